#include "gn_cuda_host_template.cuh"

namespace group_norm_v2 {

GN_CUDA_INST_DEFINE(1024, 640)

}  // namespace group_norm_v2


// ===== COMPILED SASS (sm_100a) =====

	.target	sm_100a

	.elftype	@"ET_EXEC"


//--------------------- .note.nv.tkinfo           --------------------------
	.section	.note.nv.tkinfo,"",@"SHT_NOTE"
	.sectionflags	@"SHF_NOTE_NV_TKINFO"
	.tkinfo
        /*0018*/ 	.word	0x00000002
        /*0030*/ 	.string	""
        /*0030*/ 	.string	"ptxas"
        /*0030*/ 	.string	"Cuda compilation tools, release 13.0, V13.0.88"
        /*0030*/ 	.string	"Build cuda_13.0.r13.0/compiler.36424714_0"
        /*0030*/ 	.string	"-arch sm_100a -m 64 "



//--------------------- .note.nv.cuinfo           --------------------------
	.section	.note.nv.cuinfo,"",@"SHT_NOTE"
	.sectionflags	@"SHF_NOTE_NV_CUINFO"
        /*0018*/ 	.short	0x0002
        /*001a*/ 	.short	0x0064
        /*001c*/ 	.short	0x0082
	.zero		2


//--------------------- .nv.info                  --------------------------
	.section	.nv.info,"",@"SHT_CUDA_INFO"
	.align	4


	//----- nvinfo : EIATTR_REGCOUNT
	.align		4
        /*0000*/ 	.byte	0x04, 0x2f
        /*0002*/ 	.short	(.L_1 - .L_0)
	.align		4
.L_0:
        /*0004*/ 	.word	index@(_ZN13group_norm_v214gn_cuda_kernelI6__halfLi320ELi2ELi16ELi40ELi1024ELb1ELi64ELi320ELi320ELi4ELb1ELi18ELb0ELb0ENS_16CompileConditionILi1000EEEEEvPT_PKS4_S7_S7_flPfS8_Pj)
        /*0008*/ 	.word	0x00000060


	//----- nvinfo : EIATTR_FRAME_SIZE
	.align		4
.L_1:
        /*000c*/ 	.byte	0x04, 0x11
        /*000e*/ 	.short	(.L_3 - .L_2)
	.align		4
.L_2:
        /*0010*/ 	.word	index@(_ZN13group_norm_v214gn_cuda_kernelI6__halfLi320ELi2ELi16ELi40ELi1024ELb1ELi64ELi320ELi320ELi4ELb1ELi18ELb0ELb0ENS_16CompileConditionILi1000EEEEEvPT_PKS4_S7_S7_flPfS8_Pj)
        /*0014*/ 	.word	0x00000000


	//----- nvinfo : EIATTR_REGCOUNT
	.align		4
.L_3:
        /*0018*/ 	.byte	0x04, 0x2f
        /*001a*/ 	.short	(.L_5 - .L_4)
	.align		4
.L_4:
        /*001c*/ 	.word	index@(_ZN13group_norm_v214gn_cuda_kernelI6__halfLi320ELi3ELi16ELi40ELi1024ELb1ELi64ELi320ELi320ELi4ELb1ELi21ELb0ELb0ENS_16CompileConditionILi1000EEEEEvPT_PKS4_S7_S7_flPfS8_Pj)
        /*0020*/ 	.word	0x00000040


	//----- nvinfo : EIATTR_FRAME_SIZE
	.align		4
.L_5:
        /*0024*/ 	.byte	0x04, 0x11
        /*0026*/ 	.short	(.L_7 - .L_6)
	.align		4
.L_6:
        /*0028*/ 	.word	index@(_ZN13group_norm_v214gn_cuda_kernelI6__halfLi320ELi3ELi16ELi40ELi1024ELb1ELi64ELi320ELi320ELi4ELb1ELi21ELb0ELb0ENS_16CompileConditionILi1000EEEEEvPT_PKS4_S7_S7_flPfS8_Pj)
        /*002c*/ 	.word	0x000000a0


	//----- nvinfo : EIATTR_REGCOUNT
	.align		4
.L_7:
        /*0030*/ 	.byte	0x04, 0x2f
        /*0032*/ 	.short	(.L_9 - .L_8)
	.align		4
.L_8:
        /*0034*/ 	.word	index@(_ZN13group_norm_v214gn_cuda_kernelI6__halfLi320ELi1ELi16ELi40ELi1024ELb1ELi128ELi320ELi320ELi4ELb1ELi18ELb0ELb0ENS_16CompileConditionILi1000EEEEEvPT_PKS4_S7_S7_flPfS8_Pj)
        /*0038*/ 	.word	0x000000a8


	//----- nvinfo : EIATTR_FRAME_SIZE
	.align		4
.L_9:
        /*003c*/ 	.byte	0x04, 0x11
        /*003e*/ 	.short	(.L_11 - .L_10)
	.align		4
.L_10:
        /*0040*/ 	.word	index@(_ZN13group_norm_v214gn_cuda_kernelI6__halfLi320ELi1ELi16ELi40ELi1024ELb1ELi128ELi320ELi320ELi4ELb1ELi18ELb0ELb0ENS_16CompileConditionILi1000EEEEEvPT_PKS4_S7_S7_flPfS8_Pj)
        /*0044*/ 	.word	0x00000000


	//----- nvinfo : EIATTR_REGCOUNT
	.align		4
.L_11:
        /*0048*/ 	.byte	0x04, 0x2f
        /*004a*/ 	.short	(.L_13 - .L_12)
	.align		4
.L_12:
        /*004c*/ 	.word	index@(_ZN13group_norm_v214gn_cuda_kernelI6__halfLi320ELi1ELi16ELi40ELi1024ELb1ELi64ELi320ELi320ELi4ELb1ELi9ELb0ELb0ENS_16CompileConditionILi1000EEEEEvPT_PKS4_S7_S7_flPfS8_Pj)
        /*0050*/ 	.word	0x000000a8


	//----- nvinfo : EIATTR_FRAME_SIZE
	.align		4
.L_13:
        /*0054*/ 	.byte	0x04, 0x11
        /*0056*/ 	.short	(.L_15 - .L_14)
	.align		4
.L_14:
        /*0058*/ 	.word	index@(_ZN13group_norm_v214gn_cuda_kernelI6__halfLi320ELi1ELi16ELi40ELi1024ELb1ELi64ELi320ELi320ELi4ELb1ELi9ELb0ELb0ENS_16CompileConditionILi1000EEEEEvPT_PKS4_S7_S7_flPfS8_Pj)
        /*005c*/ 	.word	0x00000000


	//----- nvinfo : EIATTR_REGCOUNT
	.align		4
.L_15:
        /*0060*/ 	.byte	0x04, 0x2f
        /*0062*/ 	.short	(.L_17 - .L_16)
	.align		4
.L_16:
        /*0064*/ 	.word	index@(_ZN13group_norm_v214gn_cuda_kernelI6__halfLi320ELi3ELi16ELi40ELi1024ELb1ELi32ELi320ELi320ELi4ELb1ELi10ELb0ELb0ENS_16CompileConditionILi1000EEEEEvPT_PKS4_S7_S7_flPfS8_Pj)
        /*0068*/ 	.word	0x00000040


	//----- nvinfo : EIATTR_FRAME_SIZE
	.align		4
.L_17:
        /*006c*/ 	.byte	0x04, 0x11
        /*006e*/ 	.short	(.L_19 - .L_18)
	.align		4
.L_18:
        /*0070*/ 	.word	index@(_ZN13group_norm_v214gn_cuda_kernelI6__halfLi320ELi3ELi16ELi40ELi1024ELb1ELi32ELi320ELi320ELi4ELb1ELi10ELb0ELb0ENS_16CompileConditionILi1000EEEEEvPT_PKS4_S7_S7_flPfS8_Pj)
        /*0074*/ 	.word	0x00000000


	//----- nvinfo : EIATTR_REGCOUNT
	.align		4
.L_19:
        /*0078*/ 	.byte	0x04, 0x2f
        /*007a*/ 	.short	(.L_21 - .L_20)
	.align		4
.L_20:
        /*007c*/ 	.word	index@(_ZN13group_norm_v214gn_cuda_kernelI6__halfLi320ELi1ELi16ELi40ELi1024ELb1ELi32ELi320ELi320ELi4ELb1ELi4ELb0ELb0ENS_16CompileConditionILi1000EEEEEvPT_PKS4_S7_S7_flPfS8_Pj)
        /*0080*/ 	.word	0x00000078


	//----- nvinfo : EIATTR_FRAME_SIZE
	.align		4
.L_21:
        /*0084*/ 	.byte	0x04, 0x11
        /*0086*/ 	.short	(.L_23 - .L_22)
	.align		4
.L_22:
        /*0088*/ 	.word	index@(_ZN13group_norm_v214gn_cuda_kernelI6__halfLi320ELi1ELi16ELi40ELi1024ELb1ELi32ELi320ELi320ELi4ELb1ELi4ELb0ELb0ENS_16CompileConditionILi1000EEEEEvPT_PKS4_S7_S7_flPfS8_Pj)
        /*008c*/ 	.word	0x00000000


	//----- nvinfo : EIATTR_REGCOUNT
	.align		4
.L_23:
        /*0090*/ 	.byte	0x04, 0x2f
        /*0092*/ 	.short	(.L_25 - .L_24)
	.align		4
.L_24:
        /*0094*/ 	.word	index@(_ZN13group_norm_v214gn_cuda_kernelI6__halfLi320ELi3ELi16ELi40ELi1024ELb1ELi16ELi320ELi320ELi4ELb1ELi5ELb0ELb0ENS_16CompileConditionILi1000EEEEEvPT_PKS4_S7_S7_flPfS8_Pj)
        /*0098*/ 	.word	0x0000003e


	//----- nvinfo : EIATTR_FRAME_SIZE
	.align		4
.L_25:
        /*009c*/ 	.byte	0x04, 0x11
        /*009e*/ 	.short	(.L_27 - .L_26)
	.align		4
.L_26:
        /*00a0*/ 	.word	index@(_ZN13group_norm_v214gn_cuda_kernelI6__halfLi320ELi3ELi16ELi40ELi1024ELb1ELi16ELi320ELi320ELi4ELb1ELi5ELb0ELb0ENS_16CompileConditionILi1000EEEEEvPT_PKS4_S7_S7_flPfS8_Pj)
        /*00a4*/ 	.word	0x00000000


	//----- nvinfo : EIATTR_REGCOUNT
	.align		4
.L_27:
        /*00a8*/ 	.byte	0x04, 0x2f
        /*00aa*/ 	.short	(.L_29 - .L_28)
	.align		4
.L_28:
        /*00ac*/ 	.word	index@(_ZN13group_norm_v214gn_cuda_kernelI6__halfLi320ELi1ELi16ELi40ELi1024ELb1ELi16ELi320ELi320ELi4ELb1ELi2ELb0ELb0ENS_16CompileConditionILi1000EEEEEvPT_PKS4_S7_S7_flPfS8_Pj)
        /*00b0*/ 	.word	0x00000050


	//----- nvinfo : EIATTR_FRAME_SIZE
	.align		4
.L_29:
        /*00b4*/ 	.byte	0x04, 0x11
        /*00b6*/ 	.short	(.L_31 - .L_30)
	.align		4
.L_30:
        /*00b8*/ 	.word	index@(_ZN13group_norm_v214gn_cuda_kernelI6__halfLi320ELi1ELi16ELi40ELi1024ELb1ELi16ELi320ELi320ELi4ELb1ELi2ELb0ELb0ENS_16CompileConditionILi1000EEEEEvPT_PKS4_S7_S7_flPfS8_Pj)
        /*00bc*/ 	.word	0x00000000


	//----- nvinfo : EIATTR_REGCOUNT
	.align		4
.L_31:
        /*00c0*/ 	.byte	0x04, 0x2f
        /*00c2*/ 	.short	(.L_33 - .L_32)
	.align		4
.L_32:
        /*00c4*/ 	.word	index@(_ZN13group_norm_v214gn_cuda_kernelI6__halfLi320ELi3ELi16ELi40ELi1024ELb1ELi8ELi320ELi320ELi4ELb1ELi2ELb0ELb0ENS_16CompileConditionILi1000EEEEEvPT_PKS4_S7_S7_flPfS8_Pj)
        /*00c8*/ 	.word	0x0000003e


	//----- nvinfo : EIATTR_FRAME_SIZE
	.align		4
.L_33:
        /*00cc*/ 	.byte	0x04, 0x11
        /*00ce*/ 	.short	(.L_35 - .L_34)
	.align		4
.L_34:
        /*00d0*/ 	.word	index@(_ZN13group_norm_v214gn_cuda_kernelI6__halfLi320ELi3ELi16ELi40ELi1024ELb1ELi8ELi320ELi320ELi4ELb1ELi2ELb0ELb0ENS_16CompileConditionILi1000EEEEEvPT_PKS4_S7_S7_flPfS8_Pj)
        /*00d4*/ 	.word	0x00000000


	//----- nvinfo : EIATTR_REGCOUNT
	.align		4
.L_35:
        /*00d8*/ 	.byte	0x04, 0x2f
        /*00da*/ 	.short	(.L_37 - .L_36)
	.align		4
.L_36:
        /*00dc*/ 	.word	index@(_ZN13group_norm_v214gn_cuda_kernelI6__halfLi320ELi2ELi32ELi20ELi1024ELb0ELi64ELi320ELi320ELi4ELb1ELi18ELb0ELb0ENS_16CompileConditionILi1000EEEEEvPT_PKS4_S7_S7_flPfS8_Pj)
        /*00e0*/ 	.word	0x00000060


	//----- nvinfo : EIATTR_FRAME_SIZE
	.align		4
.L_37:
        /*00e4*/ 	.byte	0x04, 0x11
        /*00e6*/ 	.short	(.L_39 - .L_38)
	.align		4
.L_38:
        /*00e8*/ 	.word	index@(_ZN13group_norm_v214gn_cuda_kernelI6__halfLi320ELi2ELi32ELi20ELi1024ELb0ELi64ELi320ELi320ELi4ELb1ELi18ELb0ELb0ENS_16CompileConditionILi1000EEEEEvPT_PKS4_S7_S7_flPfS8_Pj)
        /*00ec*/ 	.word	0x00000000


	//----- nvinfo : EIATTR_REGCOUNT
	.align		4
.L_39:
        /*00f0*/ 	.byte	0x04, 0x2f
        /*00f2*/ 	.short	(.L_41 - .L_40)
	.align		4
.L_40:
        /*00f4*/ 	.word	index@(_ZN13group_norm_v214gn_cuda_kernelI6__halfLi320ELi3ELi32ELi20ELi1024ELb0ELi64ELi320ELi320ELi4ELb1ELi21ELb0ELb0ENS_16CompileConditionILi1000EEEEEvPT_PKS4_S7_S7_flPfS8_Pj)
        /*00f8*/ 	.word	0x00000040


	//----- nvinfo : EIATTR_FRAME_SIZE
	.align		4
.L_41:
        /*00fc*/ 	.byte	0x04, 0x11
        /*00fe*/ 	.short	(.L_43 - .L_42)
	.align		4
.L_42:
        /*0100*/ 	.word	index@(_ZN13group_norm_v214gn_cuda_kernelI6__halfLi320ELi3ELi32ELi20ELi1024ELb0ELi64ELi320ELi320ELi4ELb1ELi21ELb0ELb0ENS_16CompileConditionILi1000EEEEEvPT_PKS4_S7_S7_flPfS8_Pj)
        /*0104*/ 	.word	0x00000068


	//----- nvinfo : EIATTR_REGCOUNT
	.align		4
.L_43:
        /*0108*/ 	.byte	0x04, 0x2f
        /*010a*/ 	.short	(.L_45 - .L_44)
	.align		4
.L_44:
        /*010c*/ 	.word	index@(_ZN13group_norm_v214gn_cuda_kernelI6__halfLi320ELi1ELi32ELi20ELi1024ELb0ELi128ELi320ELi320ELi4ELb1ELi18ELb0ELb0ENS_16CompileConditionILi1000EEEEEvPT_PKS4_S7_S7_flPfS8_Pj)
        /*0110*/ 	.word	0x000000a8


	//----- nvinfo : EIATTR_FRAME_SIZE
	.align		4
.L_45:
        /*0114*/ 	.byte	0x04, 0x11
        /*0116*/ 	.short	(.L_47 - .L_46)
	.align		4
.L_46:
        /*0118*/ 	.word	index@(_ZN13group_norm_v214gn_cuda_kernelI6__halfLi320ELi1ELi32ELi20ELi1024ELb0ELi128ELi320ELi320ELi4ELb1ELi18ELb0ELb0ENS_16CompileConditionILi1000EEEEEvPT_PKS4_S7_S7_flPfS8_Pj)
        /*011c*/ 	.word	0x00000000


	//----- nvinfo : EIATTR_REGCOUNT
	.align		4
.L_47:
        /*0120*/ 	.byte	0x04, 0x2f
        /*0122*/ 	.short	(.L_49 - .L_48)
	.align		4
.L_48:
        /*0124*/ 	.word	index@(_ZN13group_norm_v214gn_cuda_kernelI6__halfLi320ELi1ELi32ELi20ELi1024ELb0ELi64ELi320ELi320ELi4ELb1ELi9ELb0ELb0ENS_16CompileConditionILi1000EEEEEvPT_PKS4_S7_S7_flPfS8_Pj)
        /*0128*/ 	.word	0x00000080


	//----- nvinfo : EIATTR_FRAME_SIZE
	.align		4
.L_49:
        /*012c*/ 	.byte	0x04, 0x11
        /*012e*/ 	.short	(.L_51 - .L_50)
	.align		4
.L_50:
        /*0130*/ 	.word	index@(_ZN13group_norm_v214gn_cuda_kernelI6__halfLi320ELi1ELi32ELi20ELi1024ELb0ELi64ELi320ELi320ELi4ELb1ELi9ELb0ELb0ENS_16CompileConditionILi1000EEEEEvPT_PKS4_S7_S7_flPfS8_Pj)
        /*0134*/ 	.word	0x00000000


	//----- nvinfo : EIATTR_REGCOUNT
	.align		4
.L_51:
        /*0138*/ 	.byte	0x04, 0x2f
        /*013a*/ 	.short	(.L_53 - .L_52)
	.align		4
.L_52:
        /*013c*/ 	.word	index@(_ZN13group_norm_v214gn_cuda_kernelI6__halfLi320ELi3ELi32ELi20ELi1024ELb0ELi32ELi320ELi320ELi4ELb1ELi10ELb0ELb0ENS_16CompileConditionILi1000EEEEEvPT_PKS4_S7_S7_flPfS8_Pj)
        /*0140*/ 	.word	0x00000038


	//----- nvinfo : EIATTR_FRAME_SIZE
	.align		4
.L_53:
        /*0144*/ 	.byte	0x04, 0x11
        /*0146*/ 	.short	(.L_55 - .L_54)
	.align		4
.L_54:
        /*0148*/ 	.word	index@(_ZN13group_norm_v214gn_cuda_kernelI6__halfLi320ELi3ELi32ELi20ELi1024ELb0ELi32ELi320ELi320ELi4ELb1ELi10ELb0ELb0ENS_16CompileConditionILi1000EEEEEvPT_PKS4_S7_S7_flPfS8_Pj)
        /*014c*/ 	.word	0x00000000


	//----- nvinfo : EIATTR_REGCOUNT
	.align		4
.L_55:
        /*0150*/ 	.byte	0x04, 0x2f
        /*0152*/ 	.short	(.L_57 - .L_56)
	.align		4
.L_56:
        /*0154*/ 	.word	index@(_ZN13group_norm_v214gn_cuda_kernelI6__halfLi320ELi1ELi32ELi20ELi1024ELb0ELi32ELi320ELi320ELi4ELb1ELi4ELb0ELb0ENS_16CompileConditionILi1000EEEEEvPT_PKS4_S7_S7_flPfS8_Pj)
        /*0158*/ 	.word	0x0000004f


	//----- nvinfo : EIATTR_FRAME_SIZE
	.align		4
.L_57:
        /*015c*/ 	.byte	0x04, 0x11
        /*015e*/ 	.short	(.L_59 - .L_58)
	.align		4
.L_58:
        /*0160*/ 	.word	index@(_ZN13group_norm_v214gn_cuda_kernelI6__halfLi320ELi1ELi32ELi20ELi1024ELb0ELi32ELi320ELi320ELi4ELb1ELi4ELb0ELb0ENS_16CompileConditionILi1000EEEEEvPT_PKS4_S7_S7_flPfS8_Pj)
        /*0164*/ 	.word	0x00000000


	//----- nvinfo : EIATTR_REGCOUNT
	.align		4
.L_59:
        /*0168*/ 	.byte	0x04, 0x2f
        /*016a*/ 	.short	(.L_61 - .L_60)
	.align		4
.L_60:
        /*016c*/ 	.word	index@(_ZN13group_norm_v214gn_cuda_kernelI6__halfLi320ELi3ELi32ELi20ELi1024ELb0ELi16ELi320ELi320ELi4ELb1ELi5ELb0ELb0ENS_16CompileConditionILi1000EEEEEvPT_PKS4_S7_S7_flPfS8_Pj)
        /*0170*/ 	.word	0x00000038


	//----- nvinfo : EIATTR_FRAME_SIZE
	.align		4
.L_61:
        /*0174*/ 	.byte	0x04, 0x11
        /*0176*/ 	.short	(.L_63 - .L_62)
	.align		4
.L_62:
        /*0178*/ 	.word	index@(_ZN13group_norm_v214gn_cuda_kernelI6__halfLi320ELi3ELi32ELi20ELi1024ELb0ELi16ELi320ELi320ELi4ELb1ELi5ELb0ELb0ENS_16CompileConditionILi1000EEEEEvPT_PKS4_S7_S7_flPfS8_Pj)
        /*017c*/ 	.word	0x00000000


	//----- nvinfo : EIATTR_REGCOUNT
	.align		4
.L_63:
        /*0180*/ 	.byte	0x04, 0x2f
        /*0182*/ 	.short	(.L_65 - .L_64)
	.align		4
.L_64:
        /*0184*/ 	.word	index@(_ZN13group_norm_v214gn_cuda_kernelI6__halfLi320ELi1ELi32ELi20ELi1024ELb0ELi16ELi320ELi320ELi4ELb1ELi2ELb0ELb0ENS_16CompileConditionILi1000EEEEEvPT_PKS4_S7_S7_flPfS8_Pj)
        /*0188*/ 	.word	0x00000040


	//----- nvinfo : EIATTR_FRAME_SIZE
	.align		4
.L_65:
        /*018c*/ 	.byte	0x04, 0x11
        /*018e*/ 	.short	(.L_67 - .L_66)
	.align		4
.L_66:
        /*0190*/ 	.word	index@(_ZN13group_norm_v214gn_cuda_kernelI6__halfLi320ELi1ELi32ELi20ELi1024ELb0ELi16ELi320ELi320ELi4ELb1ELi2ELb0ELb0ENS_16CompileConditionILi1000EEEEEvPT_PKS4_S7_S7_flPfS8_Pj)
        /*0194*/ 	.word	0x00000000


	//----- nvinfo : EIATTR_REGCOUNT
	.align		4
.L_67:
        /*0198*/ 	.byte	0x04, 0x2f
        /*019a*/ 	.short	(.L_69 - .L_68)
	.align		4
.L_68:
        /*019c*/ 	.word	index@(_ZN13group_norm_v214gn_cuda_kernelI6__halfLi320ELi3ELi32ELi20ELi1024ELb0ELi8ELi320ELi320ELi4ELb1ELi2ELb0ELb0ENS_16CompileConditionILi1000EEEEEvPT_PKS4_S7_S7_flPfS8_Pj)
        /*01a0*/ 	.word	0x00000038


	//----- nvinfo : EIATTR_FRAME_SIZE
	.align		4
.L_69:
        /*01a4*/ 	.byte	0x04, 0x11
        /*01a6*/ 	.short	(.L_71 - .L_70)
	.align		4
.L_70:
        /*01a8*/ 	.word	index@(_ZN13group_norm_v214gn_cuda_kernelI6__halfLi320ELi3ELi32ELi20ELi1024ELb0ELi8ELi320ELi320ELi4ELb1ELi2ELb0ELb0ENS_16CompileConditionILi1000EEEEEvPT_PKS4_S7_S7_flPfS8_Pj)
        /*01ac*/ 	.word	0x00000000


	//----- nvinfo : EIATTR_REGCOUNT
	.align		4
.L_71:
        /*01b0*/ 	.byte	0x04, 0x2f
        /*01b2*/ 	.short	(.L_73 - .L_72)
	.align		4
.L_72:
        /*01b4*/ 	.word	index@(_ZN13group_norm_v218gn_bwd_cuda_kernelI6__halfLi320ELi3ELi16ELi40ELi1024ELb1ELb1ELi32ELi320ELi320ELi4ELb1ELi12ELb0ELb0ELNS_15WgradSyncMethodE3ENS_16CompileConditionILi1000EEEEEvPT_S6_S6_PKS5_S8_S8_S8_PKfflPfPj)
        /*01b8*/ 	.word	0x00000040


	//----- nvinfo : EIATTR_FRAME_SIZE
	.align		4
.L_73:
        /*01bc*/ 	.byte	0x04, 0x11
        /*01be*/ 	.short	(.L_75 - .L_74)
	.align		4
.L_74:
        /*01c0*/ 	.word	index@(_ZN13group_norm_v218gn_bwd_cuda_kernelI6__halfLi320ELi3ELi16ELi40ELi1024ELb1ELb1ELi32ELi320ELi320ELi4ELb1ELi12ELb0ELb0ELNS_15WgradSyncMethodE3ENS_16CompileConditionILi1000EEEEEvPT_S6_S6_PKS5_S8_S8_S8_PKfflPfPj)
        /*01c4*/ 	.word	0x000000f0


	//----- nvinfo : EIATTR_REGCOUNT
	.align		4
.L_75:
        /*01c8*/ 	.byte	0x04, 0x2f
        /*01ca*/ 	.short	(.L_77 - .L_76)
	.align		4
.L_76:
        /*01cc*/ 	.word	index@(_ZN13group_norm_v218gn_bwd_cuda_kernelI6__halfLi320ELi3ELi16ELi40ELi1024ELb1ELb1ELi32ELi320ELi320ELi4ELb1ELi10ELb0ELb0ELNS_15WgradSyncMethodE3ENS_16CompileConditionILi1000EEEEEvPT_S6_S6_PKS5_S8_S8_S8_PKfflPfPj)
        /*01d0*/ 	.word	0x00000040


	//----- nvinfo : EIATTR_FRAME_SIZE
	.align		4
.L_77:
        /*01d4*/ 	.byte	0x04, 0x11
        /*01d6*/ 	.short	(.L_79 - .L_78)
	.align		4
.L_78:
        /*01d8*/ 	.word	index@(_ZN13group_norm_v218gn_bwd_cuda_kernelI6__halfLi320ELi3ELi16ELi40ELi1024ELb1ELb1ELi32ELi320ELi320ELi4ELb1ELi10ELb0ELb0ELNS_15WgradSyncMethodE3ENS_16CompileConditionILi1000EEEEEvPT_S6_S6_PKS5_S8_S8_S8_PKfflPfPj)
        /*01dc*/ 	.word	0x000000f0


	//----- nvinfo : EIATTR_REGCOUNT
	.align		4
.L_79:
        /*01e0*/ 	.byte	0x04, 0x2f
        /*01e2*/ 	.short	(.L_81 - .L_80)
	.align		4
.L_80:
        /*01e4*/ 	.word	index@(_ZN13group_norm_v218gn_bwd_cuda_kernelI6__halfLi320ELi2ELi16ELi40ELi1024ELb1ELb1ELi32ELi320ELi320ELi4ELb1ELi8ELb0ELb0ELNS_15WgradSyncMethodE3ENS_16CompileConditionILi1000EEEEEvPT_S6_S6_PKS5_S8_S8_S8_PKfflPfPj)
        /*01e8*/ 	.word	0x00000060


	//----- nvinfo : EIATTR_FRAME_SIZE
	.align		4
.L_81:
        /*01ec*/ 	.byte	0x04, 0x11
        /*01ee*/ 	.short	(.L_83 - .L_82)
	.align		4
.L_82:
        /*01f0*/ 	.word	index@(_ZN13group_norm_v218gn_bwd_cuda_kernelI6__halfLi320ELi2ELi16ELi40ELi1024ELb1ELb1ELi32ELi320ELi320ELi4ELb1ELi8ELb0ELb0ELNS_15WgradSyncMethodE3ENS_16CompileConditionILi1000EEEEEvPT_S6_S6_PKS5_S8_S8_S8_PKfflPfPj)
        /*01f4*/ 	.word	0x00000000


	//----- nvinfo : EIATTR_REGCOUNT
	.align		4
.L_83:
        /*01f8*/ 	.byte	0x04, 0x2f
        /*01fa*/ 	.short	(.L_85 - .L_84)
	.align		4
.L_84:
        /*01fc*/ 	.word	index@(_ZN13group_norm_v218gn_bwd_cuda_kernelI6__halfLi320ELi1ELi16ELi40ELi1024ELb1ELb1ELi64ELi320ELi320ELi4ELb1ELi8ELb0ELb0ELNS_15WgradSyncMethodE3ENS_16CompileConditionILi1000EEEEEvPT_S6_S6_PKS5_S8_S8_S8_PKfflPfPj)
        /*0200*/ 	.word	0x000000a8


	//----- nvinfo : EIATTR_FRAME_SIZE
	.align		4
.L_85:
        /*0204*/ 	.byte	0x04, 0x11
        /*0206*/ 	.short	(.L_87 - .L_86)
	.align		4
.L_86:
        /*0208*/ 	.word	index@(_ZN13group_norm_v218gn_bwd_cuda_kernelI6__halfLi320ELi1ELi16ELi40ELi1024ELb1ELb1ELi64ELi320ELi320ELi4ELb1ELi8ELb0ELb0ELNS_15WgradSyncMethodE3ENS_16CompileConditionILi1000EEEEEvPT_S6_S6_PKS5_S8_S8_S8_PKfflPfPj)
        /*020c*/ 	.word	0x00000038


	//----- nvinfo : EIATTR_REGCOUNT
	.align		4
.L_87:
        /*0210*/ 	.byte	0x04, 0x2f
        /*0212*/ 	.short	(.L_89 - .L_88)
	.align		4
.L_88:
        /*0214*/ 	.word	index@(_ZN13group_norm_v218gn_bwd_cuda_kernelI6__halfLi320ELi1ELi16ELi40ELi1024ELb1ELb1ELi32ELi320ELi320ELi4ELb1ELi4ELb0ELb0ELNS_15WgradSyncMethodE3ENS_16CompileConditionILi1000EEEEEvPT_S6_S6_PKS5_S8_S8_S8_PKfflPfPj)
        /*0218*/ 	.word	0x000000a8


	//----- nvinfo : EIATTR_FRAME_SIZE
	.align		4
.L_89:
        /*021c*/ 	.byte	0x04, 0x11
        /*021e*/ 	.short	(.L_91 - .L_90)
	.align		4
.L_90:
        /*0220*/ 	.word	index@(_ZN13group_norm_v218gn_bwd_cuda_kernelI6__halfLi320ELi1ELi16ELi40ELi1024ELb1ELb1ELi32ELi320ELi320ELi4ELb1ELi4ELb0ELb0ELNS_15WgradSyncMethodE3ENS_16CompileConditionILi1000EEEEEvPT_S6_S6_PKS5_S8_S8_S8_PKfflPfPj)
        /*0224*/ 	.word	0x00000000


	//----- nvinfo : EIATTR_REGCOUNT
	.align		4
.L_91:
        /*0228*/ 	.byte	0x04, 0x2f
        /*022a*/ 	.short	(.L_93 - .L_92)
	.align		4
.L_92:
        /*022c*/ 	.word	index@(_ZN13group_norm_v218gn_bwd_cuda_kernelI6__halfLi320ELi3ELi16ELi40ELi1024ELb1ELb1ELi16ELi320ELi320ELi4ELb1ELi4ELb0ELb0ELNS_15WgradSyncMethodE3ENS_16CompileConditionILi1000EEEEEvPT_S6_S6_PKS5_S8_S8_S8_PKfflPfPj)
        /*0230*/ 	.word	0x00000040


	//----- nvinfo : EIATTR_FRAME_SIZE
	.align		4
.L_93:
        /*0234*/ 	.byte	0x04, 0x11
        /*0236*/ 	.short	(.L_95 - .L_94)
	.align		4
.L_94:
        /*0238*/ 	.word	index@(_ZN13group_norm_v218gn_bwd_cuda_kernelI6__halfLi320ELi3ELi16ELi40ELi1024ELb1ELb1ELi16ELi320ELi320ELi4ELb1ELi4ELb0ELb0ELNS_15WgradSyncMethodE3ENS_16CompileConditionILi1000EEEEEvPT_S6_S6_PKS5_S8_S8_S8_PKfflPfPj)
        /*023c*/ 	.word	0x00000000


	//----- nvinfo : EIATTR_REGCOUNT
	.align		4
.L_95:
        /*0240*/ 	.byte	0x04, 0x2f
        /*0242*/ 	.short	(.L_97 - .L_96)
	.align		4
.L_96:
        /*0244*/ 	.word	index@(_ZN13group_norm_v218gn_bwd_cuda_kernelI6__halfLi320ELi1ELi16ELi40ELi1024ELb1ELb1ELi16ELi320ELi320ELi4ELb1ELi2ELb0ELb0ELNS_15WgradSyncMethodE3ENS_16CompileConditionILi1000EEEEEvPT_S6_S6_PKS5_S8_S8_S8_PKfflPfPj)
        /*0248*/ 	.word	0x0000007b


	//----- nvinfo : EIATTR_FRAME_SIZE
	.align		4
.L_97:
        /*024c*/ 	.byte	0x04, 0x11
        /*024e*/ 	.short	(.L_99 - .L_98)
	.align		4
.L_98:
        /*0250*/ 	.word	index@(_ZN13group_norm_v218gn_bwd_cuda_kernelI6__halfLi320ELi1ELi16ELi40ELi1024ELb1ELb1ELi16ELi320ELi320ELi4ELb1ELi2ELb0ELb0ELNS_15WgradSyncMethodE3ENS_16CompileConditionILi1000EEEEEvPT_S6_S6_PKS5_S8_S8_S8_PKfflPfPj)
        /*0254*/ 	.word	0x00000000


	//----- nvinfo : EIATTR_REGCOUNT
	.align		4
.L_99:
        /*0258*/ 	.byte	0x04, 0x2f
        /*025a*/ 	.short	(.L_101 - .L_100)
	.align		4
.L_100:
        /*025c*/ 	.word	index@(_ZN13group_norm_v218gn_bwd_cuda_kernelI6__halfLi320ELi3ELi16ELi40ELi1024ELb1ELb1ELi8ELi320ELi320ELi4ELb1ELi2ELb0ELb0ELNS_15WgradSyncMethodE3ENS_16CompileConditionILi1000EEEEEvPT_S6_S6_PKS5_S8_S8_S8_PKfflPfPj)
        /*0260*/ 	.word	0x00000040


	//----- nvinfo : EIATTR_FRAME_SIZE
	.align		4
.L_101:
        /*0264*/ 	.byte	0x04, 0x11
        /*0266*/ 	.short	(.L_103 - .L_102)
	.align		4
.L_102:
        /*0268*/ 	.word	index@(_ZN13group_norm_v218gn_bwd_cuda_kernelI6__halfLi320ELi3ELi16ELi40ELi1024ELb1ELb1ELi8ELi320ELi320ELi4ELb1ELi2ELb0ELb0ELNS_15WgradSyncMethodE3ENS_16CompileConditionILi1000EEEEEvPT_S6_S6_PKS5_S8_S8_S8_PKfflPfPj)
        /*026c*/ 	.word	0x00000000


	//----- nvinfo : EIATTR_REGCOUNT
	.align		4
.L_103:
        /*0270*/ 	.byte	0x04, 0x2f
        /*0272*/ 	.short	(.L_105 - .L_104)
	.align		4
.L_104:
        /*0274*/ 	.word	index@(_ZN13group_norm_v218gn_bwd_cuda_kernelI6__halfLi320ELi3ELi32ELi20ELi1024ELb0ELb1ELi32ELi320ELi320ELi4ELb1ELi12ELb0ELb0ELNS_15WgradSyncMethodE3ENS_16CompileConditionILi1000EEEEEvPT_S6_S6_PKS5_S8_S8_S8_PKfflPfPj)
        /*0278*/ 	.word	0x00000040


	//----- nvinfo : EIATTR_FRAME_SIZE
	.align		4
.L_105:
        /*027c*/ 	.byte	0x04, 0x11
        /*027e*/ 	.short	(.L_107 - .L_106)
	.align		4
.L_106:
        /*0280*/ 	.word	index@(_ZN13group_norm_v218gn_bwd_cuda_kernelI6__halfLi320ELi3ELi32ELi20ELi1024ELb0ELb1ELi32ELi320ELi320ELi4ELb1ELi12ELb0ELb0ELNS_15WgradSyncMethodE3ENS_16CompileConditionILi1000EEEEEvPT_S6_S6_PKS5_S8_S8_S8_PKfflPfPj)
        /*0284*/ 	.word	0x000000e0


	//----- nvinfo : EIATTR_REGCOUNT
	.align		4
.L_107:
        /*0288*/ 	.byte	0x04, 0x2f
        /*028a*/ 	.short	(.L_109 - .L_108)
	.align		4
.L_108:
        /*028c*/ 	.word	index@(_ZN13group_norm_v218gn_bwd_cuda_kernelI6__halfLi320ELi3ELi32ELi20ELi1024ELb0ELb1ELi32ELi320ELi320ELi4ELb1ELi10ELb0ELb0ELNS_15WgradSyncMethodE3ENS_16CompileConditionILi1000EEEEEvPT_S6_S6_PKS5_S8_S8_S8_PKfflPfPj)
        /*0290*/ 	.word	0x00000040


	//----- nvinfo : EIATTR_FRAME_SIZE
	.align		4
.L_109:
        /*0294*/ 	.byte	0x04, 0x11
        /*0296*/ 	.short	(.L_111 - .L_110)
	.align		4
.L_110:
        /*0298*/ 	.word	index@(_ZN13group_norm_v218gn_bwd_cuda_kernelI6__halfLi320ELi3ELi32ELi20ELi1024ELb0ELb1ELi32ELi320ELi320ELi4ELb1ELi10ELb0ELb0ELNS_15WgradSyncMethodE3ENS_16CompileConditionILi1000EEEEEvPT_S6_S6_PKS5_S8_S8_S8_PKfflPfPj)
        /*029c*/ 	.word	0x000000e0


	//----- nvinfo : EIATTR_REGCOUNT
	.align		4
.L_111:
        /*02a0*/ 	.byte	0x04, 0x2f
        /*02a2*/ 	.short	(.L_113 - .L_112)
	.align		4
.L_112:
        /*02a4*/ 	.word	index@(_ZN13group_norm_v218gn_bwd_cuda_kernelI6__halfLi320ELi2ELi32ELi20ELi1024ELb0ELb1ELi32ELi320ELi320ELi4ELb1ELi8ELb0ELb0ELNS_15WgradSyncMethodE3ENS_16CompileConditionILi1000EEEEEvPT_S6_S6_PKS5_S8_S8_S8_PKfflPfPj)
        /*02a8*/ 	.word	0x00000060


	//----- nvinfo : EIATTR_FRAME_SIZE
	.align		4
.L_113:
        /*02ac*/ 	.byte	0x04, 0x11
        /*02ae*/ 	.short	(.L_115 - .L_114)
	.align		4
.L_114:
        /*02b0*/ 	.word	index@(_ZN13group_norm_v218gn_bwd_cuda_kernelI6__halfLi320ELi2ELi32ELi20ELi1024ELb0ELb1ELi32ELi320ELi320ELi4ELb1ELi8ELb0ELb0ELNS_15WgradSyncMethodE3ENS_16CompileConditionILi1000EEEEEvPT_S6_S6_PKS5_S8_S8_S8_PKfflPfPj)
        /*02b4*/ 	.word	0x00000000


	//----- nvinfo : EIATTR_REGCOUNT
	.align		4
.L_115:
        /*02b8*/ 	.byte	0x04, 0x2f
        /*02ba*/ 	.short	(.L_117 - .L_116)
	.align		4
.L_116:
        /*02bc*/ 	.word	index@(_ZN13group_norm_v218gn_bwd_cuda_kernelI6__halfLi320ELi1ELi32ELi20ELi1024ELb0ELb1ELi64ELi320ELi320ELi4ELb1ELi8ELb0ELb0ELNS_15WgradSyncMethodE3ENS_16CompileConditionILi1000EEEEEvPT_S6_S6_PKS5_S8_S8_S8_PKfflPfPj)
        /*02c0*/ 	.word	0x000000a8


	//----- nvinfo : EIATTR_FRAME_SIZE
	.align		4
.L_117:
        /*02c4*/ 	.byte	0x04, 0x11
        /*02c6*/ 	.short	(.L_119 - .L_118)
	.align		4
.L_118:
        /*02c8*/ 	.word	index@(_ZN13group_norm_v218gn_bwd_cuda_kernelI6__halfLi320ELi1ELi32ELi20ELi1024ELb0ELb1ELi64ELi320ELi320ELi4ELb1ELi8ELb0ELb0ELNS_15WgradSyncMethodE3ENS_16CompileConditionILi1000EEEEEvPT_S6_S6_PKS5_S8_S8_S8_PKfflPfPj)
        /*02cc*/ 	.word	0x00000000


	//----- nvinfo : EIATTR_REGCOUNT
	.align		4
.L_119:
        /*02d0*/ 	.byte	0x04, 0x2f
        /*02d2*/ 	.short	(.L_121 - .L_120)
	.align		4
.L_120:
        /*02d4*/ 	.word	index@(_ZN13group_norm_v218gn_bwd_cuda_kernelI6__halfLi320ELi1ELi32ELi20ELi1024ELb0ELb1ELi32ELi320ELi320ELi4ELb1ELi4ELb0ELb0ELNS_15WgradSyncMethodE3ENS_16CompileConditionILi1000EEEEEvPT_S6_S6_PKS5_S8_S8_S8_PKfflPfPj)
        /*02d8*/ 	.word	0x00000090


	//----- nvinfo : EIATTR_FRAME_SIZE
	.align		4
.L_121:
        /*02dc*/ 	.byte	0x04, 0x11
        /*02de*/ 	.short	(.L_123 - .L_122)
	.align		4
.L_122:
        /*02e0*/ 	.word	index@(_ZN13group_norm_v218gn_bwd_cuda_kernelI6__halfLi320ELi1ELi32ELi20ELi1024ELb0ELb1ELi32ELi320ELi320ELi4ELb1ELi4ELb0ELb0ELNS_15WgradSyncMethodE3ENS_16CompileConditionILi1000EEEEEvPT_S6_S6_PKS5_S8_S8_S8_PKfflPfPj)
        /*02e4*/ 	.word	0x00000000


	//----- nvinfo : EIATTR_REGCOUNT
	.align		4
.L_123:
        /*02e8*/ 	.byte	0x04, 0x2f
        /*02ea*/ 	.short	(.L_125 - .L_124)
	.align		4
.L_124:
        /*02ec*/ 	.word	index@(_ZN13group_norm_v218gn_bwd_cuda_kernelI6__halfLi320ELi3ELi32ELi20ELi1024ELb0ELb1ELi16ELi320ELi320ELi4ELb1ELi4ELb0ELb0ELNS_15WgradSyncMethodE3ENS_16CompileConditionILi1000EEEEEvPT_S6_S6_PKS5_S8_S8_S8_PKfflPfPj)
        /*02f0*/ 	.word	0x00000040


	//----- nvinfo : EIATTR_FRAME_SIZE
	.align		4
.L_125:
        /*02f4*/ 	.byte	0x04, 0x11
        /*02f6*/ 	.short	(.L_127 - .L_126)
	.align		4
.L_126:
        /*02f8*/ 	.word	index@(_ZN13group_norm_v218gn_bwd_cuda_kernelI6__halfLi320ELi3ELi32ELi20ELi1024ELb0ELb1ELi16ELi320ELi320ELi4ELb1ELi4ELb0ELb0ELNS_15WgradSyncMethodE3ENS_16CompileConditionILi1000EEEEEvPT_S6_S6_PKS5_S8_S8_S8_PKfflPfPj)
        /*02fc*/ 	.word	0x00000000


	//----- nvinfo : EIATTR_REGCOUNT
	.align		4
.L_127:
        /*0300*/ 	.byte	0x04, 0x2f
        /*0302*/ 	.short	(.L_129 - .L_128)
	.align		4
.L_128:
        /*0304*/ 	.word	index@(_ZN13group_norm_v218gn_bwd_cuda_kernelI6__halfLi320ELi1ELi32ELi20ELi1024ELb0ELb1ELi16ELi320ELi320ELi4ELb1ELi2ELb0ELb0ELNS_15WgradSyncMethodE3ENS_16CompileConditionILi1000EEEEEvPT_S6_S6_PKS5_S8_S8_S8_PKfflPfPj)
        /*0308*/ 	.word	0x00000060


	//----- nvinfo : EIATTR_FRAME_SIZE
	.align		4
.L_129:
        /*030c*/ 	.byte	0x04, 0x11
        /*030e*/ 	.short	(.L_131 - .L_130)
	.align		4
.L_130:
        /*0310*/ 	.word	index@(_ZN13group_norm_v218gn_bwd_cuda_kernelI6__halfLi320ELi1ELi32ELi20ELi1024ELb0ELb1ELi16ELi320ELi320ELi4ELb1ELi2ELb0ELb0ELNS_15WgradSyncMethodE3ENS_16CompileConditionILi1000EEEEEvPT_S6_S6_PKS5_S8_S8_S8_PKfflPfPj)
        /*0314*/ 	.word	0x00000000


	//----- nvinfo : EIATTR_REGCOUNT
	.align		4
.L_131:
        /*0318*/ 	.byte	0x04, 0x2f
        /*031a*/ 	.short	(.L_133 - .L_132)
	.align		4
.L_132:
        /*031c*/ 	.word	index@(_ZN13group_norm_v218gn_bwd_cuda_kernelI6__halfLi320ELi3ELi32ELi20ELi1024ELb0ELb1ELi8ELi320ELi320ELi4ELb1ELi2ELb0ELb0ELNS_15WgradSyncMethodE3ENS_16CompileConditionILi1000EEEEEvPT_S6_S6_PKS5_S8_S8_S8_PKfflPfPj)
        /*0320*/ 	.word	0x00000038


	//----- nvinfo : EIATTR_FRAME_SIZE
	.align		4
.L_133:
        /*0324*/ 	.byte	0x04, 0x11
        /*0326*/ 	.short	(.L_135 - .L_134)
	.align		4
.L_134:
        /*0328*/ 	.word	index@(_ZN13group_norm_v218gn_bwd_cuda_kernelI6__halfLi320ELi3ELi32ELi20ELi1024ELb0ELb1ELi8ELi320ELi320ELi4ELb1ELi2ELb0ELb0ELNS_15WgradSyncMethodE3ENS_16CompileConditionILi1000EEEEEvPT_S6_S6_PKS5_S8_S8_S8_PKfflPfPj)
        /*032c*/ 	.word	0x00000000


	//----- nvinfo : EIATTR_REGCOUNT
	.align		4
.L_135:
        /*0330*/ 	.byte	0x04, 0x2f
        /*0332*/ 	.short	(.L_137 - .L_136)
	.align		4
.L_136:
        /*0334*/ 	.word	index@(_ZN13group_norm_v214gn_cuda_kernelI13__nv_bfloat16Li320ELi2ELi16ELi40ELi1024ELb1ELi64ELi320ELi320ELi4ELb1ELi18ELb0ELb0ENS_16CompileConditionILi1000EEEEEvPT_PKS4_S7_S7_flPfS8_Pj)
        /*0338*/ 	.word	0x00000060


	//----- nvinfo : EIATTR_FRAME_SIZE
	.align		4
.L_137:
        /*033c*/ 	.byte	0x04, 0x11
        /*033e*/ 	.short	(.L_139 - .L_138)
	.align		4
.L_138:
        /*0340*/ 	.word	index@(_ZN13group_norm_v214gn_cuda_kernelI13__nv_bfloat16Li320ELi2ELi16ELi40ELi1024ELb1ELi64ELi320ELi320ELi4ELb1ELi18ELb0ELb0ENS_16CompileConditionILi1000EEEEEvPT_PKS4_S7_S7_flPfS8_Pj)
        /*0344*/ 	.word	0x00000000


	//----- nvinfo : EIATTR_REGCOUNT
	.align		4
.L_139:
        /*0348*/ 	.byte	0x04, 0x2f
        /*034a*/ 	.short	(.L_141 - .L_140)
	.align		4
.L_140:
        /*034c*/ 	.word	index@(_ZN13group_norm_v214gn_cuda_kernelI13__nv_bfloat16Li320ELi3ELi16ELi40ELi1024ELb1ELi64ELi320ELi320ELi4ELb1ELi21ELb0ELb0ENS_16CompileConditionILi1000EEEEEvPT_PKS4_S7_S7_flPfS8_Pj)
        /*0350*/ 	.word	0x00000040


	//----- nvinfo : EIATTR_FRAME_SIZE
	.align		4
.L_141:
        /*0354*/ 	.byte	0x04, 0x11
        /*0356*/ 	.short	(.L_143 - .L_142)
	.align		4
.L_142:
        /*0358*/ 	.word	index@(_ZN13group_norm_v214gn_cuda_kernelI13__nv_bfloat16Li320ELi3ELi16ELi40ELi1024ELb1ELi64ELi320ELi320ELi4ELb1ELi21ELb0ELb0ENS_16CompileConditionILi1000EEEEEvPT_PKS4_S7_S7_flPfS8_Pj)
        /*035c*/ 	.word	0x000000c0


	//----- nvinfo : EIATTR_REGCOUNT
	.align		4
.L_143:
        /*0360*/ 	.byte	0x04, 0x2f
        /*0362*/ 	.short	(.L_145 - .L_144)
	.align		4
.L_144:
        /*0364*/ 	.word	index@(_ZN13group_norm_v214gn_cuda_kernelI13__nv_bfloat16Li320ELi1ELi16ELi40ELi1024ELb1ELi128ELi320ELi320ELi4ELb1ELi18ELb0ELb0ENS_16CompileConditionILi1000EEEEEvPT_PKS4_S7_S7_flPfS8_Pj)
        /*0368*/ 	.word	0x000000a8


	//----- nvinfo : EIATTR_FRAME_SIZE
	.align		4
.L_145:
        /*036c*/ 	.byte	0x04, 0x11
        /*036e*/ 	.short	(.L_147 - .L_146)
	.align		4
.L_146:
        /*0370*/ 	.word	index@(_ZN13group_norm_v214gn_cuda_kernelI13__nv_bfloat16Li320ELi1ELi16ELi40ELi1024ELb1ELi128ELi320ELi320ELi4ELb1ELi18ELb0ELb0ENS_16CompileConditionILi1000EEEEEvPT_PKS4_S7_S7_flPfS8_Pj)
        /*0374*/ 	.word	0x00000000


	//----- nvinfo : EIATTR_REGCOUNT
	.align		4
.L_147:
        /*0378*/ 	.byte	0x04, 0x2f
        /*037a*/ 	.short	(.L_149 - .L_148)
	.align		4
.L_148:
        /*037c*/ 	.word	index@(_ZN13group_norm_v214gn_cuda_kernelI13__nv_bfloat16Li320ELi1ELi16ELi40ELi1024ELb1ELi64ELi320ELi320ELi4ELb1ELi9ELb0ELb0ENS_16CompileConditionILi1000EEEEEvPT_PKS4_S7_S7_flPfS8_Pj)
        /*0380*/ 	.word	0x000000a8


	//----- nvinfo : EIATTR_FRAME_SIZE
	.align		4
.L_149:
        /*0384*/ 	.byte	0x04, 0x11
        /*0386*/ 	.short	(.L_151 - .L_150)
	.align		4
.L_150:
        /*0388*/ 	.word	index@(_ZN13group_norm_v214gn_cuda_kernelI13__nv_bfloat16Li320ELi1ELi16ELi40ELi1024ELb1ELi64ELi320ELi320ELi4ELb1ELi9ELb0ELb0ENS_16CompileConditionILi1000EEEEEvPT_PKS4_S7_S7_flPfS8_Pj)
        /*038c*/ 	.word	0x00000000


	//----- nvinfo : EIATTR_REGCOUNT
	.align		4
.L_151:
        /*0390*/ 	.byte	0x04, 0x2f
        /*0392*/ 	.short	(.L_153 - .L_152)
	.align		4
.L_152:
        /*0394*/ 	.word	index@(_ZN13group_norm_v214gn_cuda_kernelI13__nv_bfloat16Li320ELi3ELi16ELi40ELi1024ELb1ELi32ELi320ELi320ELi4ELb1ELi10ELb0ELb0ENS_16CompileConditionILi1000EEEEEvPT_PKS4_S7_S7_flPfS8_Pj)
        /*0398*/ 	.word	0x00000040


	//----- nvinfo : EIATTR_FRAME_SIZE
	.align		4
.L_153:
        /*039c*/ 	.byte	0x04, 0x11
        /*039e*/ 	.short	(.L_155 - .L_154)
	.align		4
.L_154:
        /*03a0*/ 	.word	index@(_ZN13group_norm_v214gn_cuda_kernelI13__nv_bfloat16Li320ELi3ELi16ELi40ELi1024ELb1ELi32ELi320ELi320ELi4ELb1ELi10ELb0ELb0ENS_16CompileConditionILi1000EEEEEvPT_PKS4_S7_S7_flPfS8_Pj)
        /*03a4*/ 	.word	0x00000000


	//----- nvinfo : EIATTR_REGCOUNT
	.align		4
.L_155:
        /*03a8*/ 	.byte	0x04, 0x2f
        /*03aa*/ 	.short	(.L_157 - .L_156)
	.align		4
.L_156:
        /*03ac*/ 	.word	index@(_ZN13group_norm_v214gn_cuda_kernelI13__nv_bfloat16Li320ELi1ELi16ELi40ELi1024ELb1ELi32ELi320ELi320ELi4ELb1ELi4ELb0ELb0ENS_16CompileConditionILi1000EEEEEvPT_PKS4_S7_S7_flPfS8_Pj)
        /*03b0*/ 	.word	0x0000007c


	//----- nvinfo : EIATTR_FRAME_SIZE
	.align		4
.L_157:
        /*03b4*/ 	.byte	0x04, 0x11
        /*03b6*/ 	.short	(.L_159 - .L_158)
	.align		4
.L_158:
        /*03b8*/ 	.word	index@(_ZN13group_norm_v214gn_cuda_kernelI13__nv_bfloat16Li320ELi1ELi16ELi40ELi1024ELb1ELi32ELi320ELi320ELi4ELb1ELi4ELb0ELb0ENS_16CompileConditionILi1000EEEEEvPT_PKS4_S7_S7_flPfS8_Pj)
        /*03bc*/ 	.word	0x00000000


	//----- nvinfo : EIATTR_REGCOUNT
	.align		4
.L_159:
        /*03c0*/ 	.byte	0x04, 0x2f
        /*03c2*/ 	.short	(.L_161 - .L_160)
	.align		4
.L_160:
        /*03c4*/ 	.word	index@(_ZN13group_norm_v214gn_cuda_kernelI13__nv_bfloat16Li320ELi3ELi16ELi40ELi1024ELb1ELi16ELi320ELi320ELi4ELb1ELi5ELb0ELb0ENS_16CompileConditionILi1000EEEEEvPT_PKS4_S7_S7_flPfS8_Pj)
        /*03c8*/ 	.word	0x0000003e


	//----- nvinfo : EIATTR_FRAME_SIZE
	.align		4
.L_161:
        /*03cc*/ 	.byte	0x04, 0x11
        /*03ce*/ 	.short	(.L_163 - .L_162)
	.align		4
.L_162:
        /*03d0*/ 	.word	index@(_ZN13group_norm_v214gn_cuda_kernelI13__nv_bfloat16Li320ELi3ELi16ELi40ELi1024ELb1ELi16ELi320ELi320ELi4ELb1ELi5ELb0ELb0ENS_16CompileConditionILi1000EEEEEvPT_PKS4_S7_S7_flPfS8_Pj)
        /*03d4*/ 	.word	0x00000000


	//----- nvinfo : EIATTR_REGCOUNT
	.align		4
.L_163:
        /*03d8*/ 	.byte	0x04, 0x2f
        /*03da*/ 	.short	(.L_165 - .L_164)
	.align		4
.L_164:
        /*03dc*/ 	.word	index@(_ZN13group_norm_v214gn_cuda_kernelI13__nv_bfloat16Li320ELi1ELi16ELi40ELi1024ELb1ELi16ELi320ELi320ELi4ELb1ELi2ELb0ELb0ENS_16CompileConditionILi1000EEEEEvPT_PKS4_S7_S7_flPfS8_Pj)
        /*03e0*/ 	.word	0x00000050


	//----- nvinfo : EIATTR_FRAME_SIZE
	.align		4
.L_165:
        /*03e4*/ 	.byte	0x04, 0x11
        /*03e6*/ 	.short	(.L_167 - .L_166)
	.align		4
.L_166:
        /*03e8*/ 	.word	index@(_ZN13group_norm_v214gn_cuda_kernelI13__nv_bfloat16Li320ELi1ELi16ELi40ELi1024ELb1ELi16ELi320ELi320ELi4ELb1ELi2ELb0ELb0ENS_16CompileConditionILi1000EEEEEvPT_PKS4_S7_S7_flPfS8_Pj)
        /*03ec*/ 	.word	0x00000000


	//----- nvinfo : EIATTR_REGCOUNT
	.align		4
.L_167:
        /*03f0*/ 	.byte	0x04, 0x2f
        /*03f2*/ 	.short	(.L_169 - .L_168)
	.align		4
.L_168:
        /*03f4*/ 	.word	index@(_ZN13group_norm_v214gn_cuda_kernelI13__nv_bfloat16Li320ELi3ELi16ELi40ELi1024ELb1ELi8ELi320ELi320ELi4ELb1ELi2ELb0ELb0ENS_16CompileConditionILi1000EEEEEvPT_PKS4_S7_S7_flPfS8_Pj)
        /*03f8*/ 	.word	0x00000040


	//----- nvinfo : EIATTR_FRAME_SIZE
	.align		4
.L_169:
        /*03fc*/ 	.byte	0x04, 0x11
        /*03fe*/ 	.short	(.L_171 - .L_170)
	.align		4
.L_170:
        /*0400*/ 	.word	index@(_ZN13group_norm_v214gn_cuda_kernelI13__nv_bfloat16Li320ELi3ELi16ELi40ELi1024ELb1ELi8ELi320ELi320ELi4ELb1ELi2ELb0ELb0ENS_16CompileConditionILi1000EEEEEvPT_PKS4_S7_S7_flPfS8_Pj)
        /*0404*/ 	.word	0x00000000


	//----- nvinfo : EIATTR_REGCOUNT
	.align		4
.L_171:
        /*0408*/ 	.byte	0x04, 0x2f
        /*040a*/ 	.short	(.L_173 - .L_172)
	.align		4
.L_172:
        /*040c*/ 	.word	index@(_ZN13group_norm_v214gn_cuda_kernelI13__nv_bfloat16Li320ELi2ELi32ELi20ELi1024ELb0ELi64ELi320ELi320ELi4ELb1ELi18ELb0ELb0ENS_16CompileConditionILi1000EEEEEvPT_PKS4_S7_S7_flPfS8_Pj)
        /*0410*/ 	.word	0x0000005f


	//----- nvinfo : EIATTR_FRAME_SIZE
	.align		4
.L_173:
        /*0414*/ 	.byte	0x04, 0x11
        /*0416*/ 	.short	(.L_175 - .L_174)
	.align		4
.L_174:
        /*0418*/ 	.word	index@(_ZN13group_norm_v214gn_cuda_kernelI13__nv_bfloat16Li320ELi2ELi32ELi20ELi1024ELb0ELi64ELi320ELi320ELi4ELb1ELi18ELb0ELb0ENS_16CompileConditionILi1000EEEEEvPT_PKS4_S7_S7_flPfS8_Pj)
        /*041c*/ 	.word	0x00000000


	//----- nvinfo : EIATTR_REGCOUNT
	.align		4
.L_175:
        /*0420*/ 	.byte	0x04, 0x2f
        /*0422*/ 	.short	(.L_177 - .L_176)
	.align		4
.L_176:
        /*0424*/ 	.word	index@(_ZN13group_norm_v214gn_cuda_kernelI13__nv_bfloat16Li320ELi3ELi32ELi20ELi1024ELb0ELi64ELi320ELi320ELi4ELb1ELi21ELb0ELb0ENS_16CompileConditionILi1000EEEEEvPT_PKS4_S7_S7_flPfS8_Pj)
        /*0428*/ 	.word	0x00000040


	//----- nvinfo : EIATTR_FRAME_SIZE
	.align		4
.L_177:
        /*042c*/ 	.byte	0x04, 0x11
        /*042e*/ 	.short	(.L_179 - .L_178)
	.align		4
.L_178:
        /*0430*/ 	.word	index@(_ZN13group_norm_v214gn_cuda_kernelI13__nv_bfloat16Li320ELi3ELi32ELi20ELi1024ELb0ELi64ELi320ELi320ELi4ELb1ELi21ELb0ELb0ENS_16CompileConditionILi1000EEEEEvPT_PKS4_S7_S7_flPfS8_Pj)
        /*0434*/ 	.word	0x00000068


	//----- nvinfo : EIATTR_REGCOUNT
	.align		4
.L_179:
        /*0438*/ 	.byte	0x04, 0x2f
        /*043a*/ 	.short	(.L_181 - .L_180)
	.align		4
.L_180:
        /*043c*/ 	.word	index@(_ZN13group_norm_v214gn_cuda_kernelI13__nv_bfloat16Li320ELi1ELi32ELi20ELi1024ELb0ELi128ELi320ELi320ELi4ELb1ELi18ELb0ELb0ENS_16CompileConditionILi1000EEEEEvPT_PKS4_S7_S7_flPfS8_Pj)
        /*0440*/ 	.word	0x000000a6


	//----- nvinfo : EIATTR_FRAME_SIZE
	.align		4
.L_181:
        /*0444*/ 	.byte	0x04, 0x11
        /*0446*/ 	.short	(.L_183 - .L_182)
	.align		4
.L_182:
        /*0448*/ 	.word	index@(_ZN13group_norm_v214gn_cuda_kernelI13__nv_bfloat16Li320ELi1ELi32ELi20ELi1024ELb0ELi128ELi320ELi320ELi4ELb1ELi18ELb0ELb0ENS_16CompileConditionILi1000EEEEEvPT_PKS4_S7_S7_flPfS8_Pj)
        /*044c*/ 	.word	0x00000000


	//----- nvinfo : EIATTR_REGCOUNT
	.align		4
.L_183:
        /*0450*/ 	.byte	0x04, 0x2f
        /*0452*/ 	.short	(.L_185 - .L_184)
	.align		4
.L_184:
        /*0454*/ 	.word	index@(_ZN13group_norm_v214gn_cuda_kernelI13__nv_bfloat16Li320ELi1ELi32ELi20ELi1024ELb0ELi64ELi320ELi320ELi4ELb1ELi9ELb0ELb0ENS_16CompileConditionILi1000EEEEEvPT_PKS4_S7_S7_flPfS8_Pj)
        /*0458*/ 	.word	0x00000080


	//----- nvinfo : EIATTR_FRAME_SIZE
	.align		4
.L_185:
        /*045c*/ 	.byte	0x04, 0x11
        /*045e*/ 	.short	(.L_187 - .L_186)
	.align		4
.L_186:
        /*0460*/ 	.word	index@(_ZN13group_norm_v214gn_cuda_kernelI13__nv_bfloat16Li320ELi1ELi32ELi20ELi1024ELb0ELi64ELi320ELi320ELi4ELb1ELi9ELb0ELb0ENS_16CompileConditionILi1000EEEEEvPT_PKS4_S7_S7_flPfS8_Pj)
        /*0464*/ 	.word	0x00000000


	//----- nvinfo : EIATTR_REGCOUNT
	.align		4
.L_187:
        /*0468*/ 	.byte	0x04, 0x2f
        /*046a*/ 	.short	(.L_189 - .L_188)
	.align		4
.L_188:
        /*046c*/ 	.word	index@(_ZN13group_norm_v214gn_cuda_kernelI13__nv_bfloat16Li320ELi3ELi32ELi20ELi1024ELb0ELi32ELi320ELi320ELi4ELb1ELi10ELb0ELb0ENS_16CompileConditionILi1000EEEEEvPT_PKS4_S7_S7_flPfS8_Pj)
        /*0470*/ 	.word	0x00000038


	//----- nvinfo : EIATTR_FRAME_SIZE
	.align		4
.L_189:
        /*0474*/ 	.byte	0x04, 0x11
        /*0476*/ 	.short	(.L_191 - .L_190)
	.align		4
.L_190:
        /*0478*/ 	.word	index@(_ZN13group_norm_v214gn_cuda_kernelI13__nv_bfloat16Li320ELi3ELi32ELi20ELi1024ELb0ELi32ELi320ELi320ELi4ELb1ELi10ELb0ELb0ENS_16CompileConditionILi1000EEEEEvPT_PKS4_S7_S7_flPfS8_Pj)
        /*047c*/ 	.word	0x00000000


	//----- nvinfo : EIATTR_REGCOUNT
	.align		4
.L_191:
        /*0480*/ 	.byte	0x04, 0x2f
        /*0482*/ 	.short	(.L_193 - .L_192)
	.align		4
.L_192:
        /*0484*/ 	.word	index@(_ZN13group_norm_v214gn_cuda_kernelI13__nv_bfloat16Li320ELi1ELi32ELi20ELi1024ELb0ELi32ELi320ELi320ELi4ELb1ELi4ELb0ELb0ENS_16CompileConditionILi1000EEEEEvPT_PKS4_S7_S7_flPfS8_Pj)
        /*0488*/ 	.word	0x00000060


	//----- nvinfo : EIATTR_FRAME_SIZE
	.align		4
.L_193:
        /*048c*/ 	.byte	0x04, 0x11
        /*048e*/ 	.short	(.L_195 - .L_194)
	.align		4
.L_194:
        /*0490*/ 	.word	index@(_ZN13group_norm_v214gn_cuda_kernelI13__nv_bfloat16Li320ELi1ELi32ELi20ELi1024ELb0ELi32ELi320ELi320ELi4ELb1ELi4ELb0ELb0ENS_16CompileConditionILi1000EEEEEvPT_PKS4_S7_S7_flPfS8_Pj)
        /*0494*/ 	.word	0x00000000


	//----- nvinfo : EIATTR_REGCOUNT
	.align		4
.L_195:
        /*0498*/ 	.byte	0x04, 0x2f
        /*049a*/ 	.short	(.L_197 - .L_196)
	.align		4
.L_196:
        /*049c*/ 	.word	index@(_ZN13group_norm_v214gn_cuda_kernelI13__nv_bfloat16Li320ELi3ELi32ELi20ELi1024ELb0ELi16ELi320ELi320ELi4ELb1ELi5ELb0ELb0ENS_16CompileConditionILi1000EEEEEvPT_PKS4_S7_S7_flPfS8_Pj)
        /*04a0*/ 	.word	0x00000038


	//----- nvinfo : EIATTR_FRAME_SIZE
	.align		4
.L_197:
        /*04a4*/ 	.byte	0x04, 0x11
        /*04a6*/ 	.short	(.L_199 - .L_198)
	.align		4
.L_198:
        /*04a8*/ 	.word	index@(_ZN13group_norm_v214gn_cuda_kernelI13__nv_bfloat16Li320ELi3ELi32ELi20ELi1024ELb0ELi16ELi320ELi320ELi4ELb1ELi5ELb0ELb0ENS_16CompileConditionILi1000EEEEEvPT_PKS4_S7_S7_flPfS8_Pj)
        /*04ac*/ 	.word	0x00000000


	//----- nvinfo : EIATTR_REGCOUNT
	.align		4
.L_199:
        /*04b0*/ 	.byte	0x04, 0x2f
        /*04b2*/ 	.short	(.L_201 - .L_200)
	.align		4
.L_200:
        /*04b4*/ 	.word	index@(_ZN13group_norm_v214gn_cuda_kernelI13__nv_bfloat16Li320ELi1ELi32ELi20ELi1024ELb0ELi16ELi320ELi320ELi4ELb1ELi2ELb0ELb0ENS_16CompileConditionILi1000EEEEEvPT_PKS4_S7_S7_flPfS8_Pj)
        /*04b8*/ 	.word	0x00000048


	//----- nvinfo : EIATTR_FRAME_SIZE
	.align		4
.L_201:
        /*04bc*/ 	.byte	0x04, 0x11
        /*04be*/ 	.short	(.L_203 - .L_202)
	.align		4
.L_202:
        /*04c0*/ 	.word	index@(_ZN13group_norm_v214gn_cuda_kernelI13__nv_bfloat16Li320ELi1ELi32ELi20ELi1024ELb0ELi16ELi320ELi320ELi4ELb1ELi2ELb0ELb0ENS_16CompileConditionILi1000EEEEEvPT_PKS4_S7_S7_flPfS8_Pj)
        /*04c4*/ 	.word	0x00000000


	//----- nvinfo : EIATTR_REGCOUNT
	.align		4
.L_203:
        /*04c8*/ 	.byte	0x04, 0x2f
        /*04ca*/ 	.short	(.L_205 - .L_204)
	.align		4
.L_204:
        /*04cc*/ 	.word	index@(_ZN13group_norm_v214gn_cuda_kernelI13__nv_bfloat16Li320ELi3ELi32ELi20ELi1024ELb0ELi8ELi320ELi320ELi4ELb1ELi2ELb0ELb0ENS_16CompileConditionILi1000EEEEEvPT_PKS4_S7_S7_flPfS8_Pj)
        /*04d0*/ 	.word	0x00000038


	//----- nvinfo : EIATTR_FRAME_SIZE
	.align		4
.L_205:
        /*04d4*/ 	.byte	0x04, 0x11
        /*04d6*/ 	.short	(.L_207 - .L_206)
	.align		4
.L_206:
        /*04d8*/ 	.word	index@(_ZN13group_norm_v214gn_cuda_kernelI13__nv_bfloat16Li320ELi3ELi32ELi20ELi1024ELb0ELi8ELi320ELi320ELi4ELb1ELi2ELb0ELb0ENS_16CompileConditionILi1000EEEEEvPT_PKS4_S7_S7_flPfS8_Pj)
        /*04dc*/ 	.word	0x00000000


	//----- nvinfo : EIATTR_REGCOUNT
	.align		4
.L_207:
        /*04e0*/ 	.byte	0x04, 0x2f
        /*04e2*/ 	.short	(.L_209 - .L_208)
	.align		4
.L_208:
        /*04e4*/ 	.word	index@(_ZN13group_norm_v218gn_bwd_cuda_kernelI13__nv_bfloat16Li320ELi3ELi16ELi40ELi1024ELb1ELb1ELi32ELi320ELi320ELi4ELb1ELi12ELb0ELb0ELNS_15WgradSyncMethodE3ENS_16CompileConditionILi1000EEEEEvPT_S6_S6_PKS5_S8_S8_S8_PKfflPfPj)
        /*04e8*/ 	.word	0x00000040


	//----- nvinfo : EIATTR_FRAME_SIZE
	.align		4
.L_209:
        /*04ec*/ 	.byte	0x04, 0x11
        /*04ee*/ 	.short	(.L_211 - .L_210)
	.align		4
.L_210:
        /*04f0*/ 	.word	index@(_ZN13group_norm_v218gn_bwd_cuda_kernelI13__nv_bfloat16Li320ELi3ELi16ELi40ELi1024ELb1ELb1ELi32ELi320ELi320ELi4ELb1ELi12ELb0ELb0ELNS_15WgradSyncMethodE3ENS_16CompileConditionILi1000EEEEEvPT_S6_S6_PKS5_S8_S8_S8_PKfflPfPj)
        /*04f4*/ 	.word	0x000000f8


	//----- nvinfo : EIATTR_REGCOUNT
	.align		4
.L_211:
        /*04f8*/ 	.byte	0x04, 0x2f
        /*04fa*/ 	.short	(.L_213 - .L_212)
	.align		4
.L_212:
        /*04fc*/ 	.word	index@(_ZN13group_norm_v218gn_bwd_cuda_kernelI13__nv_bfloat16Li320ELi3ELi16ELi40ELi1024ELb1ELb1ELi32ELi320ELi320ELi4ELb1ELi10ELb0ELb0ELNS_15WgradSyncMethodE3ENS_16CompileConditionILi1000EEEEEvPT_S6_S6_PKS5_S8_S8_S8_PKfflPfPj)
        /*0500*/ 	.word	0x00000040


	//----- nvinfo : EIATTR_FRAME_SIZE
	.align		4
.L_213:
        /*0504*/ 	.byte	0x04, 0x11
        /*0506*/ 	.short	(.L_215 - .L_214)
	.align		4
.L_214:
        /*0508*/ 	.word	index@(_ZN13group_norm_v218gn_bwd_cuda_kernelI13__nv_bfloat16Li320ELi3ELi16ELi40ELi1024ELb1ELb1ELi32ELi320ELi320ELi4ELb1ELi10ELb0ELb0ELNS_15WgradSyncMethodE3ENS_16CompileConditionILi1000EEEEEvPT_S6_S6_PKS5_S8_S8_S8_PKfflPfPj)
        /*050c*/ 	.word	0x000000f8


	//----- nvinfo : EIATTR_REGCOUNT
	.align		4
.L_215:
        /*0510*/ 	.byte	0x04, 0x2f
        /*0512*/ 	.short	(.L_217 - .L_216)
	.align		4
.L_216:
        /*0514*/ 	.word	index@(_ZN13group_norm_v218gn_bwd_cuda_kernelI13__nv_bfloat16Li320ELi2ELi16ELi40ELi1024ELb1ELb1ELi32ELi320ELi320ELi4ELb1ELi8ELb0ELb0ELNS_15WgradSyncMethodE3ENS_16CompileConditionILi1000EEEEEvPT_S6_S6_PKS5_S8_S8_S8_PKfflPfPj)
        /*0518*/ 	.word	0x00000060


	//----- nvinfo : EIATTR_FRAME_SIZE
	.align		4
.L_217:
        /*051c*/ 	.byte	0x04, 0x11
        /*051e*/ 	.short	(.L_219 - .L_218)
	.align		4
.L_218:
        /*0520*/ 	.word	index@(_ZN13group_norm_v218gn_bwd_cuda_kernelI13__nv_bfloat16Li320ELi2ELi16ELi40ELi1024ELb1ELb1ELi32ELi320ELi320ELi4ELb1ELi8ELb0ELb0ELNS_15WgradSyncMethodE3ENS_16CompileConditionILi1000EEEEEvPT_S6_S6_PKS5_S8_S8_S8_PKfflPfPj)
        /*0524*/ 	.word	0x00000000


	//----- nvinfo : EIATTR_REGCOUNT
	.align		4
.L_219:
        /*0528*/ 	.byte	0x04, 0x2f
        /*052a*/ 	.short	(.L_221 - .L_220)
	.align		4
.L_220:
        /*052c*/ 	.word	index@(_ZN13group_norm_v218gn_bwd_cuda_kernelI13__nv_bfloat16Li320ELi1ELi16ELi40ELi1024ELb1ELb1ELi64ELi320ELi320ELi4ELb1ELi8ELb0ELb0ELNS_15WgradSyncMethodE3ENS_16CompileConditionILi1000EEEEEvPT_S6_S6_PKS5_S8_S8_S8_PKfflPfPj)
        /*0530*/ 	.word	0x000000a8


	//----- nvinfo : EIATTR_FRAME_SIZE
	.align		4
.L_221:
        /*0534*/ 	.byte	0x04, 0x11
        /*0536*/ 	.short	(.L_223 - .L_222)
	.align		4
.L_222:
        /*0538*/ 	.word	index@(_ZN13group_norm_v218gn_bwd_cuda_kernelI13__nv_bfloat16Li320ELi1ELi16ELi40ELi1024ELb1ELb1ELi64ELi320ELi320ELi4ELb1ELi8ELb0ELb0ELNS_15WgradSyncMethodE3ENS_16CompileConditionILi1000EEEEEvPT_S6_S6_PKS5_S8_S8_S8_PKfflPfPj)
        /*053c*/ 	.word	0x00000040


	//----- nvinfo : EIATTR_REGCOUNT
	.align		4
.L_223:
        /*0540*/ 	.byte	0x04, 0x2f
        /*0542*/ 	.short	(.L_225 - .L_224)
	.align		4
.L_224:
        /*0544*/ 	.word	index@(_ZN13group_norm_v218gn_bwd_cuda_kernelI13__nv_bfloat16Li320ELi1ELi16ELi40ELi1024ELb1ELb1ELi32ELi320ELi320ELi4ELb1ELi4ELb0ELb0ELNS_15WgradSyncMethodE3ENS_16CompileConditionILi1000EEEEEvPT_S6_S6_PKS5_S8_S8_S8_PKfflPfPj)
        /*0548*/ 	.word	0x000000a5


	//----- nvinfo : EIATTR_FRAME_SIZE
	.align		4
.L_225:
        /*054c*/ 	.byte	0x04, 0x11
        /*054e*/ 	.short	(.L_227 - .L_226)
	.align		4
.L_226:
        /*0550*/ 	.word	index@(_ZN13group_norm_v218gn_bwd_cuda_kernelI13__nv_bfloat16Li320ELi1ELi16ELi40ELi1024ELb1ELb1ELi32ELi320ELi320ELi4ELb1ELi4ELb0ELb0ELNS_15WgradSyncMethodE3ENS_16CompileConditionILi1000EEEEEvPT_S6_S6_PKS5_S8_S8_S8_PKfflPfPj)
        /*0554*/ 	.word	0x00000000


	//----- nvinfo : EIATTR_REGCOUNT
	.align		4
.L_227:
        /*0558*/ 	.byte	0x04, 0x2f
        /*055a*/ 	.short	(.L_229 - .L_228)
	.align		4
.L_228:
        /*055c*/ 	.word	index@(_ZN13group_norm_v218gn_bwd_cuda_kernelI13__nv_bfloat16Li320ELi3ELi16ELi40ELi1024ELb1ELb1ELi16ELi320ELi320ELi4ELb1ELi4ELb0ELb0ELNS_15WgradSyncMethodE3ENS_16CompileConditionILi1000EEEEEvPT_S6_S6_PKS5_S8_S8_S8_PKfflPfPj)
        /*0560*/ 	.word	0x00000040


	//----- nvinfo : EIATTR_FRAME_SIZE
	.align		4
.L_229:
        /*0564*/ 	.byte	0x04, 0x11
        /*0566*/ 	.short	(.L_231 - .L_230)
	.align		4
.L_230:
        /*0568*/ 	.word	index@(_ZN13group_norm_v218gn_bwd_cuda_kernelI13__nv_bfloat16Li320ELi3ELi16ELi40ELi1024ELb1ELb1ELi16ELi320ELi320ELi4ELb1ELi4ELb0ELb0ELNS_15WgradSyncMethodE3ENS_16CompileConditionILi1000EEEEEvPT_S6_S6_PKS5_S8_S8_S8_PKfflPfPj)
        /*056c*/ 	.word	0x00000000


	//----- nvinfo : EIATTR_REGCOUNT
	.align		4
.L_231:
        /*0570*/ 	.byte	0x04, 0x2f
        /*0572*/ 	.short	(.L_233 - .L_232)
	.align		4
.L_232:
        /*0574*/ 	.word	index@(_ZN13group_norm_v218gn_bwd_cuda_kernelI13__nv_bfloat16Li320ELi1ELi16ELi40ELi1024ELb1ELb1ELi16ELi320ELi320ELi4ELb1ELi2ELb0ELb0ELNS_15WgradSyncMethodE3ENS_16CompileConditionILi1000EEEEEvPT_S6_S6_PKS5_S8_S8_S8_PKfflPfPj)
        /*0578*/ 	.word	0x00000078


	//----- nvinfo : EIATTR_FRAME_SIZE
	.align		4
.L_233:
        /*057c*/ 	.byte	0x04, 0x11
        /*057e*/ 	.short	(.L_235 - .L_234)
	.align		4
.L_234:
        /*0580*/ 	.word	index@(_ZN13group_norm_v218gn_bwd_cuda_kernelI13__nv_bfloat16Li320ELi1ELi16ELi40ELi1024ELb1ELb1ELi16ELi320ELi320ELi4ELb1ELi2ELb0ELb0ELNS_15WgradSyncMethodE3ENS_16CompileConditionILi1000EEEEEvPT_S6_S6_PKS5_S8_S8_S8_PKfflPfPj)
        /*0584*/ 	.word	0x00000000


	//----- nvinfo : EIATTR_REGCOUNT
	.align		4
.L_235:
        /*0588*/ 	.byte	0x04, 0x2f
        /*058a*/ 	.short	(.L_237 - .L_236)
	.align		4
.L_236:
        /*058c*/ 	.word	index@(_ZN13group_norm_v218gn_bwd_cuda_kernelI13__nv_bfloat16Li320ELi3ELi16ELi40ELi1024ELb1ELb1ELi8ELi320ELi320ELi4ELb1ELi2ELb0ELb0ELNS_15WgradSyncMethodE3ENS_16CompileConditionILi1000EEEEEvPT_S6_S6_PKS5_S8_S8_S8_PKfflPfPj)
        /*0590*/ 	.word	0x00000040


	//----- nvinfo : EIATTR_FRAME_SIZE
	.align		4
.L_237:
        /*0594*/ 	.byte	0x04, 0x11
        /*0596*/ 	.short	(.L_239 - .L_238)
	.align		4
.L_238:
        /*0598*/ 	.word	index@(_ZN13group_norm_v218gn_bwd_cuda_kernelI13__nv_bfloat16Li320ELi3ELi16ELi40ELi1024ELb1ELb1ELi8ELi320ELi320ELi4ELb1ELi2ELb0ELb0ELNS_15WgradSyncMethodE3ENS_16CompileConditionILi1000EEEEEvPT_S6_S6_PKS5_S8_S8_S8_PKfflPfPj)
        /*059c*/ 	.word	0x00000000


	//----- nvinfo : EIATTR_REGCOUNT
	.align		4
.L_239:
        /*05a0*/ 	.byte	0x04, 0x2f
        /*05a2*/ 	.short	(.L_241 - .L_240)
	.align		4
.L_240:
        /*05a4*/ 	.word	index@(_ZN13group_norm_v218gn_bwd_cuda_kernelI13__nv_bfloat16Li320ELi3ELi32ELi20ELi1024ELb0ELb1ELi32ELi320ELi320ELi4ELb1ELi12ELb0ELb0ELNS_15WgradSyncMethodE3ENS_16CompileConditionILi1000EEEEEvPT_S6_S6_PKS5_S8_S8_S8_PKfflPfPj)
        /*05a8*/ 	.word	0x00000040


	//----- nvinfo : EIATTR_FRAME_SIZE
	.align		4
.L_241:
        /*05ac*/ 	.byte	0x04, 0x11
        /*05ae*/ 	.short	(.L_243 - .L_242)
	.align		4
.L_242:
        /*05b0*/ 	.word	index@(_ZN13group_norm_v218gn_bwd_cuda_kernelI13__nv_bfloat16Li320ELi3ELi32ELi20ELi1024ELb0ELb1ELi32ELi320ELi320ELi4ELb1ELi12ELb0ELb0ELNS_15WgradSyncMethodE3ENS_16CompileConditionILi1000EEEEEvPT_S6_S6_PKS5_S8_S8_S8_PKfflPfPj)
        /*05b4*/ 	.word	0x000000e8


	//----- nvinfo : EIATTR_REGCOUNT
	.align		4
.L_243:
        /*05b8*/ 	.byte	0x04, 0x2f
        /*05ba*/ 	.short	(.L_245 - .L_244)
	.align		4
.L_244:
        /*05bc*/ 	.word	index@(_ZN13group_norm_v218gn_bwd_cuda_kernelI13__nv_bfloat16Li320ELi3ELi32ELi20ELi1024ELb0ELb1ELi32ELi320ELi320ELi4ELb1ELi10ELb0ELb0ELNS_15WgradSyncMethodE3ENS_16CompileConditionILi1000EEEEEvPT_S6_S6_PKS5_S8_S8_S8_PKfflPfPj)
        /*05c0*/ 	.word	0x00000040


	//----- nvinfo : EIATTR_FRAME_SIZE
	.align		4
.L_245:
        /*05c4*/ 	.byte	0x04, 0x11
        /*05c6*/ 	.short	(.L_247 - .L_246)
	.align		4
.L_246:
        /*05c8*/ 	.word	index@(_ZN13group_norm_v218gn_bwd_cuda_kernelI13__nv_bfloat16Li320ELi3ELi32ELi20ELi1024ELb0ELb1ELi32ELi320ELi320ELi4ELb1ELi10ELb0ELb0ELNS_15WgradSyncMethodE3ENS_16CompileConditionILi1000EEEEEvPT_S6_S6_PKS5_S8_S8_S8_PKfflPfPj)
        /*05cc*/ 	.word	0x000000e8


	//----- nvinfo : EIATTR_REGCOUNT
	.align		4
.L_247:
        /*05d0*/ 	.byte	0x04, 0x2f
        /*05d2*/ 	.short	(.L_249 - .L_248)
	.align		4
.L_248:
        /*05d4*/ 	.word	index@(_ZN13group_norm_v218gn_bwd_cuda_kernelI13__nv_bfloat16Li320ELi2ELi32ELi20ELi1024ELb0ELb1ELi32ELi320ELi320ELi4ELb1ELi8ELb0ELb0ELNS_15WgradSyncMethodE3ENS_16CompileConditionILi1000EEEEEvPT_S6_S6_PKS5_S8_S8_S8_PKfflPfPj)
        /*05d8*/ 	.word	0x00000060


	//----- nvinfo : EIATTR_FRAME_SIZE
	.align		4
.L_249:
        /*05dc*/ 	.byte	0x04, 0x11
        /*05de*/ 	.short	(.L_251 - .L_250)
	.align		4
.L_250:
        /*05e0*/ 	.word	index@(_ZN13group_norm_v218gn_bwd_cuda_kernelI13__nv_bfloat16Li320ELi2ELi32ELi20ELi1024ELb0ELb1ELi32ELi320ELi320ELi4ELb1ELi8ELb0ELb0ELNS_15WgradSyncMethodE3ENS_16CompileConditionILi1000EEEEEvPT_S6_S6_PKS5_S8_S8_S8_PKfflPfPj)
        /*05e4*/ 	.word	0x00000000


	//----- nvinfo : EIATTR_REGCOUNT
	.align		4
.L_251:
        /*05e8*/ 	.byte	0x04, 0x2f
        /*05ea*/ 	.short	(.L_253 - .L_252)
	.align		4
.L_252:
        /*05ec*/ 	.word	index@(_ZN13group_norm_v218gn_bwd_cuda_kernelI13__nv_bfloat16Li320ELi1ELi32ELi20ELi1024ELb0ELb1ELi64ELi320ELi320ELi4ELb1ELi8ELb0ELb0ELNS_15WgradSyncMethodE3ENS_16CompileConditionILi1000EEEEEvPT_S6_S6_PKS5_S8_S8_S8_PKfflPfPj)
        /*05f0*/ 	.word	0x000000a8


	//----- nvinfo : EIATTR_FRAME_SIZE
	.align		4
.L_253:
        /*05f4*/ 	.byte	0x04, 0x11
        /*05f6*/ 	.short	(.L_255 - .L_254)
	.align		4
.L_254:
        /*05f8*/ 	.word	index@(_ZN13group_norm_v218gn_bwd_cuda_kernelI13__nv_bfloat16Li320ELi1ELi32ELi20ELi1024ELb0ELb1ELi64ELi320ELi320ELi4ELb1ELi8ELb0ELb0ELNS_15WgradSyncMethodE3ENS_16CompileConditionILi1000EEEEEvPT_S6_S6_PKS5_S8_S8_S8_PKfflPfPj)
        /*05fc*/ 	.word	0x00000000


	//----- nvinfo : EIATTR_REGCOUNT
	.align		4
.L_255:
        /*0600*/ 	.byte	0x04, 0x2f
        /*0602*/ 	.short	(.L_257 - .L_256)
	.align		4
.L_256:
        /*0604*/ 	.word	index@(_ZN13group_norm_v218gn_bwd_cuda_kernelI13__nv_bfloat16Li320ELi1ELi32ELi20ELi1024ELb0ELb1ELi32ELi320ELi320ELi4ELb1ELi4ELb0ELb0ELNS_15WgradSyncMethodE3ENS_16CompileConditionILi1000EEEEEvPT_S6_S6_PKS5_S8_S8_S8_PKfflPfPj)
        /*0608*/ 	.word	0x00000082


	//----- nvinfo : EIATTR_FRAME_SIZE
	.align		4
.L_257:
        /*060c*/ 	.byte	0x04, 0x11
        /*060e*/ 	.short	(.L_259 - .L_258)
	.align		4
.L_258:
        /*0610*/ 	.word	index@(_ZN13group_norm_v218gn_bwd_cuda_kernelI13__nv_bfloat16Li320ELi1ELi32ELi20ELi1024ELb0ELb1ELi32ELi320ELi320ELi4ELb1ELi4ELb0ELb0ELNS_15WgradSyncMethodE3ENS_16CompileConditionILi1000EEEEEvPT_S6_S6_PKS5_S8_S8_S8_PKfflPfPj)
        /*0614*/ 	.word	0x00000000


	//----- nvinfo : EIATTR_REGCOUNT
	.align		4
.L_259:
        /*0618*/ 	.byte	0x04, 0x2f
        /*061a*/ 	.short	(.L_261 - .L_260)
	.align		4
.L_260:
        /*061c*/ 	.word	index@(_ZN13group_norm_v218gn_bwd_cuda_kernelI13__nv_bfloat16Li320ELi3ELi32ELi20ELi1024ELb0ELb1ELi16ELi320ELi320ELi4ELb1ELi4ELb0ELb0ELNS_15WgradSyncMethodE3ENS_16CompileConditionILi1000EEEEEvPT_S6_S6_PKS5_S8_S8_S8_PKfflPfPj)
        /*0620*/ 	.word	0x00000040


	//----- nvinfo : EIATTR_FRAME_SIZE
	.align		4
.L_261:
        /*0624*/ 	.byte	0x04, 0x11
        /*0626*/ 	.short	(.L_263 - .L_262)
	.align		4
.L_262:
        /*0628*/ 	.word	index@(_ZN13group_norm_v218gn_bwd_cuda_kernelI13__nv_bfloat16Li320ELi3ELi32ELi20ELi1024ELb0ELb1ELi16ELi320ELi320ELi4ELb1ELi4ELb0ELb0ELNS_15WgradSyncMethodE3ENS_16CompileConditionILi1000EEEEEvPT_S6_S6_PKS5_S8_S8_S8_PKfflPfPj)
        /*062c*/ 	.word	0x00000000


	//----- nvinfo : EIATTR_REGCOUNT
	.align		4
.L_263:
        /*0630*/ 	.byte	0x04, 0x2f
        /*0632*/ 	.short	(.L_265 - .L_264)
	.align		4
.L_264:
        /*0634*/ 	.word	index@(_ZN13group_norm_v218gn_bwd_cuda_kernelI13__nv_bfloat16Li320ELi1ELi32ELi20ELi1024ELb0ELb1ELi16ELi320ELi320ELi4ELb1ELi2ELb0ELb0ELNS_15WgradSyncMethodE3ENS_16CompileConditionILi1000EEEEEvPT_S6_S6_PKS5_S8_S8_S8_PKfflPfPj)
        /*0638*/ 	.word	0x00000060


	//----- nvinfo : EIATTR_FRAME_SIZE
	.align		4
.L_265:
        /*063c*/ 	.byte	0x04, 0x11
        /*063e*/ 	.short	(.L_267 - .L_266)
	.align		4
.L_266:
        /*0640*/ 	.word	index@(_ZN13group_norm_v218gn_bwd_cuda_kernelI13__nv_bfloat16Li320ELi1ELi32ELi20ELi1024ELb0ELb1ELi16ELi320ELi320ELi4ELb1ELi2ELb0ELb0ELNS_15WgradSyncMethodE3ENS_16CompileConditionILi1000EEEEEvPT_S6_S6_PKS5_S8_S8_S8_PKfflPfPj)
        /*0644*/ 	.word	0x00000000


	//----- nvinfo : EIATTR_REGCOUNT
	.align		4
.L_267:
        /*0648*/ 	.byte	0x04, 0x2f
        /*064a*/ 	.short	(.L_269 - .L_268)
	.align		4
.L_268:
        /*064c*/ 	.word	index@(_ZN13group_norm_v218gn_bwd_cuda_kernelI13__nv_bfloat16Li320ELi3ELi32ELi20ELi1024ELb0ELb1ELi8ELi320ELi320ELi4ELb1ELi2ELb0ELb0ELNS_15WgradSyncMethodE3ENS_16CompileConditionILi1000EEEEEvPT_S6_S6_PKS5_S8_S8_S8_PKfflPfPj)
        /*0650*/ 	.word	0x00000038


	//----- nvinfo : EIATTR_FRAME_SIZE
	.align		4
.L_269:
        /*0654*/ 	.byte	0x04, 0x11
        /*0656*/ 	.short	(.L_271 - .L_270)
	.align		4
.L_270:
        /*0658*/ 	.word	index@(_ZN13group_norm_v218gn_bwd_cuda_kernelI13__nv_bfloat16Li320ELi3ELi32ELi20ELi1024ELb0ELb1ELi8ELi320ELi320ELi4ELb1ELi2ELb0ELb0ELNS_15WgradSyncMethodE3ENS_16CompileConditionILi1000EEEEEvPT_S6_S6_PKS5_S8_S8_S8_PKfflPfPj)
        /*065c*/ 	.word	0x00000000


	//----- nvinfo : EIATTR_MIN_STACK_SIZE
	.align		4
.L_271:
        /*0660*/ 	.byte	0x04, 0x12
        /*0662*/ 	.short	(.L_273 - .L_272)
	.align		4
.L_272:
        /*0664*/ 	.word	index@(_ZN13group_norm_v218gn_bwd_cuda_kernelI13__nv_bfloat16Li320ELi3ELi32ELi20ELi1024ELb0ELb1ELi8ELi320ELi320ELi4ELb1ELi2ELb0ELb0ELNS_15WgradSyncMethodE3ENS_16CompileConditionILi1000EEEEEvPT_S6_S6_PKS5_S8_S8_S8_PKfflPfPj)
        /*0668*/ 	.word	0x00000000


	//----- nvinfo : EIATTR_MIN_STACK_SIZE
	.align		4
.L_273:
        /*066c*/ 	.byte	0x04, 0x12
        /*066e*/ 	.short	(.L_275 - .L_274)
	.align		4
.L_274:
        /*0670*/ 	.word	index@(_ZN13group_norm_v218gn_bwd_cuda_kernelI13__nv_bfloat16Li320ELi1ELi32ELi20ELi1024ELb0ELb1ELi16ELi320ELi320ELi4ELb1ELi2ELb0ELb0ELNS_15WgradSyncMethodE3ENS_16CompileConditionILi1000EEEEEvPT_S6_S6_PKS5_S8_S8_S8_PKfflPfPj)
        /*0674*/ 	.word	0x00000000


	//----- nvinfo : EIATTR_MIN_STACK_SIZE
	.align		4
.L_275:
        /*0678*/ 	.byte	0x04, 0x12
        /*067a*/ 	.short	(.L_277 - .L_276)
	.align		4
.L_276:
        /*067c*/ 	.word	index@(_ZN13group_norm_v218gn_bwd_cuda_kernelI13__nv_bfloat16Li320ELi3ELi32ELi20ELi1024ELb0ELb1ELi16ELi320ELi320ELi4ELb1ELi4ELb0ELb0ELNS_15WgradSyncMethodE3ENS_16CompileConditionILi1000EEEEEvPT_S6_S6_PKS5_S8_S8_S8_PKfflPfPj)
        /*0680*/ 	.word	0x00000000


	//----- nvinfo : EIATTR_MIN_STACK_SIZE
	.align		4
.L_277:
        /*0684*/ 	.byte	0x04, 0x12
        /*0686*/ 	.short	(.L_279 - .L_278)
	.align		4
.L_278:
        /*0688*/ 	.word	index@(_ZN13group_norm_v218gn_bwd_cuda_kernelI13__nv_bfloat16Li320ELi1ELi32ELi20ELi1024ELb0ELb1ELi32ELi320ELi320ELi4ELb1ELi4ELb0ELb0ELNS_15WgradSyncMethodE3ENS_16CompileConditionILi1000EEEEEvPT_S6_S6_PKS5_S8_S8_S8_PKfflPfPj)
        /*068c*/ 	.word	0x00000000


	//----- nvinfo : EIATTR_MIN_STACK_SIZE
	.align		4
.L_279:
        /*0690*/ 	.byte	0x04, 0x12
        /*0692*/ 	.short	(.L_281 - .L_280)
	.align		4
.L_280:
        /*0694*/ 	.word	index@(_ZN13group_norm_v218gn_bwd_cuda_kernelI13__nv_bfloat16Li320ELi1ELi32ELi20ELi1024ELb0ELb1ELi64ELi320ELi320ELi4ELb1ELi8ELb0ELb0ELNS_15WgradSyncMethodE3ENS_16CompileConditionILi1000EEEEEvPT_S6_S6_PKS5_S8_S8_S8_PKfflPfPj)
        /*0698*/ 	.word	0x00000000


	//----- nvinfo : EIATTR_MIN_STACK_SIZE
	.align		4
.L_281:
        /*069c*/ 	.byte	0x04, 0x12
        /*069e*/ 	.short	(.L_283 - .L_282)
	.align		4
.L_282:
        /*06a0*/ 	.word	index@(_ZN13group_norm_v218gn_bwd_cuda_kernelI13__nv_bfloat16Li320ELi2ELi32ELi20ELi1024ELb0ELb1ELi32ELi320ELi320ELi4ELb1ELi8ELb0ELb0ELNS_15WgradSyncMethodE3ENS_16CompileConditionILi1000EEEEEvPT_S6_S6_PKS5_S8_S8_S8_PKfflPfPj)
        /*06a4*/ 	.word	0x00000000


	//----- nvinfo : EIATTR_MIN_STACK_SIZE
	.align		4
.L_283:
        /*06a8*/ 	.byte	0x04, 0x12
        /*06aa*/ 	.short	(.L_285 - .L_284)
	.align		4
.L_284:
        /*06ac*/ 	.word	index@(_ZN13group_norm_v218gn_bwd_cuda_kernelI13__nv_bfloat16Li320ELi3ELi32ELi20ELi1024ELb0ELb1ELi32ELi320ELi320ELi4ELb1ELi10ELb0ELb0ELNS_15WgradSyncMethodE3ENS_16CompileConditionILi1000EEEEEvPT_S6_S6_PKS5_S8_S8_S8_PKfflPfPj)
        /*06b0*/ 	.word	0x000000e8


	//----- nvinfo : EIATTR_MIN_STACK_SIZE
	.align		4
.L_285:
        /*06b4*/ 	.byte	0x04, 0x12
        /*06b6*/ 	.short	(.L_287 - .L_286)
	.align		4
.L_286:
        /*06b8*/ 	.word	index@(_ZN13group_norm_v218gn_bwd_cuda_kernelI13__nv_bfloat16Li320ELi3ELi32ELi20ELi1024ELb0ELb1ELi32ELi320ELi320ELi4ELb1ELi12ELb0ELb0ELNS_15WgradSyncMethodE3ENS_16CompileConditionILi1000EEEEEvPT_S6_S6_PKS5_S8_S8_S8_PKfflPfPj)
        /*06bc*/ 	.word	0x000000e8


	//----- nvinfo : EIATTR_MIN_STACK_SIZE
	.align		4
.L_287:
        /*06c0*/ 	.byte	0x04, 0x12
        /*06c2*/ 	.short	(.L_289 - .L_288)
	.align		4
.L_288:
        /*06c4*/ 	.word	index@(_ZN13group_norm_v218gn_bwd_cuda_kernelI13__nv_bfloat16Li320ELi3ELi16ELi40ELi1024ELb1ELb1ELi8ELi320ELi320ELi4ELb1ELi2ELb0ELb0ELNS_15WgradSyncMethodE3ENS_16CompileConditionILi1000EEEEEvPT_S6_S6_PKS5_S8_S8_S8_PKfflPfPj)
        /*06c8*/ 	.word	0x00000000


	//----- nvinfo : EIATTR_MIN_STACK_SIZE
	.align		4
.L_289:
        /*06cc*/ 	.byte	0x04, 0x12
        /*06ce*/ 	.short	(.L_291 - .L_290)
	.align		4
.L_290:
        /*06d0*/ 	.word	index@(_ZN13group_norm_v218gn_bwd_cuda_kernelI13__nv_bfloat16Li320ELi1ELi16ELi40ELi1024ELb1ELb1ELi16ELi320ELi320ELi4ELb1ELi2ELb0ELb0ELNS_15WgradSyncMethodE3ENS_16CompileConditionILi1000EEEEEvPT_S6_S6_PKS5_S8_S8_S8_PKfflPfPj)
        /*06d4*/ 	.word	0x00000000


	//----- nvinfo : EIATTR_MIN_STACK_SIZE
	.align		4
.L_291:
        /*06d8*/ 	.byte	0x04, 0x12
        /*06da*/ 	.short	(.L_293 - .L_292)
	.align		4
.L_292:
        /*06dc*/ 	.word	index@(_ZN13group_norm_v218gn_bwd_cuda_kernelI13__nv_bfloat16Li320ELi3ELi16ELi40ELi1024ELb1ELb1ELi16ELi320ELi320ELi4ELb1ELi4ELb0ELb0ELNS_15WgradSyncMethodE3ENS_16CompileConditionILi1000EEEEEvPT_S6_S6_PKS5_S8_S8_S8_PKfflPfPj)
        /*06e0*/ 	.word	0x00000000


	//----- nvinfo : EIATTR_MIN_STACK_SIZE
	.align		4
.L_293:
        /*06e4*/ 	.byte	0x04, 0x12
        /*06e6*/ 	.short	(.L_295 - .L_294)
	.align		4
.L_294:
        /*06e8*/ 	.word	index@(_ZN13group_norm_v218gn_bwd_cuda_kernelI13__nv_bfloat16Li320ELi1ELi16ELi40ELi1024ELb1ELb1ELi32ELi320ELi320ELi4ELb1ELi4ELb0ELb0ELNS_15WgradSyncMethodE3ENS_16CompileConditionILi1000EEEEEvPT_S6_S6_PKS5_S8_S8_S8_PKfflPfPj)
        /*06ec*/ 	.word	0x00000000


	//----- nvinfo : EIATTR_MIN_STACK_SIZE
	.align		4
.L_295:
        /*06f0*/ 	.byte	0x04, 0x12
        /*06f2*/ 	.short	(.L_297 - .L_296)
	.align		4
.L_296:
        /*06f4*/ 	.word	index@(_ZN13group_norm_v218gn_bwd_cuda_kernelI13__nv_bfloat16Li320ELi1ELi16ELi40ELi1024ELb1ELb1ELi64ELi320ELi320ELi4ELb1ELi8ELb0ELb0ELNS_15WgradSyncMethodE3ENS_16CompileConditionILi1000EEEEEvPT_S6_S6_PKS5_S8_S8_S8_PKfflPfPj)
        /*06f8*/ 	.word	0x00000040


	//----- nvinfo : EIATTR_MIN_STACK_SIZE
	.align		4
.L_297:
        /*06fc*/ 	.byte	0x04, 0x12
        /*06fe*/ 	.short	(.L_299 - .L_298)
	.align		4
.L_298:
        /*0700*/ 	.word	index@(_ZN13group_norm_v218gn_bwd_cuda_kernelI13__nv_bfloat16Li320ELi2ELi16ELi40ELi1024ELb1ELb1ELi32ELi320ELi320ELi4ELb1ELi8ELb0ELb0ELNS_15WgradSyncMethodE3ENS_16CompileConditionILi1000EEEEEvPT_S6_S6_PKS5_S8_S8_S8_PKfflPfPj)
        /*0704*/ 	.word	0x00000000


	//----- nvinfo : EIATTR_MIN_STACK_SIZE
	.align		4
.L_299:
        /*0708*/ 	.byte	0x04, 0x12
        /*070a*/ 	.short	(.L_301 - .L_300)
	.align		4
.L_300:
        /*070c*/ 	.word	index@(_ZN13group_norm_v218gn_bwd_cuda_kernelI13__nv_bfloat16Li320ELi3ELi16ELi40ELi1024ELb1ELb1ELi32ELi320ELi320ELi4ELb1ELi10ELb0ELb0ELNS_15WgradSyncMethodE3ENS_16CompileConditionILi1000EEEEEvPT_S6_S6_PKS5_S8_S8_S8_PKfflPfPj)
        /*0710*/ 	.word	0x000000f8


	//----- nvinfo : EIATTR_MIN_STACK_SIZE
	.align		4
.L_301:
        /*0714*/ 	.byte	0x04, 0x12
        /*0716*/ 	.short	(.L_303 - .L_302)
	.align		4
.L_302:
        /*0718*/ 	.word	index@(_ZN13group_norm_v218gn_bwd_cuda_kernelI13__nv_bfloat16Li320ELi3ELi16ELi40ELi1024ELb1ELb1ELi32ELi320ELi320ELi4ELb1ELi12ELb0ELb0ELNS_15WgradSyncMethodE3ENS_16CompileConditionILi1000EEEEEvPT_S6_S6_PKS5_S8_S8_S8_PKfflPfPj)
        /*071c*/ 	.word	0x000000f8


	//----- nvinfo : EIATTR_MIN_STACK_SIZE
	.align		4
.L_303:
        /*0720*/ 	.byte	0x04, 0x12
        /*0722*/ 	.short	(.L_305 - .L_304)
	.align		4
.L_304:
        /*0724*/ 	.word	index@(_ZN13group_norm_v214gn_cuda_kernelI13__nv_bfloat16Li320ELi3ELi32ELi20ELi1024ELb0ELi8ELi320ELi320ELi4ELb1ELi2ELb0ELb0ENS_16CompileConditionILi1000EEEEEvPT_PKS4_S7_S7_flPfS8_Pj)
        /*0728*/ 	.word	0x00000000


	//----- nvinfo : EIATTR_MIN_STACK_SIZE
	.align		4
.L_305:
        /*072c*/ 	.byte	0x04, 0x12
        /*072e*/ 	.short	(.L_307 - .L_306)
	.align		4
.L_306:
        /*0730*/ 	.word	index@(_ZN13group_norm_v214gn_cuda_kernelI13__nv_bfloat16Li320ELi1ELi32ELi20ELi1024ELb0ELi16ELi320ELi320ELi4ELb1ELi2ELb0ELb0ENS_16CompileConditionILi1000EEEEEvPT_PKS4_S7_S7_flPfS8_Pj)
        /*0734*/ 	.word	0x00000000


	//----- nvinfo : EIATTR_MIN_STACK_SIZE
	.align		4
.L_307:
        /*0738*/ 	.byte	0x04, 0x12
        /*073a*/ 	.short	(.L_309 - .L_308)
	.align		4
.L_308:
        /*073c*/ 	.word	index@(_ZN13group_norm_v214gn_cuda_kernelI13__nv_bfloat16Li320ELi3ELi32ELi20ELi1024ELb0ELi16ELi320ELi320ELi4ELb1ELi5ELb0ELb0ENS_16CompileConditionILi1000EEEEEvPT_PKS4_S7_S7_flPfS8_Pj)
        /*0740*/ 	.word	0x00000000


	//----- nvinfo : EIATTR_MIN_STACK_SIZE
	.align		4
.L_309:
        /*0744*/ 	.byte	0x04, 0x12
        /*0746*/ 	.short	(.L_311 - .L_310)
	.align		4
.L_310:
        /*0748*/ 	.word	index@(_ZN13group_norm_v214gn_cuda_kernelI13__nv_bfloat16Li320ELi1ELi32ELi20ELi1024ELb0ELi32ELi320ELi320ELi4ELb1ELi4ELb0ELb0ENS_16CompileConditionILi1000EEEEEvPT_PKS4_S7_S7_flPfS8_Pj)
        /*074c*/ 	.word	0x00000000


	//----- nvinfo : EIATTR_MIN_STACK_SIZE
	.align		4
.L_311:
        /*0750*/ 	.byte	0x04, 0x12
        /*0752*/ 	.short	(.L_313 - .L_312)
	.align		4
.L_312:
        /*0754*/ 	.word	index@(_ZN13group_norm_v214gn_cuda_kernelI13__nv_bfloat16Li320ELi3ELi32ELi20ELi1024ELb0ELi32ELi320ELi320ELi4ELb1ELi10ELb0ELb0ENS_16CompileConditionILi1000EEEEEvPT_PKS4_S7_S7_flPfS8_Pj)
        /*0758*/ 	.word	0x00000000


	//----- nvinfo : EIATTR_MIN_STACK_SIZE
	.align		4
.L_313:
        /*075c*/ 	.byte	0x04, 0x12
        /*075e*/ 	.short	(.L_315 - .L_314)
	.align		4
.L_314:
        /*0760*/ 	.word	index@(_ZN13group_norm_v214gn_cuda_kernelI13__nv_bfloat16Li320ELi1ELi32ELi20ELi1024ELb0ELi64ELi320ELi320ELi4ELb1ELi9ELb0ELb0ENS_16CompileConditionILi1000EEEEEvPT_PKS4_S7_S7_flPfS8_Pj)
        /*0764*/ 	.word	0x00000000


	//----- nvinfo : EIATTR_MIN_STACK_SIZE
	.align		4
.L_315:
        /*0768*/ 	.byte	0x04, 0x12
        /*076a*/ 	.short	(.L_317 - .L_316)
	.align		4
.L_316:
        /*076c*/ 	.word	index@(_ZN13group_norm_v214gn_cuda_kernelI13__nv_bfloat16Li320ELi1ELi32ELi20ELi1024ELb0ELi128ELi320ELi320ELi4ELb1ELi18ELb0ELb0ENS_16CompileConditionILi1000EEEEEvPT_PKS4_S7_S7_flPfS8_Pj)
        /*0770*/ 	.word	0x00000000


	//----- nvinfo : EIATTR_MIN_STACK_SIZE
	.align		4
.L_317:
        /*0774*/ 	.byte	0x04, 0x12
        /*0776*/ 	.short	(.L_319 - .L_318)
	.align		4
.L_318:
        /*0778*/ 	.word	index@(_ZN13group_norm_v214gn_cuda_kernelI13__nv_bfloat16Li320ELi3ELi32ELi20ELi1024ELb0ELi64ELi320ELi320ELi4ELb1ELi21ELb0ELb0ENS_16CompileConditionILi1000EEEEEvPT_PKS4_S7_S7_flPfS8_Pj)
        /*077c*/ 	.word	0x00000068


	//----- nvinfo : EIATTR_MIN_STACK_SIZE
	.align		4
.L_319:
        /*0780*/ 	.byte	0x04, 0x12
        /*0782*/ 	.short	(.L_321 - .L_320)
	.align		4
.L_320:
        /*0784*/ 	.word	index@(_ZN13group_norm_v214gn_cuda_kernelI13__nv_bfloat16Li320ELi2ELi32ELi20ELi1024ELb0ELi64ELi320ELi320ELi4ELb1ELi18ELb0ELb0ENS_16CompileConditionILi1000EEEEEvPT_PKS4_S7_S7_flPfS8_Pj)
        /*0788*/ 	.word	0x00000000


	//----- nvinfo : EIATTR_MIN_STACK_SIZE
	.align		4
.L_321:
        /*078c*/ 	.byte	0x04, 0x12
        /*078e*/ 	.short	(.L_323 - .L_322)
	.align		4
.L_322:
        /*0790*/ 	.word	index@(_ZN13group_norm_v214gn_cuda_kernelI13__nv_bfloat16Li320ELi3ELi16ELi40ELi1024ELb1ELi8ELi320ELi320ELi4ELb1ELi2ELb0ELb0ENS_16CompileConditionILi1000EEEEEvPT_PKS4_S7_S7_flPfS8_Pj)
        /*0794*/ 	.word	0x00000000


	//----- nvinfo : EIATTR_MIN_STACK_SIZE
	.align		4
.L_323:
        /*0798*/ 	.byte	0x04, 0x12
        /*079a*/ 	.short	(.L_325 - .L_324)
	.align		4
.L_324:
        /*079c*/ 	.word	index@(_ZN13group_norm_v214gn_cuda_kernelI13__nv_bfloat16Li320ELi1ELi16ELi40ELi1024ELb1ELi16ELi320ELi320ELi4ELb1ELi2ELb0ELb0ENS_16CompileConditionILi1000EEEEEvPT_PKS4_S7_S7_flPfS8_Pj)
        /*07a0*/ 	.word	0x00000000


	//----- nvinfo : EIATTR_MIN_STACK_SIZE
	.align		4
.L_325:
        /*07a4*/ 	.byte	0x04, 0x12
        /*07a6*/ 	.short	(.L_327 - .L_326)
	.align		4
.L_326:
        /*07a8*/ 	.word	index@(_ZN13group_norm_v214gn_cuda_kernelI13__nv_bfloat16Li320ELi3ELi16ELi40ELi1024ELb1ELi16ELi320ELi320ELi4ELb1ELi5ELb0ELb0ENS_16CompileConditionILi1000EEEEEvPT_PKS4_S7_S7_flPfS8_Pj)
        /*07ac*/ 	.word	0x00000000


	//----- nvinfo : EIATTR_MIN_STACK_SIZE
	.align		4
.L_327:
        /*07b0*/ 	.byte	0x04, 0x12
        /*07b2*/ 	.short	(.L_329 - .L_328)
	.align		4
.L_328:
        /*07b4*/ 	.word	index@(_ZN13group_norm_v214gn_cuda_kernelI13__nv_bfloat16Li320ELi1ELi16ELi40ELi1024ELb1ELi32ELi320ELi320ELi4ELb1ELi4ELb0ELb0ENS_16CompileConditionILi1000EEEEEvPT_PKS4_S7_S7_flPfS8_Pj)
        /*07b8*/ 	.word	0x00000000


	//----- nvinfo : EIATTR_MIN_STACK_SIZE
	.align		4
.L_329:
        /*07bc*/ 	.byte	0x04, 0x12
        /*07be*/ 	.short	(.L_331 - .L_330)
	.align		4
.L_330:
        /*07c0*/ 	.word	index@(_ZN13group_norm_v214gn_cuda_kernelI13__nv_bfloat16Li320ELi3ELi16ELi40ELi1024ELb1ELi32ELi320ELi320ELi4ELb1ELi10ELb0ELb0ENS_16CompileConditionILi1000EEEEEvPT_PKS4_S7_S7_flPfS8_Pj)
        /*07c4*/ 	.word	0x00000000


	//----- nvinfo : EIATTR_MIN_STACK_SIZE
	.align		4
.L_331:
        /*07c8*/ 	.byte	0x04, 0x12
        /*07ca*/ 	.short	(.L_333 - .L_332)
	.align		4
.L_332:
        /*07cc*/ 	.word	index@(_ZN13group_norm_v214gn_cuda_kernelI13__nv_bfloat16Li320ELi1ELi16ELi40ELi1024ELb1ELi64ELi320ELi320ELi4ELb1ELi9ELb0ELb0ENS_16CompileConditionILi1000EEEEEvPT_PKS4_S7_S7_flPfS8_Pj)
        /*07d0*/ 	.word	0x00000000


	//----- nvinfo : EIATTR_MIN_STACK_SIZE
	.align		4
.L_333:
        /*07d4*/ 	.byte	0x04, 0x12
        /*07d6*/ 	.short	(.L_335 - .L_334)
	.align		4
.L_334:
        /*07d8*/ 	.word	index@(_ZN13group_norm_v214gn_cuda_kernelI13__nv_bfloat16Li320ELi1ELi16ELi40ELi1024ELb1ELi128ELi320ELi320ELi4ELb1ELi18ELb0ELb0ENS_16CompileConditionILi1000EEEEEvPT_PKS4_S7_S7_flPfS8_Pj)
        /*07dc*/ 	.word	0x00000000


	//----- nvinfo : EIATTR_MIN_STACK_SIZE
	.align		4
.L_335:
        /*07e0*/ 	.byte	0x04, 0x12
        /*07e2*/ 	.short	(.L_337 - .L_336)
	.align		4
.L_336:
        /*07e4*/ 	.word	index@(_ZN13group_norm_v214gn_cuda_kernelI13__nv_bfloat16Li320ELi3ELi16ELi40ELi1024ELb1ELi64ELi320ELi320ELi4ELb1ELi21ELb0ELb0ENS_16CompileConditionILi1000EEEEEvPT_PKS4_S7_S7_flPfS8_Pj)
        /*07e8*/ 	.word	0x000000c0


	//----- nvinfo : EIATTR_MIN_STACK_SIZE
	.align		4
.L_337:
        /*07ec*/ 	.byte	0x04, 0x12
        /*07ee*/ 	.short	(.L_339 - .L_338)
	.align		4
.L_338:
        /*07f0*/ 	.word	index@(_ZN13group_norm_v214gn_cuda_kernelI13__nv_bfloat16Li320ELi2ELi16ELi40ELi1024ELb1ELi64ELi320ELi320ELi4ELb1ELi18ELb0ELb0ENS_16CompileConditionILi1000EEEEEvPT_PKS4_S7_S7_flPfS8_Pj)
        /*07f4*/ 	.word	0x00000000


	//----- nvinfo : EIATTR_MIN_STACK_SIZE
	.align		4
.L_339:
        /*07f8*/ 	.byte	0x04, 0x12
        /*07fa*/ 	.short	(.L_341 - .L_340)
	.align		4
.L_340:
        /*07fc*/ 	.word	index@(_ZN13group_norm_v218gn_bwd_cuda_kernelI6__halfLi320ELi3ELi32ELi20ELi1024ELb0ELb1ELi8ELi320ELi320ELi4ELb1ELi2ELb0ELb0ELNS_15WgradSyncMethodE3ENS_16CompileConditionILi1000EEEEEvPT_S6_S6_PKS5_S8_S8_S8_PKfflPfPj)
        /*0800*/ 	.word	0x00000000


	//----- nvinfo : EIATTR_MIN_STACK_SIZE
	.align		4
.L_341:
        /*0804*/ 	.byte	0x04, 0x12
        /*0806*/ 	.short	(.L_343 - .L_342)
	.align		4
.L_342:
        /*0808*/ 	.word	index@(_ZN13group_norm_v218gn_bwd_cuda_kernelI6__halfLi320ELi1ELi32ELi20ELi1024ELb0ELb1ELi16ELi320ELi320ELi4ELb1ELi2ELb0ELb0ELNS_15WgradSyncMethodE3ENS_16CompileConditionILi1000EEEEEvPT_S6_S6_PKS5_S8_S8_S8_PKfflPfPj)
        /*080c*/ 	.word	0x00000000


	//----- nvinfo : EIATTR_MIN_STACK_SIZE
	.align		4
.L_343:
        /*0810*/ 	.byte	0x04, 0x12
        /*0812*/ 	.short	(.L_345 - .L_344)
	.align		4
.L_344:
        /*0814*/ 	.word	index@(_ZN13group_norm_v218gn_bwd_cuda_kernelI6__halfLi320ELi3ELi32ELi20ELi1024ELb0ELb1ELi16ELi320ELi320ELi4ELb1ELi4ELb0ELb0ELNS_15WgradSyncMethodE3ENS_16CompileConditionILi1000EEEEEvPT_S6_S6_PKS5_S8_S8_S8_PKfflPfPj)
        /*0818*/ 	.word	0x00000000


	//----- nvinfo : EIATTR_MIN_STACK_SIZE
	.align		4
.L_345:
        /*081c*/ 	.byte	0x04, 0x12
        /*081e*/ 	.short	(.L_347 - .L_346)
	.align		4
.L_346:
        /*0820*/ 	.word	index@(_ZN13group_norm_v218gn_bwd_cuda_kernelI6__halfLi320ELi1ELi32ELi20ELi1024ELb0ELb1ELi32ELi320ELi320ELi4ELb1ELi4ELb0ELb0ELNS_15WgradSyncMethodE3ENS_16CompileConditionILi1000EEEEEvPT_S6_S6_PKS5_S8_S8_S8_PKfflPfPj)
        /*0824*/ 	.word	0x00000000


	//----- nvinfo : EIATTR_MIN_STACK_SIZE
	.align		4
.L_347:
        /*0828*/ 	.byte	0x04, 0x12
        /*082a*/ 	.short	(.L_349 - .L_348)
	.align		4
.L_348:
        /*082c*/ 	.word	index@(_ZN13group_norm_v218gn_bwd_cuda_kernelI6__halfLi320ELi1ELi32ELi20ELi1024ELb0ELb1ELi64ELi320ELi320ELi4ELb1ELi8ELb0ELb0ELNS_15WgradSyncMethodE3ENS_16CompileConditionILi1000EEEEEvPT_S6_S6_PKS5_S8_S8_S8_PKfflPfPj)
        /*0830*/ 	.word	0x00000000


	//----- nvinfo : EIATTR_MIN_STACK_SIZE
	.align		4
.L_349:
        /*0834*/ 	.byte	0x04, 0x12
        /*0836*/ 	.short	(.L_351 - .L_350)
	.align		4
.L_350:
        /*0838*/ 	.word	index@(_ZN13group_norm_v218gn_bwd_cuda_kernelI6__halfLi320ELi2ELi32ELi20ELi1024ELb0ELb1ELi32ELi320ELi320ELi4ELb1ELi8ELb0ELb0ELNS_15WgradSyncMethodE3ENS_16CompileConditionILi1000EEEEEvPT_S6_S6_PKS5_S8_S8_S8_PKfflPfPj)
        /*083c*/ 	.word	0x00000000


	//----- nvinfo : EIATTR_MIN_STACK_SIZE
	.align		4
.L_351:
        /*0840*/ 	.byte	0x04, 0x12
        /*0842*/ 	.short	(.L_353 - .L_352)
	.align		4
.L_352:
        /*0844*/ 	.word	index@(_ZN13group_norm_v218gn_bwd_cuda_kernelI6__halfLi320ELi3ELi32ELi20ELi1024ELb0ELb1ELi32ELi320ELi320ELi4ELb1ELi10ELb0ELb0ELNS_15WgradSyncMethodE3ENS_16CompileConditionILi1000EEEEEvPT_S6_S6_PKS5_S8_S8_S8_PKfflPfPj)
        /*0848*/ 	.word	0x000000e0


	//----- nvinfo : EIATTR_MIN_STACK_SIZE
	.align		4
.L_353:
        /*084c*/ 	.byte	0x04, 0x12
        /*084e*/ 	.short	(.L_355 - .L_354)
	.align		4
.L_354:
        /*0850*/ 	.word	index@(_ZN13group_norm_v218gn_bwd_cuda_kernelI6__halfLi320ELi3ELi32ELi20ELi1024ELb0ELb1ELi32ELi320ELi320ELi4ELb1ELi12ELb0ELb0ELNS_15WgradSyncMethodE3ENS_16CompileConditionILi1000EEEEEvPT_S6_S6_PKS5_S8_S8_S8_PKfflPfPj)
        /*0854*/ 	.word	0x000000e0


	//----- nvinfo : EIATTR_MIN_STACK_SIZE
	.align		4
.L_355:
        /*0858*/ 	.byte	0x04, 0x12
        /*085a*/ 	.short	(.L_357 - .L_356)
	.align		4
.L_356:
        /*085c*/ 	.word	index@(_ZN13group_norm_v218gn_bwd_cuda_kernelI6__halfLi320ELi3ELi16ELi40ELi1024ELb1ELb1ELi8ELi320ELi320ELi4ELb1ELi2ELb0ELb0ELNS_15WgradSyncMethodE3ENS_16CompileConditionILi1000EEEEEvPT_S6_S6_PKS5_S8_S8_S8_PKfflPfPj)
        /*0860*/ 	.word	0x00000000


	//----- nvinfo : EIATTR_MIN_STACK_SIZE
	.align		4
.L_357:
        /*0864*/ 	.byte	0x04, 0x12
        /*0866*/ 	.short	(.L_359 - .L_358)
	.align		4
.L_358:
        /*0868*/ 	.word	index@(_ZN13group_norm_v218gn_bwd_cuda_kernelI6__halfLi320ELi1ELi16ELi40ELi1024ELb1ELb1ELi16ELi320ELi320ELi4ELb1ELi2ELb0ELb0ELNS_15WgradSyncMethodE3ENS_16CompileConditionILi1000EEEEEvPT_S6_S6_PKS5_S8_S8_S8_PKfflPfPj)
        /*086c*/ 	.word	0x00000000


	//----- nvinfo : EIATTR_MIN_STACK_SIZE
	.align		4
.L_359:
        /*0870*/ 	.byte	0x04, 0x12
        /*0872*/ 	.short	(.L_361 - .L_360)
	.align		4
.L_360:
        /*0874*/ 	.word	index@(_ZN13group_norm_v218gn_bwd_cuda_kernelI6__halfLi320ELi3ELi16ELi40ELi1024ELb1ELb1ELi16ELi320ELi320ELi4ELb1ELi4ELb0ELb0ELNS_15WgradSyncMethodE3ENS_16CompileConditionILi1000EEEEEvPT_S6_S6_PKS5_S8_S8_S8_PKfflPfPj)
        /*0878*/ 	.word	0x00000000


	//----- nvinfo : EIATTR_MIN_STACK_SIZE
	.align		4
.L_361:
        /*087c*/ 	.byte	0x04, 0x12
        /*087e*/ 	.short	(.L_363 - .L_362)
	.align		4
.L_362:
        /*0880*/ 	.word	index@(_ZN13group_norm_v218gn_bwd_cuda_kernelI6__halfLi320ELi1ELi16ELi40ELi1024ELb1ELb1ELi32ELi320ELi320ELi4ELb1ELi4ELb0ELb0ELNS_15WgradSyncMethodE3ENS_16CompileConditionILi1000EEEEEvPT_S6_S6_PKS5_S8_S8_S8_PKfflPfPj)
        /*0884*/ 	.word	0x00000000


	//----- nvinfo : EIATTR_MIN_STACK_SIZE
	.align		4
.L_363:
        /*0888*/ 	.byte	0x04, 0x12
        /*088a*/ 	.short	(.L_365 - .L_364)
	.align		4
.L_364:
        /*088c*/ 	.word	index@(_ZN13group_norm_v218gn_bwd_cuda_kernelI6__halfLi320ELi1ELi16ELi40ELi1024ELb1ELb1ELi64ELi320ELi320ELi4ELb1ELi8ELb0ELb0ELNS_15WgradSyncMethodE3ENS_16CompileConditionILi1000EEEEEvPT_S6_S6_PKS5_S8_S8_S8_PKfflPfPj)
        /*0890*/ 	.word	0x00000038


	//----- nvinfo : EIATTR_MIN_STACK_SIZE
	.align		4
.L_365:
        /*0894*/ 	.byte	0x04, 0x12
        /*0896*/ 	.short	(.L_367 - .L_366)
	.align		4
.L_366:
        /*0898*/ 	.word	index@(_ZN13group_norm_v218gn_bwd_cuda_kernelI6__halfLi320ELi2ELi16ELi40ELi1024ELb1ELb1ELi32ELi320ELi320ELi4ELb1ELi8ELb0ELb0ELNS_15WgradSyncMethodE3ENS_16CompileConditionILi1000EEEEEvPT_S6_S6_PKS5_S8_S8_S8_PKfflPfPj)
        /*089c*/ 	.word	0x00000000


	//----- nvinfo : EIATTR_MIN_STACK_SIZE
	.align		4
.L_367:
        /*08a0*/ 	.byte	0x04, 0x12
        /*08a2*/ 	.short	(.L_369 - .L_368)
	.align		4
.L_368:
        /*08a4*/ 	.word	index@(_ZN13group_norm_v218gn_bwd_cuda_kernelI6__halfLi320ELi3ELi16ELi40ELi1024ELb1ELb1ELi32ELi320ELi320ELi4ELb1ELi10ELb0ELb0ELNS_15WgradSyncMethodE3ENS_16CompileConditionILi1000EEEEEvPT_S6_S6_PKS5_S8_S8_S8_PKfflPfPj)
        /*08a8*/ 	.word	0x000000f0


	//----- nvinfo : EIATTR_MIN_STACK_SIZE
	.align		4
.L_369:
        /*08ac*/ 	.byte	0x04, 0x12
        /*08ae*/ 	.short	(.L_371 - .L_370)
	.align		4
.L_370:
        /*08b0*/ 	.word	index@(_ZN13group_norm_v218gn_bwd_cuda_kernelI6__halfLi320ELi3ELi16ELi40ELi1024ELb1ELb1ELi32ELi320ELi320ELi4ELb1ELi12ELb0ELb0ELNS_15WgradSyncMethodE3ENS_16CompileConditionILi1000EEEEEvPT_S6_S6_PKS5_S8_S8_S8_PKfflPfPj)
        /*08b4*/ 	.word	0x000000f0


	//----- nvinfo : EIATTR_MIN_STACK_SIZE
	.align		4
.L_371:
        /*08b8*/ 	.byte	0x04, 0x12
        /*08ba*/ 	.short	(.L_373 - .L_372)
	.align		4
.L_372:
        /*08bc*/ 	.word	index@(_ZN13group_norm_v214gn_cuda_kernelI6__halfLi320ELi3ELi32ELi20ELi1024ELb0ELi8ELi320ELi320ELi4ELb1ELi2ELb0ELb0ENS_16CompileConditionILi1000EEEEEvPT_PKS4_S7_S7_flPfS8_Pj)
        /*08c0*/ 	.word	0x00000000


	//----- nvinfo : EIATTR_MIN_STACK_SIZE
	.align		4
.L_373:
        /*08c4*/ 	.byte	0x04, 0x12
        /*08c6*/ 	.short	(.L_375 - .L_374)
	.align		4
.L_374:
        /*08c8*/ 	.word	index@(_ZN13group_norm_v214gn_cuda_kernelI6__halfLi320ELi1ELi32ELi20ELi1024ELb0ELi16ELi320ELi320ELi4ELb1ELi2ELb0ELb0ENS_16CompileConditionILi1000EEEEEvPT_PKS4_S7_S7_flPfS8_Pj)
        /*08cc*/ 	.word	0x00000000


	//----- nvinfo : EIATTR_MIN_STACK_SIZE
	.align		4
.L_375:
        /*08d0*/ 	.byte	0x04, 0x12
        /*08d2*/ 	.short	(.L_377 - .L_376)
	.align		4
.L_376:
        /*08d4*/ 	.word	index@(_ZN13group_norm_v214gn_cuda_kernelI6__halfLi320ELi3ELi32ELi20ELi1024ELb0ELi16ELi320ELi320ELi4ELb1ELi5ELb0ELb0ENS_16CompileConditionILi1000EEEEEvPT_PKS4_S7_S7_flPfS8_Pj)
        /*08d8*/ 	.word	0x00000000


	//----- nvinfo : EIATTR_MIN_STACK_SIZE
	.align		4
.L_377:
        /*08dc*/ 	.byte	0x04, 0x12
        /*08de*/ 	.short	(.L_379 - .L_378)
	.align		4
.L_378:
        /*08e0*/ 	.word	index@(_ZN13group_norm_v214gn_cuda_kernelI6__halfLi320ELi1ELi32ELi20ELi1024ELb0ELi32ELi320ELi320ELi4ELb1ELi4ELb0ELb0ENS_16CompileConditionILi1000EEEEEvPT_PKS4_S7_S7_flPfS8_Pj)
        /*08e4*/ 	.word	0x00000000


	//----- nvinfo : EIATTR_MIN_STACK_SIZE
	.align		4
.L_379:
        /*08e8*/ 	.byte	0x04, 0x12
        /*08ea*/ 	.short	(.L_381 - .L_380)
	.align		4
.L_380:
        /*08ec*/ 	.word	index@(_ZN13group_norm_v214gn_cuda_kernelI6__halfLi320ELi3ELi32ELi20ELi1024ELb0ELi32ELi320ELi320ELi4ELb1ELi10ELb0ELb0ENS_16CompileConditionILi1000EEEEEvPT_PKS4_S7_S7_flPfS8_Pj)
        /*08f0*/ 	.word	0x00000000


	//----- nvinfo : EIATTR_MIN_STACK_SIZE
	.align		4
.L_381:
        /*08f4*/ 	.byte	0x04, 0x12
        /*08f6*/ 	.short	(.L_383 - .L_382)
	.align		4
.L_382:
        /*08f8*/ 	.word	index@(_ZN13group_norm_v214gn_cuda_kernelI6__halfLi320ELi1ELi32ELi20ELi1024ELb0ELi64ELi320ELi320ELi4ELb1ELi9ELb0ELb0ENS_16CompileConditionILi1000EEEEEvPT_PKS4_S7_S7_flPfS8_Pj)
        /*08fc*/ 	.word	0x00000000


	//----- nvinfo : EIATTR_MIN_STACK_SIZE
	.align		4
.L_383:
        /*0900*/ 	.byte	0x04, 0x12
        /*0902*/ 	.short	(.L_385 - .L_384)
	.align		4
.L_384:
        /*0904*/ 	.word	index@(_ZN13group_norm_v214gn_cuda_kernelI6__halfLi320ELi1ELi32ELi20ELi1024ELb0ELi128ELi320ELi320ELi4ELb1ELi18ELb0ELb0ENS_16CompileConditionILi1000EEEEEvPT_PKS4_S7_S7_flPfS8_Pj)
        /*0908*/ 	.word	0x00000000


	//----- nvinfo : EIATTR_MIN_STACK_SIZE
	.align		4
.L_385:
        /*090c*/ 	.byte	0x04, 0x12
        /*090e*/ 	.short	(.L_387 - .L_386)
	.align		4
.L_386:
        /*0910*/ 	.word	index@(_ZN13group_norm_v214gn_cuda_kernelI6__halfLi320ELi3ELi32ELi20ELi1024ELb0ELi64ELi320ELi320ELi4ELb1ELi21ELb0ELb0ENS_16CompileConditionILi1000EEEEEvPT_PKS4_S7_S7_flPfS8_Pj)
        /*0914*/ 	.word	0x00000068


	//----- nvinfo : EIATTR_MIN_STACK_SIZE
	.align		4
.L_387:
        /*0918*/ 	.byte	0x04, 0x12
        /*091a*/ 	.short	(.L_389 - .L_388)
	.align		4
.L_388:
        /*091c*/ 	.word	index@(_ZN13group_norm_v214gn_cuda_kernelI6__halfLi320ELi2ELi32ELi20ELi1024ELb0ELi64ELi320ELi320ELi4ELb1ELi18ELb0ELb0ENS_16CompileConditionILi1000EEEEEvPT_PKS4_S7_S7_flPfS8_Pj)
        /*0920*/ 	.word	0x00000000


	//----- nvinfo : EIATTR_MIN_STACK_SIZE
	.align		4
.L_389:
        /*0924*/ 	.byte	0x04, 0x12
        /*0926*/ 	.short	(.L_391 - .L_390)
	.align		4
.L_390:
        /*0928*/ 	.word	index@(_ZN13group_norm_v214gn_cuda_kernelI6__halfLi320ELi3ELi16ELi40ELi1024ELb1ELi8ELi320ELi320ELi4ELb1ELi2ELb0ELb0ENS_16CompileConditionILi1000EEEEEvPT_PKS4_S7_S7_flPfS8_Pj)
        /*092c*/ 	.word	0x00000000


	//----- nvinfo : EIATTR_MIN_STACK_SIZE
	.align		4
.L_391:
        /*0930*/ 	.byte	0x04, 0x12
        /*0932*/ 	.short	(.L_393 - .L_392)
	.align		4
.L_392:
        /*0934*/ 	.word	index@(_ZN13group_norm_v214gn_cuda_kernelI6__halfLi320ELi1ELi16ELi40ELi1024ELb1ELi16ELi320ELi320ELi4ELb1ELi2ELb0ELb0ENS_16CompileConditionILi1000EEEEEvPT_PKS4_S7_S7_flPfS8_Pj)
        /*0938*/ 	.word	0x00000000


	//----- nvinfo : EIATTR_MIN_STACK_SIZE
	.align		4
.L_393:
        /*093c*/ 	.byte	0x04, 0x12
        /*093e*/ 	.short	(.L_395 - .L_394)
	.align		4
.L_394:
        /*0940*/ 	.word	index@(_ZN13group_norm_v214gn_cuda_kernelI6__halfLi320ELi3ELi16ELi40ELi1024ELb1ELi16ELi320ELi320ELi4ELb1ELi5ELb0ELb0ENS_16CompileConditionILi1000EEEEEvPT_PKS4_S7_S7_flPfS8_Pj)
        /*0944*/ 	.word	0x00000000


	//----- nvinfo : EIATTR_MIN_STACK_SIZE
	.align		4
.L_395:
        /*0948*/ 	.byte	0x04, 0x12
        /*094a*/ 	.short	(.L_397 - .L_396)
	.align		4
.L_396:
        /*094c*/ 	.word	index@(_ZN13group_norm_v214gn_cuda_kernelI6__halfLi320ELi1ELi16ELi40ELi1024ELb1ELi32ELi320ELi320ELi4ELb1ELi4ELb0ELb0ENS_16CompileConditionILi1000EEEEEvPT_PKS4_S7_S7_flPfS8_Pj)
        /*0950*/ 	.word	0x00000000


	//----- nvinfo : EIATTR_MIN_STACK_SIZE
	.align		4
.L_397:
        /*0954*/ 	.byte	0x04, 0x12
        /*0956*/ 	.short	(.L_399 - .L_398)
	.align		4
.L_398:
        /*0958*/ 	.word	index@(_ZN13group_norm_v214gn_cuda_kernelI6__halfLi320ELi3ELi16ELi40ELi1024ELb1ELi32ELi320ELi320ELi4ELb1ELi10ELb0ELb0ENS_16CompileConditionILi1000EEEEEvPT_PKS4_S7_S7_flPfS8_Pj)
        /*095c*/ 	.word	0x00000000


	//----- nvinfo : EIATTR_MIN_STACK_SIZE
	.align		4
.L_399:
        /*0960*/ 	.byte	0x04, 0x12
        /*0962*/ 	.short	(.L_401 - .L_400)
	.align		4
.L_400:
        /*0964*/ 	.word	index@(_ZN13group_norm_v214gn_cuda_kernelI6__halfLi320ELi1ELi16ELi40ELi1024ELb1ELi64ELi320ELi320ELi4ELb1ELi9ELb0ELb0ENS_16CompileConditionILi1000EEEEEvPT_PKS4_S7_S7_flPfS8_Pj)
        /*0968*/ 	.word	0x00000000


	//----- nvinfo : EIATTR_MIN_STACK_SIZE
	.align		4
.L_401:
        /*096c*/ 	.byte	0x04, 0x12
        /*096e*/ 	.short	(.L_403 - .L_402)
	.align		4
.L_402:
        /*0970*/ 	.word	index@(_ZN13group_norm_v214gn_cuda_kernelI6__halfLi320ELi1ELi16ELi40ELi1024ELb1ELi128ELi320ELi320ELi4ELb1ELi18ELb0ELb0ENS_16CompileConditionILi1000EEEEEvPT_PKS4_S7_S7_flPfS8_Pj)
        /*0974*/ 	.word	0x00000000


	//----- nvinfo : EIATTR_MIN_STACK_SIZE
	.align		4
.L_403:
        /*0978*/ 	.byte	0x04, 0x12
        /*097a*/ 	.short	(.L_405 - .L_404)
	.align		4
.L_404:
        /*097c*/ 	.word	index@(_ZN13group_norm_v214gn_cuda_kernelI6__halfLi320ELi3ELi16ELi40ELi1024ELb1ELi64ELi320ELi320ELi4ELb1ELi21ELb0ELb0ENS_16CompileConditionILi1000EEEEEvPT_PKS4_S7_S7_flPfS8_Pj)
        /*0980*/ 	.word	0x000000a0


	//----- nvinfo : EIATTR_MIN_STACK_SIZE
	.align		4
.L_405:
        /*0984*/ 	.byte	0x04, 0x12
        /*0986*/ 	.short	(.L_407 - .L_406)
	.align		4
.L_406:
        /*0988*/ 	.word	index@(_ZN13group_norm_v214gn_cuda_kernelI6__halfLi320ELi2ELi16ELi40ELi1024ELb1ELi64ELi320ELi320ELi4ELb1ELi18ELb0ELb0ENS_16CompileConditionILi1000EEEEEvPT_PKS4_S7_S7_flPfS8_Pj)
        /*098c*/ 	.word	0x00000000
.L_407:


//--------------------- .nv.compat                --------------------------
	.section	.nv.compat,"",@"SHT_CUDA_COMPAT_INFO"
	.align	4
        /*0000*/ 	.byte	0x02, 0x09, 0x01, 0x00, 0x02, 0x02, 0x01, 0x00, 0x02, 0x05, 0x05, 0x00, 0x03, 0x07, 0x01, 0x01
        /*0010*/ 	.byte	0x02, 0x03, 0x00, 0x00, 0x02, 0x06, 0x01, 0x00, 0x04, 0x0b, 0x08, 0x00, 0x09, 0x00, 0x00, 0x00
        /*0020*/ 	.byte	0x00, 0x00, 0x00, 0x00


//--------------------- .nv.info._ZN13group_norm_v218gn_bwd_cuda_kernelI13__nv_bfloat16Li320ELi3ELi32ELi20ELi1024ELb0ELb1ELi8ELi320ELi320ELi4ELb1ELi2ELb0ELb0ELNS_15WgradSyncMethodE3ENS_16CompileConditionILi1000EEEEEvPT_S6_S6_PKS5_S8_S8_S8_PKfflPfPj --------------------------
	.section	.nv.info._ZN13group_norm_v218gn_bwd_cuda_kernelI13__nv_bfloat16Li320ELi3ELi32ELi20ELi1024ELb0ELb1ELi8ELi320ELi320ELi4ELb1ELi2ELb0ELb0ELNS_15WgradSyncMethodE3ENS_16CompileConditionILi1000EEEEEvPT_S6_S6_PKS5_S8_S8_S8_PKfflPfPj,"",@"SHT_CUDA_INFO"
	.sectionflags	@""
	.align	4


	//----- nvinfo : EIATTR_CUDA_API_VERSION
	.align		4
        /*0000*/ 	.byte	0x04, 0x37
        /*0002*/ 	.short	(.L_409 - .L_408)
.L_408:
        /*0004*/ 	.word	0x00000082


	//----- nvinfo : EIATTR_KPARAM_INFO
	.align		4
.L_409:
        /*0008*/ 	.byte	0x04, 0x17
        /*000a*/ 	.short	(.L_411 - .L_410)
.L_410:
        /*000c*/ 	.word	0x00000000
        /*0010*/ 	.short	0x000b
        /*0012*/ 	.short	0x0058
        /*0014*/ 	.byte	0x00, 0xf5, 0x21, 0x00


	//----- nvinfo : EIATTR_KPARAM_INFO
	.align		4
.L_411:
        /*0018*/ 	.byte	0x04, 0x17
        /*001a*/ 	.short	(.L_413 - .L_412)
.L_412:
        /*001c*/ 	.word	0x00000000
        /*0020*/ 	.short	0x000a
        /*0022*/ 	.short	0x0050
        /*0024*/ 	.byte	0x00, 0xf5, 0x21, 0x00


	//----- nvinfo : EIATTR_KPARAM_INFO
	.align		4
.L_413:
        /*0028*/ 	.byte	0x04, 0x17
        /*002a*/ 	.short	(.L_415 - .L_414)
.L_414:
        /*002c*/ 	.word	0x00000000
        /*0030*/ 	.short	0x0009
        /*0032*/ 	.short	0x0048
        /*0034*/ 	.byte	0x00, 0xf0, 0x21, 0x00


	//----- nvinfo : EIATTR_KPARAM_INFO
	.align		4
.L_415:
        /*0038*/ 	.byte	0x04, 0x17
        /*003a*/ 	.short	(.L_417 - .L_416)
.L_416:
        /*003c*/ 	.word	0x00000000
        /*0040*/ 	.short	0x0008
        /*0042*/ 	.short	0x0040
        /*0044*/ 	.byte	0x00, 0xf0, 0x11, 0x00


	//----- nvinfo : EIATTR_KPARAM_INFO
	.align		4
.L_417:
        /*0048*/ 	.byte	0x04, 0x17
        /*004a*/ 	.short	(.L_419 - .L_418)
.L_418:
        /*004c*/ 	.word	0x00000000
        /*0050*/ 	.short	0x0007
        /*0052*/ 	.short	0x0038
        /*0054*/ 	.byte	0x00, 0xf5, 0x21, 0x00


	//----- nvinfo : EIATTR_KPARAM_INFO
	.align		4
.L_419:
        /*0058*/ 	.byte	0x04, 0x17
        /*005a*/ 	.short	(.L_421 - .L_420)
.L_420:
        /*005c*/ 	.word	0x00000000
        /*0060*/ 	.short	0x0006
        /*0062*/ 	.short	0x0030
        /*0064*/ 	.byte	0x00, 0xf5, 0x21, 0x00


	//----- nvinfo : EIATTR_KPARAM_INFO
	.align		4
.L_421:
        /*0068*/ 	.byte	0x04, 0x17
        /*006a*/ 	.short	(.L_423 - .L_422)
.L_422:
        /*006c*/ 	.word	0x00000000
        /*0070*/ 	.short	0x0005
        /*0072*/ 	.short	0x0028
        /*0074*/ 	.byte	0x00, 0xf5, 0x21, 0x00


	//----- nvinfo : EIATTR_KPARAM_INFO
	.align		4
.L_423:
        /*0078*/ 	.byte	0x04, 0x17
        /*007a*/ 	.short	(.L_425 - .L_424)
.L_424:
        /*007c*/ 	.word	0x00000000
        /*0080*/ 	.short	0x0004
        /*0082*/ 	.short	0x0020
        /*0084*/ 	.byte	0x00, 0xf5, 0x21, 0x00


	//----- nvinfo : EIATTR_KPARAM_INFO
	.align		4
.L_425:
        /*0088*/ 	.byte	0x04, 0x17
        /*008a*/ 	.short	(.L_427 - .L_426)
.L_426:
        /*008c*/ 	.word	0x00000000
        /*0090*/ 	.short	0x0003
        /*0092*/ 	.short	0x0018
        /*0094*/ 	.byte	0x00, 0xf5, 0x21, 0x00


	//----- nvinfo : EIATTR_KPARAM_INFO
	.align		4
.L_427:
        /*0098*/ 	.byte	0x04, 0x17
        /*009a*/ 	.short	(.L_429 - .L_428)
.L_428:
        /*009c*/ 	.word	0x00000000
        /*00a0*/ 	.short	0x0002
        /*00a2*/ 	.short	0x0010
        /*00a4*/ 	.byte	0x00, 0xf5, 0x21, 0x00


	//----- nvinfo : EIATTR_KPARAM_INFO
	.align		4
.L_429:
        /*00a8*/ 	.byte	0x04, 0x17
        /*00aa*/ 	.short	(.L_431 - .L_430)
.L_430:
        /*00ac*/ 	.word	0x00000000
        /*00b0*/ 	.short	0x0001
        /*00b2*/ 	.short	0x0008
        /*00b4*/ 	.byte	0x00, 0xf5, 0x21, 0x00


	//----- nvinfo : EIATTR_KPARAM_INFO
	.align		4
.L_431:
        /*00b8*/ 	.byte	0x04, 0x17
        /*00ba*/ 	.short	(.L_433 - .L_432)
.L_432:
        /*00bc*/ 	.word	0x00000000
        /*00c0*/ 	.short	0x0000
        /*00c2*/ 	.short	0x0000
        /*00c4*/ 	.byte	0x00, 0xf5, 0x21, 0x00


	//----- nvinfo : EIATTR_SPARSE_MMA_MASK
	.align		4
.L_433:
        /*00c8*/ 	.byte	0x03, 0x50
        /*00ca*/ 	.short	0x0000


	//----- nvinfo : EIATTR_MAXREG_COUNT
	.align		4
        /*00cc*/ 	.byte	0x03, 0x1b
        /*00ce*/ 	.short	0x0040


	//----- nvinfo : EIATTR_NUM_BARRIERS
	.align		4
        /*00d0*/ 	.byte	0x02, 0x4c
        /*00d2*/ 	.byte	0x01
	.zero		1


	//----- nvinfo : EIATTR_MERCURY_ISA_VERSION
	.align		4
        /*00d4*/ 	.byte	0x03, 0x5f
        /*00d6*/ 	.short	0x0101


	//----- nvinfo : EIATTR_COOP_GROUP_MASK_REGIDS
	.align		4
        /*00d8*/ 	.byte	0x04, 0x29
        /*00da*/ 	.short	(.L_435 - .L_434)


	//   ....[0]....
.L_434:
        /*00dc*/ 	.word	0xffffffff


	//   ....[1]....
        /*00e0*/ 	.word	0xffffffff


	//   ....[2]....
        /*00e4*/ 	.word	0xffffffff


	//   ....[3]....
        /*00e8*/ 	.word	0xffffffff


	//   ....[4]....
        /*00ec*/ 	.word	0xffffffff


	//   ....[5]....
        /*00f0*/ 	.word	0xffffffff


	//   ....[6]....
        /*00f4*/ 	.word	0xffffffff


	//   ....[7]....
        /*00f8*/ 	.word	0xffffffff


	//   ....[8]....
        /*00fc*/ 	.word	0xffffffff


	//   ....[9]....
        /*0100*/ 	.word	0xffffffff


	//   ....[10]....
        /*0104*/ 	.word	0xffffffff


	//   ....[11]....
        /*0108*/ 	.word	0xffffffff


	//   ....[12]....
        /*010c*/ 	.word	0x0500000f


	//   ....[13]....
        /*0110*/ 	.word	0x05000011


	//   ....[14]....
        /*0114*/ 	.word	0x05000010


	//   ....[15]....
        /*0118*/ 	.word	0x05000012


	//   ....[16]....
        /*011c*/ 	.word	0x05000013


	//   ....[17]....
        /*0120*/ 	.word	0x05000015


	//   ....[18]....
        /*0124*/ 	.word	0x05000014


	//   ....[19]....
        /*0128*/ 	.word	0x0500000a


	//   ....[20]....
        /*012c*/ 	.word	0x05000010


	//   ....[21]....
        /*0130*/ 	.word	0x05000010


	//   ....[22]....
        /*0134*/ 	.word	0x05000010


	//   ....[23]....
        /*0138*/ 	.word	0x05000010


	//   ....[24]....
        /*013c*/ 	.word	0x05000010


	//   ....[25]....
        /*0140*/ 	.word	0x05000010


	//   ....[26]....
        /*0144*/ 	.word	0x05000010


	//   ....[27]....
        /*0148*/ 	.word	0x05000010


	//----- nvinfo : EIATTR_COOP_GROUP_INSTR_OFFSETS
	.align		4
.L_435:
        /*014c*/ 	.byte	0x04, 0x28
        /*014e*/ 	.short	(.L_437 - .L_436)


	//   ....[0]....
.L_436:
        /*0150*/ 	.word	0x000012c0


	//   ....[1]....
        /*0154*/ 	.word	0x000012f0


	//   ....[2]....
        /*0158*/ 	.word	0x00001320


	//   ....[3]....
        /*015c*/ 	.word	0x00001330


	//   ....[4]....
        /*0160*/ 	.word	0x00001aa0


	//   ....[5]....
        /*0164*/ 	.word	0x00001ae0


	//   ....[6]....
        /*0168*/ 	.word	0x00001b60


	//   ....[7]....
        /*016c*/ 	.word	0x00001b70


	//   ....[8]....
        /*0170*/ 	.word	0x00001ba0


	//   ....[9]....
        /*0174*/ 	.word	0x00001bb0


	//   ....[10]....
        /*0178*/ 	.word	0x00001bf0


	//   ....[11]....
        /*017c*/ 	.word	0x00001c10


	//   ....[12]....
        /*0180*/ 	.word	0x000029f0


	//   ....[13]....
        /*0184*/ 	.word	0x00002a20


	//   ....[14]....
        /*0188*/ 	.word	0x00002a60


	//   ....[15]....
        /*018c*/ 	.word	0x00002a80


	//   ....[16]....
        /*0190*/ 	.word	0x00002ab0


	//   ....[17]....
        /*0194*/ 	.word	0x00002ac0


	//   ....[18]....
        /*0198*/ 	.word	0x00002af0


	//   ....[19]....
        /*019c*/ 	.word	0x00002b00


	//   ....[20]....
        /*01a0*/ 	.word	0x00002cc0


	//   ....[21]....
        /*01a4*/ 	.word	0x00002d50


	//   ....[22]....
        /*01a8*/ 	.word	0x00002dc0


	//   ....[23]....
        /*01ac*/ 	.word	0x00002e20


	//   ....[24]....
        /*01b0*/ 	.word	0x00002e90


	//   ....[25]....
        /*01b4*/ 	.word	0x00002ef0


	//   ....[26]....
        /*01b8*/ 	.word	0x00002f60


	//   ....[27]....
        /*01bc*/ 	.word	0x00002fc0


	//----- nvinfo : EIATTR_VRC_CTA_INIT_COUNT
	.align		4
.L_437:
        /*01c0*/ 	.byte	0x02, 0x4a
	.zero		1
	.zero		1


	//----- nvinfo : EIATTR_EXIT_INSTR_OFFSETS
	.align		4
        /*01c4*/ 	.byte	0x04, 0x1c
        /*01c6*/ 	.short	(.L_439 - .L_438)


	//   ....[0]....
.L_438:
        /*01c8*/ 	.word	0x00001f40


	//   ....[1]....
        /*01cc*/ 	.word	0x00002c50


	//----- nvinfo : EIATTR_MAX_THREADS
	.align		4
.L_439:
        /*01d0*/ 	.byte	0x04, 0x05
        /*01d2*/ 	.short	(.L_441 - .L_440)
.L_440:
        /*01d4*/ 	.word	0x00000140
        /*01d8*/ 	.word	0x00000001
        /*01dc*/ 	.word	0x00000001


	//----- nvinfo : EIATTR_CRS_STACK_SIZE
	.align		4
.L_441:
        /*01e0*/ 	.byte	0x04, 0x1e
        /*01e2*/ 	.short	(.L_443 - .L_442)
.L_442:
        /*01e4*/ 	.word	0x00000000


	//----- nvinfo : EIATTR_CBANK_PARAM_SIZE
	.align		4
.L_443:
        /*01e8*/ 	.byte	0x03, 0x19
        /*01ea*/ 	.short	0x0060


	//----- nvinfo : EIATTR_PARAM_CBANK
	.align		4
        /*01ec*/ 	.byte	0x04, 0x0a
        /*01ee*/ 	.short	(.L_445 - .L_444)
	.align		4
.L_444:
        /*01f0*/ 	.word	index@(.nv.constant0._ZN13group_norm_v218gn_bwd_cuda_kernelI13__nv_bfloat16Li320ELi3ELi32ELi20ELi1024ELb0ELb1ELi8ELi320ELi320ELi4ELb1ELi2ELb0ELb0ELNS_15WgradSyncMethodE3ENS_16CompileConditionILi1000EEEEEvPT_S6_S6_PKS5_S8_S8_S8_PKfflPfPj)
        /*01f4*/ 	.short	0x0380
        /*01f6*/ 	.short	0x0060


	//----- nvinfo : EIATTR_SW_WAR
	.align		4
.L_445:
        /*01f8*/ 	.byte	0x04, 0x36
        /*01fa*/ 	.short	(.L_447 - .L_446)
.L_446:
        /*01fc*/ 	.word	0x00000008
.L_447:


//--------------------- .nv.info._ZN13group_norm_v218gn_bwd_cuda_kernelI13__nv_bfloat16Li320ELi1ELi32ELi20ELi1024ELb0ELb1ELi16ELi320ELi320ELi4ELb1ELi2ELb0ELb0ELNS_15WgradSyncMethodE3ENS_16CompileConditionILi1000EEEEEvPT_S6_S6_PKS5_S8_S8_S8_PKfflPfPj --------------------------
	.section	.nv.info._ZN13group_norm_v218gn_bwd_cuda_kernelI13__nv_bfloat16Li320ELi1ELi32ELi20ELi1024ELb0ELb1ELi16ELi320ELi320ELi4ELb1ELi2ELb0ELb0ELNS_15WgradSyncMethodE3ENS_16CompileConditionILi1000EEEEEvPT_S6_S6_PKS5_S8_S8_S8_PKfflPfPj,"",@"SHT_CUDA_INFO"
	.sectionflags	@""
	.align	4


	//----- nvinfo : EIATTR_CUDA_API_VERSION
	.align		4
        /*0000*/ 	.byte	0x04, 0x37
        /*0002*/ 	.short	(.L_449 - .L_448)
.L_448:
        /*0004*/ 	.word	0x00000082


	//----- nvinfo : EIATTR_KPARAM_INFO
	.align		4
.L_449:
        /*0008*/ 	.byte	0x04, 0x17
        /*000a*/ 	.short	(.L_451 - .L_450)
.L_450:
        /*000c*/ 	.word	0x00000000
        /*0010*/ 	.short	0x000b
        /*0012*/ 	.short	0x0058
        /*0014*/ 	.byte	0x00, 0xf5, 0x21, 0x00


	//----- nvinfo : EIATTR_KPARAM_INFO
	.align		4
.L_451:
        /*0018*/ 	.byte	0x04, 0x17
        /*001a*/ 	.short	(.L_453 - .L_452)
.L_452:
        /*001c*/ 	.word	0x00000000
        /*0020*/ 	.short	0x000a
        /*0022*/ 	.short	0x0050
        /*0024*/ 	.byte	0x00, 0xf5, 0x21, 0x00


	//----- nvinfo : EIATTR_KPARAM_INFO
	.align		4
.L_453:
        /*0028*/ 	.byte	0x04, 0x17
        /*002a*/ 	.short	(.L_455 - .L_454)
.L_454:
        /*002c*/ 	.word	0x00000000
        /*0030*/ 	.short	0x0009
        /*0032*/ 	.short	0x0048
        /*0034*/ 	.byte	0x00, 0xf0, 0x21, 0x00


	//----- nvinfo : EIATTR_KPARAM_INFO
	.align		4
.L_455:
        /*0038*/ 	.byte	0x04, 0x17
        /*003a*/ 	.short	(.L_457 - .L_456)
.L_456:
        /*003c*/ 	.word	0x00000000
        /*0040*/ 	.short	0x0008
        /*0042*/ 	.short	0x0040
        /*0044*/ 	.byte	0x00, 0xf0, 0x11, 0x00


	//----- nvinfo : EIATTR_KPARAM_INFO
	.align		4
.L_457:
        /*0048*/ 	.byte	0x04, 0x17
        /*004a*/ 	.short	(.L_459 - .L_458)
.L_458:
        /*004c*/ 	.word	0x00000000
        /*0050*/ 	.short	0x0007
        /*0052*/ 	.short	0x0038
        /*0054*/ 	.byte	0x00, 0xf5, 0x21, 0x00


	//----- nvinfo : EIATTR_KPARAM_INFO
	.align		4
.L_459:
        /*0058*/ 	.byte	0x04, 0x17
        /*005a*/ 	.short	(.L_461 - .L_460)
.L_460:
        /*005c*/ 	.word	0x00000000
        /*0060*/ 	.short	0x0006
        /*0062*/ 	.short	0x0030
        /*0064*/ 	.byte	0x00, 0xf5, 0x21, 0x00


	//----- nvinfo : EIATTR_KPARAM_INFO
	.align		4
.L_461:
        /*0068*/ 	.byte	0x04, 0x17
        /*006a*/ 	.short	(.L_463 - .L_462)
.L_462:
        /*006c*/ 	.word	0x00000000
        /*0070*/ 	.short	0x0005
        /*0072*/ 	.short	0x0028
        /*0074*/ 	.byte	0x00, 0xf5, 0x21, 0x00


	//----- nvinfo : EIATTR_KPARAM_INFO
	.align		4
.L_463:
        /*0078*/ 	.byte	0x04, 0x17
        /*007a*/ 	.short	(.L_465 - .L_464)
.L_464:
        /*007c*/ 	.word	0x00000000
        /*0080*/ 	.short	0x0004
        /*0082*/ 	.short	0x0020
        /*0084*/ 	.byte	0x00, 0xf5, 0x21, 0x00


	//----- nvinfo : EIATTR_KPARAM_INFO
	.align		4
.L_465:
        /*0088*/ 	.byte	0x04, 0x17
        /*008a*/ 	.short	(.L_467 - .L_466)
.L_466:
        /*008c*/ 	.word	0x00000000
        /*0090*/ 	.short	0x0003
        /*0092*/ 	.short	0x0018
        /*0094*/ 	.byte	0x00, 0xf5, 0x21, 0x00


	//----- nvinfo : EIATTR_KPARAM_INFO
	.align		4
.L_467:
        /*0098*/ 	.byte	0x04, 0x17
        /*009a*/ 	.short	(.L_469 - .L_468)
.L_468:
        /*009c*/ 	.word	0x00000000
        /*00a0*/ 	.short	0x0002
        /*00a2*/ 	.short	0x0010
        /*00a4*/ 	.byte	0x00, 0xf5, 0x21, 0x00


	//----- nvinfo : EIATTR_KPARAM_INFO
	.align		4
.L_469:
        /*00a8*/ 	.byte	0x04, 0x17
        /*00aa*/ 	.short	(.L_471 - .L_470)
.L_470:
        /*00ac*/ 	.word	0x00000000
        /*00b0*/ 	.short	0x0001
        /*00b2*/ 	.short	0x0008
        /*00b4*/ 	.byte	0x00, 0xf5, 0x21, 0x00


	//----- nvinfo : EIATTR_KPARAM_INFO
	.align		4
.L_471:
        /*00b8*/ 	.byte	0x04, 0x17
        /*00ba*/ 	.short	(.L_473 - .L_472)
.L_472:
        /*00bc*/ 	.word	0x00000000
        /*00c0*/ 	.short	0x0000
        /*00c2*/ 	.short	0x0000
        /*00c4*/ 	.byte	0x00, 0xf5, 0x21, 0x00


	//----- nvinfo : EIATTR_SPARSE_MMA_MASK
	.align		4
.L_473:
        /*00c8*/ 	.byte	0x03, 0x50
        /*00ca*/ 	.short	0x0000


	//----- nvinfo : EIATTR_MAXREG_COUNT
	.align		4
        /*00cc*/ 	.byte	0x03, 0x1b
        /*00ce*/ 	.short	0x00a8


	//----- nvinfo : EIATTR_NUM_BARRIERS
	.align		4
        /*00d0*/ 	.byte	0x02, 0x4c
        /*00d2*/ 	.byte	0x01
	.zero		1


	//----- nvinfo : EIATTR_MERCURY_ISA_VERSION
	.align		4
        /*00d4*/ 	.byte	0x03, 0x5f
        /*00d6*/ 	.short	0x0101


	//----- nvinfo : EIATTR_COOP_GROUP_MASK_REGIDS
	.align		4
        /*00d8*/ 	.byte	0x04, 0x29
        /*00da*/ 	.short	(.L_475 - .L_474)


	//   ....[0]....
.L_474:
        /*00dc*/ 	.word	0xffffffff


	//   ....[1]....
        /*00e0*/ 	.word	0xffffffff


	//   ....[2]....
        /*00e4*/ 	.word	0xffffffff


	//   ....[3]....
        /*00e8*/ 	.word	0xffffffff


	//   ....[4]....
        /*00ec*/ 	.word	0xffffffff


	//   ....[5]....
        /*00f0*/ 	.word	0xffffffff


	//   ....[6]....
        /*00f4*/ 	.word	0xffffffff


	//   ....[7]....
        /*00f8*/ 	.word	0xffffffff


	//   ....[8]....
        /*00fc*/ 	.word	0xffffffff


	//   ....[9]....
        /*0100*/ 	.word	0xffffffff


	//   ....[10]....
        /*0104*/ 	.word	0xffffffff


	//   ....[11]....
        /*0108*/ 	.word	0xffffffff


	//   ....[12]....
        /*010c*/ 	.word	0x0500001d


	//   ....[13]....
        /*0110*/ 	.word	0x0500001e


	//   ....[14]....
        /*0114*/ 	.word	0x05000020


	//   ....[15]....
        /*0118*/ 	.word	0x0500001f


	//   ....[16]....
        /*011c*/ 	.word	0x05000021


	//   ....[17]....
        /*0120*/ 	.word	0x05000022


	//   ....[18]....
        /*0124*/ 	.word	0x05000024


	//   ....[19]....
        /*0128*/ 	.word	0x0500000f


	//   ....[20]....
        /*012c*/ 	.word	0x0500001f


	//   ....[21]....
        /*0130*/ 	.word	0x0500001f


	//   ....[22]....
        /*0134*/ 	.word	0x0500001f


	//   ....[23]....
        /*0138*/ 	.word	0x0500001f


	//   ....[24]....
        /*013c*/ 	.word	0x0500001f


	//   ....[25]....
        /*0140*/ 	.word	0x0500001f


	//   ....[26]....
        /*0144*/ 	.word	0x0500001f


	//   ....[27]....
        /*0148*/ 	.word	0x0500001f


	//----- nvinfo : EIATTR_COOP_GROUP_INSTR_OFFSETS
	.align		4
.L_475:
        /*014c*/ 	.byte	0x04, 0x28
        /*014e*/ 	.short	(.L_477 - .L_476)


	//   ....[0]....
.L_476:
        /*0150*/ 	.word	0x00001820


	//   ....[1]....
        /*0154*/ 	.word	0x00001840


	//   ....[2]....
        /*0158*/ 	.word	0x00001880


	//   ....[3]....
        /*015c*/ 	.word	0x000018a0


	//   ....[4]....
        /*0160*/ 	.word	0x00001cf0


	//   ....[5]....
        /*0164*/ 	.word	0x00001d30


	//   ....[6]....
        /*0168*/ 	.word	0x00001d60


	//   ....[7]....
        /*016c*/ 	.word	0x00001d70


	//   ....[8]....
        /*0170*/ 	.word	0x00001da0


	//   ....[9]....
        /*0174*/ 	.word	0x00001db0


	//   ....[10]....
        /*0178*/ 	.word	0x00001de0


	//   ....[11]....
        /*017c*/ 	.word	0x00001df0


	//   ....[12]....
        /*0180*/ 	.word	0x00002e10


	//   ....[13]....
        /*0184*/ 	.word	0x00002e40


	//   ....[14]....
        /*0188*/ 	.word	0x00002e80


	//   ....[15]....
        /*018c*/ 	.word	0x00002ea0


	//   ....[16]....
        /*0190*/ 	.word	0x00002ed0


	//   ....[17]....
        /*0194*/ 	.word	0x00002ee0


	//   ....[18]....
        /*0198*/ 	.word	0x00002f10


	//   ....[19]....
        /*019c*/ 	.word	0x00002f20


	//   ....[20]....
        /*01a0*/ 	.word	0x000030f0


	//   ....[21]....
        /*01a4*/ 	.word	0x00003190


	//   ....[22]....
        /*01a8*/ 	.word	0x000031f0


	//   ....[23]....
        /*01ac*/ 	.word	0x00003250


	//   ....[24]....
        /*01b0*/ 	.word	0x000032c0


	//   ....[25]....
        /*01b4*/ 	.word	0x00003320


	//   ....[26]....
        /*01b8*/ 	.word	0x00003390


	//   ....[27]....
        /*01bc*/ 	.word	0x000033f0


	//----- nvinfo : EIATTR_VRC_CTA_INIT_COUNT
	.align		4
.L_477:
        /*01c0*/ 	.byte	0x02, 0x4a
	.zero		1
	.zero		1


	//----- nvinfo : EIATTR_EXIT_INSTR_OFFSETS
	.align		4
        /*01c4*/ 	.byte	0x04, 0x1c
        /*01c6*/ 	.short	(.L_479 - .L_478)


	//   ....[0]....
.L_478:
        /*01c8*/ 	.word	0x000022d0


	//   ....[1]....
        /*01cc*/ 	.word	0x00003080


	//----- nvinfo : EIATTR_MAX_THREADS
	.align		4
.L_479:
        /*01d0*/ 	.byte	0x04, 0x05
        /*01d2*/ 	.short	(.L_481 - .L_480)
.L_480:
        /*01d4*/ 	.word	0x00000140
        /*01d8*/ 	.word	0x00000001
        /*01dc*/ 	.word	0x00000001


	//----- nvinfo : EIATTR_CRS_STACK_SIZE
	.align		4
.L_481:
        /*01e0*/ 	.byte	0x04, 0x1e
        /*01e2*/ 	.short	(.L_483 - .L_482)
.L_482:
        /*01e4*/ 	.word	0x00000000


	//----- nvinfo : EIATTR_CBANK_PARAM_SIZE
	.align		4
.L_483:
        /*01e8*/ 	.byte	0x03, 0x19
        /*01ea*/ 	.short	0x0060


	//----- nvinfo : EIATTR_PARAM_CBANK
	.align		4
        /*01ec*/ 	.byte	0x04, 0x0a
        /*01ee*/ 	.short	(.L_485 - .L_484)
	.align		4
.L_484:
        /*01f0*/ 	.word	index@(.nv.constant0._ZN13group_norm_v218gn_bwd_cuda_kernelI13__nv_bfloat16Li320ELi1ELi32ELi20ELi1024ELb0ELb1ELi16ELi320ELi320ELi4ELb1ELi2ELb0ELb0ELNS_15WgradSyncMethodE3ENS_16CompileConditionILi1000EEEEEvPT_S6_S6_PKS5_S8_S8_S8_PKfflPfPj)
        /*01f4*/ 	.short	0x0380
        /*01f6*/ 	.short	0x0060


	//----- nvinfo : EIATTR_SW_WAR
	.align		4
.L_485:
        /*01f8*/ 	.byte	0x04, 0x36
        /*01fa*/ 	.short	(.L_487 - .L_486)
.L_486:
        /*01fc*/ 	.word	0x00000008
.L_487:


//--------------------- .nv.info._ZN13group_norm_v218gn_bwd_cuda_kernelI13__nv_bfloat16Li320ELi3ELi32ELi20ELi1024ELb0ELb1ELi16ELi320ELi320ELi4ELb1ELi4ELb0ELb0ELNS_15WgradSyncMethodE3ENS_16CompileConditionILi1000EEEEEvPT_S6_S6_PKS5_S8_S8_S8_PKfflPfPj --------------------------
	.section	.nv.info._ZN13group_norm_v218gn_bwd_cuda_kernelI13__nv_bfloat16Li320ELi3ELi32ELi20ELi1024ELb0ELb1ELi16ELi320ELi320ELi4ELb1ELi4ELb0ELb0ELNS_15WgradSyncMethodE3ENS_16CompileConditionILi1000EEEEEvPT_S6_S6_PKS5_S8_S8_S8_PKfflPfPj,"",@"SHT_CUDA_INFO"
	.sectionflags	@""
	.align	4


	//----- nvinfo : EIATTR_CUDA_API_VERSION
	.align		4
        /*0000*/ 	.byte	0x04, 0x37
        /*0002*/ 	.short	(.L_489 - .L_488)
.L_488:
        /*0004*/ 	.word	0x00000082


	//----- nvinfo : EIATTR_KPARAM_INFO
	.align		4
.L_489:
        /*0008*/ 	.byte	0x04, 0x17
        /*000a*/ 	.short	(.L_491 - .L_490)
.L_490:
        /*000c*/ 	.word	0x00000000
        /*0010*/ 	.short	0x000b
        /*0012*/ 	.short	0x0058
        /*0014*/ 	.byte	0x00, 0xf5, 0x21, 0x00


	//----- nvinfo : EIATTR_KPARAM_INFO
	.align		4
.L_491:
        /*0018*/ 	.byte	0x04, 0x17
        /*001a*/ 	.short	(.L_493 - .L_492)
.L_492:
        /*001c*/ 	.word	0x00000000
        /*0020*/ 	.short	0x000a
        /*0022*/ 	.short	0x0050
        /*0024*/ 	.byte	0x00, 0xf5, 0x21, 0x00


	//----- nvinfo : EIATTR_KPARAM_INFO
	.align		4
.L_493:
        /*0028*/ 	.byte	0x04, 0x17
        /*002a*/ 	.short	(.L_495 - .L_494)
.L_494:
        /*002c*/ 	.word	0x00000000
        /*0030*/ 	.short	0x0009
        /*0032*/ 	.short	0x0048
        /*0034*/ 	.byte	0x00, 0xf0, 0x21, 0x00


	//----- nvinfo : EIATTR_KPARAM_INFO
	.align		4
.L_495:
        /*0038*/ 	.byte	0x04, 0x17
        /*003a*/ 	.short	(.L_497 - .L_496)
.L_496:
        /*003c*/ 	.word	0x00000000
        /*0040*/ 	.short	0x0008
        /*0042*/ 	.short	0x0040
        /*0044*/ 	.byte	0x00, 0xf0, 0x11, 0x00


	//----- nvinfo : EIATTR_KPARAM_INFO
	.align		4
.L_497:
        /*0048*/ 	.byte	0x04, 0x17
        /*004a*/ 	.short	(.L_499 - .L_498)
.L_498:
        /*004c*/ 	.word	0x00000000
        /*0050*/ 	.short	0x0007
        /*0052*/ 	.short	0x0038
        /*0054*/ 	.byte	0x00, 0xf5, 0x21, 0x00


	//----- nvinfo : EIATTR_KPARAM_INFO
	.align		4
.L_499:
        /*0058*/ 	.byte	0x04, 0x17
        /*005a*/ 	.short	(.L_501 - .L_500)
.L_500:
        /*005c*/ 	.word	0x00000000
        /*0060*/ 	.short	0x0006
        /*0062*/ 	.short	0x0030
        /*0064*/ 	.byte	0x00, 0xf5, 0x21, 0x00


	//----- nvinfo : EIATTR_KPARAM_INFO
	.align		4
.L_501:
        /*0068*/ 	.byte	0x04, 0x17
        /*006a*/ 	.short	(.L_503 - .L_502)
.L_502:
        /*006c*/ 	.word	0x00000000
        /*0070*/ 	.short	0x0005
        /*0072*/ 	.short	0x0028
        /*0074*/ 	.byte	0x00, 0xf5, 0x21, 0x00


	//----- nvinfo : EIATTR_KPARAM_INFO
	.align		4
.L_503:
        /*0078*/ 	.byte	0x04, 0x17
        /*007a*/ 	.short	(.L_505 - .L_504)
.L_504:
        /*007c*/ 	.word	0x00000000
        /*0080*/ 	.short	0x0004
        /*0082*/ 	.short	0x0020
        /*0084*/ 	.byte	0x00, 0xf5, 0x21, 0x00


	//----- nvinfo : EIATTR_KPARAM_INFO
	.align		4
.L_505:
        /*0088*/ 	.byte	0x04, 0x17
        /*008a*/ 	.short	(.L_507 - .L_506)
.L_506:
        /*008c*/ 	.word	0x00000000
        /*0090*/ 	.short	0x0003
        /*0092*/ 	.short	0x0018
        /*0094*/ 	.byte	0x00, 0xf5, 0x21, 0x00


	//----- nvinfo : EIATTR_KPARAM_INFO
	.align		4
.L_507:
        /*0098*/ 	.byte	0x04, 0x17
        /*009a*/ 	.short	(.L_509 - .L_508)
.L_508:
        /*009c*/ 	.word	0x00000000
        /*00a0*/ 	.short	0x0002
        /*00a2*/ 	.short	0x0010
        /*00a4*/ 	.byte	0x00, 0xf5, 0x21, 0x00


	//----- nvinfo : EIATTR_KPARAM_INFO
	.align		4
.L_509:
        /*00a8*/ 	.byte	0x04, 0x17
        /*00aa*/ 	.short	(.L_511 - .L_510)
.L_510:
        /*00ac*/ 	.word	0x00000000
        /*00b0*/ 	.short	0x0001
        /*00b2*/ 	.short	0x0008
        /*00b4*/ 	.byte	0x00, 0xf5, 0x21, 0x00


	//----- nvinfo : EIATTR_KPARAM_INFO
	.align		4
.L_511:
        /*00b8*/ 	.byte	0x04, 0x17
        /*00ba*/ 	.short	(.L_513 - .L_512)
.L_512:
        /*00bc*/ 	.word	0x00000000
        /*00c0*/ 	.short	0x0000
        /*00c2*/ 	.short	0x0000
        /*00c4*/ 	.byte	0x00, 0xf5, 0x21, 0x00


	//----- nvinfo : EIATTR_SPARSE_MMA_MASK
	.align		4
.L_513:
        /*00c8*/ 	.byte	0x03, 0x50
        /*00ca*/ 	.short	0x0000


	//----- nvinfo : EIATTR_MAXREG_COUNT
	.align		4
        /*00cc*/ 	.byte	0x03, 0x1b
        /*00ce*/ 	.short	0x0040


	//----- nvinfo : EIATTR_NUM_BARRIERS
	.align		4
        /*00d0*/ 	.byte	0x02, 0x4c
        /*00d2*/ 	.byte	0x01
	.zero		1


	//----- nvinfo : EIATTR_MERCURY_ISA_VERSION
	.align		4
        /*00d4*/ 	.byte	0x03, 0x5f
        /*00d6*/ 	.short	0x0101


	//----- nvinfo : EIATTR_COOP_GROUP_MASK_REGIDS
	.align		4
        /*00d8*/ 	.byte	0x04, 0x29
        /*00da*/ 	.short	(.L_515 - .L_514)


	//   ....[0]....
.L_514:
        /*00dc*/ 	.word	0xffffffff


	//   ....[1]....
        /*00e0*/ 	.word	0xffffffff


	//   ....[2]....
        /*00e4*/ 	.word	0xffffffff


	//   ....[3]....
        /*00e8*/ 	.word	0xffffffff


	//   ....[4]....
        /*00ec*/ 	.word	0xffffffff


	//   ....[5]....
        /*00f0*/ 	.word	0xffffffff


	//   ....[6]....
        /*00f4*/ 	.word	0xffffffff


	//   ....[7]....
        /*00f8*/ 	.word	0xffffffff


	//   ....[8]....
        /*00fc*/ 	.word	0xffffffff


	//   ....[9]....
        /*0100*/ 	.word	0xffffffff


	//   ....[10]....
        /*0104*/ 	.word	0xffffffff


	//   ....[11]....
        /*0108*/ 	.word	0xffffffff


	//   ....[12]....
        /*010c*/ 	.word	0x05000010


	//   ....[13]....
        /*0110*/ 	.word	0x0500000f


	//   ....[14]....
        /*0114*/ 	.word	0x05000011


	//   ....[15]....
        /*0118*/ 	.word	0x05000012


	//   ....[16]....
        /*011c*/ 	.word	0x05000014


	//   ....[17]....
        /*0120*/ 	.word	0x05000013


	//   ....[18]....
        /*0124*/ 	.word	0x05000015


	//   ....[19]....
        /*0128*/ 	.word	0x0500000a


	//   ....[20]....
        /*012c*/ 	.word	0x05000011


	//   ....[21]....
        /*0130*/ 	.word	0x05000011


	//   ....[22]....
        /*0134*/ 	.word	0x05000011


	//   ....[23]....
        /*0138*/ 	.word	0x05000011


	//   ....[24]....
        /*013c*/ 	.word	0x05000011


	//   ....[25]....
        /*0140*/ 	.word	0x05000011


	//   ....[26]....
        /*0144*/ 	.word	0x05000011


	//   ....[27]....
        /*0148*/ 	.word	0x05000011


	//----- nvinfo : EIATTR_COOP_GROUP_INSTR_OFFSETS
	.align		4
.L_515:
        /*014c*/ 	.byte	0x04, 0x28
        /*014e*/ 	.short	(.L_517 - .L_516)


	//   ....[0]....
.L_516:
        /*0150*/ 	.word	0x00001920


	//   ....[1]....
        /*0154*/ 	.word	0x00001950


	//   ....[2]....
        /*0158*/ 	.word	0x00001980


	//   ....[3]....
        /*015c*/ 	.word	0x00001990


	//   ....[4]....
        /*0160*/ 	.word	0x00001fe0


	//   ....[5]....
        /*0164*/ 	.word	0x00002020


	//   ....[6]....
        /*0168*/ 	.word	0x000020a0


	//   ....[7]....
        /*016c*/ 	.word	0x000020b0


	//   ....[8]....
        /*0170*/ 	.word	0x000020f0


	//   ....[9]....
        /*0174*/ 	.word	0x00002110


	//   ....[10]....
        /*0178*/ 	.word	0x00002160


	//   ....[11]....
        /*017c*/ 	.word	0x00002170


	//   ....[12]....
        /*0180*/ 	.word	0x000031e0


	//   ....[13]....
        /*0184*/ 	.word	0x00003210


	//   ....[14]....
        /*0188*/ 	.word	0x00003250


	//   ....[15]....
        /*018c*/ 	.word	0x00003270


	//   ....[16]....
        /*0190*/ 	.word	0x000032a0


	//   ....[17]....
        /*0194*/ 	.word	0x000032b0


	//   ....[18]....
        /*0198*/ 	.word	0x000032e0


	//   ....[19]....
        /*019c*/ 	.word	0x000032f0


	//   ....[20]....
        /*01a0*/ 	.word	0x000034b0


	//   ....[21]....
        /*01a4*/ 	.word	0x00003550


	//   ....[22]....
        /*01a8*/ 	.word	0x000035b0


	//   ....[23]....
        /*01ac*/ 	.word	0x00003610


	//   ....[24]....
        /*01b0*/ 	.word	0x00003680


	//   ....[25]....
        /*01b4*/ 	.word	0x000036e0


	//   ....[26]....
        /*01b8*/ 	.word	0x00003750


	//   ....[27]....
        /*01bc*/ 	.word	0x000037b0


	//----- nvinfo : EIATTR_VRC_CTA_INIT_COUNT
	.align		4
.L_517:
        /*01c0*/ 	.byte	0x02, 0x4a
	.zero		1
	.zero		1


	//----- nvinfo : EIATTR_EXIT_INSTR_OFFSETS
	.align		4
        /*01c4*/ 	.byte	0x04, 0x1c
        /*01c6*/ 	.short	(.L_519 - .L_518)


	//   ....[0]....
.L_518:
        /*01c8*/ 	.word	0x00002660


	//   ....[1]....
        /*01cc*/ 	.word	0x00003440


	//----- nvinfo : EIATTR_MAX_THREADS
	.align		4
.L_519:
        /*01d0*/ 	.byte	0x04, 0x05
        /*01d2*/ 	.short	(.L_521 - .L_520)
.L_520:
        /*01d4*/ 	.word	0x00000140
        /*01d8*/ 	.word	0x00000001
        /*01dc*/ 	.word	0x00000001


	//----- nvinfo : EIATTR_CRS_STACK_SIZE
	.align		4
.L_521:
        /*01e0*/ 	.byte	0x04, 0x1e
        /*01e2*/ 	.short	(.L_523 - .L_522)
.L_522:
        /*01e4*/ 	.word	0x00000000


	//----- nvinfo : EIATTR_CBANK_PARAM_SIZE
	.align		4
.L_523:
        /*01e8*/ 	.byte	0x03, 0x19
        /*01ea*/ 	.short	0x0060


	//----- nvinfo : EIATTR_PARAM_CBANK
	.align		4
        /*01ec*/ 	.byte	0x04, 0x0a
        /*01ee*/ 	.short	(.L_525 - .L_524)
	.align		4
.L_524:
        /*01f0*/ 	.word	index@(.nv.constant0._ZN13group_norm_v218gn_bwd_cuda_kernelI13__nv_bfloat16Li320ELi3ELi32ELi20ELi1024ELb0ELb1ELi16ELi320ELi320ELi4ELb1ELi4ELb0ELb0ELNS_15WgradSyncMethodE3ENS_16CompileConditionILi1000EEEEEvPT_S6_S6_PKS5_S8_S8_S8_PKfflPfPj)
        /*01f4*/ 	.short	0x0380
        /*01f6*/ 	.short	0x0060


	//----- nvinfo : EIATTR_SW_WAR
	.align		4
.L_525:
        /*01f8*/ 	.byte	0x04, 0x36
        /*01fa*/ 	.short	(.L_527 - .L_526)
.L_526:
        /*01fc*/ 	.word	0x00000008
.L_527:


//--------------------- .nv.info._ZN13group_norm_v218gn_bwd_cuda_kernelI13__nv_bfloat16Li320ELi1ELi32ELi20ELi1024ELb0ELb1ELi32ELi320ELi320ELi4ELb1ELi4ELb0ELb0ELNS_15WgradSyncMethodE3ENS_16CompileConditionILi1000EEEEEvPT_S6_S6_PKS5_S8_S8_S8_PKfflPfPj --------------------------
	.section	.nv.info._ZN13group_norm_v218gn_bwd_cuda_kernelI13__nv_bfloat16Li320ELi1ELi32ELi20ELi1024ELb0ELb1ELi32ELi320ELi320ELi4ELb1ELi4ELb0ELb0ELNS_15WgradSyncMethodE3ENS_16CompileConditionILi1000EEEEEvPT_S6_S6_PKS5_S8_S8_S8_PKfflPfPj,"",@"SHT_CUDA_INFO"
	.sectionflags	@""
	.align	4


	//----- nvinfo : EIATTR_CUDA_API_VERSION
	.align		4
        /*0000*/ 	.byte	0x04, 0x37
        /*0002*/ 	.short	(.L_529 - .L_528)
.L_528:
        /*0004*/ 	.word	0x00000082


	//----- nvinfo : EIATTR_KPARAM_INFO
	.align		4
.L_529:
        /*0008*/ 	.byte	0x04, 0x17
        /*000a*/ 	.short	(.L_531 - .L_530)
.L_530:
        /*000c*/ 	.word	0x00000000
        /*0010*/ 	.short	0x000b
        /*0012*/ 	.short	0x0058
        /*0014*/ 	.byte	0x00, 0xf5, 0x21, 0x00


	//----- nvinfo : EIATTR_KPARAM_INFO
	.align		4
.L_531:
        /*0018*/ 	.byte	0x04, 0x17
        /*001a*/ 	.short	(.L_533 - .L_532)
.L_532:
        /*001c*/ 	.word	0x00000000
        /*0020*/ 	.short	0x000a
        /*0022*/ 	.short	0x0050
        /*0024*/ 	.byte	0x00, 0xf5, 0x21, 0x00


	//----- nvinfo : EIATTR_KPARAM_INFO
	.align		4
.L_533:
        /*0028*/ 	.byte	0x04, 0x17
        /*002a*/ 	.short	(.L_535 - .L_534)
.L_534:
        /*002c*/ 	.word	0x00000000
        /*0030*/ 	.short	0x0009
        /*0032*/ 	.short	0x0048
        /*0034*/ 	.byte	0x00, 0xf0, 0x21, 0x00


	//----- nvinfo : EIATTR_KPARAM_INFO
	.align		4
.L_535:
        /*0038*/ 	.byte	0x04, 0x17
        /*003a*/ 	.short	(.L_537 - .L_536)
.L_536:
        /*003c*/ 	.word	0x00000000
        /*0040*/ 	.short	0x0008
        /*0042*/ 	.short	0x0040
        /*0044*/ 	.byte	0x00, 0xf0, 0x11, 0x00


	//----- nvinfo : EIATTR_KPARAM_INFO
	.align		4
.L_537:
        /*0048*/ 	.byte	0x04, 0x17
        /*004a*/ 	.short	(.L_539 - .L_538)
.L_538:
        /*004c*/ 	.word	0x00000000
        /*0050*/ 	.short	0x0007
        /*0052*/ 	.short	0x0038
        /*0054*/ 	.byte	0x00, 0xf5, 0x21, 0x00


	//----- nvinfo : EIATTR_KPARAM_INFO
	.align		4
.L_539:
        /*0058*/ 	.byte	0x04, 0x17
        /*005a*/ 	.short	(.L_541 - .L_540)
.L_540:
        /*005c*/ 	.word	0x00000000
        /*0060*/ 	.short	0x0006
        /*0062*/ 	.short	0x0030
        /*0064*/ 	.byte	0x00, 0xf5, 0x21, 0x00


	//----- nvinfo : EIATTR_KPARAM_INFO
	.align		4
.L_541:
        /*0068*/ 	.byte	0x04, 0x17
        /*006a*/ 	.short	(.L_543 - .L_542)
.L_542:
        /*006c*/ 	.word	0x00000000
        /*0070*/ 	.short	0x0005
        /*0072*/ 	.short	0x0028
        /*0074*/ 	.byte	0x00, 0xf5, 0x21, 0x00


	//----- nvinfo : EIATTR_KPARAM_INFO
	.align		4
.L_543:
        /*0078*/ 	.byte	0x04, 0x17
        /*007a*/ 	.short	(.L_545 - .L_544)
.L_544:
        /*007c*/ 	.word	0x00000000
        /*0080*/ 	.short	0x0004
        /*0082*/ 	.short	0x0020
        /*0084*/ 	.byte	0x00, 0xf5, 0x21, 0x00


	//----- nvinfo : EIATTR_KPARAM_INFO
	.align		4
.L_545:
        /*0088*/ 	.byte	0x04, 0x17
        /*008a*/ 	.short	(.L_547 - .L_546)
.L_546:
        /*008c*/ 	.word	0x00000000
        /*0090*/ 	.short	0x0003
        /*0092*/ 	.short	0x0018
        /*0094*/ 	.byte	0x00, 0xf5, 0x21, 0x00


	//----- nvinfo : EIATTR_KPARAM_INFO
	.align		4
.L_547:
        /*0098*/ 	.byte	0x04, 0x17
        /*009a*/ 	.short	(.L_549 - .L_548)
.L_548:
        /*009c*/ 	.word	0x00000000
        /*00a0*/ 	.short	0x0002
        /*00a2*/ 	.short	0x0010
        /*00a4*/ 	.byte	0x00, 0xf5, 0x21, 0x00


	//----- nvinfo : EIATTR_KPARAM_INFO
	.align		4
.L_549:
        /*00a8*/ 	.byte	0x04, 0x17
        /*00aa*/ 	.short	(.L_551 - .L_550)
.L_550:
        /*00ac*/ 	.word	0x00000000
        /*00b0*/ 	.short	0x0001
        /*00b2*/ 	.short	0x0008
        /*00b4*/ 	.byte	0x00, 0xf5, 0x21, 0x00


	//----- nvinfo : EIATTR_KPARAM_INFO
	.align		4
.L_551:
        /*00b8*/ 	.byte	0x04, 0x17
        /*00ba*/ 	.short	(.L_553 - .L_552)
.L_552:
        /*00bc*/ 	.word	0x00000000
        /*00c0*/ 	.short	0x0000
        /*00c2*/ 	.short	0x0000
        /*00c4*/ 	.byte	0x00, 0xf5, 0x21, 0x00


	//----- nvinfo : EIATTR_SPARSE_MMA_MASK
	.align		4
.L_553:
        /*00c8*/ 	.byte	0x03, 0x50
        /*00ca*/ 	.short	0x0000


	//----- nvinfo : EIATTR_MAXREG_COUNT
	.align		4
        /*00cc*/ 	.byte	0x03, 0x1b
        /*00ce*/ 	.short	0x00a8


	//----- nvinfo : EIATTR_NUM_BARRIERS
	.align		4
        /*00d0*/ 	.byte	0x02, 0x4c
        /*00d2*/ 	.byte	0x01
	.zero		1


	//----- nvinfo : EIATTR_MERCURY_ISA_VERSION
	.align		4
        /*00d4*/ 	.byte	0x03, 0x5f
        /*00d6*/ 	.short	0x0101


	//----- nvinfo : EIATTR_COOP_GROUP_MASK_REGIDS
	.align		4
        /*00d8*/ 	.byte	0x04, 0x29
        /*00da*/ 	.short	(.L_555 - .L_554)


	//   ....[0]....
.L_554:
        /*00dc*/ 	.word	0xffffffff


	//   ....[1]....
        /*00e0*/ 	.word	0xffffffff


	//   ....[2]....
        /*00e4*/ 	.word	0xffffffff


	//   ....[3]....
        /*00e8*/ 	.word	0xffffffff


	//   ....[4]....
        /*00ec*/ 	.word	0xffffffff


	//   ....[5]....
        /*00f0*/ 	.word	0xffffffff


	//   ....[6]....
        /*00f4*/ 	.word	0xffffffff


	//   ....[7]....
        /*00f8*/ 	.word	0xffffffff


	//   ....[8]....
        /*00fc*/ 	.word	0xffffffff


	//   ....[9]....
        /*0100*/ 	.word	0xffffffff


	//   ....[10]....
        /*0104*/ 	.word	0xffffffff


	//   ....[11]....
        /*0108*/ 	.word	0xffffffff


	//   ....[12]....
        /*010c*/ 	.word	0x0500001d


	//   ....[13]....
        /*0110*/ 	.word	0x0500001e


	//   ....[14]....
        /*0114*/ 	.word	0x05000020


	//   ....[15]....
        /*0118*/ 	.word	0x0500001f


	//   ....[16]....
        /*011c*/ 	.word	0x05000021


	//   ....[17]....
        /*0120*/ 	.word	0x05000022


	//   ....[18]....
        /*0124*/ 	.word	0x05000024


	//   ....[19]....
        /*0128*/ 	.word	0x05000017


	//   ....[20]....
        /*012c*/ 	.word	0x0500001f


	//   ....[21]....
        /*0130*/ 	.word	0x0500001f


	//   ....[22]....
        /*0134*/ 	.word	0x0500001f


	//   ....[23]....
        /*0138*/ 	.word	0x0500001f


	//   ....[24]....
        /*013c*/ 	.word	0x0500001f


	//   ....[25]....
        /*0140*/ 	.word	0x0500001f


	//   ....[26]....
        /*0144*/ 	.word	0x0500001f


	//   ....[27]....
        /*0148*/ 	.word	0x0500001f


	//----- nvinfo : EIATTR_COOP_GROUP_INSTR_OFFSETS
	.align		4
.L_555:
        /*014c*/ 	.byte	0x04, 0x28
        /*014e*/ 	.short	(.L_557 - .L_556)


	//   ....[0]....
.L_556:
        /*0150*/ 	.word	0x000022a0


	//   ....[1]....
        /*0154*/ 	.word	0x000022c0


	//   ....[2]....
        /*0158*/ 	.word	0x00002320


	//   ....[3]....
        /*015c*/ 	.word	0x00002330


	//   ....[4]....
        /*0160*/ 	.word	0x000026d0


	//   ....[5]....
        /*0164*/ 	.word	0x00002710


	//   ....[6]....
        /*0168*/ 	.word	0x00002740


	//   ....[7]....
        /*016c*/ 	.word	0x00002750


	//   ....[8]....
        /*0170*/ 	.word	0x00002780


	//   ....[9]....
        /*0174*/ 	.word	0x00002790


	//   ....[10]....
        /*0178*/ 	.word	0x000027c0


	//   ....[11]....
        /*017c*/ 	.word	0x000027d0


	//   ....[12]....
        /*0180*/ 	.word	0x00003bb0


	//   ....[13]....
        /*0184*/ 	.word	0x00003be0


	//   ....[14]....
        /*0188*/ 	.word	0x00003c30


	//   ....[15]....
        /*018c*/ 	.word	0x00003c50


	//   ....[16]....
        /*0190*/ 	.word	0x00003c80


	//   ....[17]....
        /*0194*/ 	.word	0x00003c90


	//   ....[18]....
        /*0198*/ 	.word	0x00003cc0


	//   ....[19]....
        /*019c*/ 	.word	0x00003cd0


	//   ....[20]....
        /*01a0*/ 	.word	0x00003ea0


	//   ....[21]....
        /*01a4*/ 	.word	0x00003f30


	//   ....[22]....
        /*01a8*/ 	.word	0x00003fa0


	//   ....[23]....
        /*01ac*/ 	.word	0x00004000


	//   ....[24]....
        /*01b0*/ 	.word	0x00004070


	//   ....[25]....
        /*01b4*/ 	.word	0x000040d0


	//   ....[26]....
        /*01b8*/ 	.word	0x00004140


	//   ....[27]....
        /*01bc*/ 	.word	0x000041a0


	//----- nvinfo : EIATTR_VRC_CTA_INIT_COUNT
	.align		4
.L_557:
        /*01c0*/ 	.byte	0x02, 0x4a
	.zero		1
	.zero		1


	//----- nvinfo : EIATTR_EXIT_INSTR_OFFSETS
	.align		4
        /*01c4*/ 	.byte	0x04, 0x1c
        /*01c6*/ 	.short	(.L_559 - .L_558)


	//   ....[0]....
.L_558:
        /*01c8*/ 	.word	0x00003070


	//   ....[1]....
        /*01cc*/ 	.word	0x00003e30


	//----- nvinfo : EIATTR_MAX_THREADS
	.align		4
.L_559:
        /*01d0*/ 	.byte	0x04, 0x05
        /*01d2*/ 	.short	(.L_561 - .L_560)
.L_560:
        /*01d4*/ 	.word	0x00000140
        /*01d8*/ 	.word	0x00000001
        /*01dc*/ 	.word	0x00000001


	//----- nvinfo : EIATTR_CRS_STACK_SIZE
	.align		4
.L_561:
        /*01e0*/ 	.byte	0x04, 0x1e
        /*01e2*/ 	.short	(.L_563 - .L_562)
.L_562:
        /*01e4*/ 	.word	0x00000000


	//----- nvinfo : EIATTR_CBANK_PARAM_SIZE
	.align		4
.L_563:
        /*01e8*/ 	.byte	0x03, 0x19
        /*01ea*/ 	.short	0x0060


	//----- nvinfo : EIATTR_PARAM_CBANK
	.align		4
        /*01ec*/ 	.byte	0x04, 0x0a
        /*01ee*/ 	.short	(.L_565 - .L_564)
	.align		4
.L_564:
        /*01f0*/ 	.word	index@(.nv.constant0._ZN13group_norm_v218gn_bwd_cuda_kernelI13__nv_bfloat16Li320ELi1ELi32ELi20ELi1024ELb0ELb1ELi32ELi320ELi320ELi4ELb1ELi4ELb0ELb0ELNS_15WgradSyncMethodE3ENS_16CompileConditionILi1000EEEEEvPT_S6_S6_PKS5_S8_S8_S8_PKfflPfPj)
        /*01f4*/ 	.short	0x0380
        /*01f6*/ 	.short	0x0060


	//----- nvinfo : EIATTR_SW_WAR
	.align		4
.L_565:
        /*01f8*/ 	.byte	0x04, 0x36
        /*01fa*/ 	.short	(.L_567 - .L_566)
.L_566:
        /*01fc*/ 	.word	0x00000008
.L_567:


//--------------------- .nv.info._ZN13group_norm_v218gn_bwd_cuda_kernelI13__nv_bfloat16Li320ELi1ELi32ELi20ELi1024ELb0ELb1ELi64ELi320ELi320ELi4ELb1ELi8ELb0ELb0ELNS_15WgradSyncMethodE3ENS_16CompileConditionILi1000EEEEEvPT_S6_S6_PKS5_S8_S8_S8_PKfflPfPj --------------------------
	.section	.nv.info._ZN13group_norm_v218gn_bwd_cuda_kernelI13__nv_bfloat16Li320ELi1ELi32ELi20ELi1024ELb0ELb1ELi64ELi320ELi320ELi4ELb1ELi8ELb0ELb0ELNS_15WgradSyncMethodE3ENS_16CompileConditionILi1000EEEEEvPT_S6_S6_PKS5_S8_S8_S8_PKfflPfPj,"",@"SHT_CUDA_INFO"
	.sectionflags	@""
	.align	4


	//----- nvinfo : EIATTR_CUDA_API_VERSION
	.align		4
        /*0000*/ 	.byte	0x04, 0x37
        /*0002*/ 	.short	(.L_569 - .L_568)
.L_568:
        /*0004*/ 	.word	0x00000082


	//----- nvinfo : EIATTR_KPARAM_INFO
	.align		4
.L_569:
        /*0008*/ 	.byte	0x04, 0x17
        /*000a*/ 	.short	(.L_571 - .L_570)
.L_570:
        /*000c*/ 	.word	0x00000000
        /*0010*/ 	.short	0x000b
        /*0012*/ 	.short	0x0058
        /*0014*/ 	.byte	0x00, 0xf5, 0x21, 0x00


	//----- nvinfo : EIATTR_KPARAM_INFO
	.align		4
.L_571:
        /*0018*/ 	.byte	0x04, 0x17
        /*001a*/ 	.short	(.L_573 - .L_572)
.L_572:
        /*001c*/ 	.word	0x00000000
        /*0020*/ 	.short	0x000a
        /*0022*/ 	.short	0x0050
        /*0024*/ 	.byte	0x00, 0xf5, 0x21, 0x00


	//----- nvinfo : EIATTR_KPARAM_INFO
	.align		4
.L_573:
        /*0028*/ 	.byte	0x04, 0x17
        /*002a*/ 	.short	(.L_575 - .L_574)
.L_574:
        /*002c*/ 	.word	0x00000000
        /*0030*/ 	.short	0x0009
        /*0032*/ 	.short	0x0048
        /*0034*/ 	.byte	0x00, 0xf0, 0x21, 0x00


	//----- nvinfo : EIATTR_KPARAM_INFO
	.align		4
.L_575:
        /*0038*/ 	.byte	0x04, 0x17
        /*003a*/ 	.short	(.L_577 - .L_576)
.L_576:
        /*003c*/ 	.word	0x00000000
        /*0040*/ 	.short	0x0008
        /*0042*/ 	.short	0x0040
        /*0044*/ 	.byte	0x00, 0xf0, 0x11, 0x00


	//----- nvinfo : EIATTR_KPARAM_INFO
	.align		4
.L_577:
        /*0048*/ 	.byte	0x04, 0x17
        /*004a*/ 	.short	(.L_579 - .L_578)
.L_578:
        /*004c*/ 	.word	0x00000000
        /*0050*/ 	.short	0x0007
        /*0052*/ 	.short	0x0038
        /*0054*/ 	.byte	0x00, 0xf5, 0x21, 0x00


	//----- nvinfo : EIATTR_KPARAM_INFO
	.align		4
.L_579:
        /*0058*/ 	.byte	0x04, 0x17
        /*005a*/ 	.short	(.L_581 - .L_580)
.L_580:
        /*005c*/ 	.word	0x00000000
        /*0060*/ 	.short	0x0006
        /*0062*/ 	.short	0x0030
        /*0064*/ 	.byte	0x00, 0xf5, 0x21, 0x00


	//----- nvinfo : EIATTR_KPARAM_INFO
	.align		4
.L_581:
        /*0068*/ 	.byte	0x04, 0x17
        /*006a*/ 	.short	(.L_583 - .L_582)
.L_582:
        /*006c*/ 	.word	0x00000000
        /*0070*/ 	.short	0x0005
        /*0072*/ 	.short	0x0028
        /*0074*/ 	.byte	0x00, 0xf5, 0x21, 0x00


	//----- nvinfo : EIATTR_KPARAM_INFO
	.align		4
.L_583:
        /*0078*/ 	.byte	0x04, 0x17
        /*007a*/ 	.short	(.L_585 - .L_584)
.L_584:
        /*007c*/ 	.word	0x00000000
        /*0080*/ 	.short	0x0004
        /*0082*/ 	.short	0x0020
        /*0084*/ 	.byte	0x00, 0xf5, 0x21, 0x00


	//----- nvinfo : EIATTR_KPARAM_INFO
	.align		4
.L_585:
        /*0088*/ 	.byte	0x04, 0x17
        /*008a*/ 	.short	(.L_587 - .L_586)
.L_586:
        /*008c*/ 	.word	0x00000000
        /*0090*/ 	.short	0x0003
        /*0092*/ 	.short	0x0018
        /*0094*/ 	.byte	0x00, 0xf5, 0x21, 0x00


	//----- nvinfo : EIATTR_KPARAM_INFO
	.align		4
.L_587:
        /*0098*/ 	.byte	0x04, 0x17
        /*009a*/ 	.short	(.L_589 - .L_588)
.L_588:
        /*009c*/ 	.word	0x00000000
        /*00a0*/ 	.short	0x0002
        /*00a2*/ 	.short	0x0010
        /*00a4*/ 	.byte	0x00, 0xf5, 0x21, 0x00


	//----- nvinfo : EIATTR_KPARAM_INFO
	.align		4
.L_589:
        /*00a8*/ 	.byte	0x04, 0x17
        /*00aa*/ 	.short	(.L_591 - .L_590)
.L_590:
        /*00ac*/ 	.word	0x00000000
        /*00b0*/ 	.short	0x0001
        /*00b2*/ 	.short	0x0008
        /*00b4*/ 	.byte	0x00, 0xf5, 0x21, 0x00


	//----- nvinfo : EIATTR_KPARAM_INFO
	.align		4
.L_591:
        /*00b8*/ 	.byte	0x04, 0x17
        /*00ba*/ 	.short	(.L_593 - .L_592)
.L_592:
        /*00bc*/ 	.word	0x00000000
        /*00c0*/ 	.short	0x0000
        /*00c2*/ 	.short	0x0000
        /*00c4*/ 	.byte	0x00, 0xf5, 0x21, 0x00


	//----- nvinfo : EIATTR_SPARSE_MMA_MASK
	.align		4
.L_593:
        /*00c8*/ 	.byte	0x03, 0x50
        /*00ca*/ 	.short	0x0000


	//----- nvinfo : EIATTR_MAXREG_COUNT
	.align		4
        /*00cc*/ 	.byte	0x03, 0x1b
        /*00ce*/ 	.short	0x00a8


	//----- nvinfo : EIATTR_NUM_BARRIERS
	.align		4
        /*00d0*/ 	.byte	0x02, 0x4c
        /*00d2*/ 	.byte	0x01
	.zero		1


	//----- nvinfo : EIATTR_MERCURY_ISA_VERSION
	.align		4
        /*00d4*/ 	.byte	0x03, 0x5f
        /*00d6*/ 	.short	0x0101


	//----- nvinfo : EIATTR_INT_WARP_WIDE_INSTR_OFFSETS
	.align		4
        /*00d8*/ 	.byte	0x04, 0x31
        /*00da*/ 	.short	(.L_595 - .L_594)


	//   ....[0]....
.L_594:
        /*00dc*/ 	.word	0x00003910


	//   ....[1]....
        /*00e0*/ 	.word	0x00003d00


	//----- nvinfo : EIATTR_COOP_GROUP_MASK_REGIDS
	.align		4
.L_595:
        /*00e4*/ 	.byte	0x04, 0x29
        /*00e6*/ 	.short	(.L_597 - .L_596)


	//   ....[0]....
.L_596:
        /*00e8*/ 	.word	0xffffffff


	//   ....[1]....
        /*00ec*/ 	.word	0xffffffff


	//   ....[2]....
        /*00f0*/ 	.word	0xffffffff


	//   ....[3]....
        /*00f4*/ 	.word	0xffffffff


	//   ....[4]....
        /*00f8*/ 	.word	0xffffffff


	//   ....[5]....
        /*00fc*/ 	.word	0xffffffff


	//   ....[6]....
        /*0100*/ 	.word	0xffffffff


	//   ....[7]....
        /*0104*/ 	.word	0xffffffff


	//   ....[8]....
        /*0108*/ 	.word	0xffffffff


	//   ....[9]....
        /*010c*/ 	.word	0xffffffff


	//   ....[10]....
        /*0110*/ 	.word	0xffffffff


	//   ....[11]....
        /*0114*/ 	.word	0xffffffff


	//   ....[12]....
        /*0118*/ 	.word	0x05000019


	//   ....[13]....
        /*011c*/ 	.word	0x05000018


	//   ....[14]....
        /*0120*/ 	.word	0x0500001a


	//   ....[15]....
        /*0124*/ 	.word	0x0500001b


	//   ....[16]....
        /*0128*/ 	.word	0x0500001d


	//   ....[17]....
        /*012c*/ 	.word	0x0500001c


	//   ....[18]....
        /*0130*/ 	.word	0x0500001e


	//   ....[19]....
        /*0134*/ 	.word	0x0500000b


	//   ....[20]....
        /*0138*/ 	.word	0x0500001a


	//   ....[21]....
        /*013c*/ 	.word	0x0500001a


	//   ....[22]....
        /*0140*/ 	.word	0x0500001a


	//   ....[23]....
        /*0144*/ 	.word	0x0500001a


	//   ....[24]....
        /*0148*/ 	.word	0x0500001a


	//   ....[25]....
        /*014c*/ 	.word	0x0500001a


	//   ....[26]....
        /*0150*/ 	.word	0x0500001a


	//   ....[27]....
        /*0154*/ 	.word	0x0500001a


	//----- nvinfo : EIATTR_COOP_GROUP_INSTR_OFFSETS
	.align		4
.L_597:
        /*0158*/ 	.byte	0x04, 0x28
        /*015a*/ 	.short	(.L_599 - .L_598)


	//   ....[0]....
.L_598:
        /*015c*/ 	.word	0x000038d0


	//   ....[1]....
        /*0160*/ 	.word	0x00003900


	//   ....[2]....
        /*0164*/ 	.word	0x00003990


	//   ....[3]....
        /*0168*/ 	.word	0x000039b0


	//   ....[4]....
        /*016c*/ 	.word	0x00003df0


	//   ....[5]....
        /*0170*/ 	.word	0x00003e00


	//   ....[6]....
        /*0174*/ 	.word	0x00003e30


	//   ....[7]....
        /*0178*/ 	.word	0x00003e40


	//   ....[8]....
        /*017c*/ 	.word	0x00003e70


	//   ....[9]....
        /*0180*/ 	.word	0x00003e80


	//   ....[10]....
        /*0184*/ 	.word	0x00003ec0


	//   ....[11]....
        /*0188*/ 	.word	0x00003ed0


	//   ....[12]....
        /*018c*/ 	.word	0x00005af0


	//   ....[13]....
        /*0190*/ 	.word	0x00005b20


	//   ....[14]....
        /*0194*/ 	.word	0x00005b70


	//   ....[15]....
        /*0198*/ 	.word	0x00005b90


	//   ....[16]....
        /*019c*/ 	.word	0x00005bc0


	//   ....[17]....
        /*01a0*/ 	.word	0x00005bd0


	//   ....[18]....
        /*01a4*/ 	.word	0x00005c00


	//   ....[19]....
        /*01a8*/ 	.word	0x00005c10


	//   ....[20]....
        /*01ac*/ 	.word	0x00005de0


	//   ....[21]....
        /*01b0*/ 	.word	0x00005e70


	//   ....[22]....
        /*01b4*/ 	.word	0x00005ee0


	//   ....[23]....
        /*01b8*/ 	.word	0x00005f40


	//   ....[24]....
        /*01bc*/ 	.word	0x00005fb0


	//   ....[25]....
        /*01c0*/ 	.word	0x00006010


	//   ....[26]....
        /*01c4*/ 	.word	0x00006080


	//   ....[27]....
        /*01c8*/ 	.word	0x000060e0


	//----- nvinfo : EIATTR_VRC_CTA_INIT_COUNT
	.align		4
.L_599:
        /*01cc*/ 	.byte	0x02, 0x4a
	.zero		1
	.zero		1


	//----- nvinfo : EIATTR_EXIT_INSTR_OFFSETS
	.align		4
        /*01d0*/ 	.byte	0x04, 0x1c
        /*01d2*/ 	.short	(.L_601 - .L_600)


	//   ....[0]....
.L_600:
        /*01d4*/ 	.word	0x00004f50


	//   ....[1]....
        /*01d8*/ 	.word	0x00005d70


	//----- nvinfo : EIATTR_MAX_THREADS
	.align		4
.L_601:
        /*01dc*/ 	.byte	0x04, 0x05
        /*01de*/ 	.short	(.L_603 - .L_602)
.L_602:
        /*01e0*/ 	.word	0x00000140
        /*01e4*/ 	.word	0x00000001
        /*01e8*/ 	.word	0x00000001


	//----- nvinfo : EIATTR_CRS_STACK_SIZE
	.align		4
.L_603:
        /*01ec*/ 	.byte	0x04, 0x1e
        /*01ee*/ 	.short	(.L_605 - .L_604)
.L_604:
        /*01f0*/ 	.word	0x00000000


	//----- nvinfo : EIATTR_CBANK_PARAM_SIZE
	.align		4
.L_605:
        /*01f4*/ 	.byte	0x03, 0x19
        /*01f6*/ 	.short	0x0060


	//----- nvinfo : EIATTR_PARAM_CBANK
	.align		4
        /*01f8*/ 	.byte	0x04, 0x0a
        /*01fa*/ 	.short	(.L_607 - .L_606)
	.align		4
.L_606:
        /*01fc*/ 	.word	index@(.nv.constant0._ZN13group_norm_v218gn_bwd_cuda_kernelI13__nv_bfloat16Li320ELi1ELi32ELi20ELi1024ELb0ELb1ELi64ELi320ELi320ELi4ELb1ELi8ELb0ELb0ELNS_15WgradSyncMethodE3ENS_16CompileConditionILi1000EEEEEvPT_S6_S6_PKS5_S8_S8_S8_PKfflPfPj)
        /*0200*/ 	.short	0x0380
        /*0202*/ 	.short	0x0060


	//----- nvinfo : EIATTR_SW_WAR
	.align		4
.L_607:
        /*0204*/ 	.byte	0x04, 0x36
        /*0206*/ 	.short	(.L_609 - .L_608)
.L_608:
        /*0208*/ 	.word	0x00000008
.L_609:


//--------------------- .nv.info._ZN13group_norm_v218gn_bwd_cuda_kernelI13__nv_bfloat16Li320ELi2ELi32ELi20ELi1024ELb0ELb1ELi32ELi320ELi320ELi4ELb1ELi8ELb0ELb0ELNS_15WgradSyncMethodE3ENS_16CompileConditionILi1000EEEEEvPT_S6_S6_PKS5_S8_S8_S8_PKfflPfPj --------------------------
	.section	.nv.info._ZN13group_norm_v218gn_bwd_cuda_kernelI13__nv_bfloat16Li320ELi2ELi32ELi20ELi1024ELb0ELb1ELi32ELi320ELi320ELi4ELb1ELi8ELb0ELb0ELNS_15WgradSyncMethodE3ENS_16CompileConditionILi1000EEEEEvPT_S6_S6_PKS5_S8_S8_S8_PKfflPfPj,"",@"SHT_CUDA_INFO"
	.sectionflags	@""
	.align	4


	//----- nvinfo : EIATTR_CUDA_API_VERSION
	.align		4
        /*0000*/ 	.byte	0x04, 0x37
        /*0002*/ 	.short	(.L_611 - .L_610)
.L_610:
        /*0004*/ 	.word	0x00000082


	//----- nvinfo : EIATTR_KPARAM_INFO
	.align		4
.L_611:
        /*0008*/ 	.byte	0x04, 0x17
        /*000a*/ 	.short	(.L_613 - .L_612)
.L_612:
        /*000c*/ 	.word	0x00000000
        /*0010*/ 	.short	0x000b
        /*0012*/ 	.short	0x0058
        /*0014*/ 	.byte	0x00, 0xf5, 0x21, 0x00


	//----- nvinfo : EIATTR_KPARAM_INFO
	.align		4
.L_613:
        /*0018*/ 	.byte	0x04, 0x17
        /*001a*/ 	.short	(.L_615 - .L_614)
.L_614:
        /*001c*/ 	.word	0x00000000
        /*0020*/ 	.short	0x000a
        /*0022*/ 	.short	0x0050
        /*0024*/ 	.byte	0x00, 0xf5, 0x21, 0x00


	//----- nvinfo : EIATTR_KPARAM_INFO
	.align		4
.L_615:
        /*0028*/ 	.byte	0x04, 0x17
        /*002a*/ 	.short	(.L_617 - .L_616)
.L_616:
        /*002c*/ 	.word	0x00000000
        /*0030*/ 	.short	0x0009
        /*0032*/ 	.short	0x0048
        /*0034*/ 	.byte	0x00, 0xf0, 0x21, 0x00


	//----- nvinfo : EIATTR_KPARAM_INFO
	.align		4
.L_617:
        /*0038*/ 	.byte	0x04, 0x17
        /*003a*/ 	.short	(.L_619 - .L_618)
.L_618:
        /*003c*/ 	.word	0x00000000
        /*0040*/ 	.short	0x0008
        /*0042*/ 	.short	0x0040
        /*0044*/ 	.byte	0x00, 0xf0, 0x11, 0x00


	//----- nvinfo : EIATTR_KPARAM_INFO
	.align		4
.L_619:
        /*0048*/ 	.byte	0x04, 0x17
        /*004a*/ 	.short	(.L_621 - .L_620)
.L_620:
        /*004c*/ 	.word	0x00000000
        /*0050*/ 	.short	0x0007
        /*0052*/ 	.short	0x0038
        /*0054*/ 	.byte	0x00, 0xf5, 0x21, 0x00


	//----- nvinfo : EIATTR_KPARAM_INFO
	.align		4
.L_621:
        /*0058*/ 	.byte	0x04, 0x17
        /*005a*/ 	.short	(.L_623 - .L_622)
.L_622:
        /*005c*/ 	.word	0x00000000
        /*0060*/ 	.short	0x0006
        /*0062*/ 	.short	0x0030
        /*0064*/ 	.byte	0x00, 0xf5, 0x21, 0x00


	//----- nvinfo : EIATTR_KPARAM_INFO
	.align		4
.L_623:
        /*0068*/ 	.byte	0x04, 0x17
        /*006a*/ 	.short	(.L_625 - .L_624)
.L_624:
        /*006c*/ 	.word	0x00000000
        /*0070*/ 	.short	0x0005
        /*0072*/ 	.short	0x0028
        /*0074*/ 	.byte	0x00, 0xf5, 0x21, 0x00


	//----- nvinfo : EIATTR_KPARAM_INFO
	.align		4
.L_625:
        /*0078*/ 	.byte	0x04, 0x17
        /*007a*/ 	.short	(.L_627 - .L_626)
.L_626:
        /*007c*/ 	.word	0x00000000
        /*0080*/ 	.short	0x0004
        /*0082*/ 	.short	0x0020
        /*0084*/ 	.byte	0x00, 0xf5, 0x21, 0x00


	//----- nvinfo : EIATTR_KPARAM_INFO
	.align		4
.L_627:
        /*0088*/ 	.byte	0x04, 0x17
        /*008a*/ 	.short	(.L_629 - .L_628)
.L_628:
        /*008c*/ 	.word	0x00000000
        /*0090*/ 	.short	0x0003
        /*0092*/ 	.short	0x0018
        /*0094*/ 	.byte	0x00, 0xf5, 0x21, 0x00


	//----- nvinfo : EIATTR_KPARAM_INFO
	.align		4
.L_629:
        /*0098*/ 	.byte	0x04, 0x17
        /*009a*/ 	.short	(.L_631 - .L_630)
.L_630:
        /*009c*/ 	.word	0x00000000
        /*00a0*/ 	.short	0x0002
        /*00a2*/ 	.short	0x0010
        /*00a4*/ 	.byte	0x00, 0xf5, 0x21, 0x00


	//----- nvinfo : EIATTR_KPARAM_INFO
	.align		4
.L_631:
        /*00a8*/ 	.byte	0x04, 0x17
        /*00aa*/ 	.short	(.L_633 - .L_632)
.L_632:
        /*00ac*/ 	.word	0x00000000
        /*00b0*/ 	.short	0x0001
        /*00b2*/ 	.short	0x0008
        /*00b4*/ 	.byte	0x00, 0xf5, 0x21, 0x00


	//----- nvinfo : EIATTR_KPARAM_INFO
	.align		4
.L_633:
        /*00b8*/ 	.byte	0x04, 0x17
        /*00ba*/ 	.short	(.L_635 - .L_634)
.L_634:
        /*00bc*/ 	.word	0x00000000
        /*00c0*/ 	.short	0x0000
        /*00c2*/ 	.short	0x0000
        /*00c4*/ 	.byte	0x00, 0xf5, 0x21, 0x00


	//----- nvinfo : EIATTR_SPARSE_MMA_MASK
	.align		4
.L_635:
        /*00c8*/ 	.byte	0x03, 0x50
        /*00ca*/ 	.short	0x0000


	//----- nvinfo : EIATTR_MAXREG_COUNT
	.align		4
        /*00cc*/ 	.byte	0x03, 0x1b
        /*00ce*/ 	.short	0x0060


	//----- nvinfo : EIATTR_NUM_BARRIERS
	.align		4
        /*00d0*/ 	.byte	0x02, 0x4c
        /*00d2*/ 	.byte	0x01
	.zero		1


	//----- nvinfo : EIATTR_MERCURY_ISA_VERSION
	.align		4
        /*00d4*/ 	.byte	0x03, 0x5f
        /*00d6*/ 	.short	0x0101


	//----- nvinfo : EIATTR_COOP_GROUP_MASK_REGIDS
	.align		4
        /*00d8*/ 	.byte	0x04, 0x29
        /*00da*/ 	.short	(.L_637 - .L_636)


	//   ....[0]....
.L_636:
        /*00dc*/ 	.word	0xffffffff


	//   ....[1]....
        /*00e0*/ 	.word	0xffffffff


	//   ....[2]....
        /*00e4*/ 	.word	0xffffffff


	//   ....[3]....
        /*00e8*/ 	.word	0xffffffff


	//   ....[4]....
        /*00ec*/ 	.word	0xffffffff


	//   ....[5]....
        /*00f0*/ 	.word	0xffffffff


	//   ....[6]....
        /*00f4*/ 	.word	0xffffffff


	//   ....[7]....
        /*00f8*/ 	.word	0xffffffff


	//   ....[8]....
        /*00fc*/ 	.word	0xffffffff


	//   ....[9]....
        /*0100*/ 	.word	0xffffffff


	//   ....[10]....
        /*0104*/ 	.word	0xffffffff


	//   ....[11]....
        /*0108*/ 	.word	0xffffffff


	//   ....[12]....
        /*010c*/ 	.word	0x0500001b


	//   ....[13]....
        /*0110*/ 	.word	0x0500001c


	//   ....[14]....
        /*0114*/ 	.word	0x0500001e


	//   ....[15]....
        /*0118*/ 	.word	0x0500001d


	//   ....[16]....
        /*011c*/ 	.word	0x0500001f


	//   ....[17]....
        /*0120*/ 	.word	0x05000020


	//   ....[18]....
        /*0124*/ 	.word	0x05000022


	//   ....[19]....
        /*0128*/ 	.word	0x05000015


	//   ....[20]....
        /*012c*/ 	.word	0x0500001d


	//   ....[21]....
        /*0130*/ 	.word	0x0500001d


	//   ....[22]....
        /*0134*/ 	.word	0x0500001d


	//   ....[23]....
        /*0138*/ 	.word	0x0500001d


	//   ....[24]....
        /*013c*/ 	.word	0x0500001d


	//   ....[25]....
        /*0140*/ 	.word	0x0500001d


	//   ....[26]....
        /*0144*/ 	.word	0x0500001d


	//   ....[27]....
        /*0148*/ 	.word	0x0500001d


	//----- nvinfo : EIATTR_COOP_GROUP_INSTR_OFFSETS
	.align		4
.L_637:
        /*014c*/ 	.byte	0x04, 0x28
        /*014e*/ 	.short	(.L_639 - .L_638)


	//   ....[0]....
.L_638:
        /*0150*/ 	.word	0x00002370


	//   ....[1]....
        /*0154*/ 	.word	0x000023a0


	//   ....[2]....
        /*0158*/ 	.word	0x000023d0


	//   ....[3]....
        /*015c*/ 	.word	0x000023e0


	//   ....[4]....
        /*0160*/ 	.word	0x00002a00


	//   ....[5]....
        /*0164*/ 	.word	0x00002a10


	//   ....[6]....
        /*0168*/ 	.word	0x00002a40


	//   ....[7]....
        /*016c*/ 	.word	0x00002a50


	//   ....[8]....
        /*0170*/ 	.word	0x00002a80


	//   ....[9]....
        /*0174*/ 	.word	0x00002a90


	//   ....[10]....
        /*0178*/ 	.word	0x00002ac0


	//   ....[11]....
        /*017c*/ 	.word	0x00002ad0


	//   ....[12]....
        /*0180*/ 	.word	0x00003f30


	//   ....[13]....
        /*0184*/ 	.word	0x00003f60


	//   ....[14]....
        /*0188*/ 	.word	0x00003fb0


	//   ....[15]....
        /*018c*/ 	.word	0x00003fd0


	//   ....[16]....
        /*0190*/ 	.word	0x00004000


	//   ....[17]....
        /*0194*/ 	.word	0x00004010


	//   ....[18]....
        /*0198*/ 	.word	0x00004040


	//   ....[19]....
        /*019c*/ 	.word	0x00004050


	//   ....[20]....
        /*01a0*/ 	.word	0x00004220


	//   ....[21]....
        /*01a4*/ 	.word	0x000042b0


	//   ....[22]....
        /*01a8*/ 	.word	0x00004320


	//   ....[23]....
        /*01ac*/ 	.word	0x00004380


	//   ....[24]....
        /*01b0*/ 	.word	0x000043f0


	//   ....[25]....
        /*01b4*/ 	.word	0x00004450


	//   ....[26]....
        /*01b8*/ 	.word	0x000044c0


	//   ....[27]....
        /*01bc*/ 	.word	0x00004520


	//----- nvinfo : EIATTR_VRC_CTA_INIT_COUNT
	.align		4
.L_639:
        /*01c0*/ 	.byte	0x02, 0x4a
	.zero		1
	.zero		1


	//----- nvinfo : EIATTR_EXIT_INSTR_OFFSETS
	.align		4
        /*01c4*/ 	.byte	0x04, 0x1c
        /*01c6*/ 	.short	(.L_641 - .L_640)


	//   ....[0]....
.L_640:
        /*01c8*/ 	.word	0x000033c0


	//   ....[1]....
        /*01cc*/ 	.word	0x000041b0


	//----- nvinfo : EIATTR_MAX_THREADS
	.align		4
.L_641:
        /*01d0*/ 	.byte	0x04, 0x05
        /*01d2*/ 	.short	(.L_643 - .L_642)
.L_642:
        /*01d4*/ 	.word	0x00000140
        /*01d8*/ 	.word	0x00000001
        /*01dc*/ 	.word	0x00000001


	//----- nvinfo : EIATTR_CRS_STACK_SIZE
	.align		4
.L_643:
        /*01e0*/ 	.byte	0x04, 0x1e
        /*01e2*/ 	.short	(.L_645 - .L_644)
.L_644:
        /*01e4*/ 	.word	0x00000000


	//----- nvinfo : EIATTR_CBANK_PARAM_SIZE
	.align		4
.L_645:
        /*01e8*/ 	.byte	0x03, 0x19
        /*01ea*/ 	.short	0x0060


	//----- nvinfo : EIATTR_PARAM_CBANK
	.align		4
        /*01ec*/ 	.byte	0x04, 0x0a
        /*01ee*/ 	.short	(.L_647 - .L_646)
	.align		4
.L_646:
        /*01f0*/ 	.word	index@(.nv.constant0._ZN13group_norm_v218gn_bwd_cuda_kernelI13__nv_bfloat16Li320ELi2ELi32ELi20ELi1024ELb0ELb1ELi32ELi320ELi320ELi4ELb1ELi8ELb0ELb0ELNS_15WgradSyncMethodE3ENS_16CompileConditionILi1000EEEEEvPT_S6_S6_PKS5_S8_S8_S8_PKfflPfPj)
        /*01f4*/ 	.short	0x0380
        /*01f6*/ 	.short	0x0060


	//----- nvinfo : EIATTR_SW_WAR
	.align		4
.L_647:
        /*01f8*/ 	.byte	0x04, 0x36
        /*01fa*/ 	.short	(.L_649 - .L_648)
.L_648:
        /*01fc*/ 	.word	0x00000008
.L_649:


//--------------------- .nv.info._ZN13group_norm_v218gn_bwd_cuda_kernelI13__nv_bfloat16Li320ELi3ELi32ELi20ELi1024ELb0ELb1ELi32ELi320ELi320ELi4ELb1ELi10ELb0ELb0ELNS_15WgradSyncMethodE3ENS_16CompileConditionILi1000EEEEEvPT_S6_S6_PKS5_S8_S8_S8_PKfflPfPj --------------------------
	.section	.nv.info._ZN13group_norm_v218gn_bwd_cuda_kernelI13__nv_bfloat16Li320ELi3ELi32ELi20ELi1024ELb0ELb1ELi32ELi320ELi320ELi4ELb1ELi10ELb0ELb0ELNS_15WgradSyncMethodE3ENS_16CompileConditionILi1000EEEEEvPT_S6_S6_PKS5_S8_S8_S8_PKfflPfPj,"",@"SHT_CUDA_INFO"
	.sectionflags	@""
	.align	4


	//----- nvinfo : EIATTR_CUDA_API_VERSION
	.align		4
        /*0000*/ 	.byte	0x04, 0x37
        /*0002*/ 	.short	(.L_651 - .L_650)
.L_650:
        /*0004*/ 	.word	0x00000082


	//----- nvinfo : EIATTR_KPARAM_INFO
	.align		4
.L_651:
        /*0008*/ 	.byte	0x04, 0x17
        /*000a*/ 	.short	(.L_653 - .L_652)
.L_652:
        /*000c*/ 	.word	0x00000000
        /*0010*/ 	.short	0x000b
        /*0012*/ 	.short	0x0058
        /*0014*/ 	.byte	0x00, 0xf5, 0x21, 0x00


	//----- nvinfo : EIATTR_KPARAM_INFO
	.align		4
.L_653:
        /*0018*/ 	.byte	0x04, 0x17
        /*001a*/ 	.short	(.L_655 - .L_654)
.L_654:
        /*001c*/ 	.word	0x00000000
        /*0020*/ 	.short	0x000a
        /*0022*/ 	.short	0x0050
        /*0024*/ 	.byte	0x00, 0xf5, 0x21, 0x00


	//----- nvinfo : EIATTR_KPARAM_INFO
	.align		4
.L_655:
        /*0028*/ 	.byte	0x04, 0x17
        /*002a*/ 	.short	(.L_657 - .L_656)
.L_656:
        /*002c*/ 	.word	0x00000000
        /*0030*/ 	.short	0x0009
        /*0032*/ 	.short	0x0048
        /*0034*/ 	.byte	0x00, 0xf0, 0x21, 0x00


	//----- nvinfo : EIATTR_KPARAM_INFO
	.align		4
.L_657:
        /*0038*/ 	.byte	0x04, 0x17
        /*003a*/ 	.short	(.L_659 - .L_658)
.L_658:
        /*003c*/ 	.word	0x00000000
        /*0040*/ 	.short	0x0008
        /*0042*/ 	.short	0x0040
        /*0044*/ 	.byte	0x00, 0xf0, 0x11, 0x00


	//----- nvinfo : EIATTR_KPARAM_INFO
	.align		4
.L_659:
        /*0048*/ 	.byte	0x04, 0x17
        /*004a*/ 	.short	(.L_661 - .L_660)
.L_660:
        /*004c*/ 	.word	0x00000000
        /*0050*/ 	.short	0x0007
        /*0052*/ 	.short	0x0038
        /*0054*/ 	.byte	0x00, 0xf5, 0x21, 0x00


	//----- nvinfo : EIATTR_KPARAM_INFO
	.align		4
.L_661:
        /*0058*/ 	.byte	0x04, 0x17
        /*005a*/ 	.short	(.L_663 - .L_662)
.L_662:
        /*005c*/ 	.word	0x00000000
        /*0060*/ 	.short	0x0006
        /*0062*/ 	.short	0x0030
        /*0064*/ 	.byte	0x00, 0xf5, 0x21, 0x00


	//----- nvinfo : EIATTR_KPARAM_INFO
	.align		4
.L_663:
        /*0068*/ 	.byte	0x04, 0x17
        /*006a*/ 	.short	(.L_665 - .L_664)
.L_664:
        /*006c*/ 	.word	0x00000000
        /*0070*/ 	.short	0x0005
        /*0072*/ 	.short	0x0028
        /*0074*/ 	.byte	0x00, 0xf5, 0x21, 0x00


	//----- nvinfo : EIATTR_KPARAM_INFO
	.align		4
.L_665:
        /*0078*/ 	.byte	0x04, 0x17
        /*007a*/ 	.short	(.L_667 - .L_666)
.L_666:
        /*007c*/ 	.word	0x00000000
        /*0080*/ 	.short	0x0004
        /*0082*/ 	.short	0x0020
        /*0084*/ 	.byte	0x00, 0xf5, 0x21, 0x00


	//----- nvinfo : EIATTR_KPARAM_INFO
	.align		4
.L_667:
        /*0088*/ 	.byte	0x04, 0x17
        /*008a*/ 	.short	(.L_669 - .L_668)
.L_668:
        /*008c*/ 	.word	0x00000000
        /*0090*/ 	.short	0x0003
        /*0092*/ 	.short	0x0018
        /*0094*/ 	.byte	0x00, 0xf5, 0x21, 0x00


	//----- nvinfo : EIATTR_KPARAM_INFO
	.align		4
.L_669:
        /*0098*/ 	.byte	0x04, 0x17
        /*009a*/ 	.short	(.L_671 - .L_670)
.L_670:
        /*009c*/ 	.word	0x00000000
        /*00a0*/ 	.short	0x0002
        /*00a2*/ 	.short	0x0010
        /*00a4*/ 	.byte	0x00, 0xf5, 0x21, 0x00


	//----- nvinfo : EIATTR_KPARAM_INFO
	.align		4
.L_671:
        /*00a8*/ 	.byte	0x04, 0x17
        /*00aa*/ 	.short	(.L_673 - .L_672)
.L_672:
        /*00ac*/ 	.word	0x00000000
        /*00b0*/ 	.short	0x0001
        /*00b2*/ 	.short	0x0008
        /*00b4*/ 	.byte	0x00, 0xf5, 0x21, 0x00


	//----- nvinfo : EIATTR_KPARAM_INFO
	.align		4
.L_673:
        /*00b8*/ 	.byte	0x04, 0x17
        /*00ba*/ 	.short	(.L_675 - .L_674)
.L_674:
        /*00bc*/ 	.word	0x00000000
        /*00c0*/ 	.short	0x0000
        /*00c2*/ 	.short	0x0000
        /*00c4*/ 	.byte	0x00, 0xf5, 0x21, 0x00


	//----- nvinfo : EIATTR_SPARSE_MMA_MASK
	.align		4
.L_675:
        /*00c8*/ 	.byte	0x03, 0x50
        /*00ca*/ 	.short	0x0000


	//----- nvinfo : EIATTR_MAXREG_COUNT
	.align		4
        /*00cc*/ 	.byte	0x03, 0x1b
        /*00ce*/ 	.short	0x0040


	//----- nvinfo : EIATTR_NUM_BARRIERS
	.align		4
        /*00d0*/ 	.byte	0x02, 0x4c
        /*00d2*/ 	.byte	0x01
	.zero		1


	//----- nvinfo : EIATTR_ANNOTATIONS
	.align		4
        /*00d4*/ 	.byte	0x04, 0x55
        /*00d6*/ 	.short	(.L_677 - .L_676)


	//   ....[0]....
.L_676:
        /*00d8*/ 	.word	0x00000001
        /*00dc*/ 	.byte	0x30, 0x04, 0x00, 0x00, 0x01, 0x00, 0x00, 0x00, 0x60, 0x04, 0x00, 0x00, 0x01, 0x00, 0x00, 0x00
        /* <DEDUP_REMOVED lines=74> */
        /*058c*/ 	.byte	0xb0, 0x38, 0x00, 0x00, 0x01, 0x00, 0x00, 0x00, 0x60, 0x39, 0x00, 0x00


	//----- nvinfo : EIATTR_MERCURY_ISA_VERSION
	.align		4
.L_677:
        /*0598*/ 	.byte	0x03, 0x5f
        /*059a*/ 	.short	0x0101


	//----- nvinfo : EIATTR_COOP_GROUP_MASK_REGIDS
	.align		4
        /*059c*/ 	.byte	0x04, 0x29
        /*059e*/ 	.short	(.L_679 - .L_678)


	//   ....[0]....
.L_678:
        /*05a0*/ 	.word	0xffffffff


	//   ....[1]....
        /*05a4*/ 	.word	0xffffffff


	//   ....[2]....
        /*05a8*/ 	.word	0xffffffff


	//   ....[3]....
        /*05ac*/ 	.word	0xffffffff


	//   ....[4]....
        /*05b0*/ 	.word	0xffffffff


	//   ....[5]....
        /*05b4*/ 	.word	0xffffffff


	//   ....[6]....
        /*05b8*/ 	.word	0xffffffff


	//   ....[7]....
        /*05bc*/ 	.word	0xffffffff


	//   ....[8]....
        /*05c0*/ 	.word	0xffffffff


	//   ....[9]....
        /*05c4*/ 	.word	0xffffffff


	//   ....[10]....
        /*05c8*/ 	.word	0xffffffff


	//   ....[11]....
        /*05cc*/ 	.word	0xffffffff


	//   ....[12]....
        /*05d0*/ 	.word	0x05000010


	//   ....[13]....
        /*05d4*/ 	.word	0x0500000f


	//   ....[14]....
        /*05d8*/ 	.word	0x05000011


	//   ....[15]....
        /*05dc*/ 	.word	0x05000012


	//   ....[16]....
        /*05e0*/ 	.word	0x05000014


	//   ....[17]....
        /*05e4*/ 	.word	0x05000013


	//   ....[18]....
        /*05e8*/ 	.word	0x05000015


	//   ....[19]....
        /*05ec*/ 	.word	0x0500000a


	//   ....[20]....
        /*05f0*/ 	.word	0x05000011


	//   ....[21]....
        /*05f4*/ 	.word	0x05000011


	//   ....[22]....
        /*05f8*/ 	.word	0x05000011


	//   ....[23]....
        /*05fc*/ 	.word	0x05000011


	//   ....[24]....
        /*0600*/ 	.word	0x05000011


	//   ....[25]....
        /*0604*/ 	.word	0x05000011


	//   ....[26]....
        /*0608*/ 	.word	0x05000011


	//   ....[27]....
        /*060c*/ 	.word	0x05000011


	//----- nvinfo : EIATTR_COOP_GROUP_INSTR_OFFSETS
	.align		4
.L_679:
        /*0610*/ 	.byte	0x04, 0x28
        /*0612*/ 	.short	(.L_681 - .L_680)


	//   ....[0]....
.L_680:
        /*0614*/ 	.word	0x00002a60


	//   ....[1]....
        /*0618*/ 	.word	0x00002a80


	//   ....[2]....
        /*061c*/ 	.word	0x00002ac0


	//   ....[3]....
        /*0620*/ 	.word	0x00002ad0


	//   ....[4]....
        /*0624*/ 	.word	0x00003220


	//   ....[5]....
        /*0628*/ 	.word	0x00003230


	//   ....[6]....
        /*062c*/ 	.word	0x00003260


	//   ....[7]....
        /*0630*/ 	.word	0x00003270


	//   ....[8]....
        /*0634*/ 	.word	0x000032a0


	//   ....[9]....
        /*0638*/ 	.word	0x000032b0


	//   ....[10]....
        /*063c*/ 	.word	0x000032e0


	//   ....[11]....
        /*0640*/ 	.word	0x000032f0


	//   ....[12]....
        /*0644*/ 	.word	0x00004970


	//   ....[13]....
        /*0648*/ 	.word	0x000049a0


	//   ....[14]....
        /*064c*/ 	.word	0x000049f0


	//   ....[15]....
        /*0650*/ 	.word	0x00004a10


	//   ....[16]....
        /*0654*/ 	.word	0x00004a40


	//   ....[17]....
        /*0658*/ 	.word	0x00004a50


	//   ....[18]....
        /*065c*/ 	.word	0x00004a80


	//   ....[19]....
        /*0660*/ 	.word	0x00004a90


	//   ....[20]....
        /*0664*/ 	.word	0x00004c50


	//   ....[21]....
        /*0668*/ 	.word	0x00004ce0


	//   ....[22]....
        /*066c*/ 	.word	0x00004d50


	//   ....[23]....
        /*0670*/ 	.word	0x00004db0


	//   ....[24]....
        /*0674*/ 	.word	0x00004e20


	//   ....[25]....
        /*0678*/ 	.word	0x00004e80


	//   ....[26]....
        /*067c*/ 	.word	0x00004ef0


	//   ....[27]....
        /*0680*/ 	.word	0x00004f50


	//----- nvinfo : EIATTR_VRC_CTA_INIT_COUNT
	.align		4
.L_681:
        /*0684*/ 	.byte	0x02, 0x4a
	.zero		1
	.zero		1


	//----- nvinfo : EIATTR_EXIT_INSTR_OFFSETS
	.align		4
        /*0688*/ 	.byte	0x04, 0x1c
        /*068a*/ 	.short	(.L_683 - .L_682)


	//   ....[0]....
.L_682:
        /*068c*/ 	.word	0x00003df0


	//   ....[1]....
        /*0690*/ 	.word	0x00004be0


	//----- nvinfo : EIATTR_MAX_THREADS
	.align		4
.L_683:
        /*0694*/ 	.byte	0x04, 0x05
        /*0696*/ 	.short	(.L_685 - .L_684)
.L_684:
        /*0698*/ 	.word	0x00000140
        /*069c*/ 	.word	0x00000001
        /*06a0*/ 	.word	0x00000001


	//----- nvinfo : EIATTR_CRS_STACK_SIZE
	.align		4
.L_685:
        /*06a4*/ 	.byte	0x04, 0x1e
        /*06a6*/ 	.short	(.L_687 - .L_686)
.L_686:
        /*06a8*/ 	.word	0x00000000


	//----- nvinfo : EIATTR_CBANK_PARAM_SIZE
	.align		4
.L_687:
        /*06ac*/ 	.byte	0x03, 0x19
        /*06ae*/ 	.short	0x0060


	//----- nvinfo : EIATTR_PARAM_CBANK
	.align		4
        /*06b0*/ 	.byte	0x04, 0x0a
        /*06b2*/ 	.short	(.L_689 - .L_688)
	.align		4
.L_688:
        /*06b4*/ 	.word	index@(.nv.constant0._ZN13group_norm_v218gn_bwd_cuda_kernelI13__nv_bfloat16Li320ELi3ELi32ELi20ELi1024ELb0ELb1ELi32ELi320ELi320ELi4ELb1ELi10ELb0ELb0ELNS_15WgradSyncMethodE3ENS_16CompileConditionILi1000EEEEEvPT_S6_S6_PKS5_S8_S8_S8_PKfflPfPj)
        /*06b8*/ 	.short	0x0380
        /*06ba*/ 	.short	0x0060


	//----- nvinfo : EIATTR_SW_WAR
	.align		4
.L_689:
        /*06bc*/ 	.byte	0x04, 0x36
        /*06be*/ 	.short	(.L_691 - .L_690)
.L_690:
        /*06c0*/ 	.word	0x00000008
.L_691:


//--------------------- .nv.info._ZN13group_norm_v218gn_bwd_cuda_kernelI13__nv_bfloat16Li320ELi3ELi32ELi20ELi1024ELb0ELb1ELi32ELi320ELi320ELi4ELb1ELi12ELb0ELb0ELNS_15WgradSyncMethodE3ENS_16CompileConditionILi1000EEEEEvPT_S6_S6_PKS5_S8_S8_S8_PKfflPfPj --------------------------
	.section	.nv.info._ZN13group_norm_v218gn_bwd_cuda_kernelI13__nv_bfloat16Li320ELi3ELi32ELi20ELi1024ELb0ELb1ELi32ELi320ELi320ELi4ELb1ELi12ELb0ELb0ELNS_15WgradSyncMethodE3ENS_16CompileConditionILi1000EEEEEvPT_S6_S6_PKS5_S8_S8_S8_PKfflPfPj,"",@"SHT_CUDA_INFO"
	.sectionflags	@""
	.align	4


	//----- nvinfo : EIATTR_CUDA_API_VERSION
	.align		4
        /*0000*/ 	.byte	0x04, 0x37
        /*0002*/ 	.short	(.L_693 - .L_692)
.L_692:
        /*0004*/ 	.word	0x00000082


	//----- nvinfo : EIATTR_KPARAM_INFO
	.align		4
.L_693:
        /*0008*/ 	.byte	0x04, 0x17
        /*000a*/ 	.short	(.L_695 - .L_694)
.L_694:
        /*000c*/ 	.word	0x00000000
        /*0010*/ 	.short	0x000b
        /*0012*/ 	.short	0x0058
        /*0014*/ 	.byte	0x00, 0xf5, 0x21, 0x00


	//----- nvinfo : EIATTR_KPARAM_INFO
	.align		4
.L_695:
        /*0018*/ 	.byte	0x04, 0x17
        /*001a*/ 	.short	(.L_697 - .L_696)
.L_696:
        /*001c*/ 	.word	0x00000000
        /*0020*/ 	.short	0x000a
        /*0022*/ 	.short	0x0050
        /*0024*/ 	.byte	0x00, 0xf5, 0x21, 0x00


	//----- nvinfo : EIATTR_KPARAM_INFO
	.align		4
.L_697:
        /*0028*/ 	.byte	0x04, 0x17
        /*002a*/ 	.short	(.L_699 - .L_698)
.L_698:
        /*002c*/ 	.word	0x00000000
        /*0030*/ 	.short	0x0009
        /*0032*/ 	.short	0x0048
        /*0034*/ 	.byte	0x00, 0xf0, 0x21, 0x00


	//----- nvinfo : EIATTR_KPARAM_INFO
	.align		4
.L_699:
        /*0038*/ 	.byte	0x04, 0x17
        /*003a*/ 	.short	(.L_701 - .L_700)
.L_700:
        /*003c*/ 	.word	0x00000000
        /*0040*/ 	.short	0x0008
        /*0042*/ 	.short	0x0040
        /*0044*/ 	.byte	0x00, 0xf0, 0x11, 0x00


	//----- nvinfo : EIATTR_KPARAM_INFO
	.align		4
.L_701:
        /*0048*/ 	.byte	0x04, 0x17
        /*004a*/ 	.short	(.L_703 - .L_702)
.L_702:
        /*004c*/ 	.word	0x00000000
        /*0050*/ 	.short	0x0007
        /*0052*/ 	.short	0x0038
        /*0054*/ 	.byte	0x00, 0xf5, 0x21, 0x00


	//----- nvinfo : EIATTR_KPARAM_INFO
	.align		4
.L_703:
        /*0058*/ 	.byte	0x04, 0x17
        /*005a*/ 	.short	(.L_705 - .L_704)
.L_704:
        /*005c*/ 	.word	0x00000000
        /*0060*/ 	.short	0x0006
        /*0062*/ 	.short	0x0030
        /*0064*/ 	.byte	0x00, 0xf5, 0x21, 0x00


	//----- nvinfo : EIATTR_KPARAM_INFO
	.align		4
.L_705:
        /*0068*/ 	.byte	0x04, 0x17
        /*006a*/ 	.short	(.L_707 - .L_706)
.L_706:
        /*006c*/ 	.word	0x00000000
        /*0070*/ 	.short	0x0005
        /*0072*/ 	.short	0x0028
        /*0074*/ 	.byte	0x00, 0xf5, 0x21, 0x00


	//----- nvinfo : EIATTR_KPARAM_INFO
	.align		4
.L_707:
        /*0078*/ 	.byte	0x04, 0x17
        /*007a*/ 	.short	(.L_709 - .L_708)
.L_708:
        /*007c*/ 	.word	0x00000000
        /*0080*/ 	.short	0x0004
        /*0082*/ 	.short	0x0020
        /*0084*/ 	.byte	0x00, 0xf5, 0x21, 0x00


	//----- nvinfo : EIATTR_KPARAM_INFO
	.align		4
.L_709:
        /*0088*/ 	.byte	0x04, 0x17
        /*008a*/ 	.short	(.L_711 - .L_710)
.L_710:
        /*008c*/ 	.word	0x00000000
        /*0090*/ 	.short	0x0003
        /*0092*/ 	.short	0x0018
        /*0094*/ 	.byte	0x00, 0xf5, 0x21, 0x00


	//----- nvinfo : EIATTR_KPARAM_INFO
	.align		4
.L_711:
        /*0098*/ 	.byte	0x04, 0x17
        /*009a*/ 	.short	(.L_713 - .L_712)
.L_712:
        /*009c*/ 	.word	0x00000000
        /*00a0*/ 	.short	0x0002
        /*00a2*/ 	.short	0x0010
        /*00a4*/ 	.byte	0x00, 0xf5, 0x21, 0x00


	//----- nvinfo : EIATTR_KPARAM_INFO
	.align		4
.L_713:
        /*00a8*/ 	.byte	0x04, 0x17
        /*00aa*/ 	.short	(.L_715 - .L_714)
.L_714:
        /*00ac*/ 	.word	0x00000000
        /*00b0*/ 	.short	0x0001
        /*00b2*/ 	.short	0x0008
        /*00b4*/ 	.byte	0x00, 0xf5, 0x21, 0x00


	//----- nvinfo : EIATTR_KPARAM_INFO
	.align		4
.L_715:
        /*00b8*/ 	.byte	0x04, 0x17
        /*00ba*/ 	.short	(.L_717 - .L_716)
.L_716:
        /*00bc*/ 	.word	0x00000000
        /*00c0*/ 	.short	0x0000
        /*00c2*/ 	.short	0x0000
        /*00c4*/ 	.byte	0x00, 0xf5, 0x21, 0x00


	//----- nvinfo : EIATTR_SPARSE_MMA_MASK
	.align		4
.L_717:
        /*00c8*/ 	.byte	0x03, 0x50
        /*00ca*/ 	.short	0x0000


	//----- nvinfo : EIATTR_MAXREG_COUNT
	.align		4
        /*00cc*/ 	.byte	0x03, 0x1b
        /*00ce*/ 	.short	0x0040


	//----- nvinfo : EIATTR_NUM_BARRIERS
	.align		4
        /*00d0*/ 	.byte	0x02, 0x4c
        /*00d2*/ 	.byte	0x01
	.zero		1


	//----- nvinfo : EIATTR_ANNOTATIONS
	.align		4
        /*00d4*/ 	.byte	0x04, 0x55
        /*00d6*/ 	.short	(.L_719 - .L_718)


	//   ....[0]....
.L_718:
        /* <DEDUP_REMOVED lines=77> */


	//----- nvinfo : EIATTR_MERCURY_ISA_VERSION
	.align		4
.L_719:
        /*0598*/ 	.byte	0x03, 0x5f
        /*059a*/ 	.short	0x0101


	//----- nvinfo : EIATTR_COOP_GROUP_MASK_REGIDS
	.align		4
        /*059c*/ 	.byte	0x04, 0x29
        /*059e*/ 	.short	(.L_721 - .L_720)


	//   ....[0]....
.L_720:
        /*05a0*/ 	.word	0xffffffff


	//   ....[1]....
        /*05a4*/ 	.word	0xffffffff


	//   ....[2]....
        /*05a8*/ 	.word	0xffffffff


	//   ....[3]....
        /*05ac*/ 	.word	0xffffffff


	//   ....[4]....
        /*05b0*/ 	.word	0xffffffff


	//   ....[5]....
        /*05b4*/ 	.word	0xffffffff


	//   ....[6]....
        /*05b8*/ 	.word	0xffffffff


	//   ....[7]....
        /*05bc*/ 	.word	0xffffffff


	//   ....[8]....
        /*05c0*/ 	.word	0xffffffff


	//   ....[9]....
        /*05c4*/ 	.word	0xffffffff


	//   ....[10]....
        /*05c8*/ 	.word	0xffffffff


	//   ....[11]....
        /*05cc*/ 	.word	0xffffffff


	//   ....[12]....
        /*05d0*/ 	.word	0x05000010


	//   ....[13]....
        /*05d4*/ 	.word	0x0500000f


	//   ....[14]....
        /*05d8*/ 	.word	0x05000011


	//   ....[15]....
        /*05dc*/ 	.word	0x05000012


	//   ....[16]....
        /*05e0*/ 	.word	0x05000014


	//   ....[17]....
        /*05e4*/ 	.word	0x05000013


	//   ....[18]....
        /*05e8*/ 	.word	0x05000015


	//   ....[19]....
        /*05ec*/ 	.word	0x0500000a


	//   ....[20]....
        /*05f0*/ 	.word	0x05000011


	//   ....[21]....
        /*05f4*/ 	.word	0x05000011


	//   ....[22]....
        /*05f8*/ 	.word	0x05000011


	//   ....[23]....
        /*05fc*/ 	.word	0x05000011


	//   ....[24]....
        /*0600*/ 	.word	0x05000011


	//   ....[25]....
        /*0604*/ 	.word	0x05000011


	//   ....[26]....
        /*0608*/ 	.word	0x05000011


	//   ....[27]....
        /*060c*/ 	.word	0x05000011


	//----- nvinfo : EIATTR_COOP_GROUP_INSTR_OFFSETS
	.align		4
.L_721:
        /*0610*/ 	.byte	0x04, 0x28
        /*0612*/ 	.short	(.L_723 - .L_722)


	//   ....[0]....
.L_722:
        /*0614*/ 	.word	0x00002a60


	//   ....[1]....
        /*0618*/ 	.word	0x00002a80


	//   ....[2]....
        /*061c*/ 	.word	0x00002ac0


	//   ....[3]....
        /*0620*/ 	.word	0x00002ad0


	//   ....[4]....
        /*0624*/ 	.word	0x00003220


	//   ....[5]....
        /*0628*/ 	.word	0x00003230


	//   ....[6]....
        /*062c*/ 	.word	0x00003260


	//   ....[7]....
        /*0630*/ 	.word	0x00003270


	//   ....[8]....
        /*0634*/ 	.word	0x000032a0


	//   ....[9]....
        /*0638*/ 	.word	0x000032b0


	//   ....[10]....
        /*063c*/ 	.word	0x000032e0


	//   ....[11]....
        /*0640*/ 	.word	0x000032f0


	//   ....[12]....
        /*0644*/ 	.word	0x00004970


	//   ....[13]....
        /*0648*/ 	.word	0x000049a0


	//   ....[14]....
        /*064c*/ 	.word	0x000049f0


	//   ....[15]....
        /*0650*/ 	.word	0x00004a10


	//   ....[16]....
        /*0654*/ 	.word	0x00004a40


	//   ....[17]....
        /*0658*/ 	.word	0x00004a50


	//   ....[18]....
        /*065c*/ 	.word	0x00004a80


	//   ....[19]....
        /*0660*/ 	.word	0x00004a90


	//   ....[20]....
        /*0664*/ 	.word	0x00004c50


	//   ....[21]....
        /*0668*/ 	.word	0x00004ce0


	//   ....[22]....
        /*066c*/ 	.word	0x00004d50


	//   ....[23]....
        /*0670*/ 	.word	0x00004db0


	//   ....[24]....
        /*0674*/ 	.word	0x00004e20


	//   ....[25]....
        /*0678*/ 	.word	0x00004e80


	//   ....[26]....
        /*067c*/ 	.word	0x00004ef0


	//   ....[27]....
        /*0680*/ 	.word	0x00004f50


	//----- nvinfo : EIATTR_VRC_CTA_INIT_COUNT
	.align		4
.L_723:
        /*0684*/ 	.byte	0x02, 0x4a
	.zero		1
	.zero		1


	//----- nvinfo : EIATTR_EXIT_INSTR_OFFSETS
	.align		4
        /*0688*/ 	.byte	0x04, 0x1c
        /*068a*/ 	.short	(.L_725 - .L_724)


	//   ....[0]....
.L_724:
        /*068c*/ 	.word	0x00003df0


	//   ....[1]....
        /*0690*/ 	.word	0x00004be0


	//----- nvinfo : EIATTR_MAX_THREADS
	.align		4
.L_725:
        /*0694*/ 	.byte	0x04, 0x05
        /*0696*/ 	.short	(.L_727 - .L_726)
.L_726:
        /*0698*/ 	.word	0x00000140
        /*069c*/ 	.word	0x00000001
        /*06a0*/ 	.word	0x00000001


	//----- nvinfo : EIATTR_CRS_STACK_SIZE
	.align		4
.L_727:
        /*06a4*/ 	.byte	0x04, 0x1e
        /*06a6*/ 	.short	(.L_729 - .L_728)
.L_728:
        /*06a8*/ 	.word	0x00000000


	//----- nvinfo : EIATTR_CBANK_PARAM_SIZE
	.align		4
.L_729:
        /*06ac*/ 	.byte	0x03, 0x19
        /*06ae*/ 	.short	0x0060


	//----- nvinfo : EIATTR_PARAM_CBANK
	.align		4
        /*06b0*/ 	.byte	0x04, 0x0a
        /*06b2*/ 	.short	(.L_731 - .L_730)
	.align		4
.L_730:
        /*06b4*/ 	.word	index@(.nv.constant0._ZN13group_norm_v218gn_bwd_cuda_kernelI13__nv_bfloat16Li320ELi3ELi32ELi20ELi1024ELb0ELb1ELi32ELi320ELi320ELi4ELb1ELi12ELb0ELb0ELNS_15WgradSyncMethodE3ENS_16CompileConditionILi1000EEEEEvPT_S6_S6_PKS5_S8_S8_S8_PKfflPfPj)
        /*06b8*/ 	.short	0x0380
        /*06ba*/ 	.short	0x0060


	//----- nvinfo : EIATTR_SW_WAR
	.align		4
.L_731:
        /*06bc*/ 	.byte	0x04, 0x36
        /*06be*/ 	.short	(.L_733 - .L_732)
.L_732:
        /*06c0*/ 	.word	0x00000008
.L_733:


//--------------------- .nv.info._ZN13group_norm_v218gn_bwd_cuda_kernelI13__nv_bfloat16Li320ELi3ELi16ELi40ELi1024ELb1ELb1ELi8ELi320ELi320ELi4ELb1ELi2ELb0ELb0ELNS_15WgradSyncMethodE3ENS_16CompileConditionILi1000EEEEEvPT_S6_S6_PKS5_S8_S8_S8_PKfflPfPj --------------------------
	.section	.nv.info._ZN13group_norm_v218gn_bwd_cuda_kernelI13__nv_bfloat16Li320ELi3ELi16ELi40ELi1024ELb1ELb1ELi8ELi320ELi320ELi4ELb1ELi2ELb0ELb0ELNS_15WgradSyncMethodE3ENS_16CompileConditionILi1000EEEEEvPT_S6_S6_PKS5_S8_S8_S8_PKfflPfPj,"",@"SHT_CUDA_INFO"
	.sectionflags	@""
	.align	4


	//----- nvinfo : EIATTR_CUDA_API_VERSION
	.align		4
        /*0000*/ 	.byte	0x04, 0x37
        /*0002*/ 	.short	(.L_735 - .L_734)
.L_734:
        /*0004*/ 	.word	0x00000082


	//----- nvinfo : EIATTR_KPARAM_INFO
	.align		4
.L_735:
        /*0008*/ 	.byte	0x04, 0x17
        /*000a*/ 	.short	(.L_737 - .L_736)
.L_736:
        /*000c*/ 	.word	0x00000000
        /*0010*/ 	.short	0x000b
        /*0012*/ 	.short	0x0058
        /*0014*/ 	.byte	0x00, 0xf5, 0x21, 0x00


	//----- nvinfo : EIATTR_KPARAM_INFO
	.align		4
.L_737:
        /*0018*/ 	.byte	0x04, 0x17
        /*001a*/ 	.short	(.L_739 - .L_738)
.L_738:
        /*001c*/ 	.word	0x00000000
        /*0020*/ 	.short	0x000a
        /*0022*/ 	.short	0x0050
        /*0024*/ 	.byte	0x00, 0xf5, 0x21, 0x00


	//----- nvinfo : EIATTR_KPARAM_INFO
	.align		4
.L_739:
        /*0028*/ 	.byte	0x04, 0x17
        /*002a*/ 	.short	(.L_741 - .L_740)
.L_740:
        /*002c*/ 	.word	0x00000000
        /*0030*/ 	.short	0x0009
        /*0032*/ 	.short	0x0048
        /*0034*/ 	.byte	0x00, 0xf0, 0x21, 0x00


	//----- nvinfo : EIATTR_KPARAM_INFO
	.align		4
.L_741:
        /*0038*/ 	.byte	0x04, 0x17
        /*003a*/ 	.short	(.L_743 - .L_742)
.L_742:
        /*003c*/ 	.word	0x00000000
        /*0040*/ 	.short	0x0008
        /*0042*/ 	.short	0x0040
        /*0044*/ 	.byte	0x00, 0xf0, 0x11, 0x00


	//----- nvinfo : EIATTR_KPARAM_INFO
	.align		4
.L_743:
        /*0048*/ 	.byte	0x04, 0x17
        /*004a*/ 	.short	(.L_745 - .L_744)
.L_744:
        /*004c*/ 	.word	0x00000000
        /*0050*/ 	.short	0x0007
        /*0052*/ 	.short	0x0038
        /*0054*/ 	.byte	0x00, 0xf5, 0x21, 0x00


	//----- nvinfo : EIATTR_KPARAM_INFO
	.align		4
.L_745:
        /*0058*/ 	.byte	0x04, 0x17
        /*005a*/ 	.short	(.L_747 - .L_746)
.L_746:
        /*005c*/ 	.word	0x00000000
        /*0060*/ 	.short	0x0006
        /*0062*/ 	.short	0x0030
        /*0064*/ 	.byte	0x00, 0xf5, 0x21, 0x00


	//----- nvinfo : EIATTR_KPARAM_INFO
	.align		4
.L_747:
        /*0068*/ 	.byte	0x04, 0x17
        /*006a*/ 	.short	(.L_749 - .L_748)
.L_748:
        /*006c*/ 	.word	0x00000000
        /*0070*/ 	.short	0x0005
        /*0072*/ 	.short	0x0028
        /*0074*/ 	.byte	0x00, 0xf5, 0x21, 0x00


	//----- nvinfo : EIATTR_KPARAM_INFO
	.align		4
.L_749:
        /*0078*/ 	.byte	0x04, 0x17
        /*007a*/ 	.short	(.L_751 - .L_750)
.L_750:
        /*007c*/ 	.word	0x00000000
        /*0080*/ 	.short	0x0004
        /*0082*/ 	.short	0x0020
        /*0084*/ 	.byte	0x00, 0xf5, 0x21, 0x00


	//----- nvinfo : EIATTR_KPARAM_INFO
	.align		4
.L_751:
        /*0088*/ 	.byte	0x04, 0x17
        /*008a*/ 	.short	(.L_753 - .L_752)
.L_752:
        /*008c*/ 	.word	0x00000000
        /*0090*/ 	.short	0x0003
        /*0092*/ 	.short	0x0018
        /*0094*/ 	.byte	0x00, 0xf5, 0x21, 0x00


	//----- nvinfo : EIATTR_KPARAM_INFO
	.align		4
.L_753:
        /*0098*/ 	.byte	0x04, 0x17
        /*009a*/ 	.short	(.L_755 - .L_754)
.L_754:
        /*009c*/ 	.word	0x00000000
        /*00a0*/ 	.short	0x0002
        /*00a2*/ 	.short	0x0010
        /*00a4*/ 	.byte	0x00, 0xf5, 0x21, 0x00


	//----- nvinfo : EIATTR_KPARAM_INFO
	.align		4
.L_755:
        /*00a8*/ 	.byte	0x04, 0x17
        /*00aa*/ 	.short	(.L_757 - .L_756)
.L_756:
        /*00ac*/ 	.word	0x00000000
        /*00b0*/ 	.short	0x0001
        /*00b2*/ 	.short	0x0008
        /*00b4*/ 	.byte	0x00, 0xf5, 0x21, 0x00


	//----- nvinfo : EIATTR_KPARAM_INFO
	.align		4
.L_757:
        /*00b8*/ 	.byte	0x04, 0x17
        /*00ba*/ 	.short	(.L_759 - .L_758)
.L_758:
        /*00bc*/ 	.word	0x00000000
        /*00c0*/ 	.short	0x0000
        /*00c2*/ 	.short	0x0000
        /*00c4*/ 	.byte	0x00, 0xf5, 0x21, 0x00


	//----- nvinfo : EIATTR_SPARSE_MMA_MASK
	.align		4
.L_759:
        /*00c8*/ 	.byte	0x03, 0x50
        /*00ca*/ 	.short	0x0000


	//----- nvinfo : EIATTR_MAXREG_COUNT
	.align		4
        /*00cc*/ 	.byte	0x03, 0x1b
        /*00ce*/ 	.short	0x0040


	//----- nvinfo : EIATTR_NUM_BARRIERS
	.align		4
        /*00d0*/ 	.byte	0x02, 0x4c
        /*00d2*/ 	.byte	0x01
	.zero		1


	//----- nvinfo : EIATTR_MERCURY_ISA_VERSION
	.align		4
        /*00d4*/ 	.byte	0x03, 0x5f
        /*00d6*/ 	.short	0x0101


	//----- nvinfo : EIATTR_COOP_GROUP_MASK_REGIDS
	.align		4
        /*00d8*/ 	.byte	0x04, 0x29
        /*00da*/ 	.short	(.L_761 - .L_760)


	//   ....[0]....
.L_760:
        /*00dc*/ 	.word	0xffffffff


	//   ....[1]....
        /*00e0*/ 	.word	0xffffffff


	//   ....[2]....
        /*00e4*/ 	.word	0xffffffff


	//   ....[3]....
        /*00e8*/ 	.word	0xffffffff


	//   ....[4]....
        /*00ec*/ 	.word	0xffffffff


	//   ....[5]....
        /*00f0*/ 	.word	0xffffffff


	//   ....[6]....
        /*00f4*/ 	.word	0xffffffff


	//   ....[7]....
        /*00f8*/ 	.word	0xffffffff


	//   ....[8]....
        /*00fc*/ 	.word	0xffffffff


	//   ....[9]....
        /*0100*/ 	.word	0xffffffff


	//   ....[10]....
        /*0104*/ 	.word	0xffffffff


	//   ....[11]....
        /*0108*/ 	.word	0xffffffff


	//   ....[12]....
        /*010c*/ 	.word	0xffffffff


	//   ....[13]....
        /*0110*/ 	.word	0xffffffff


	//   ....[14]....
        /*0114*/ 	.word	0x05000010


	//   ....[15]....
        /*0118*/ 	.word	0x0500000f


	//   ....[16]....
        /*011c*/ 	.word	0x05000011


	//   ....[17]....
        /*0120*/ 	.word	0x05000012


	//   ....[18]....
        /*0124*/ 	.word	0x05000014


	//   ....[19]....
        /*0128*/ 	.word	0x05000013


	//   ....[20]....
        /*012c*/ 	.word	0x05000015


	//   ....[21]....
        /*0130*/ 	.word	0x0500000a


	//   ....[22]....
        /*0134*/ 	.word	0x05000011


	//   ....[23]....
        /*0138*/ 	.word	0x05000011


	//   ....[24]....
        /*013c*/ 	.word	0x05000011


	//   ....[25]....
        /*0140*/ 	.word	0x05000011


	//   ....[26]....
        /*0144*/ 	.word	0x05000011


	//   ....[27]....
        /*0148*/ 	.word	0x05000011


	//   ....[28]....
        /*014c*/ 	.word	0x05000011


	//   ....[29]....
        /*0150*/ 	.word	0x05000011


	//----- nvinfo : EIATTR_COOP_GROUP_INSTR_OFFSETS
	.align		4
.L_761:
        /*0154*/ 	.byte	0x04, 0x28
        /*0156*/ 	.short	(.L_763 - .L_762)


	//   ....[0]....
.L_762:
        /*0158*/ 	.word	0x00001960


	//   ....[1]....
        /*015c*/ 	.word	0x00001990


	//   ....[2]....
        /*0160*/ 	.word	0x000019c0


	//   ....[3]....
        /*0164*/ 	.word	0x000019d0


	//   ....[4]....
        /*0168*/ 	.word	0x00001f80


	//   ....[5]....
        /*016c*/ 	.word	0x00001fc0


	//   ....[6]....
        /*0170*/ 	.word	0x00002030


	//   ....[7]....
        /*0174*/ 	.word	0x00002040


	//   ....[8]....
        /*0178*/ 	.word	0x00002070


	//   ....[9]....
        /*017c*/ 	.word	0x00002080


	//   ....[10]....
        /*0180*/ 	.word	0x000020b0


	//   ....[11]....
        /*0184*/ 	.word	0x000020d0


	//   ....[12]....
        /*0188*/ 	.word	0x00002100


	//   ....[13]....
        /*018c*/ 	.word	0x00002110


	//   ....[14]....
        /*0190*/ 	.word	0x00002ee0


	//   ....[15]....
        /*0194*/ 	.word	0x00002f10


	//   ....[16]....
        /*0198*/ 	.word	0x00002f50


	//   ....[17]....
        /*019c*/ 	.word	0x00002f70


	//   ....[18]....
        /*01a0*/ 	.word	0x00002fa0


	//   ....[19]....
        /*01a4*/ 	.word	0x00002fb0


	//   ....[20]....
        /*01a8*/ 	.word	0x00002fe0


	//   ....[21]....
        /*01ac*/ 	.word	0x00002ff0


	//   ....[22]....
        /*01b0*/ 	.word	0x000031b0


	//   ....[23]....
        /*01b4*/ 	.word	0x00003240


	//   ....[24]....
        /*01b8*/ 	.word	0x000032b0


	//   ....[25]....
        /*01bc*/ 	.word	0x00003310


	//   ....[26]....
        /*01c0*/ 	.word	0x00003380


	//   ....[27]....
        /*01c4*/ 	.word	0x000033e0


	//   ....[28]....
        /*01c8*/ 	.word	0x00003450


	//   ....[29]....
        /*01cc*/ 	.word	0x000034b0


	//----- nvinfo : EIATTR_VRC_CTA_INIT_COUNT
	.align		4
.L_763:
        /*01d0*/ 	.byte	0x02, 0x4a
	.zero		1
	.zero		1


	//----- nvinfo : EIATTR_EXIT_INSTR_OFFSETS
	.align		4
        /*01d4*/ 	.byte	0x04, 0x1c
        /*01d6*/ 	.short	(.L_765 - .L_764)


	//   ....[0]....
.L_764:
        /*01d8*/ 	.word	0x00002450


	//   ....[1]....
        /*01dc*/ 	.word	0x00003140


	//----- nvinfo : EIATTR_MAX_THREADS
	.align		4
.L_765:
        /*01e0*/ 	.byte	0x04, 0x05
        /*01e2*/ 	.short	(.L_767 - .L_766)
.L_766:
        /*01e4*/ 	.word	0x00000140
        /*01e8*/ 	.word	0x00000001
        /*01ec*/ 	.word	0x00000001


	//----- nvinfo : EIATTR_CRS_STACK_SIZE
	.align		4
.L_767:
        /*01f0*/ 	.byte	0x04, 0x1e
        /*01f2*/ 	.short	(.L_769 - .L_768)
.L_768:
        /*01f4*/ 	.word	0x00000000


	//----- nvinfo : EIATTR_CBANK_PARAM_SIZE
	.align		4
.L_769:
        /*01f8*/ 	.byte	0x03, 0x19
        /*01fa*/ 	.short	0x0060


	//----- nvinfo : EIATTR_PARAM_CBANK
	.align		4
        /*01fc*/ 	.byte	0x04, 0x0a
        /*01fe*/ 	.short	(.L_771 - .L_770)
	.align		4
.L_770:
        /*0200*/ 	.word	index@(.nv.constant0._ZN13group_norm_v218gn_bwd_cuda_kernelI13__nv_bfloat16Li320ELi3ELi16ELi40ELi1024ELb1ELb1ELi8ELi320ELi320ELi4ELb1ELi2ELb0ELb0ELNS_15WgradSyncMethodE3ENS_16CompileConditionILi1000EEEEEvPT_S6_S6_PKS5_S8_S8_S8_PKfflPfPj)
        /*0204*/ 	.short	0x0380
        /*0206*/ 	.short	0x0060


	//----- nvinfo : EIATTR_SW_WAR
	.align		4
.L_771:
        /*0208*/ 	.byte	0x04, 0x36
        /*020a*/ 	.short	(.L_773 - .L_772)
.L_772:
        /*020c*/ 	.word	0x00000008
.L_773:


//--------------------- .nv.info._ZN13group_norm_v218gn_bwd_cuda_kernelI13__nv_bfloat16Li320ELi1ELi16ELi40ELi1024ELb1ELb1ELi16ELi320ELi320ELi4ELb1ELi2ELb0ELb0ELNS_15WgradSyncMethodE3ENS_16CompileConditionILi1000EEEEEvPT_S6_S6_PKS5_S8_S8_S8_PKfflPfPj --------------------------
	.section	.nv.info._ZN13group_norm_v218gn_bwd_cuda_kernelI13__nv_bfloat16Li320ELi1ELi16ELi40ELi1024ELb1ELb1ELi16ELi320ELi320ELi4ELb1ELi2ELb0ELb0ELNS_15WgradSyncMethodE3ENS_16CompileConditionILi1000EEEEEvPT_S6_S6_PKS5_S8_S8_S8_PKfflPfPj,"",@"SHT_CUDA_INFO"
	.sectionflags	@""
	.align	4


	//----- nvinfo : EIATTR_CUDA_API_VERSION
	.align		4
        /*0000*/ 	.byte	0x04, 0x37
        /*0002*/ 	.short	(.L_775 - .L_774)
.L_774:
        /*0004*/ 	.word	0x00000082


	//----- nvinfo : EIATTR_KPARAM_INFO
	.align		4
.L_775:
        /*0008*/ 	.byte	0x04, 0x17
        /*000a*/ 	.short	(.L_777 - .L_776)
.L_776:
        /*000c*/ 	.word	0x00000000
        /*0010*/ 	.short	0x000b
        /*0012*/ 	.short	0x0058
        /*0014*/ 	.byte	0x00, 0xf5, 0x21, 0x00


	//----- nvinfo : EIATTR_KPARAM_INFO
	.align		4
.L_777:
        /*0018*/ 	.byte	0x04, 0x17
        /*001a*/ 	.short	(.L_779 - .L_778)
.L_778:
        /*001c*/ 	.word	0x00000000
        /*0020*/ 	.short	0x000a
        /*0022*/ 	.short	0x0050
        /*0024*/ 	.byte	0x00, 0xf5, 0x21, 0x00


	//----- nvinfo : EIATTR_KPARAM_INFO
	.align		4
.L_779:
        /*0028*/ 	.byte	0x04, 0x17
        /*002a*/ 	.short	(.L_781 - .L_780)
.L_780:
        /*002c*/ 	.word	0x00000000
        /*0030*/ 	.short	0x0009
        /*0032*/ 	.short	0x0048
        /*0034*/ 	.byte	0x00, 0xf0, 0x21, 0x00


	//----- nvinfo : EIATTR_KPARAM_INFO
	.align		4
.L_781:
        /*0038*/ 	.byte	0x04, 0x17
        /*003a*/ 	.short	(.L_783 - .L_782)
.L_782:
        /*003c*/ 	.word	0x00000000
        /*0040*/ 	.short	0x0008
        /*0042*/ 	.short	0x0040
        /*0044*/ 	.byte	0x00, 0xf0, 0x11, 0x00


	//----- nvinfo : EIATTR_KPARAM_INFO
	.align		4
.L_783:
        /*0048*/ 	.byte	0x04, 0x17
        /*004a*/ 	.short	(.L_785 - .L_784)
.L_784:
        /*004c*/ 	.word	0x00000000
        /*0050*/ 	.short	0x0007
        /*0052*/ 	.short	0x0038
        /*0054*/ 	.byte	0x00, 0xf5, 0x21, 0x00


	//----- nvinfo : EIATTR_KPARAM_INFO
	.align		4
.L_785:
        /*0058*/ 	.byte	0x04, 0x17
        /*005a*/ 	.short	(.L_787 - .L_786)
.L_786:
        /*005c*/ 	.word	0x00000000
        /*0060*/ 	.short	0x0006
        /*0062*/ 	.short	0x0030
        /*0064*/ 	.byte	0x00, 0xf5, 0x21, 0x00


	//----- nvinfo : EIATTR_KPARAM_INFO
	.align		4
.L_787:
        /*0068*/ 	.byte	0x04, 0x17
        /*006a*/ 	.short	(.L_789 - .L_788)
.L_788:
        /*006c*/ 	.word	0x00000000
        /*0070*/ 	.short	0x0005
        /*0072*/ 	.short	0x0028
        /*0074*/ 	.byte	0x00, 0xf5, 0x21, 0x00


	//----- nvinfo : EIATTR_KPARAM_INFO
	.align		4
.L_789:
        /*0078*/ 	.byte	0x04, 0x17
        /*007a*/ 	.short	(.L_791 - .L_790)
.L_790:
        /*007c*/ 	.word	0x00000000
        /*0080*/ 	.short	0x0004
        /*0082*/ 	.short	0x0020
        /*0084*/ 	.byte	0x00, 0xf5, 0x21, 0x00


	//----- nvinfo : EIATTR_KPARAM_INFO
	.align		4
.L_791:
        /*0088*/ 	.byte	0x04, 0x17
        /*008a*/ 	.short	(.L_793 - .L_792)
.L_792:
        /*008c*/ 	.word	0x00000000
        /*0090*/ 	.short	0x0003
        /*0092*/ 	.short	0x0018
        /*0094*/ 	.byte	0x00, 0xf5, 0x21, 0x00


	//----- nvinfo : EIATTR_KPARAM_INFO
	.align		4
.L_793:
        /*0098*/ 	.byte	0x04, 0x17
        /*009a*/ 	.short	(.L_795 - .L_794)
.L_794:
        /*009c*/ 	.word	0x00000000
        /*00a0*/ 	.short	0x0002
        /*00a2*/ 	.short	0x0010
        /*00a4*/ 	.byte	0x00, 0xf5, 0x21, 0x00


	//----- nvinfo : EIATTR_KPARAM_INFO
	.align		4
.L_795:
        /*00a8*/ 	.byte	0x04, 0x17
        /*00aa*/ 	.short	(.L_797 - .L_796)
.L_796:
        /*00ac*/ 	.word	0x00000000
        /*00b0*/ 	.short	0x0001
        /*00b2*/ 	.short	0x0008
        /*00b4*/ 	.byte	0x00, 0xf5, 0x21, 0x00


	//----- nvinfo : EIATTR_KPARAM_INFO
	.align		4
.L_797:
        /*00b8*/ 	.byte	0x04, 0x17
        /*00ba*/ 	.short	(.L_799 - .L_798)
.L_798:
        /*00bc*/ 	.word	0x00000000
        /*00c0*/ 	.short	0x0000
        /*00c2*/ 	.short	0x0000
        /*00c4*/ 	.byte	0x00, 0xf5, 0x21, 0x00


	//----- nvinfo : EIATTR_SPARSE_MMA_MASK
	.align		4
.L_799:
        /*00c8*/ 	.byte	0x03, 0x50
        /*00ca*/ 	.short	0x0000


	//----- nvinfo : EIATTR_MAXREG_COUNT
	.align		4
        /*00cc*/ 	.byte	0x03, 0x1b
        /*00ce*/ 	.short	0x00a8


	//----- nvinfo : EIATTR_NUM_BARRIERS
	.align		4
        /*00d0*/ 	.byte	0x02, 0x4c
        /*00d2*/ 	.byte	0x01
	.zero		1


	//----- nvinfo : EIATTR_MERCURY_ISA_VERSION
	.align		4
        /*00d4*/ 	.byte	0x03, 0x5f
        /*00d6*/ 	.short	0x0101


	//----- nvinfo : EIATTR_COOP_GROUP_MASK_REGIDS
	.align		4
        /*00d8*/ 	.byte	0x04, 0x29
        /*00da*/ 	.short	(.L_801 - .L_800)


	//   ....[0]....
.L_800:
        /*00dc*/ 	.word	0xffffffff


	//   ....[1]....
        /*00e0*/ 	.word	0xffffffff


	//   ....[2]....
        /*00e4*/ 	.word	0xffffffff


	//   ....[3]....
        /*00e8*/ 	.word	0xffffffff


	//   ....[4]....
        /*00ec*/ 	.word	0xffffffff


	//   ....[5]....
        /*00f0*/ 	.word	0xffffffff


	//   ....[6]....
        /*00f4*/ 	.word	0xffffffff


	//   ....[7]....
        /*00f8*/ 	.word	0xffffffff


	//   ....[8]....
        /*00fc*/ 	.word	0xffffffff


	//   ....[9]....
        /*0100*/ 	.word	0xffffffff


	//   ....[10]....
        /*0104*/ 	.word	0xffffffff


	//   ....[11]....
        /*0108*/ 	.word	0xffffffff


	//   ....[12]....
        /*010c*/ 	.word	0xffffffff


	//   ....[13]....
        /*0110*/ 	.word	0xffffffff


	//   ....[14]....
        /*0114*/ 	.word	0x0500001d


	//   ....[15]....
        /*0118*/ 	.word	0x0500001e


	//   ....[16]....
        /*011c*/ 	.word	0x05000020


	//   ....[17]....
        /*0120*/ 	.word	0x0500001f


	//   ....[18]....
        /*0124*/ 	.word	0x05000021


	//   ....[19]....
        /*0128*/ 	.word	0x05000022


	//   ....[20]....
        /*012c*/ 	.word	0x05000024


	//   ....[21]....
        /*0130*/ 	.word	0x05000017


	//   ....[22]....
        /*0134*/ 	.word	0x0500001f


	//   ....[23]....
        /*0138*/ 	.word	0x0500001f


	//   ....[24]....
        /*013c*/ 	.word	0x0500001f


	//   ....[25]....
        /*0140*/ 	.word	0x0500001f


	//   ....[26]....
        /*0144*/ 	.word	0x0500001f


	//   ....[27]....
        /*0148*/ 	.word	0x0500001f


	//   ....[28]....
        /*014c*/ 	.word	0x0500001f


	//   ....[29]....
        /*0150*/ 	.word	0x0500001f


	//----- nvinfo : EIATTR_COOP_GROUP_INSTR_OFFSETS
	.align		4
.L_801:
        /*0154*/ 	.byte	0x04, 0x28
        /*0156*/ 	.short	(.L_803 - .L_802)


	//   ....[0]....
.L_802:
        /*0158*/ 	.word	0x000023d0


	//   ....[1]....
        /*015c*/ 	.word	0x000023f0


	//   ....[2]....
        /*0160*/ 	.word	0x00002430


	//   ....[3]....
        /*0164*/ 	.word	0x00002450


	//   ....[4]....
        /*0168*/ 	.word	0x00002800


	//   ....[5]....
        /*016c*/ 	.word	0x00002840


	//   ....[6]....
        /*0170*/ 	.word	0x00002870


	//   ....[7]....
        /*0174*/ 	.word	0x00002880


	//   ....[8]....
        /*0178*/ 	.word	0x000028b0


	//   ....[9]....
        /*017c*/ 	.word	0x000028c0


	//   ....[10]....
        /*0180*/ 	.word	0x000028f0


	//   ....[11]....
        /*0184*/ 	.word	0x00002900


	//   ....[12]....
        /*0188*/ 	.word	0x00002930


	//   ....[13]....
        /*018c*/ 	.word	0x00002940


	//   ....[14]....
        /*0190*/ 	.word	0x00003960


	//   ....[15]....
        /*0194*/ 	.word	0x00003990


	//   ....[16]....
        /*0198*/ 	.word	0x000039e0


	//   ....[17]....
        /*019c*/ 	.word	0x00003a00


	//   ....[18]....
        /*01a0*/ 	.word	0x00003a30


	//   ....[19]....
        /*01a4*/ 	.word	0x00003a40


	//   ....[20]....
        /*01a8*/ 	.word	0x00003a70


	//   ....[21]....
        /*01ac*/ 	.word	0x00003a80


	//   ....[22]....
        /*01b0*/ 	.word	0x00003c50


	//   ....[23]....
        /*01b4*/ 	.word	0x00003ce0


	//   ....[24]....
        /*01b8*/ 	.word	0x00003d50


	//   ....[25]....
        /*01bc*/ 	.word	0x00003db0


	//   ....[26]....
        /*01c0*/ 	.word	0x00003e20


	//   ....[27]....
        /*01c4*/ 	.word	0x00003e80


	//   ....[28]....
        /*01c8*/ 	.word	0x00003ef0


	//   ....[29]....
        /*01cc*/ 	.word	0x00003f50


	//----- nvinfo : EIATTR_VRC_CTA_INIT_COUNT
	.align		4
.L_803:
        /*01d0*/ 	.byte	0x02, 0x4a
	.zero		1
	.zero		1


	//----- nvinfo : EIATTR_EXIT_INSTR_OFFSETS
	.align		4
        /*01d4*/ 	.byte	0x04, 0x1c
        /*01d6*/ 	.short	(.L_805 - .L_804)


	//   ....[0]....
.L_804:
        /*01d8*/ 	.word	0x00002e20


	//   ....[1]....
        /*01dc*/ 	.word	0x00003be0


	//----- nvinfo : EIATTR_MAX_THREADS
	.align		4
.L_805:
        /*01e0*/ 	.byte	0x04, 0x05
        /*01e2*/ 	.short	(.L_807 - .L_806)
.L_806:
        /*01e4*/ 	.word	0x00000140
        /*01e8*/ 	.word	0x00000001
        /*01ec*/ 	.word	0x00000001


	//----- nvinfo : EIATTR_CRS_STACK_SIZE
	.align		4
.L_807:
        /*01f0*/ 	.byte	0x04, 0x1e
        /*01f2*/ 	.short	(.L_809 - .L_808)
.L_808:
        /*01f4*/ 	.word	0x00000000


	//----- nvinfo : EIATTR_CBANK_PARAM_SIZE
	.align		4
.L_809:
        /*01f8*/ 	.byte	0x03, 0x19
        /*01fa*/ 	.short	0x0060


	//----- nvinfo : EIATTR_PARAM_CBANK
	.align		4
        /*01fc*/ 	.byte	0x04, 0x0a
        /*01fe*/ 	.short	(.L_811 - .L_810)
	.align		4
.L_810:
        /*0200*/ 	.word	index@(.nv.constant0._ZN13group_norm_v218gn_bwd_cuda_kernelI13__nv_bfloat16Li320ELi1ELi16ELi40ELi1024ELb1ELb1ELi16ELi320ELi320ELi4ELb1ELi2ELb0ELb0ELNS_15WgradSyncMethodE3ENS_16CompileConditionILi1000EEEEEvPT_S6_S6_PKS5_S8_S8_S8_PKfflPfPj)
        /*0204*/ 	.short	0x0380
        /*0206*/ 	.short	0x0060


	//----- nvinfo : EIATTR_SW_WAR
	.align		4
.L_811:
        /*0208*/ 	.byte	0x04, 0x36
        /*020a*/ 	.short	(.L_813 - .L_812)
.L_812:
        /*020c*/ 	.word	0x00000008
.L_813:


//--------------------- .nv.info._ZN13group_norm_v218gn_bwd_cuda_kernelI13__nv_bfloat16Li320ELi3ELi16ELi40ELi1024ELb1ELb1ELi16ELi320ELi320ELi4ELb1ELi4ELb0ELb0ELNS_15WgradSyncMethodE3ENS_16CompileConditionILi1000EEEEEvPT_S6_S6_PKS5_S8_S8_S8_PKfflPfPj --------------------------
	.section	.nv.info._ZN13group_norm_v218gn_bwd_cuda_kernelI13__nv_bfloat16Li320ELi3ELi16ELi40ELi1024ELb1ELb1ELi16ELi320ELi320ELi4ELb1ELi4ELb0ELb0ELNS_15WgradSyncMethodE3ENS_16CompileConditionILi1000EEEEEvPT_S6_S6_PKS5_S8_S8_S8_PKfflPfPj,"",@"SHT_CUDA_INFO"
	.sectionflags	@""
	.align	4


	//----- nvinfo : EIATTR_CUDA_API_VERSION
	.align		4
        /*0000*/ 	.byte	0x04, 0x37
        /*0002*/ 	.short	(.L_815 - .L_814)
.L_814:
        /*0004*/ 	.word	0x00000082


	//----- nvinfo : EIATTR_KPARAM_INFO
	.align		4
.L_815:
        /*0008*/ 	.byte	0x04, 0x17
        /*000a*/ 	.short	(.L_817 - .L_816)
.L_816:
        /*000c*/ 	.word	0x00000000
        /*0010*/ 	.short	0x000b
        /*0012*/ 	.short	0x0058
        /*0014*/ 	.byte	0x00, 0xf5, 0x21, 0x00


	//----- nvinfo : EIATTR_KPARAM_INFO
	.align		4
.L_817:
        /*0018*/ 	.byte	0x04, 0x17
        /*001a*/ 	.short	(.L_819 - .L_818)
.L_818:
        /*001c*/ 	.word	0x00000000
        /*0020*/ 	.short	0x000a
        /*0022*/ 	.short	0x0050
        /*0024*/ 	.byte	0x00, 0xf5, 0x21, 0x00


	//----- nvinfo : EIATTR_KPARAM_INFO
	.align		4
.L_819:
        /*0028*/ 	.byte	0x04, 0x17
        /*002a*/ 	.short	(.L_821 - .L_820)
.L_820:
        /*002c*/ 	.word	0x00000000
        /*0030*/ 	.short	0x0009
        /*0032*/ 	.short	0x0048
        /*0034*/ 	.byte	0x00, 0xf0, 0x21, 0x00


	//----- nvinfo : EIATTR_KPARAM_INFO
	.align		4
.L_821:
        /*0038*/ 	.byte	0x04, 0x17
        /*003a*/ 	.short	(.L_823 - .L_822)
.L_822:
        /*003c*/ 	.word	0x00000000
        /*0040*/ 	.short	0x0008
        /*0042*/ 	.short	0x0040
        /*0044*/ 	.byte	0x00, 0xf0, 0x11, 0x00


	//----- nvinfo : EIATTR_KPARAM_INFO
	.align		4
.L_823:
        /*0048*/ 	.byte	0x04, 0x17
        /*004a*/ 	.short	(.L_825 - .L_824)
.L_824:
        /*004c*/ 	.word	0x00000000
        /*0050*/ 	.short	0x0007
        /*0052*/ 	.short	0x0038
        /*0054*/ 	.byte	0x00, 0xf5, 0x21, 0x00


	//----- nvinfo : EIATTR_KPARAM_INFO
	.align		4
.L_825:
        /*0058*/ 	.byte	0x04, 0x17
        /*005a*/ 	.short	(.L_827 - .L_826)
.L_826:
        /*005c*/ 	.word	0x00000000
        /*0060*/ 	.short	0x0006
        /*0062*/ 	.short	0x0030
        /*0064*/ 	.byte	0x00, 0xf5, 0x21, 0x00


	//----- nvinfo : EIATTR_KPARAM_INFO
	.align		4
.L_827:
        /*0068*/ 	.byte	0x04, 0x17
        /*006a*/ 	.short	(.L_829 - .L_828)
.L_828:
        /*006c*/ 	.word	0x00000000
        /*0070*/ 	.short	0x0005
        /*0072*/ 	.short	0x0028
        /*0074*/ 	.byte	0x00, 0xf5, 0x21, 0x00


	//----- nvinfo : EIATTR_KPARAM_INFO
	.align		4
.L_829:
        /*0078*/ 	.byte	0x04, 0x17
        /*007a*/ 	.short	(.L_831 - .L_830)
.L_830:
        /*007c*/ 	.word	0x00000000
        /*0080*/ 	.short	0x0004
        /*0082*/ 	.short	0x0020
        /*0084*/ 	.byte	0x00, 0xf5, 0x21, 0x00


	//----- nvinfo : EIATTR_KPARAM_INFO
	.align		4
.L_831:
        /*0088*/ 	.byte	0x04, 0x17
        /*008a*/ 	.short	(.L_833 - .L_832)
.L_832:
        /*008c*/ 	.word	0x00000000
        /*0090*/ 	.short	0x0003
        /*0092*/ 	.short	0x0018
        /*0094*/ 	.byte	0x00, 0xf5, 0x21, 0x00


	//----- nvinfo : EIATTR_KPARAM_INFO
	.align		4
.L_833:
        /*0098*/ 	.byte	0x04, 0x17
        /*009a*/ 	.short	(.L_835 - .L_834)
.L_834:
        /*009c*/ 	.word	0x00000000
        /*00a0*/ 	.short	0x0002
        /*00a2*/ 	.short	0x0010
        /*00a4*/ 	.byte	0x00, 0xf5, 0x21, 0x00


	//----- nvinfo : EIATTR_KPARAM_INFO
	.align		4
.L_835:
        /*00a8*/ 	.byte	0x04, 0x17
        /*00aa*/ 	.short	(.L_837 - .L_836)
.L_836:
        /*00ac*/ 	.word	0x00000000
        /*00b0*/ 	.short	0x0001
        /*00b2*/ 	.short	0x0008
        /*00b4*/ 	.byte	0x00, 0xf5, 0x21, 0x00


	//----- nvinfo : EIATTR_KPARAM_INFO
	.align		4
.L_837:
        /*00b8*/ 	.byte	0x04, 0x17
        /*00ba*/ 	.short	(.L_839 - .L_838)
.L_838:
        /*00bc*/ 	.word	0x00000000
        /*00c0*/ 	.short	0x0000
        /*00c2*/ 	.short	0x0000
        /*00c4*/ 	.byte	0x00, 0xf5, 0x21, 0x00


	//----- nvinfo : EIATTR_SPARSE_MMA_MASK
	.align		4
.L_839:
        /*00c8*/ 	.byte	0x03, 0x50
        /*00ca*/ 	.short	0x0000


	//----- nvinfo : EIATTR_MAXREG_COUNT
	.align		4
        /*00cc*/ 	.byte	0x03, 0x1b
        /*00ce*/ 	.short	0x0040


	//----- nvinfo : EIATTR_NUM_BARRIERS
	.align		4
        /*00d0*/ 	.byte	0x02, 0x4c
        /*00d2*/ 	.byte	0x01
	.zero		1


	//----- nvinfo : EIATTR_MERCURY_ISA_VERSION
	.align		4
        /*00d4*/ 	.byte	0x03, 0x5f
        /*00d6*/ 	.short	0x0101


	//----- nvinfo : EIATTR_COOP_GROUP_MASK_REGIDS
	.align		4
        /*00d8*/ 	.byte	0x04, 0x29
        /*00da*/ 	.short	(.L_841 - .L_840)


	//   ....[0]....
.L_840:
        /*00dc*/ 	.word	0xffffffff


	//   ....[1]....
        /*00e0*/ 	.word	0xffffffff


	//   ....[2]....
        /*00e4*/ 	.word	0xffffffff


	//   ....[3]....
        /*00e8*/ 	.word	0xffffffff


	//   ....[4]....
        /*00ec*/ 	.word	0xffffffff


	//   ....[5]....
        /*00f0*/ 	.word	0xffffffff


	//   ....[6]....
        /*00f4*/ 	.word	0xffffffff


	//   ....[7]....
        /*00f8*/ 	.word	0xffffffff


	//   ....[8]....
        /*00fc*/ 	.word	0xffffffff


	//   ....[9]....
        /*0100*/ 	.word	0xffffffff


	//   ....[10]....
        /*0104*/ 	.word	0xffffffff


	//   ....[11]....
        /*0108*/ 	.word	0xffffffff


	//   ....[12]....
        /*010c*/ 	.word	0xffffffff


	//   ....[13]....
        /*0110*/ 	.word	0xffffffff


	//   ....[14]....
        /*0114*/ 	.word	0x05000010


	//   ....[15]....
        /*0118*/ 	.word	0x0500000f


	//   ....[16]....
        /*011c*/ 	.word	0x05000011


	//   ....[17]....
        /*0120*/ 	.word	0x05000012


	//   ....[18]....
        /*0124*/ 	.word	0x05000014


	//   ....[19]....
        /*0128*/ 	.word	0x05000013


	//   ....[20]....
        /*012c*/ 	.word	0x05000015


	//   ....[21]....
        /*0130*/ 	.word	0x0500000a


	//   ....[22]....
        /*0134*/ 	.word	0x05000011


	//   ....[23]....
        /*0138*/ 	.word	0x05000011


	//   ....[24]....
        /*013c*/ 	.word	0x05000011


	//   ....[25]....
        /*0140*/ 	.word	0x05000011


	//   ....[26]....
        /*0144*/ 	.word	0x05000011


	//   ....[27]....
        /*0148*/ 	.word	0x05000011


	//   ....[28]....
        /*014c*/ 	.word	0x05000011


	//   ....[29]....
        /*0150*/ 	.word	0x05000011


	//----- nvinfo : EIATTR_COOP_GROUP_INSTR_OFFSETS
	.align		4
.L_841:
        /*0154*/ 	.byte	0x04, 0x28
        /*0156*/ 	.short	(.L_843 - .L_842)


	//   ....[0]....
.L_842:
        /*0158*/ 	.word	0x000024e0


	//   ....[1]....
        /*015c*/ 	.word	0x00002510


	//   ....[2]....
        /*0160*/ 	.word	0x00002540


	//   ....[3]....
        /*0164*/ 	.word	0x00002550


	//   ....[4]....
        /*0168*/ 	.word	0x00002b60


	//   ....[5]....
        /*016c*/ 	.word	0x00002b70


	//   ....[6]....
        /*0170*/ 	.word	0x00002ba0


	//   ....[7]....
        /*0174*/ 	.word	0x00002bb0


	//   ....[8]....
        /*0178*/ 	.word	0x00002be0


	//   ....[9]....
        /*017c*/ 	.word	0x00002bf0


	//   ....[10]....
        /*0180*/ 	.word	0x00002c20


	//   ....[11]....
        /*0184*/ 	.word	0x00002c30


	//   ....[12]....
        /*0188*/ 	.word	0x00002c60


	//   ....[13]....
        /*018c*/ 	.word	0x00002c80


	//   ....[14]....
        /*0190*/ 	.word	0x00003d10


	//   ....[15]....
        /*0194*/ 	.word	0x00003d40


	//   ....[16]....
        /*0198*/ 	.word	0x00003d90


	//   ....[17]....
        /*019c*/ 	.word	0x00003db0


	//   ....[18]....
        /*01a0*/ 	.word	0x00003de0


	//   ....[19]....
        /*01a4*/ 	.word	0x00003df0


	//   ....[20]....
        /*01a8*/ 	.word	0x00003e20


	//   ....[21]....
        /*01ac*/ 	.word	0x00003e30


	//   ....[22]....
        /*01b0*/ 	.word	0x00003ff0


	//   ....[23]....
        /*01b4*/ 	.word	0x00004080


	//   ....[24]....
        /*01b8*/ 	.word	0x000040f0


	//   ....[25]....
        /*01bc*/ 	.word	0x00004150


	//   ....[26]....
        /*01c0*/ 	.word	0x000041c0


	//   ....[27]....
        /*01c4*/ 	.word	0x00004220


	//   ....[28]....
        /*01c8*/ 	.word	0x00004290


	//   ....[29]....
        /*01cc*/ 	.word	0x000042f0


	//----- nvinfo : EIATTR_VRC_CTA_INIT_COUNT
	.align		4
.L_843:
        /*01d0*/ 	.byte	0x02, 0x4a
	.zero		1
	.zero		1


	//----- nvinfo : EIATTR_EXIT_INSTR_OFFSETS
	.align		4
        /*01d4*/ 	.byte	0x04, 0x1c
        /*01d6*/ 	.short	(.L_845 - .L_844)


	//   ....[0]....
.L_844:
        /*01d8*/ 	.word	0x000031a0


	//   ....[1]....
        /*01dc*/ 	.word	0x00003f80


	//----- nvinfo : EIATTR_MAX_THREADS
	.align		4
.L_845:
        /*01e0*/ 	.byte	0x04, 0x05
        /*01e2*/ 	.short	(.L_847 - .L_846)
.L_846:
        /*01e4*/ 	.word	0x00000140
        /*01e8*/ 	.word	0x00000001
        /*01ec*/ 	.word	0x00000001


	//----- nvinfo : EIATTR_CRS_STACK_SIZE
	.align		4
.L_847:
        /*01f0*/ 	.byte	0x04, 0x1e
        /*01f2*/ 	.short	(.L_849 - .L_848)
.L_848:
        /*01f4*/ 	.word	0x00000000


	//----- nvinfo : EIATTR_CBANK_PARAM_SIZE
	.align		4
.L_849:
        /*01f8*/ 	.byte	0x03, 0x19
        /*01fa*/ 	.short	0x0060


	//----- nvinfo : EIATTR_PARAM_CBANK
	.align		4
        /*01fc*/ 	.byte	0x04, 0x0a
        /*01fe*/ 	.short	(.L_851 - .L_850)
	.align		4
.L_850:
        /*0200*/ 	.word	index@(.nv.constant0._ZN13group_norm_v218gn_bwd_cuda_kernelI13__nv_bfloat16Li320ELi3ELi16ELi40ELi1024ELb1ELb1ELi16ELi320ELi320ELi4ELb1ELi4ELb0ELb0ELNS_15WgradSyncMethodE3ENS_16CompileConditionILi1000EEEEEvPT_S6_S6_PKS5_S8_S8_S8_PKfflPfPj)
        /*0204*/ 	.short	0x0380
        /*0206*/ 	.short	0x0060


	//----- nvinfo : EIATTR_SW_WAR
	.align		4
.L_851:
        /*0208*/ 	.byte	0x04, 0x36
        /*020a*/ 	.short	(.L_853 - .L_852)
.L_852:
        /*020c*/ 	.word	0x00000008
.L_853:


//--------------------- .nv.info._ZN13group_norm_v218gn_bwd_cuda_kernelI13__nv_bfloat16Li320ELi1ELi16ELi40ELi1024ELb1ELb1ELi32ELi320ELi320ELi4ELb1ELi4ELb0ELb0ELNS_15WgradSyncMethodE3ENS_16CompileConditionILi1000EEEEEvPT_S6_S6_PKS5_S8_S8_S8_PKfflPfPj --------------------------
	.section	.nv.info._ZN13group_norm_v218gn_bwd_cuda_kernelI13__nv_bfloat16Li320ELi1ELi16ELi40ELi1024ELb1ELb1ELi32ELi320ELi320ELi4ELb1ELi4ELb0ELb0ELNS_15WgradSyncMethodE3ENS_16CompileConditionILi1000EEEEEvPT_S6_S6_PKS5_S8_S8_S8_PKfflPfPj,"",@"SHT_CUDA_INFO"
	.sectionflags	@""
	.align	4


	//----- nvinfo : EIATTR_CUDA_API_VERSION
	.align		4
        /*0000*/ 	.byte	0x04, 0x37
        /*0002*/ 	.short	(.L_855 - .L_854)
.L_854:
        /*0004*/ 	.word	0x00000082


	//----- nvinfo : EIATTR_KPARAM_INFO
	.align		4
.L_855:
        /*0008*/ 	.byte	0x04, 0x17
        /*000a*/ 	.short	(.L_857 - .L_856)
.L_856:
        /*000c*/ 	.word	0x00000000
        /*0010*/ 	.short	0x000b
        /*0012*/ 	.short	0x0058
        /*0014*/ 	.byte	0x00, 0xf5, 0x21, 0x00


	//----- nvinfo : EIATTR_KPARAM_INFO
	.align		4
.L_857:
        /*0018*/ 	.byte	0x04, 0x17
        /*001a*/ 	.short	(.L_859 - .L_858)
.L_858:
        /*001c*/ 	.word	0x00000000
        /*0020*/ 	.short	0x000a
        /*0022*/ 	.short	0x0050
        /*0024*/ 	.byte	0x00, 0xf5, 0x21, 0x00


	//----- nvinfo : EIATTR_KPARAM_INFO
	.align		4
.L_859:
        /*0028*/ 	.byte	0x04, 0x17
        /*002a*/ 	.short	(.L_861 - .L_860)
.L_860:
        /*002c*/ 	.word	0x00000000
        /*0030*/ 	.short	0x0009
        /*0032*/ 	.short	0x0048
        /*0034*/ 	.byte	0x00, 0xf0, 0x21, 0x00


	//----- nvinfo : EIATTR_KPARAM_INFO
	.align		4
.L_861:
        /*0038*/ 	.byte	0x04, 0x17
        /*003a*/ 	.short	(.L_863 - .L_862)
.L_862:
        /*003c*/ 	.word	0x00000000
        /*0040*/ 	.short	0x0008
        /*0042*/ 	.short	0x0040
        /*0044*/ 	.byte	0x00, 0xf0, 0x11, 0x00


	//----- nvinfo : EIATTR_KPARAM_INFO
	.align		4
.L_863:
        /*0048*/ 	.byte	0x04, 0x17
        /*004a*/ 	.short	(.L_865 - .L_864)
.L_864:
        /*004c*/ 	.word	0x00000000
        /*0050*/ 	.short	0x0007
        /*0052*/ 	.short	0x0038
        /*0054*/ 	.byte	0x00, 0xf5, 0x21, 0x00


	//----- nvinfo : EIATTR_KPARAM_INFO
	.align		4
.L_865:
        /*0058*/ 	.byte	0x04, 0x17
        /*005a*/ 	.short	(.L_867 - .L_866)
.L_866:
        /*005c*/ 	.word	0x00000000
        /*0060*/ 	.short	0x0006
        /*0062*/ 	.short	0x0030
        /*0064*/ 	.byte	0x00, 0xf5, 0x21, 0x00


	//----- nvinfo : EIATTR_KPARAM_INFO
	.align		4
.L_867:
        /*0068*/ 	.byte	0x04, 0x17
        /*006a*/ 	.short	(.L_869 - .L_868)
.L_868:
        /*006c*/ 	.word	0x00000000
        /*0070*/ 	.short	0x0005
        /*0072*/ 	.short	0x0028
        /*0074*/ 	.byte	0x00, 0xf5, 0x21, 0x00


	//----- nvinfo : EIATTR_KPARAM_INFO
	.align		4
.L_869:
        /*0078*/ 	.byte	0x04, 0x17
        /*007a*/ 	.short	(.L_871 - .L_870)
.L_870:
        /*007c*/ 	.word	0x00000000
        /*0080*/ 	.short	0x0004
        /*0082*/ 	.short	0x0020
        /*0084*/ 	.byte	0x00, 0xf5, 0x21, 0x00


	//----- nvinfo : EIATTR_KPARAM_INFO
	.align		4
.L_871:
        /*0088*/ 	.byte	0x04, 0x17
        /*008a*/ 	.short	(.L_873 - .L_872)
.L_872:
        /*008c*/ 	.word	0x00000000
        /*0090*/ 	.short	0x0003
        /*0092*/ 	.short	0x0018
        /*0094*/ 	.byte	0x00, 0xf5, 0x21, 0x00


	//----- nvinfo : EIATTR_KPARAM_INFO
	.align		4
.L_873:
        /*0098*/ 	.byte	0x04, 0x17
        /*009a*/ 	.short	(.L_875 - .L_874)
.L_874:
        /*009c*/ 	.word	0x00000000
        /*00a0*/ 	.short	0x0002
        /*00a2*/ 	.short	0x0010
        /*00a4*/ 	.byte	0x00, 0xf5, 0x21, 0x00


	//----- nvinfo : EIATTR_KPARAM_INFO
	.align		4
.L_875:
        /*00a8*/ 	.byte	0x04, 0x17
        /*00aa*/ 	.short	(.L_877 - .L_876)
.L_876:
        /*00ac*/ 	.word	0x00000000
        /*00b0*/ 	.short	0x0001
        /*00b2*/ 	.short	0x0008
        /*00b4*/ 	.byte	0x00, 0xf5, 0x21, 0x00


	//----- nvinfo : EIATTR_KPARAM_INFO
	.align		4
.L_877:
        /*00b8*/ 	.byte	0x04, 0x17
        /*00ba*/ 	.short	(.L_879 - .L_878)
.L_878:
        /*00bc*/ 	.word	0x00000000
        /*00c0*/ 	.short	0x0000
        /*00c2*/ 	.short	0x0000
        /*00c4*/ 	.byte	0x00, 0xf5, 0x21, 0x00


	//----- nvinfo : EIATTR_SPARSE_MMA_MASK
	.align		4
.L_879:
        /*00c8*/ 	.byte	0x03, 0x50
        /*00ca*/ 	.short	0x0000


	//----- nvinfo : EIATTR_MAXREG_COUNT
	.align		4
        /*00cc*/ 	.byte	0x03, 0x1b
        /*00ce*/ 	.short	0x00a8


	//----- nvinfo : EIATTR_NUM_BARRIERS
	.align		4
        /*00d0*/ 	.byte	0x02, 0x4c
        /*00d2*/ 	.byte	0x01
	.zero		1


	//----- nvinfo : EIATTR_MERCURY_ISA_VERSION
	.align		4
        /*00d4*/ 	.byte	0x03, 0x5f
        /*00d6*/ 	.short	0x0101


	//----- nvinfo : EIATTR_COOP_GROUP_MASK_REGIDS
	.align		4
        /*00d8*/ 	.byte	0x04, 0x29
        /*00da*/ 	.short	(.L_881 - .L_880)


	//   ....[0]....
.L_880:
        /*00dc*/ 	.word	0xffffffff


	//   ....[1]....
        /*00e0*/ 	.word	0xffffffff


	//   ....[2]....
        /*00e4*/ 	.word	0xffffffff


	//   ....[3]....
        /*00e8*/ 	.word	0xffffffff


	//   ....[4]....
        /*00ec*/ 	.word	0xffffffff


	//   ....[5]....
        /*00f0*/ 	.word	0xffffffff


	//   ....[6]....
        /*00f4*/ 	.word	0xffffffff


	//   ....[7]....
        /*00f8*/ 	.word	0xffffffff


	//   ....[8]....
        /*00fc*/ 	.word	0xffffffff


	//   ....[9]....
        /*0100*/ 	.word	0xffffffff


	//   ....[10]....
        /*0104*/ 	.word	0xffffffff


	//   ....[11]....
        /*0108*/ 	.word	0xffffffff


	//   ....[12]....
        /*010c*/ 	.word	0xffffffff


	//   ....[13]....
        /*0110*/ 	.word	0xffffffff


	//   ....[14]....
        /*0114*/ 	.word	0x05000019


	//   ....[15]....
        /*0118*/ 	.word	0x0500001a


	//   ....[16]....
        /*011c*/ 	.word	0x0500001c


	//   ....[17]....
        /*0120*/ 	.word	0x0500001b


	//   ....[18]....
        /*0124*/ 	.word	0x0500001d


	//   ....[19]....
        /*0128*/ 	.word	0x0500001e


	//   ....[20]....
        /*012c*/ 	.word	0x05000020


	//   ....[21]....
        /*0130*/ 	.word	0x0500000d


	//   ....[22]....
        /*0134*/ 	.word	0x0500001b


	//   ....[23]....
        /*0138*/ 	.word	0x0500001b


	//   ....[24]....
        /*013c*/ 	.word	0x0500001b


	//   ....[25]....
        /*0140*/ 	.word	0x0500001b


	//   ....[26]....
        /*0144*/ 	.word	0x0500001b


	//   ....[27]....
        /*0148*/ 	.word	0x0500001b


	//   ....[28]....
        /*014c*/ 	.word	0x0500001b


	//   ....[29]....
        /*0150*/ 	.word	0x0500001b


	//----- nvinfo : EIATTR_COOP_GROUP_INSTR_OFFSETS
	.align		4
.L_881:
        /*0154*/ 	.byte	0x04, 0x28
        /*0156*/ 	.short	(.L_883 - .L_882)


	//   ....[0]....
.L_882:
        /*0158*/ 	.word	0x00003750


	//   ....[1]....
        /*015c*/ 	.word	0x00003770


	//   ....[2]....
        /*0160*/ 	.word	0x000037c0


	//   ....[3]....
        /*0164*/ 	.word	0x000037e0


	//   ....[4]....
        /*0168*/ 	.word	0x00003b10


	//   ....[5]....
        /*016c*/ 	.word	0x00003b50


	//   ....[6]....
        /*0170*/ 	.word	0x00003b80


	//   ....[7]....
        /*0174*/ 	.word	0x00003b90


	//   ....[8]....
        /*0178*/ 	.word	0x00003bc0


	//   ....[9]....
        /*017c*/ 	.word	0x00003bd0


	//   ....[10]....
        /*0180*/ 	.word	0x00003c00


	//   ....[11]....
        /*0184*/ 	.word	0x00003c10


	//   ....[12]....
        /*0188*/ 	.word	0x00003c40


	//   ....[13]....
        /*018c*/ 	.word	0x00003c50


	//   ....[14]....
        /*0190*/ 	.word	0x00005070


	//   ....[15]....
        /*0194*/ 	.word	0x000050a0


	//   ....[16]....
        /*0198*/ 	.word	0x000050f0


	//   ....[17]....
        /*019c*/ 	.word	0x00005110


	//   ....[18]....
        /*01a0*/ 	.word	0x00005140


	//   ....[19]....
        /*01a4*/ 	.word	0x00005150


	//   ....[20]....
        /*01a8*/ 	.word	0x00005180


	//   ....[21]....
        /*01ac*/ 	.word	0x00005190


	//   ....[22]....
        /*01b0*/ 	.word	0x00005360


	//   ....[23]....
        /*01b4*/ 	.word	0x000053f0


	//   ....[24]....
        /*01b8*/ 	.word	0x00005460


	//   ....[25]....
        /*01bc*/ 	.word	0x000054c0


	//   ....[26]....
        /*01c0*/ 	.word	0x00005530


	//   ....[27]....
        /*01c4*/ 	.word	0x00005590


	//   ....[28]....
        /*01c8*/ 	.word	0x00005600


	//   ....[29]....
        /*01cc*/ 	.word	0x00005660


	//----- nvinfo : EIATTR_VRC_CTA_INIT_COUNT
	.align		4
.L_883:
        /*01d0*/ 	.byte	0x02, 0x4a
	.zero		1
	.zero		1


	//----- nvinfo : EIATTR_EXIT_INSTR_OFFSETS
	.align		4
        /*01d4*/ 	.byte	0x04, 0x1c
        /*01d6*/ 	.short	(.L_885 - .L_884)


	//   ....[0]....
.L_884:
        /*01d8*/ 	.word	0x000044f0


	//   ....[1]....
        /*01dc*/ 	.word	0x000052f0


	//----- nvinfo : EIATTR_MAX_THREADS
	.align		4
.L_885:
        /*01e0*/ 	.byte	0x04, 0x05
        /*01e2*/ 	.short	(.L_887 - .L_886)
.L_886:
        /*01e4*/ 	.word	0x00000140
        /*01e8*/ 	.word	0x00000001
        /*01ec*/ 	.word	0x00000001


	//----- nvinfo : EIATTR_CRS_STACK_SIZE
	.align		4
.L_887:
        /*01f0*/ 	.byte	0x04, 0x1e
        /*01f2*/ 	.short	(.L_889 - .L_888)
.L_888:
        /*01f4*/ 	.word	0x00000000


	//----- nvinfo : EIATTR_CBANK_PARAM_SIZE
	.align		4
.L_889:
        /*01f8*/ 	.byte	0x03, 0x19
        /*01fa*/ 	.short	0x0060


	//----- nvinfo : EIATTR_PARAM_CBANK
	.align		4
        /*01fc*/ 	.byte	0x04, 0x0a
        /*01fe*/ 	.short	(.L_891 - .L_890)
	.align		4
.L_890:
        /*0200*/ 	.word	index@(.nv.constant0._ZN13group_norm_v218gn_bwd_cuda_kernelI13__nv_bfloat16Li320ELi1ELi16ELi40ELi1024ELb1ELb1ELi32ELi320ELi320ELi4ELb1ELi4ELb0ELb0ELNS_15WgradSyncMethodE3ENS_16CompileConditionILi1000EEEEEvPT_S6_S6_PKS5_S8_S8_S8_PKfflPfPj)
        /*0204*/ 	.short	0x0380
        /*0206*/ 	.short	0x0060


	//----- nvinfo : EIATTR_SW_WAR
	.align		4
.L_891:
        /*0208*/ 	.byte	0x04, 0x36
        /*020a*/ 	.short	(.L_893 - .L_892)
.L_892:
        /*020c*/ 	.word	0x00000008
.L_893:


//--------------------- .nv.info._ZN13group_norm_v218gn_bwd_cuda_kernelI13__nv_bfloat16Li320ELi1ELi16ELi40ELi1024ELb1ELb1ELi64ELi320ELi320ELi4ELb1ELi8ELb0ELb0ELNS_15WgradSyncMethodE3ENS_16CompileConditionILi1000EEEEEvPT_S6_S6_PKS5_S8_S8_S8_PKfflPfPj --------------------------
	.section	.nv.info._ZN13group_norm_v218gn_bwd_cuda_kernelI13__nv_bfloat16Li320ELi1ELi16ELi40ELi1024ELb1ELb1ELi64ELi320ELi320ELi4ELb1ELi8ELb0ELb0ELNS_15WgradSyncMethodE3ENS_16CompileConditionILi1000EEEEEvPT_S6_S6_PKS5_S8_S8_S8_PKfflPfPj,"",@"SHT_CUDA_INFO"
	.sectionflags	@""
	.align	4


	//----- nvinfo : EIATTR_CUDA_API_VERSION
	.align		4
        /*0000*/ 	.byte	0x04, 0x37
        /*0002*/ 	.short	(.L_895 - .L_894)
.L_894:
        /*0004*/ 	.word	0x00000082


	//----- nvinfo : EIATTR_KPARAM_INFO
	.align		4
.L_895:
        /*0008*/ 	.byte	0x04, 0x17
        /*000a*/ 	.short	(.L_897 - .L_896)
.L_896:
        /*000c*/ 	.word	0x00000000
        /*0010*/ 	.short	0x000b
        /*0012*/ 	.short	0x0058
        /*0014*/ 	.byte	0x00, 0xf5, 0x21, 0x00


	//----- nvinfo : EIATTR_KPARAM_INFO
	.align		4
.L_897:
        /*0018*/ 	.byte	0x04, 0x17
        /*001a*/ 	.short	(.L_899 - .L_898)
.L_898:
        /*001c*/ 	.word	0x00000000
        /*0020*/ 	.short	0x000a
        /*0022*/ 	.short	0x0050
        /*0024*/ 	.byte	0x00, 0xf5, 0x21, 0x00


	//----- nvinfo : EIATTR_KPARAM_INFO
	.align		4
.L_899:
        /*0028*/ 	.byte	0x04, 0x17
        /*002a*/ 	.short	(.L_901 - .L_900)
.L_900:
        /*002c*/ 	.word	0x00000000
        /*0030*/ 	.short	0x0009
        /*0032*/ 	.short	0x0048
        /*0034*/ 	.byte	0x00, 0xf0, 0x21, 0x00


	//----- nvinfo : EIATTR_KPARAM_INFO
	.align		4
.L_901:
        /*0038*/ 	.byte	0x04, 0x17
        /*003a*/ 	.short	(.L_903 - .L_902)
.L_902:
        /*003c*/ 	.word	0x00000000
        /*0040*/ 	.short	0x0008
        /*0042*/ 	.short	0x0040
        /*0044*/ 	.byte	0x00, 0xf0, 0x11, 0x00


	//----- nvinfo : EIATTR_KPARAM_INFO
	.align		4
.L_903:
        /*0048*/ 	.byte	0x04, 0x17
        /*004a*/ 	.short	(.L_905 - .L_904)
.L_904:
        /*004c*/ 	.word	0x00000000
        /*0050*/ 	.short	0x0007
        /*0052*/ 	.short	0x0038
        /*0054*/ 	.byte	0x00, 0xf5, 0x21, 0x00


	//----- nvinfo : EIATTR_KPARAM_INFO
	.align		4
.L_905:
        /*0058*/ 	.byte	0x04, 0x17
        /*005a*/ 	.short	(.L_907 - .L_906)
.L_906:
        /*005c*/ 	.word	0x00000000
        /*0060*/ 	.short	0x0006
        /*0062*/ 	.short	0x0030
        /*0064*/ 	.byte	0x00, 0xf5, 0x21, 0x00


	//----- nvinfo : EIATTR_KPARAM_INFO
	.align		4
.L_907:
        /*0068*/ 	.byte	0x04, 0x17
        /*006a*/ 	.short	(.L_909 - .L_908)
.L_908:
        /*006c*/ 	.word	0x00000000
        /*0070*/ 	.short	0x0005
        /*0072*/ 	.short	0x0028
        /*0074*/ 	.byte	0x00, 0xf5, 0x21, 0x00


	//----- nvinfo : EIATTR_KPARAM_INFO
	.align		4
.L_909:
        /*0078*/ 	.byte	0x04, 0x17
        /*007a*/ 	.short	(.L_911 - .L_910)
.L_910:
        /*007c*/ 	.word	0x00000000
        /*0080*/ 	.short	0x0004
        /*0082*/ 	.short	0x0020
        /*0084*/ 	.byte	0x00, 0xf5, 0x21, 0x00


	//----- nvinfo : EIATTR_KPARAM_INFO
	.align		4
.L_911:
        /*0088*/ 	.byte	0x04, 0x17
        /*008a*/ 	.short	(.L_913 - .L_912)
.L_912:
        /*008c*/ 	.word	0x00000000
        /*0090*/ 	.short	0x0003
        /*0092*/ 	.short	0x0018
        /*0094*/ 	.byte	0x00, 0xf5, 0x21, 0x00


	//----- nvinfo : EIATTR_KPARAM_INFO
	.align		4
.L_913:
        /*0098*/ 	.byte	0x04, 0x17
        /*009a*/ 	.short	(.L_915 - .L_914)
.L_914:
        /*009c*/ 	.word	0x00000000
        /*00a0*/ 	.short	0x0002
        /*00a2*/ 	.short	0x0010
        /*00a4*/ 	.byte	0x00, 0xf5, 0x21, 0x00


	//----- nvinfo : EIATTR_KPARAM_INFO
	.align		4
.L_915:
        /*00a8*/ 	.byte	0x04, 0x17
        /*00aa*/ 	.short	(.L_917 - .L_916)
.L_916:
        /*00ac*/ 	.word	0x00000000
        /*00b0*/ 	.short	0x0001
        /*00b2*/ 	.short	0x0008
        /*00b4*/ 	.byte	0x00, 0xf5, 0x21, 0x00


	//----- nvinfo : EIATTR_KPARAM_INFO
	.align		4
.L_917:
        /*00b8*/ 	.byte	0x04, 0x17
        /*00ba*/ 	.short	(.L_919 - .L_918)
.L_918:
        /*00bc*/ 	.word	0x00000000
        /*00c0*/ 	.short	0x0000
        /*00c2*/ 	.short	0x0000
        /*00c4*/ 	.byte	0x00, 0xf5, 0x21, 0x00


	//----- nvinfo : EIATTR_SPARSE_MMA_MASK
	.align		4
.L_919:
        /*00c8*/ 	.byte	0x03, 0x50
        /*00ca*/ 	.short	0x0000


	//----- nvinfo : EIATTR_MAXREG_COUNT
	.align		4
        /*00cc*/ 	.byte	0x03, 0x1b
        /*00ce*/ 	.short	0x00a8


	//----- nvinfo : EIATTR_NUM_BARRIERS
	.align		4
        /*00d0*/ 	.byte	0x02, 0x4c
        /*00d2*/ 	.byte	0x01
	.zero		1


	//----- nvinfo : EIATTR_ANNOTATIONS
	.align		4
        /*00d4*/ 	.byte	0x04, 0x55
        /*00d6*/ 	.short	(.L_921 - .L_920)


	//   ....[0]....
.L_920:
        /* <DEDUP_REMOVED lines=15> */


	//----- nvinfo : EIATTR_MERCURY_ISA_VERSION
	.align		4
.L_921:
        /*01b8*/ 	.byte	0x03, 0x5f
        /*01ba*/ 	.short	0x0101


	//----- nvinfo : EIATTR_INT_WARP_WIDE_INSTR_OFFSETS
	.align		4
        /*01bc*/ 	.byte	0x04, 0x31
        /*01be*/ 	.short	(.L_923 - .L_922)


	//   ....[0]....
.L_922:
        /*01c0*/ 	.word	0x000061f0


	//   ....[1]....
        /*01c4*/ 	.word	0x00006630


	//----- nvinfo : EIATTR_COOP_GROUP_MASK_REGIDS
	.align		4
.L_923:
        /*01c8*/ 	.byte	0x04, 0x29
        /*01ca*/ 	.short	(.L_925 - .L_924)


	//   ....[0]....
.L_924:
        /*01cc*/ 	.word	0xffffffff


	//   ....[1]....
        /*01d0*/ 	.word	0xffffffff


	//   ....[2]....
        /*01d4*/ 	.word	0xffffffff


	//   ....[3]....
        /*01d8*/ 	.word	0xffffffff


	//   ....[4]....
        /*01dc*/ 	.word	0xffffffff


	//   ....[5]....
        /*01e0*/ 	.word	0xffffffff


	//   ....[6]....
        /*01e4*/ 	.word	0xffffffff


	//   ....[7]....
        /*01e8*/ 	.word	0xffffffff


	//   ....[8]....
        /*01ec*/ 	.word	0xffffffff


	//   ....[9]....
        /*01f0*/ 	.word	0xffffffff


	//   ....[10]....
        /*01f4*/ 	.word	0xffffffff


	//   ....[11]....
        /*01f8*/ 	.word	0xffffffff


	//   ....[12]....
        /*01fc*/ 	.word	0x05000019


	//   ....[13]....
        /*0200*/ 	.word	0x05000018


	//   ....[14]....
        /*0204*/ 	.word	0x0500001a


	//   ....[15]....
        /*0208*/ 	.word	0x0500001b


	//   ....[16]....
        /*020c*/ 	.word	0x0500001d


	//   ....[17]....
        /*0210*/ 	.word	0x0500001c


	//   ....[18]....
        /*0214*/ 	.word	0x0500001e


	//   ....[19]....
        /*0218*/ 	.word	0x0500000b


	//   ....[20]....
        /*021c*/ 	.word	0x0500001a


	//   ....[21]....
        /*0220*/ 	.word	0x0500001a


	//   ....[22]....
        /*0224*/ 	.word	0x0500001a


	//   ....[23]....
        /*0228*/ 	.word	0x0500001a


	//   ....[24]....
        /*022c*/ 	.word	0x0500001a


	//   ....[25]....
        /*0230*/ 	.word	0x0500001a


	//   ....[26]....
        /*0234*/ 	.word	0x0500001a


	//   ....[27]....
        /*0238*/ 	.word	0x0500001a


	//----- nvinfo : EIATTR_COOP_GROUP_INSTR_OFFSETS
	.align		4
.L_925:
        /*023c*/ 	.byte	0x04, 0x28
        /*023e*/ 	.short	(.L_927 - .L_926)


	//   ....[0]....
.L_926:
        /*0240*/ 	.word	0x000061a0


	//   ....[1]....
        /*0244*/ 	.word	0x000061d0


	//   ....[2]....
        /*0248*/ 	.word	0x00006270


	//   ....[3]....
        /*024c*/ 	.word	0x00006290


	//   ....[4]....
        /*0250*/ 	.word	0x00006730


	//   ....[5]....
        /*0254*/ 	.word	0x00006760


	//   ....[6]....
        /*0258*/ 	.word	0x00006780


	//   ....[7]....
        /*025c*/ 	.word	0x000067a0


	//   ....[8]....
        /*0260*/ 	.word	0x000067c0


	//   ....[9]....
        /*0264*/ 	.word	0x000067e0


	//   ....[10]....
        /*0268*/ 	.word	0x00006800


	//   ....[11]....
        /*026c*/ 	.word	0x00006820


	//   ....[12]....
        /*0270*/ 	.word	0x00008430


	//   ....[13]....
        /*0274*/ 	.word	0x00008460


	//   ....[14]....
        /*0278*/ 	.word	0x000084b0


	//   ....[15]....
        /*027c*/ 	.word	0x000084d0


	//   ....[16]....
        /*0280*/ 	.word	0x00008500


	//   ....[17]....
        /*0284*/ 	.word	0x00008510


	//   ....[18]....
        /*0288*/ 	.word	0x00008540


	//   ....[19]....
        /*028c*/ 	.word	0x00008550


	//   ....[20]....
        /*0290*/ 	.word	0x00008720


	//   ....[21]....
        /*0294*/ 	.word	0x000087b0


	//   ....[22]....
        /*0298*/ 	.word	0x00008820


	//   ....[23]....
        /*029c*/ 	.word	0x00008880


	//   ....[24]....
        /*02a0*/ 	.word	0x000088f0


	//   ....[25]....
        /*02a4*/ 	.word	0x00008950


	//   ....[26]....
        /*02a8*/ 	.word	0x000089c0


	//   ....[27]....
        /*02ac*/ 	.word	0x00008a20


	//----- nvinfo : EIATTR_VRC_CTA_INIT_COUNT
	.align		4
.L_927:
        /*02b0*/ 	.byte	0x02, 0x4a
	.zero		1
	.zero		1


	//----- nvinfo : EIATTR_EXIT_INSTR_OFFSETS
	.align		4
        /*02b4*/ 	.byte	0x04, 0x1c
        /*02b6*/ 	.short	(.L_929 - .L_928)


	//   ....[0]....
.L_928:
        /*02b8*/ 	.word	0x00007890


	//   ....[1]....
        /*02bc*/ 	.word	0x000086b0


	//----- nvinfo : EIATTR_MAX_THREADS
	.align		4
.L_929:
        /*02c0*/ 	.byte	0x04, 0x05
        /*02c2*/ 	.short	(.L_931 - .L_930)
.L_930:
        /*02c4*/ 	.word	0x00000140
        /*02c8*/ 	.word	0x00000001
        /*02cc*/ 	.word	0x00000001


	//----- nvinfo : EIATTR_CRS_STACK_SIZE
	.align		4
.L_931:
        /*02d0*/ 	.byte	0x04, 0x1e
        /*02d2*/ 	.short	(.L_933 - .L_932)
.L_932:
        /*02d4*/ 	.word	0x00000000


	//----- nvinfo : EIATTR_CBANK_PARAM_SIZE
	.align		4
.L_933:
        /*02d8*/ 	.byte	0x03, 0x19
        /*02da*/ 	.short	0x0060


	//----- nvinfo : EIATTR_PARAM_CBANK
	.align		4
        /*02dc*/ 	.byte	0x04, 0x0a
        /*02de*/ 	.short	(.L_935 - .L_934)
	.align		4
.L_934:
        /*02e0*/ 	.word	index@(.nv.constant0._ZN13group_norm_v218gn_bwd_cuda_kernelI13__nv_bfloat16Li320ELi1ELi16ELi40ELi1024ELb1ELb1ELi64ELi320ELi320ELi4ELb1ELi8ELb0ELb0ELNS_15WgradSyncMethodE3ENS_16CompileConditionILi1000EEEEEvPT_S6_S6_PKS5_S8_S8_S8_PKfflPfPj)
        /*02e4*/ 	.short	0x0380
        /*02e6*/ 	.short	0x0060


	//----- nvinfo : EIATTR_SW_WAR
	.align		4
.L_935:
        /*02e8*/ 	.byte	0x04, 0x36
        /*02ea*/ 	.short	(.L_937 - .L_936)
.L_936:
        /*02ec*/ 	.word	0x00000008
.L_937:


//--------------------- .nv.info._ZN13group_norm_v218gn_bwd_cuda_kernelI13__nv_bfloat16Li320ELi2ELi16ELi40ELi1024ELb1ELb1ELi32ELi320ELi320ELi4ELb1ELi8ELb0ELb0ELNS_15WgradSyncMethodE3ENS_16CompileConditionILi1000EEEEEvPT_S6_S6_PKS5_S8_S8_S8_PKfflPfPj --------------------------
	.section	.nv.info._ZN13group_norm_v218gn_bwd_cuda_kernelI13__nv_bfloat16Li320ELi2ELi16ELi40ELi1024ELb1ELb1ELi32ELi320ELi320ELi4ELb1ELi8ELb0ELb0ELNS_15WgradSyncMethodE3ENS_16CompileConditionILi1000EEEEEvPT_S6_S6_PKS5_S8_S8_S8_PKfflPfPj,"",@"SHT_CUDA_INFO"
	.sectionflags	@""
	.align	4


	//----- nvinfo : EIATTR_CUDA_API_VERSION
	.align		4
        /*0000*/ 	.byte	0x04, 0x37
        /*0002*/ 	.short	(.L_939 - .L_938)
.L_938:
        /*0004*/ 	.word	0x00000082


	//----- nvinfo : EIATTR_KPARAM_INFO
	.align		4
.L_939:
        /*0008*/ 	.byte	0x04, 0x17
        /*000a*/ 	.short	(.L_941 - .L_940)
.L_940:
        /*000c*/ 	.word	0x00000000
        /*0010*/ 	.short	0x000b
        /*0012*/ 	.short	0x0058
        /*0014*/ 	.byte	0x00, 0xf5, 0x21, 0x00


	//----- nvinfo : EIATTR_KPARAM_INFO
	.align		4
.L_941:
        /*0018*/ 	.byte	0x04, 0x17
        /*001a*/ 	.short	(.L_943 - .L_942)
.L_942:
        /*001c*/ 	.word	0x00000000
        /*0020*/ 	.short	0x000a
        /*0022*/ 	.short	0x0050
        /*0024*/ 	.byte	0x00, 0xf5, 0x21, 0x00


	//----- nvinfo : EIATTR_KPARAM_INFO
	.align		4
.L_943:
        /*0028*/ 	.byte	0x04, 0x17
        /*002a*/ 	.short	(.L_945 - .L_944)
.L_944:
        /*002c*/ 	.word	0x00000000
        /*0030*/ 	.short	0x0009
        /*0032*/ 	.short	0x0048
        /*0034*/ 	.byte	0x00, 0xf0, 0x21, 0x00


	//----- nvinfo : EIATTR_KPARAM_INFO
	.align		4
.L_945:
        /*0038*/ 	.byte	0x04, 0x17
        /*003a*/ 	.short	(.L_947 - .L_946)
.L_946:
        /*003c*/ 	.word	0x00000000
        /*0040*/ 	.short	0x0008
        /*0042*/ 	.short	0x0040
        /*0044*/ 	.byte	0x00, 0xf0, 0x11, 0x00


	//----- nvinfo : EIATTR_KPARAM_INFO
	.align		4
.L_947:
        /*0048*/ 	.byte	0x04, 0x17
        /*004a*/ 	.short	(.L_949 - .L_948)
.L_948:
        /*004c*/ 	.word	0x00000000
        /*0050*/ 	.short	0x0007
        /*0052*/ 	.short	0x0038
        /*0054*/ 	.byte	0x00, 0xf5, 0x21, 0x00


	//----- nvinfo : EIATTR_KPARAM_INFO
	.align		4
.L_949:
        /*0058*/ 	.byte	0x04, 0x17
        /*005a*/ 	.short	(.L_951 - .L_950)
.L_950:
        /*005c*/ 	.word	0x00000000
        /*0060*/ 	.short	0x0006
        /*0062*/ 	.short	0x0030
        /*0064*/ 	.byte	0x00, 0xf5, 0x21, 0x00


	//----- nvinfo : EIATTR_KPARAM_INFO
	.align		4
.L_951:
        /*0068*/ 	.byte	0x04, 0x17
        /*006a*/ 	.short	(.L_953 - .L_952)
.L_952:
        /*006c*/ 	.word	0x00000000
        /*0070*/ 	.short	0x0005
        /*0072*/ 	.short	0x0028
        /*0074*/ 	.byte	0x00, 0xf5, 0x21, 0x00


	//----- nvinfo : EIATTR_KPARAM_INFO
	.align		4
.L_953:
        /*0078*/ 	.byte	0x04, 0x17
        /*007a*/ 	.short	(.L_955 - .L_954)
.L_954:
        /*007c*/ 	.word	0x00000000
        /*0080*/ 	.short	0x0004
        /*0082*/ 	.short	0x0020
        /*0084*/ 	.byte	0x00, 0xf5, 0x21, 0x00


	//----- nvinfo : EIATTR_KPARAM_INFO
	.align		4
.L_955:
        /*0088*/ 	.byte	0x04, 0x17
        /*008a*/ 	.short	(.L_957 - .L_956)
.L_956:
        /*008c*/ 	.word	0x00000000
        /*0090*/ 	.short	0x0003
        /*0092*/ 	.short	0x0018
        /*0094*/ 	.byte	0x00, 0xf5, 0x21, 0x00


	//----- nvinfo : EIATTR_KPARAM_INFO
	.align		4
.L_957:
        /*0098*/ 	.byte	0x04, 0x17
        /*009a*/ 	.short	(.L_959 - .L_958)
.L_958:
        /*009c*/ 	.word	0x00000000
        /*00a0*/ 	.short	0x0002
        /*00a2*/ 	.short	0x0010
        /*00a4*/ 	.byte	0x00, 0xf5, 0x21, 0x00


	//----- nvinfo : EIATTR_KPARAM_INFO
	.align		4
.L_959:
        /*00a8*/ 	.byte	0x04, 0x17
        /*00aa*/ 	.short	(.L_961 - .L_960)
.L_960:
        /*00ac*/ 	.word	0x00000000
        /*00b0*/ 	.short	0x0001
        /*00b2*/ 	.short	0x0008
        /*00b4*/ 	.byte	0x00, 0xf5, 0x21, 0x00


	//----- nvinfo : EIATTR_KPARAM_INFO
	.align		4
.L_961:
        /*00b8*/ 	.byte	0x04, 0x17
        /*00ba*/ 	.short	(.L_963 - .L_962)
.L_962:
        /*00bc*/ 	.word	0x00000000
        /*00c0*/ 	.short	0x0000
        /*00c2*/ 	.short	0x0000
        /*00c4*/ 	.byte	0x00, 0xf5, 0x21, 0x00


	//----- nvinfo : EIATTR_SPARSE_MMA_MASK
	.align		4
.L_963:
        /*00c8*/ 	.byte	0x03, 0x50
        /*00ca*/ 	.short	0x0000


	//----- nvinfo : EIATTR_MAXREG_COUNT
	.align		4
        /*00cc*/ 	.byte	0x03, 0x1b
        /*00ce*/ 	.short	0x0060


	//----- nvinfo : EIATTR_NUM_BARRIERS
	.align		4
        /*00d0*/ 	.byte	0x02, 0x4c
        /*00d2*/ 	.byte	0x01
	.zero		1


	//----- nvinfo : EIATTR_MERCURY_ISA_VERSION
	.align		4
        /*00d4*/ 	.byte	0x03, 0x5f
        /*00d6*/ 	.short	0x0101


	//----- nvinfo : EIATTR_COOP_GROUP_MASK_REGIDS
	.align		4
        /*00d8*/ 	.byte	0x04, 0x29
        /*00da*/ 	.short	(.L_965 - .L_964)


	//   ....[0]....
.L_964:
        /*00dc*/ 	.word	0xffffffff


	//   ....[1]....
        /*00e0*/ 	.word	0xffffffff


	//   ....[2]....
        /*00e4*/ 	.word	0xffffffff


	//   ....[3]....
        /*00e8*/ 	.word	0xffffffff


	//   ....[4]....
        /*00ec*/ 	.word	0xffffffff


	//   ....[5]....
        /*00f0*/ 	.word	0xffffffff


	//   ....[6]....
        /*00f4*/ 	.word	0xffffffff


	//   ....[7]....
        /*00f8*/ 	.word	0xffffffff


	//   ....[8]....
        /*00fc*/ 	.word	0xffffffff


	//   ....[9]....
        /*0100*/ 	.word	0xffffffff


	//   ....[10]....
        /*0104*/ 	.word	0xffffffff


	//   ....[11]....
        /*0108*/ 	.word	0xffffffff


	//   ....[12]....
        /*010c*/ 	.word	0xffffffff


	//   ....[13]....
        /*0110*/ 	.word	0xffffffff


	//   ....[14]....
        /*0114*/ 	.word	0x0500001e


	//   ....[15]....
        /*0118*/ 	.word	0x05000019


	//   ....[16]....
        /*011c*/ 	.word	0x0500001b


	//   ....[17]....
        /*0120*/ 	.word	0x05000020


	//   ....[18]....
        /*0124*/ 	.word	0x05000022


	//   ....[19]....
        /*0128*/ 	.word	0x0500001d


	//   ....[20]....
        /*012c*/ 	.word	0x0500001f


	//   ....[21]....
        /*0130*/ 	.word	0x05000014


	//   ....[22]....
        /*0134*/ 	.word	0x0500001b


	//   ....[23]....
        /*0138*/ 	.word	0x0500001b


	//   ....[24]....
        /*013c*/ 	.word	0x0500001b


	//   ....[25]....
        /*0140*/ 	.word	0x0500001b


	//   ....[26]....
        /*0144*/ 	.word	0x0500001b


	//   ....[27]....
        /*0148*/ 	.word	0x0500001b


	//   ....[28]....
        /*014c*/ 	.word	0x0500001b


	//   ....[29]....
        /*0150*/ 	.word	0x0500001b


	//----- nvinfo : EIATTR_COOP_GROUP_INSTR_OFFSETS
	.align		4
.L_965:
        /*0154*/ 	.byte	0x04, 0x28
        /*0156*/ 	.short	(.L_967 - .L_966)


	//   ....[0]....
.L_966:
        /*0158*/ 	.word	0x00003860


	//   ....[1]....
        /*015c*/ 	.word	0x00003890


	//   ....[2]....
        /*0160*/ 	.word	0x000038c0


	//   ....[3]....
        /*0164*/ 	.word	0x000038d0


	//   ....[4]....
        /*0168*/ 	.word	0x00003e50


	//   ....[5]....
        /*016c*/ 	.word	0x00003e60


	//   ....[6]....
        /*0170*/ 	.word	0x00003e90


	//   ....[7]....
        /*0174*/ 	.word	0x00003ea0


	//   ....[8]....
        /*0178*/ 	.word	0x00003ed0


	//   ....[9]....
        /*017c*/ 	.word	0x00003ee0


	//   ....[10]....
        /*0180*/ 	.word	0x00003f10


	//   ....[11]....
        /*0184*/ 	.word	0x00003f20


	//   ....[12]....
        /*0188*/ 	.word	0x00003f50


	//   ....[13]....
        /*018c*/ 	.word	0x00003f60


	//   ....[14]....
        /*0190*/ 	.word	0x000053c0


	//   ....[15]....
        /*0194*/ 	.word	0x000053f0


	//   ....[16]....
        /*0198*/ 	.word	0x00005440


	//   ....[17]....
        /*019c*/ 	.word	0x00005460


	//   ....[18]....
        /*01a0*/ 	.word	0x00005490


	//   ....[19]....
        /*01a4*/ 	.word	0x000054a0


	//   ....[20]....
        /*01a8*/ 	.word	0x000054d0


	//   ....[21]....
        /*01ac*/ 	.word	0x000054e0


	//   ....[22]....
        /*01b0*/ 	.word	0x000056a0


	//   ....[23]....
        /*01b4*/ 	.word	0x00005730


	//   ....[24]....
        /*01b8*/ 	.word	0x000057a0


	//   ....[25]....
        /*01bc*/ 	.word	0x00005800


	//   ....[26]....
        /*01c0*/ 	.word	0x00005870


	//   ....[27]....
        /*01c4*/ 	.word	0x000058d0


	//   ....[28]....
        /*01c8*/ 	.word	0x00005940


	//   ....[29]....
        /*01cc*/ 	.word	0x000059a0


	//----- nvinfo : EIATTR_VRC_CTA_INIT_COUNT
	.align		4
.L_967:
        /*01d0*/ 	.byte	0x02, 0x4a
	.zero		1
	.zero		1


	//----- nvinfo : EIATTR_EXIT_INSTR_OFFSETS
	.align		4
        /*01d4*/ 	.byte	0x04, 0x1c
        /*01d6*/ 	.short	(.L_969 - .L_968)


	//   ....[0]....
.L_968:
        /*01d8*/ 	.word	0x00004850


	//   ....[1]....
        /*01dc*/ 	.word	0x00005630


	//----- nvinfo : EIATTR_MAX_THREADS
	.align		4
.L_969:
        /*01e0*/ 	.byte	0x04, 0x05
        /*01e2*/ 	.short	(.L_971 - .L_970)
.L_970:
        /*01e4*/ 	.word	0x00000140
        /*01e8*/ 	.word	0x00000001
        /*01ec*/ 	.word	0x00000001


	//----- nvinfo : EIATTR_CRS_STACK_SIZE
	.align		4
.L_971:
        /*01f0*/ 	.byte	0x04, 0x1e
        /*01f2*/ 	.short	(.L_973 - .L_972)
.L_972:
        /*01f4*/ 	.word	0x00000000


	//----- nvinfo : EIATTR_CBANK_PARAM_SIZE
	.align		4
.L_973:
        /*01f8*/ 	.byte	0x03, 0x19
        /*01fa*/ 	.short	0x0060


	//----- nvinfo : EIATTR_PARAM_CBANK
	.align		4
        /*01fc*/ 	.byte	0x04, 0x0a
        /*01fe*/ 	.short	(.L_975 - .L_974)
	.align		4
.L_974:
        /*0200*/ 	.word	index@(.nv.constant0._ZN13group_norm_v218gn_bwd_cuda_kernelI13__nv_bfloat16Li320ELi2ELi16ELi40ELi1024ELb1ELb1ELi32ELi320ELi320ELi4ELb1ELi8ELb0ELb0ELNS_15WgradSyncMethodE3ENS_16CompileConditionILi1000EEEEEvPT_S6_S6_PKS5_S8_S8_S8_PKfflPfPj)
        /*0204*/ 	.short	0x0380
        /*0206*/ 	.short	0x0060


	//----- nvinfo : EIATTR_SW_WAR
	.align		4
.L_975:
        /*0208*/ 	.byte	0x04, 0x36
        /*020a*/ 	.short	(.L_977 - .L_976)
.L_976:
        /*020c*/ 	.word	0x00000008
.L_977:


//--------------------- .nv.info._ZN13group_norm_v218gn_bwd_cuda_kernelI13__nv_bfloat16Li320ELi3ELi16ELi40ELi1024ELb1ELb1ELi32ELi320ELi320ELi4ELb1ELi10ELb0ELb0ELNS_15WgradSyncMethodE3ENS_16CompileConditionILi1000EEEEEvPT_S6_S6_PKS5_S8_S8_S8_PKfflPfPj --------------------------
	.section	.nv.info._ZN13group_norm_v218gn_bwd_cuda_kernelI13__nv_bfloat16Li320ELi3ELi16ELi40ELi1024ELb1ELb1ELi32ELi320ELi320ELi4ELb1ELi10ELb0ELb0ELNS_15WgradSyncMethodE3ENS_16CompileConditionILi1000EEEEEvPT_S6_S6_PKS5_S8_S8_S8_PKfflPfPj,"",@"SHT_CUDA_INFO"
	.sectionflags	@""
	.align	4


	//----- nvinfo : EIATTR_CUDA_API_VERSION
	.align		4
        /*0000*/ 	.byte	0x04, 0x37
        /*0002*/ 	.short	(.L_979 - .L_978)
.L_978:
        /*0004*/ 	.word	0x00000082


	//----- nvinfo : EIATTR_KPARAM_INFO
	.align		4
.L_979:
        /*0008*/ 	.byte	0x04, 0x17
        /*000a*/ 	.short	(.L_981 - .L_980)
.L_980:
        /*000c*/ 	.word	0x00000000
        /*0010*/ 	.short	0x000b
        /*0012*/ 	.short	0x0058
        /*0014*/ 	.byte	0x00, 0xf5, 0x21, 0x00


	//----- nvinfo : EIATTR_KPARAM_INFO
	.align		4
.L_981:
        /*0018*/ 	.byte	0x04, 0x17
        /*001a*/ 	.short	(.L_983 - .L_982)
.L_982:
        /*001c*/ 	.word	0x00000000
        /*0020*/ 	.short	0x000a
        /*0022*/ 	.short	0x0050
        /*0024*/ 	.byte	0x00, 0xf5, 0x21, 0x00


	//----- nvinfo : EIATTR_KPARAM_INFO
	.align		4
.L_983:
        /*0028*/ 	.byte	0x04, 0x17
        /*002a*/ 	.short	(.L_985 - .L_984)
.L_984:
        /*002c*/ 	.word	0x00000000
        /*0030*/ 	.short	0x0009
        /*0032*/ 	.short	0x0048
        /*0034*/ 	.byte	0x00, 0xf0, 0x21, 0x00


	//----- nvinfo : EIATTR_KPARAM_INFO
	.align		4
.L_985:
        /*0038*/ 	.byte	0x04, 0x17
        /*003a*/ 	.short	(.L_987 - .L_986)
.L_986:
        /*003c*/ 	.word	0x00000000
        /*0040*/ 	.short	0x0008
        /*0042*/ 	.short	0x0040
        /*0044*/ 	.byte	0x00, 0xf0, 0x11, 0x00


	//----- nvinfo : EIATTR_KPARAM_INFO
	.align		4
.L_987:
        /*0048*/ 	.byte	0x04, 0x17
        /*004a*/ 	.short	(.L_989 - .L_988)
.L_988:
        /*004c*/ 	.word	0x00000000
        /*0050*/ 	.short	0x0007
        /*0052*/ 	.short	0x0038
        /*0054*/ 	.byte	0x00, 0xf5, 0x21, 0x00


	//----- nvinfo : EIATTR_KPARAM_INFO
	.align		4
.L_989:
        /*0058*/ 	.byte	0x04, 0x17
        /*005a*/ 	.short	(.L_991 - .L_990)
.L_990:
        /*005c*/ 	.word	0x00000000
        /*0060*/ 	.short	0x0006
        /*0062*/ 	.short	0x0030
        /*0064*/ 	.byte	0x00, 0xf5, 0x21, 0x00


	//----- nvinfo : EIATTR_KPARAM_INFO
	.align		4
.L_991:
        /*0068*/ 	.byte	0x04, 0x17
        /*006a*/ 	.short	(.L_993 - .L_992)
.L_992:
        /*006c*/ 	.word	0x00000000
        /*0070*/ 	.short	0x0005
        /*0072*/ 	.short	0x0028
        /*0074*/ 	.byte	0x00, 0xf5, 0x21, 0x00


	//----- nvinfo : EIATTR_KPARAM_INFO
	.align		4
.L_993:
        /*0078*/ 	.byte	0x04, 0x17
        /*007a*/ 	.short	(.L_995 - .L_994)
.L_994:
        /*007c*/ 	.word	0x00000000
        /*0080*/ 	.short	0x0004
        /*0082*/ 	.short	0x0020
        /*0084*/ 	.byte	0x00, 0xf5, 0x21, 0x00


	//----- nvinfo : EIATTR_KPARAM_INFO
	.align		4
.L_995:
        /*0088*/ 	.byte	0x04, 0x17
        /*008a*/ 	.short	(.L_997 - .L_996)
.L_996:
        /*008c*/ 	.word	0x00000000
        /*0090*/ 	.short	0x0003
        /*0092*/ 	.short	0x0018
        /*0094*/ 	.byte	0x00, 0xf5, 0x21, 0x00


	//----- nvinfo : EIATTR_KPARAM_INFO
	.align		4
.L_997:
        /*0098*/ 	.byte	0x04, 0x17
        /*009a*/ 	.short	(.L_999 - .L_998)
.L_998:
        /*009c*/ 	.word	0x00000000
        /*00a0*/ 	.short	0x0002
        /*00a2*/ 	.short	0x0010
        /*00a4*/ 	.byte	0x00, 0xf5, 0x21, 0x00


	//----- nvinfo : EIATTR_KPARAM_INFO
	.align		4
.L_999:
        /*00a8*/ 	.byte	0x04, 0x17
        /*00aa*/ 	.short	(.L_1001 - .L_1000)
.L_1000:
        /*00ac*/ 	.word	0x00000000
        /*00b0*/ 	.short	0x0001
        /*00b2*/ 	.short	0x0008
        /*00b4*/ 	.byte	0x00, 0xf5, 0x21, 0x00


	//----- nvinfo : EIATTR_KPARAM_INFO
	.align		4
.L_1001:
        /*00b8*/ 	.byte	0x04, 0x17
        /*00ba*/ 	.short	(.L_1003 - .L_1002)
.L_1002:
        /*00bc*/ 	.word	0x00000000
        /*00c0*/ 	.short	0x0000
        /*00c2*/ 	.short	0x0000
        /*00c4*/ 	.byte	0x00, 0xf5, 0x21, 0x00


	//----- nvinfo : EIATTR_SPARSE_MMA_MASK
	.align		4
.L_1003:
        /*00c8*/ 	.byte	0x03, 0x50
        /*00ca*/ 	.short	0x0000


	//----- nvinfo : EIATTR_MAXREG_COUNT
	.align		4
        /*00cc*/ 	.byte	0x03, 0x1b
        /*00ce*/ 	.short	0x0040


	//----- nvinfo : EIATTR_NUM_BARRIERS
	.align		4
        /*00d0*/ 	.byte	0x02, 0x4c
        /*00d2*/ 	.byte	0x01
	.zero		1


	//----- nvinfo : EIATTR_ANNOTATIONS
	.align		4
        /*00d4*/ 	.byte	0x04, 0x55
        /*00d6*/ 	.short	(.L_1005 - .L_1004)


	//   ....[0]....
.L_1004:
        /* <DEDUP_REMOVED lines=82> */
        /*05ec*/ 	.byte	0x70, 0x4d, 0x00, 0x00


	//----- nvinfo : EIATTR_MERCURY_ISA_VERSION
	.align		4
.L_1005:
        /*05f0*/ 	.byte	0x03, 0x5f
        /*05f2*/ 	.short	0x0101


	//----- nvinfo : EIATTR_COOP_GROUP_MASK_REGIDS
	.align		4
        /*05f4*/ 	.byte	0x04, 0x29
        /*05f6*/ 	.short	(.L_1007 - .L_1006)


	//   ....[0]....
.L_1006:
        /*05f8*/ 	.word	0xffffffff


	//   ....[1]....
        /*05fc*/ 	.word	0xffffffff


	//   ....[2]....
        /*0600*/ 	.word	0xffffffff


	//   ....[3]....
        /*0604*/ 	.word	0xffffffff


	//   ....[4]....
        /*0608*/ 	.word	0xffffffff


	//   ....[5]....
        /*060c*/ 	.word	0xffffffff


	//   ....[6]....
        /*0610*/ 	.word	0xffffffff


	//   ....[7]....
        /*0614*/ 	.word	0xffffffff


	//   ....[8]....
        /*0618*/ 	.word	0xffffffff


	//   ....[9]....
        /*061c*/ 	.word	0xffffffff


	//   ....[10]....
        /*0620*/ 	.word	0xffffffff


	//   ....[11]....
        /*0624*/ 	.word	0xffffffff


	//   ....[12]....
        /*0628*/ 	.word	0xffffffff


	//   ....[13]....
        /*062c*/ 	.word	0xffffffff


	//   ....[14]....
        /*0630*/ 	.word	0x05000010


	//   ....[15]....
        /*0634*/ 	.word	0x0500000f


	//   ....[16]....
        /*0638*/ 	.word	0x05000011


	//   ....[17]....
        /*063c*/ 	.word	0x05000012


	//   ....[18]....
        /*0640*/ 	.word	0x05000014


	//   ....[19]....
        /*0644*/ 	.word	0x05000013


	//   ....[20]....
        /*0648*/ 	.word	0x05000015


	//   ....[21]....
        /*064c*/ 	.word	0x0500000a


	//   ....[22]....
        /*0650*/ 	.word	0x05000011


	//   ....[23]....
        /*0654*/ 	.word	0x05000011


	//   ....[24]....
        /*0658*/ 	.word	0x05000011


	//   ....[25]....
        /*065c*/ 	.word	0x05000011


	//   ....[26]....
        /*0660*/ 	.word	0x05000011


	//   ....[27]....
        /*0664*/ 	.word	0x05000011


	//   ....[28]....
        /*0668*/ 	.word	0x05000011


	//   ....[29]....
        /*066c*/ 	.word	0x05000011


	//----- nvinfo : EIATTR_COOP_GROUP_INSTR_OFFSETS
	.align		4
.L_1007:
        /*0670*/ 	.byte	0x04, 0x28
        /*0672*/ 	.short	(.L_1009 - .L_1008)


	//   ....[0]....
.L_1008:
        /*0674*/ 	.word	0x00004020


	//   ....[1]....
        /*0678*/ 	.word	0x00004050


	//   ....[2]....
        /*067c*/ 	.word	0x00004080


	//   ....[3]....
        /*0680*/ 	.word	0x00004090


	//   ....[4]....
        /*0684*/ 	.word	0x00004710


	//   ....[5]....
        /*0688*/ 	.word	0x00004730


	//   ....[6]....
        /*068c*/ 	.word	0x00004750


	//   ....[7]....
        /*0690*/ 	.word	0x00004770


	//   ....[8]....
        /*0694*/ 	.word	0x00004790


	//   ....[9]....
        /*0698*/ 	.word	0x000047b0


	//   ....[10]....
        /*069c*/ 	.word	0x000047d0


	//   ....[11]....
        /*06a0*/ 	.word	0x000047f0


	//   ....[12]....
        /*06a4*/ 	.word	0x00004810


	//   ....[13]....
        /*06a8*/ 	.word	0x00004840


	//   ....[14]....
        /*06ac*/ 	.word	0x00005e50


	//   ....[15]....
        /*06b0*/ 	.word	0x00005e80


	//   ....[16]....
        /*06b4*/ 	.word	0x00005ed0


	//   ....[17]....
        /*06b8*/ 	.word	0x00005ef0


	//   ....[18]....
        /*06bc*/ 	.word	0x00005f20


	//   ....[19]....
        /*06c0*/ 	.word	0x00005f30


	//   ....[20]....
        /*06c4*/ 	.word	0x00005f60


	//   ....[21]....
        /*06c8*/ 	.word	0x00005f70


	//   ....[22]....
        /*06cc*/ 	.word	0x00006130


	//   ....[23]....
        /*06d0*/ 	.word	0x000061c0


	//   ....[24]....
        /*06d4*/ 	.word	0x00006230


	//   ....[25]....
        /*06d8*/ 	.word	0x00006290


	//   ....[26]....
        /*06dc*/ 	.word	0x00006300


	//   ....[27]....
        /*06e0*/ 	.word	0x00006360


	//   ....[28]....
        /*06e4*/ 	.word	0x000063d0


	//   ....[29]....
        /*06e8*/ 	.word	0x00006430


	//----- nvinfo : EIATTR_VRC_CTA_INIT_COUNT
	.align		4
.L_1009:
        /*06ec*/ 	.byte	0x02, 0x4a
	.zero		1
	.zero		1


	//----- nvinfo : EIATTR_EXIT_INSTR_OFFSETS
	.align		4
        /*06f0*/ 	.byte	0x04, 0x1c
        /*06f2*/ 	.short	(.L_1011 - .L_1010)


	//   ....[0]....
.L_1010:
        /*06f4*/ 	.word	0x000052e0


	//   ....[1]....
        /*06f8*/ 	.word	0x000060c0


	//----- nvinfo : EIATTR_MAX_THREADS
	.align		4
.L_1011:
        /*06fc*/ 	.byte	0x04, 0x05
        /*06fe*/ 	.short	(.L_1013 - .L_1012)
.L_1012:
        /*0700*/ 	.word	0x00000140
        /*0704*/ 	.word	0x00000001
        /*0708*/ 	.word	0x00000001


	//----- nvinfo : EIATTR_CRS_STACK_SIZE
	.align		4
.L_1013:
        /*070c*/ 	.byte	0x04, 0x1e
        /*070e*/ 	.short	(.L_1015 - .L_1014)
.L_1014:
        /*0710*/ 	.word	0x00000000


	//----- nvinfo : EIATTR_CBANK_PARAM_SIZE
	.align		4
.L_1015:
        /*0714*/ 	.byte	0x03, 0x19
        /*0716*/ 	.short	0x0060


	//----- nvinfo : EIATTR_PARAM_CBANK
	.align		4
        /*0718*/ 	.byte	0x04, 0x0a
        /*071a*/ 	.short	(.L_1017 - .L_1016)
	.align		4
.L_1016:
        /*071c*/ 	.word	index@(.nv.constant0._ZN13group_norm_v218gn_bwd_cuda_kernelI13__nv_bfloat16Li320ELi3ELi16ELi40ELi1024ELb1ELb1ELi32ELi320ELi320ELi4ELb1ELi10ELb0ELb0ELNS_15WgradSyncMethodE3ENS_16CompileConditionILi1000EEEEEvPT_S6_S6_PKS5_S8_S8_S8_PKfflPfPj)
        /*0720*/ 	.short	0x0380
        /*0722*/ 	.short	0x0060


	//----- nvinfo : EIATTR_SW_WAR
	.align		4
.L_1017:
        /*0724*/ 	.byte	0x04, 0x36
        /*0726*/ 	.short	(.L_1019 - .L_1018)
.L_1018:
        /*0728*/ 	.word	0x00000008
.L_1019:


//--------------------- .nv.info._ZN13group_norm_v218gn_bwd_cuda_kernelI13__nv_bfloat16Li320ELi3ELi16ELi40ELi1024ELb1ELb1ELi32ELi320ELi320ELi4ELb1ELi12ELb0ELb0ELNS_15WgradSyncMethodE3ENS_16CompileConditionILi1000EEEEEvPT_S6_S6_PKS5_S8_S8_S8_PKfflPfPj --------------------------
	.section	.nv.info._ZN13group_norm_v218gn_bwd_cuda_kernelI13__nv_bfloat16Li320ELi3ELi16ELi40ELi1024ELb1ELb1ELi32ELi320ELi320ELi4ELb1ELi12ELb0ELb0ELNS_15WgradSyncMethodE3ENS_16CompileConditionILi1000EEEEEvPT_S6_S6_PKS5_S8_S8_S8_PKfflPfPj,"",@"SHT_CUDA_INFO"
	.sectionflags	@""
	.align	4


	//----- nvinfo : EIATTR_CUDA_API_VERSION
	.align		4
        /*0000*/ 	.byte	0x04, 0x37
        /*0002*/ 	.short	(.L_1021 - .L_1020)
.L_1020:
        /*0004*/ 	.word	0x00000082


	//----- nvinfo : EIATTR_KPARAM_INFO
	.align		4
.L_1021:
        /*0008*/ 	.byte	0x04, 0x17
        /*000a*/ 	.short	(.L_1023 - .L_1022)
.L_1022:
        /*000c*/ 	.word	0x00000000
        /*0010*/ 	.short	0x000b
        /*0012*/ 	.short	0x0058
        /*0014*/ 	.byte	0x00, 0xf5, 0x21, 0x00


	//----- nvinfo : EIATTR_KPARAM_INFO
	.align		4
.L_1023:
        /*0018*/ 	.byte	0x04, 0x17
        /*001a*/ 	.short	(.L_1025 - .L_1024)
.L_1024:
        /*001c*/ 	.word	0x00000000
        /*0020*/ 	.short	0x000a
        /*0022*/ 	.short	0x0050
        /*0024*/ 	.byte	0x00, 0xf5, 0x21, 0x00


	//----- nvinfo : EIATTR_KPARAM_INFO
	.align		4
.L_1025:
        /*0028*/ 	.byte	0x04, 0x17
        /*002a*/ 	.short	(.L_1027 - .L_1026)
.L_1026:
        /*002c*/ 	.word	0x00000000
        /*0030*/ 	.short	0x0009
        /*0032*/ 	.short	0x0048
        /*0034*/ 	.byte	0x00, 0xf0, 0x21, 0x00


	//----- nvinfo : EIATTR_KPARAM_INFO
	.align		4
.L_1027:
        /*0038*/ 	.byte	0x04, 0x17
        /*003a*/ 	.short	(.L_1029 - .L_1028)
.L_1028:
        /*003c*/ 	.word	0x00000000
        /*0040*/ 	.short	0x0008
        /*0042*/ 	.short	0x0040
        /*0044*/ 	.byte	0x00, 0xf0, 0x11, 0x00


	//----- nvinfo : EIATTR_KPARAM_INFO
	.align		4
.L_1029:
        /*0048*/ 	.byte	0x04, 0x17
        /*004a*/ 	.short	(.L_1031 - .L_1030)
.L_1030:
        /*004c*/ 	.word	0x00000000
        /*0050*/ 	.short	0x0007
        /*0052*/ 	.short	0x0038
        /*0054*/ 	.byte	0x00, 0xf5, 0x21, 0x00


	//----- nvinfo : EIATTR_KPARAM_INFO
	.align		4
.L_1031:
        /*0058*/ 	.byte	0x04, 0x17
        /*005a*/ 	.short	(.L_1033 - .L_1032)
.L_1032:
        /*005c*/ 	.word	0x00000000
        /*0060*/ 	.short	0x0006
        /*0062*/ 	.short	0x0030
        /*0064*/ 	.byte	0x00, 0xf5, 0x21, 0x00


	//----- nvinfo : EIATTR_KPARAM_INFO
	.align		4
.L_1033:
        /*0068*/ 	.byte	0x04, 0x17
        /*006a*/ 	.short	(.L_1035 - .L_1034)
.L_1034:
        /*006c*/ 	.word	0x00000000
        /*0070*/ 	.short	0x0005
        /*0072*/ 	.short	0x0028
        /*0074*/ 	.byte	0x00, 0xf5, 0x21, 0x00


	//----- nvinfo : EIATTR_KPARAM_INFO
	.align		4
.L_1035:
        /*0078*/ 	.byte	0x04, 0x17
        /*007a*/ 	.short	(.L_1037 - .L_1036)
.L_1036:
        /*007c*/ 	.word	0x00000000
        /*0080*/ 	.short	0x0004
        /*0082*/ 	.short	0x0020
        /*0084*/ 	.byte	0x00, 0xf5, 0x21, 0x00


	//----- nvinfo : EIATTR_KPARAM_INFO
	.align		4
.L_1037:
        /*0088*/ 	.byte	0x04, 0x17
        /*008a*/ 	.short	(.L_1039 - .L_1038)
.L_1038:
        /*008c*/ 	.word	0x00000000
        /*0090*/ 	.short	0x0003
        /*0092*/ 	.short	0x0018
        /*0094*/ 	.byte	0x00, 0xf5, 0x21, 0x00


	//----- nvinfo : EIATTR_KPARAM_INFO
	.align		4
.L_1039:
        /*0098*/ 	.byte	0x04, 0x17
        /*009a*/ 	.short	(.L_1041 - .L_1040)
.L_1040:
        /*009c*/ 	.word	0x00000000
        /*00a0*/ 	.short	0x0002
        /*00a2*/ 	.short	0x0010
        /*00a4*/ 	.byte	0x00, 0xf5, 0x21, 0x00


	//----- nvinfo : EIATTR_KPARAM_INFO
	.align		4
.L_1041:
        /*00a8*/ 	.byte	0x04, 0x17
        /*00aa*/ 	.short	(.L_1043 - .L_1042)
.L_1042:
        /*00ac*/ 	.word	0x00000000
        /*00b0*/ 	.short	0x0001
        /*00b2*/ 	.short	0x0008
        /*00b4*/ 	.byte	0x00, 0xf5, 0x21, 0x00


	//----- nvinfo : EIATTR_KPARAM_INFO
	.align		4
.L_1043:
        /*00b8*/ 	.byte	0x04, 0x17
        /*00ba*/ 	.short	(.L_1045 - .L_1044)
.L_1044:
        /*00bc*/ 	.word	0x00000000
        /*00c0*/ 	.short	0x0000
        /*00c2*/ 	.short	0x0000
        /*00c4*/ 	.byte	0x00, 0xf5, 0x21, 0x00


	//----- nvinfo : EIATTR_SPARSE_MMA_MASK
	.align		4
.L_1045:
        /*00c8*/ 	.byte	0x03, 0x50
        /*00ca*/ 	.short	0x0000


	//----- nvinfo : EIATTR_MAXREG_COUNT
	.align		4
        /*00cc*/ 	.byte	0x03, 0x1b
        /*00ce*/ 	.short	0x0040


	//----- nvinfo : EIATTR_NUM_BARRIERS
	.align		4
        /*00d0*/ 	.byte	0x02, 0x4c
        /*00d2*/ 	.byte	0x01
	.zero		1


	//----- nvinfo : EIATTR_ANNOTATIONS
	.align		4
        /*00d4*/ 	.byte	0x04, 0x55
        /*00d6*/ 	.short	(.L_1047 - .L_1046)


	//   ....[0]....
.L_1046:
        /* <DEDUP_REMOVED lines=83> */


	//----- nvinfo : EIATTR_MERCURY_ISA_VERSION
	.align		4
.L_1047:
        /*05f0*/ 	.byte	0x03, 0x5f
        /*05f2*/ 	.short	0x0101


	//----- nvinfo : EIATTR_COOP_GROUP_MASK_REGIDS
	.align		4
        /*05f4*/ 	.byte	0x04, 0x29
        /*05f6*/ 	.short	(.L_1049 - .L_1048)


	//   ....[0]....
.L_1048:
        /*05f8*/ 	.word	0xffffffff


	//   ....[1]....
        /*05fc*/ 	.word	0xffffffff


	//   ....[2]....
        /*0600*/ 	.word	0xffffffff


	//   ....[3]....
        /*0604*/ 	.word	0xffffffff


	//   ....[4]....
        /*0608*/ 	.word	0xffffffff


	//   ....[5]....
        /*060c*/ 	.word	0xffffffff


	//   ....[6]....
        /*0610*/ 	.word	0xffffffff


	//   ....[7]....
        /*0614*/ 	.word	0xffffffff


	//   ....[8]....
        /*0618*/ 	.word	0xffffffff


	//   ....[9]....
        /*061c*/ 	.word	0xffffffff


	//   ....[10]....
        /*0620*/ 	.word	0xffffffff


	//   ....[11]....
        /*0624*/ 	.word	0xffffffff


	//   ....[12]....
        /*0628*/ 	.word	0xffffffff


	//   ....[13]....
        /*062c*/ 	.word	0xffffffff


	//   ....[14]....
        /*0630*/ 	.word	0x05000010


	//   ....[15]....
        /*0634*/ 	.word	0x0500000f


	//   ....[16]....
        /*0638*/ 	.word	0x05000011


	//   ....[17]....
        /*063c*/ 	.word	0x05000012


	//   ....[18]....
        /*0640*/ 	.word	0x05000014


	//   ....[19]....
        /*0644*/ 	.word	0x05000013


	//   ....[20]....
        /*0648*/ 	.word	0x05000015


	//   ....[21]....
        /*064c*/ 	.word	0x0500000a


	//   ....[22]....
        /*0650*/ 	.word	0x05000011


	//   ....[23]....
        /*0654*/ 	.word	0x05000011


	//   ....[24]....
        /*0658*/ 	.word	0x05000011


	//   ....[25]....
        /*065c*/ 	.word	0x05000011


	//   ....[26]....
        /*0660*/ 	.word	0x05000011


	//   ....[27]....
        /*0664*/ 	.word	0x05000011


	//   ....[28]....
        /*0668*/ 	.word	0x05000011


	//   ....[29]....
        /*066c*/ 	.word	0x05000011


	//----- nvinfo : EIATTR_COOP_GROUP_INSTR_OFFSETS
	.align		4
.L_1049:
        /*0670*/ 	.byte	0x04, 0x28
        /*0672*/ 	.short	(.L_1051 - .L_1050)


	//   ....[0]....
.L_1050:
        /*0674*/ 	.word	0x00004020


	//   ....[1]....
        /*0678*/ 	.word	0x00004050


	//   ....[2]....
        /*067c*/ 	.word	0x00004080


	//   ....[3]....
        /*0680*/ 	.word	0x00004090


	//   ....[4]....
        /*0684*/ 	.word	0x00004710


	//   ....[5]....
        /*0688*/ 	.word	0x00004730


	//   ....[6]....
        /*068c*/ 	.word	0x00004750


	//   ....[7]....
        /*0690*/ 	.word	0x00004770


	//   ....[8]....
        /*0694*/ 	.word	0x00004790


	//   ....[9]....
        /*0698*/ 	.word	0x000047b0


	//   ....[10]....
        /*069c*/ 	.word	0x000047d0


	//   ....[11]....
        /*06a0*/ 	.word	0x000047f0


	//   ....[12]....
        /*06a4*/ 	.word	0x00004810


	//   ....[13]....
        /*06a8*/ 	.word	0x00004840


	//   ....[14]....
        /*06ac*/ 	.word	0x00005e50


	//   ....[15]....
        /*06b0*/ 	.word	0x00005e80


	//   ....[16]....
        /*06b4*/ 	.word	0x00005ed0


	//   ....[17]....
        /*06b8*/ 	.word	0x00005ef0


	//   ....[18]....
        /*06bc*/ 	.word	0x00005f20


	//   ....[19]....
        /*06c0*/ 	.word	0x00005f30


	//   ....[20]....
        /*06c4*/ 	.word	0x00005f60


	//   ....[21]....
        /*06c8*/ 	.word	0x00005f70


	//   ....[22]....
        /*06cc*/ 	.word	0x00006130


	//   ....[23]....
        /*06d0*/ 	.word	0x000061c0


	//   ....[24]....
        /*06d4*/ 	.word	0x00006230


	//   ....[25]....
        /*06d8*/ 	.word	0x00006290


	//   ....[26]....
        /*06dc*/ 	.word	0x00006300


	//   ....[27]....
        /*06e0*/ 	.word	0x00006360


	//   ....[28]....
        /*06e4*/ 	.word	0x000063d0


	//   ....[29]....
        /*06e8*/ 	.word	0x00006430


	//----- nvinfo : EIATTR_VRC_CTA_INIT_COUNT
	.align		4
.L_1051:
        /*06ec*/ 	.byte	0x02, 0x4a
	.zero		1
	.zero		1


	//----- nvinfo : EIATTR_EXIT_INSTR_OFFSETS
	.align		4
        /*06f0*/ 	.byte	0x04, 0x1c
        /*06f2*/ 	.short	(.L_1053 - .L_1052)


	//   ....[0]....
.L_1052:
        /*06f4*/ 	.word	0x000052e0


	//   ....[1]....
        /*06f8*/ 	.word	0x000060c0


	//----- nvinfo : EIATTR_MAX_THREADS
	.align		4
.L_1053:
        /*06fc*/ 	.byte	0x04, 0x05
        /*06fe*/ 	.short	(.L_1055 - .L_1054)
.L_1054:
        /*0700*/ 	.word	0x00000140
        /*0704*/ 	.word	0x00000001
        /*0708*/ 	.word	0x00000001


	//----- nvinfo : EIATTR_CRS_STACK_SIZE
	.align		4
.L_1055:
        /*070c*/ 	.byte	0x04, 0x1e
        /*070e*/ 	.short	(.L_1057 - .L_1056)
.L_1056:
        /*0710*/ 	.word	0x00000000


	//----- nvinfo : EIATTR_CBANK_PARAM_SIZE
	.align		4
.L_1057:
        /*0714*/ 	.byte	0x03, 0x19
        /*0716*/ 	.short	0x0060


	//----- nvinfo : EIATTR_PARAM_CBANK
	.align		4
        /*0718*/ 	.byte	0x04, 0x0a
        /*071a*/ 	.short	(.L_1059 - .L_1058)
	.align		4
.L_1058:
        /*071c*/ 	.word	index@(.nv.constant0._ZN13group_norm_v218gn_bwd_cuda_kernelI13__nv_bfloat16Li320ELi3ELi16ELi40ELi1024ELb1ELb1ELi32ELi320ELi320ELi4ELb1ELi12ELb0ELb0ELNS_15WgradSyncMethodE3ENS_16CompileConditionILi1000EEEEEvPT_S6_S6_PKS5_S8_S8_S8_PKfflPfPj)
        /*0720*/ 	.short	0x0380
        /*0722*/ 	.short	0x0060


	//----- nvinfo : EIATTR_SW_WAR
	.align		4
.L_1059:
        /*0724*/ 	.byte	0x04, 0x36
        /*0726*/ 	.short	(.L_1061 - .L_1060)
.L_1060:
        /*0728*/ 	.word	0x00000008
.L_1061:


//--------------------- .nv.info._ZN13group_norm_v214gn_cuda_kernelI13__nv_bfloat16Li320ELi3ELi32ELi20ELi1024ELb0ELi8ELi320ELi320ELi4ELb1ELi2ELb0ELb0ENS_16CompileConditionILi1000EEEEEvPT_PKS4_S7_S7_flPfS8_Pj --------------------------
	.section	.nv.info._ZN13group_norm_v214gn_cuda_kernelI13__nv_bfloat16Li320ELi3ELi32ELi20ELi1024ELb0ELi8ELi320ELi320ELi4ELb1ELi2ELb0ELb0ENS_16CompileConditionILi1000EEEEEvPT_PKS4_S7_S7_flPfS8_Pj,"",@"SHT_CUDA_INFO"
	.sectionflags	@""
	.align	4


	//----- nvinfo : EIATTR_CUDA_API_VERSION
	.align		4
        /*0000*/ 	.byte	0x04, 0x37
        /*0002*/ 	.short	(.L_1063 - .L_1062)
.L_1062:
        /*0004*/ 	.word	0x00000082


	//----- nvinfo : EIATTR_KPARAM_INFO
	.align		4
.L_1063:
        /*0008*/ 	.byte	0x04, 0x17
        /*000a*/ 	.short	(.L_1065 - .L_1064)
.L_1064:
        /*000c*/ 	.word	0x00000000
        /*0010*/ 	.short	0x0008
        /*0012*/ 	.short	0x0040
        /*0014*/ 	.byte	0x00, 0xf5, 0x21, 0x00


	//----- nvinfo : EIATTR_KPARAM_INFO
	.align		4
.L_1065:
        /*0018*/ 	.byte	0x04, 0x17
        /*001a*/ 	.short	(.L_1067 - .L_1066)
.L_1066:
        /*001c*/ 	.word	0x00000000
        /*0020*/ 	.short	0x0007
        /*0022*/ 	.short	0x0038
        /*0024*/ 	.byte	0x00, 0xf5, 0x21, 0x00


	//----- nvinfo : EIATTR_KPARAM_INFO
	.align		4
.L_1067:
        /*0028*/ 	.byte	0x04, 0x17
        /*002a*/ 	.short	(.L_1069 - .L_1068)
.L_1068:
        /*002c*/ 	.word	0x00000000
        /*0030*/ 	.short	0x0006
        /*0032*/ 	.short	0x0030
        /*0034*/ 	.byte	0x00, 0xf5, 0x21, 0x00


	//----- nvinfo : EIATTR_KPARAM_INFO
	.align		4
.L_1069:
        /*0038*/ 	.byte	0x04, 0x17
        /*003a*/ 	.short	(.L_1071 - .L_1070)
.L_1070:
        /*003c*/ 	.word	0x00000000
        /*0040*/ 	.short	0x0005
        /*0042*/ 	.short	0x0028
        /*0044*/ 	.byte	0x00, 0xf0, 0x21, 0x00


	//----- nvinfo : EIATTR_KPARAM_INFO
	.align		4
.L_1071:
        /*0048*/ 	.byte	0x04, 0x17
        /*004a*/ 	.short	(.L_1073 - .L_1072)
.L_1072:
        /*004c*/ 	.word	0x00000000
        /*0050*/ 	.short	0x0004
        /*0052*/ 	.short	0x0020
        /*0054*/ 	.byte	0x00, 0xf0, 0x11, 0x00


	//----- nvinfo : EIATTR_KPARAM_INFO
	.align		4
.L_1073:
        /*0058*/ 	.byte	0x04, 0x17
        /*005a*/ 	.short	(.L_1075 - .L_1074)
.L_1074:
        /*005c*/ 	.word	0x00000000
        /*0060*/ 	.short	0x0003
        /*0062*/ 	.short	0x0018
        /*0064*/ 	.byte	0x00, 0xf5, 0x21, 0x00


	//----- nvinfo : EIATTR_KPARAM_INFO
	.align		4
.L_1075:
        /*0068*/ 	.byte	0x04, 0x17
        /*006a*/ 	.short	(.L_1077 - .L_1076)
.L_1076:
        /*006c*/ 	.word	0x00000000
        /*0070*/ 	.short	0x0002
        /*0072*/ 	.short	0x0010
        /*0074*/ 	.byte	0x00, 0xf5, 0x21, 0x00


	//----- nvinfo : EIATTR_KPARAM_INFO
	.align		4
.L_1077:
        /*0078*/ 	.byte	0x04, 0x17
        /*007a*/ 	.short	(.L_1079 - .L_1078)
.L_1078:
        /*007c*/ 	.word	0x00000000
        /*0080*/ 	.short	0x0001
        /*0082*/ 	.short	0x0008
        /*0084*/ 	.byte	0x00, 0xf5, 0x21, 0x00


	//----- nvinfo : EIATTR_KPARAM_INFO
	.align		4
.L_1079:
        /*0088*/ 	.byte	0x04, 0x17
        /*008a*/ 	.short	(.L_1081 - .L_1080)
.L_1080:
        /*008c*/ 	.word	0x00000000
        /*0090*/ 	.short	0x0000
        /*0092*/ 	.short	0x0000
        /*0094*/ 	.byte	0x00, 0xf5, 0x21, 0x00


	//----- nvinfo : EIATTR_SPARSE_MMA_MASK
	.align		4
.L_1081:
        /*0098*/ 	.byte	0x03, 0x50
        /*009a*/ 	.short	0x0000


	//----- nvinfo : EIATTR_MAXREG_COUNT
	.align		4
        /*009c*/ 	.byte	0x03, 0x1b
        /*009e*/ 	.short	0x0040


	//----- nvinfo : EIATTR_NUM_BARRIERS
	.align		4
        /*00a0*/ 	.byte	0x02, 0x4c
        /*00a2*/ 	.byte	0x01
	.zero		1


	//----- nvinfo : EIATTR_MERCURY_ISA_VERSION
	.align		4
        /*00a4*/ 	.byte	0x03, 0x5f
        /*00a6*/ 	.short	0x0101


	//----- nvinfo : EIATTR_COOP_GROUP_MASK_REGIDS
	.align		4
        /*00a8*/ 	.byte	0x04, 0x29
        /*00aa*/ 	.short	(.L_1083 - .L_1082)


	//   ....[0]....
.L_1082:
        /*00ac*/ 	.word	0xffffffff


	//   ....[1]....
        /*00b0*/ 	.word	0xffffffff


	//   ....[2]....
        /*00b4*/ 	.word	0xffffffff


	//   ....[3]....
        /*00b8*/ 	.word	0xffffffff


	//   ....[4]....
        /*00bc*/ 	.word	0xffffffff


	//   ....[5]....
        /*00c0*/ 	.word	0xffffffff


	//   ....[6]....
        /*00c4*/ 	.word	0xffffffff


	//   ....[7]....
        /*00c8*/ 	.word	0xffffffff


	//   ....[8]....
        /*00cc*/ 	.word	0xffffffff


	//   ....[9]....
        /*00d0*/ 	.word	0xffffffff


	//   ....[10]....
        /*00d4*/ 	.word	0xffffffff


	//   ....[11]....
        /*00d8*/ 	.word	0xffffffff


	//----- nvinfo : EIATTR_COOP_GROUP_INSTR_OFFSETS
	.align		4
.L_1083:
        /*00dc*/ 	.byte	0x04, 0x28
        /*00de*/ 	.short	(.L_1085 - .L_1084)


	//   ....[0]....
.L_1084:
        /*00e0*/ 	.word	0x000008f0


	//   ....[1]....
        /*00e4*/ 	.word	0x00000930


	//   ....[2]....
        /*00e8*/ 	.word	0x000009a0


	//   ....[3]....
        /*00ec*/ 	.word	0x000009b0


	//   ....[4]....
        /*00f0*/ 	.word	0x00000e40


	//   ....[5]....
        /*00f4*/ 	.word	0x00000e70


	//   ....[6]....
        /*00f8*/ 	.word	0x00000ea0


	//   ....[7]....
        /*00fc*/ 	.word	0x00000eb0


	//   ....[8]....
        /*0100*/ 	.word	0x00000ee0


	//   ....[9]....
        /*0104*/ 	.word	0x00000ef0


	//   ....[10]....
        /*0108*/ 	.word	0x00000f20


	//   ....[11]....
        /*010c*/ 	.word	0x00000f30


	//----- nvinfo : EIATTR_VRC_CTA_INIT_COUNT
	.align		4
.L_1085:
        /*0110*/ 	.byte	0x02, 0x4a
	.zero		1
	.zero		1


	//----- nvinfo : EIATTR_EXIT_INSTR_OFFSETS
	.align		4
        /*0114*/ 	.byte	0x04, 0x1c
        /*0116*/ 	.short	(.L_1087 - .L_1086)


	//   ....[0]....
.L_1086:
        /*0118*/ 	.word	0x00000060


	//   ....[1]....
        /*011c*/ 	.word	0x00001500


	//----- nvinfo : EIATTR_MAX_THREADS
	.align		4
.L_1087:
        /*0120*/ 	.byte	0x04, 0x05
        /*0122*/ 	.short	(.L_1089 - .L_1088)
.L_1088:
        /*0124*/ 	.word	0x00000140
        /*0128*/ 	.word	0x00000001
        /*012c*/ 	.word	0x00000001


	//----- nvinfo : EIATTR_CRS_STACK_SIZE
	.align		4
.L_1089:
        /*0130*/ 	.byte	0x04, 0x1e
        /*0132*/ 	.short	(.L_1091 - .L_1090)
.L_1090:
        /*0134*/ 	.word	0x00000000


	//----- nvinfo : EIATTR_CBANK_PARAM_SIZE
	.align		4
.L_1091:
        /*0138*/ 	.byte	0x03, 0x19
        /*013a*/ 	.short	0x0048


	//----- nvinfo : EIATTR_PARAM_CBANK
	.align		4
        /*013c*/ 	.byte	0x04, 0x0a
        /*013e*/ 	.short	(.L_1093 - .L_1092)
	.align		4
.L_1092:
        /*0140*/ 	.word	index@(.nv.constant0._ZN13group_norm_v214gn_cuda_kernelI13__nv_bfloat16Li320ELi3ELi32ELi20ELi1024ELb0ELi8ELi320ELi320ELi4ELb1ELi2ELb0ELb0ENS_16CompileConditionILi1000EEEEEvPT_PKS4_S7_S7_flPfS8_Pj)
        /*0144*/ 	.short	0x0380
        /*0146*/ 	.short	0x0048


	//----- nvinfo : EIATTR_SW_WAR
	.align		4
.L_1093:
        /*0148*/ 	.byte	0x04, 0x36
        /*014a*/ 	.short	(.L_1095 - .L_1094)
.L_1094:
        /*014c*/ 	.word	0x00000008
.L_1095:


//--------------------- .nv.info._ZN13group_norm_v214gn_cuda_kernelI13__nv_bfloat16Li320ELi1ELi32ELi20ELi1024ELb0ELi16ELi320ELi320ELi4ELb1ELi2ELb0ELb0ENS_16CompileConditionILi1000EEEEEvPT_PKS4_S7_S7_flPfS8_Pj --------------------------
	.section	.nv.info._ZN13group_norm_v214gn_cuda_kernelI13__nv_bfloat16Li320ELi1ELi32ELi20ELi1024ELb0ELi16ELi320ELi320ELi4ELb1ELi2ELb0ELb0ENS_16CompileConditionILi1000EEEEEvPT_PKS4_S7_S7_flPfS8_Pj,"",@"SHT_CUDA_INFO"
	.sectionflags	@""
	.align	4


	//----- nvinfo : EIATTR_CUDA_API_VERSION
	.align		4
        /*0000*/ 	.byte	0x04, 0x37
        /*0002*/ 	.short	(.L_1097 - .L_1096)
.L_1096:
        /*0004*/ 	.word	0x00000082


	//----- nvinfo : EIATTR_KPARAM_INFO
	.align		4
.L_1097:
        /*0008*/ 	.byte	0x04, 0x17
        /*000a*/ 	.short	(.L_1099 - .L_1098)
.L_1098:
        /*000c*/ 	.word	0x00000000
        /*0010*/ 	.short	0x0008
        /*0012*/ 	.short	0x0040
        /*0014*/ 	.byte	0x00, 0xf5, 0x21, 0x00


	//----- nvinfo : EIATTR_KPARAM_INFO
	.align		4
.L_1099:
        /*0018*/ 	.byte	0x04, 0x17
        /*001a*/ 	.short	(.L_1101 - .L_1100)
.L_1100:
        /*001c*/ 	.word	0x00000000
        /*0020*/ 	.short	0x0007
        /*0022*/ 	.short	0x0038
        /*0024*/ 	.byte	0x00, 0xf5, 0x21, 0x00


	//----- nvinfo : EIATTR_KPARAM_INFO
	.align		4
.L_1101:
        /*0028*/ 	.byte	0x04, 0x17
        /*002a*/ 	.short	(.L_1103 - .L_1102)
.L_1102:
        /*002c*/ 	.word	0x00000000
        /*0030*/ 	.short	0x0006
        /*0032*/ 	.short	0x0030
        /*0034*/ 	.byte	0x00, 0xf5, 0x21, 0x00


	//----- nvinfo : EIATTR_KPARAM_INFO
	.align		4
.L_1103:
        /*0038*/ 	.byte	0x04, 0x17
        /*003a*/ 	.short	(.L_1105 - .L_1104)
.L_1104:
        /*003c*/ 	.word	0x00000000
        /*0040*/ 	.short	0x0005
        /*0042*/ 	.short	0x0028
        /*0044*/ 	.byte	0x00, 0xf0, 0x21, 0x00


	//----- nvinfo : EIATTR_KPARAM_INFO
	.align		4
.L_1105:
        /*0048*/ 	.byte	0x04, 0x17
        /*004a*/ 	.short	(.L_1107 - .L_1106)
.L_1106:
        /*004c*/ 	.word	0x00000000
        /*0050*/ 	.short	0x0004
        /*0052*/ 	.short	0x0020
        /*0054*/ 	.byte	0x00, 0xf0, 0x11, 0x00


	//----- nvinfo : EIATTR_KPARAM_INFO
	.align		4
.L_1107:
        /*0058*/ 	.byte	0x04, 0x17
        /*005a*/ 	.short	(.L_1109 - .L_1108)
.L_1108:
        /*005c*/ 	.word	0x00000000
        /*0060*/ 	.short	0x0003
        /*0062*/ 	.short	0x0018
        /*0064*/ 	.byte	0x00, 0xf5, 0x21, 0x00


	//----- nvinfo : EIATTR_KPARAM_INFO
	.align		4
.L_1109:
        /*0068*/ 	.byte	0x04, 0x17
        /*006a*/ 	.short	(.L_1111 - .L_1110)
.L_1110:
        /*006c*/ 	.word	0x00000000
        /*0070*/ 	.short	0x0002
        /*0072*/ 	.short	0x0010
        /*0074*/ 	.byte	0x00, 0xf5, 0x21, 0x00


	//----- nvinfo : EIATTR_KPARAM_INFO
	.align		4
.L_1111:
        /*0078*/ 	.byte	0x04, 0x17
        /*007a*/ 	.short	(.L_1113 - .L_1112)
.L_1112:
        /*007c*/ 	.word	0x00000000
        /*0080*/ 	.short	0x0001
        /*0082*/ 	.short	0x0008
        /*0084*/ 	.byte	0x00, 0xf5, 0x21, 0x00


	//----- nvinfo : EIATTR_KPARAM_INFO
	.align		4
.L_1113:
        /*0088*/ 	.byte	0x04, 0x17
        /*008a*/ 	.short	(.L_1115 - .L_1114)
.L_1114:
        /*008c*/ 	.word	0x00000000
        /*0090*/ 	.short	0x0000
        /*0092*/ 	.short	0x0000
        /*0094*/ 	.byte	0x00, 0xf5, 0x21, 0x00


	//----- nvinfo : EIATTR_SPARSE_MMA_MASK
	.align		4
.L_1115:
        /*0098*/ 	.byte	0x03, 0x50
        /*009a*/ 	.short	0x0000


	//----- nvinfo : EIATTR_MAXREG_COUNT
	.align		4
        /*009c*/ 	.byte	0x03, 0x1b
        /*009e*/ 	.short	0x00a8


	//----- nvinfo : EIATTR_NUM_BARRIERS
	.align		4
        /*00a0*/ 	.byte	0x02, 0x4c
        /*00a2*/ 	.byte	0x01
	.zero		1


	//----- nvinfo : EIATTR_MERCURY_ISA_VERSION
	.align		4
        /*00a4*/ 	.byte	0x03, 0x5f
        /*00a6*/ 	.short	0x0101


	//----- nvinfo : EIATTR_COOP_GROUP_MASK_REGIDS
	.align		4
        /*00a8*/ 	.byte	0x04, 0x29
        /*00aa*/ 	.short	(.L_1117 - .L_1116)


	//   ....[0]....
.L_1116:
        /*00ac*/ 	.word	0xffffffff


	//   ....[1]....
        /*00b0*/ 	.word	0xffffffff


	//   ....[2]....
        /*00b4*/ 	.word	0xffffffff


	//   ....[3]....
        /*00b8*/ 	.word	0xffffffff


	//   ....[4]....
        /*00bc*/ 	.word	0xffffffff


	//   ....[5]....
        /*00c0*/ 	.word	0xffffffff


	//   ....[6]....
        /*00c4*/ 	.word	0xffffffff


	//   ....[7]....
        /*00c8*/ 	.word	0xffffffff


	//   ....[8]....
        /*00cc*/ 	.word	0xffffffff


	//   ....[9]....
        /*00d0*/ 	.word	0xffffffff


	//   ....[10]....
        /*00d4*/ 	.word	0xffffffff


	//   ....[11]....
        /*00d8*/ 	.word	0xffffffff


	//----- nvinfo : EIATTR_COOP_GROUP_INSTR_OFFSETS
	.align		4
.L_1117:
        /*00dc*/ 	.byte	0x04, 0x28
        /*00de*/ 	.short	(.L_1119 - .L_1118)


	//   ....[0]....
.L_1118:
        /*00e0*/ 	.word	0x00000b50


	//   ....[1]....
        /*00e4*/ 	.word	0x00000b60


	//   ....[2]....
        /*00e8*/ 	.word	0x00000ba0


	//   ....[3]....
        /*00ec*/ 	.word	0x00000bc0


	//   ....[4]....
        /*00f0*/ 	.word	0x00000f40


	//   ....[5]....
        /*00f4*/ 	.word	0x00000f80


	//   ....[6]....
        /*00f8*/ 	.word	0x00001000


	//   ....[7]....
        /*00fc*/ 	.word	0x00001010


	//   ....[8]....
        /*0100*/ 	.word	0x00001040


	//   ....[9]....
        /*0104*/ 	.word	0x00001050


	//   ....[10]....
        /*0108*/ 	.word	0x00001080


	//   ....[11]....
        /*010c*/ 	.word	0x000010a0


	//----- nvinfo : EIATTR_VRC_CTA_INIT_COUNT
	.align		4
.L_1119:
        /*0110*/ 	.byte	0x02, 0x4a
	.zero		1
	.zero		1


	//----- nvinfo : EIATTR_EXIT_INSTR_OFFSETS
	.align		4
        /*0114*/ 	.byte	0x04, 0x1c
        /*0116*/ 	.short	(.L_1121 - .L_1120)


	//   ....[0]....
.L_1120:
        /*0118*/ 	.word	0x00000060


	//   ....[1]....
        /*011c*/ 	.word	0x00001640


	//----- nvinfo : EIATTR_MAX_THREADS
	.align		4
.L_1121:
        /*0120*/ 	.byte	0x04, 0x05
        /*0122*/ 	.short	(.L_1123 - .L_1122)
.L_1122:
        /*0124*/ 	.word	0x00000140
        /*0128*/ 	.word	0x00000001
        /*012c*/ 	.word	0x00000001


	//----- nvinfo : EIATTR_CRS_STACK_SIZE
	.align		4
.L_1123:
        /*0130*/ 	.byte	0x04, 0x1e
        /*0132*/ 	.short	(.L_1125 - .L_1124)
.L_1124:
        /*0134*/ 	.word	0x00000000


	//----- nvinfo : EIATTR_CBANK_PARAM_SIZE
	.align		4
.L_1125:
        /*0138*/ 	.byte	0x03, 0x19
        /*013a*/ 	.short	0x0048


	//----- nvinfo : EIATTR_PARAM_CBANK
	.align		4
        /*013c*/ 	.byte	0x04, 0x0a
        /*013e*/ 	.short	(.L_1127 - .L_1126)
	.align		4
.L_1126:
        /*0140*/ 	.word	index@(.nv.constant0._ZN13group_norm_v214gn_cuda_kernelI13__nv_bfloat16Li320ELi1ELi32ELi20ELi1024ELb0ELi16ELi320ELi320ELi4ELb1ELi2ELb0ELb0ENS_16CompileConditionILi1000EEEEEvPT_PKS4_S7_S7_flPfS8_Pj)
        /*0144*/ 	.short	0x0380
        /*0146*/ 	.short	0x0048


	//----- nvinfo : EIATTR_SW_WAR
	.align		4
.L_1127:
        /*0148*/ 	.byte	0x04, 0x36
        /*014a*/ 	.short	(.L_1129 - .L_1128)
.L_1128:
        /*014c*/ 	.word	0x00000008
.L_1129:


//--------------------- .nv.info._ZN13group_norm_v214gn_cuda_kernelI13__nv_bfloat16Li320ELi3ELi32ELi20ELi1024ELb0ELi16ELi320ELi320ELi4ELb1ELi5ELb0ELb0ENS_16CompileConditionILi1000EEEEEvPT_PKS4_S7_S7_flPfS8_Pj --------------------------
	.section	.nv.info._ZN13group_norm_v214gn_cuda_kernelI13__nv_bfloat16Li320ELi3ELi32ELi20ELi1024ELb0ELi16ELi320ELi320ELi4ELb1ELi5ELb0ELb0ENS_16CompileConditionILi1000EEEEEvPT_PKS4_S7_S7_flPfS8_Pj,"",@"SHT_CUDA_INFO"
	.sectionflags	@""
	.align	4


	//----- nvinfo : EIATTR_CUDA_API_VERSION
	.align		4
        /*0000*/ 	.byte	0x04, 0x37
        /*0002*/ 	.short	(.L_1131 - .L_1130)
.L_1130:
        /*0004*/ 	.word	0x00000082


	//----- nvinfo : EIATTR_KPARAM_INFO
	.align		4
.L_1131:
        /*0008*/ 	.byte	0x04, 0x17
        /*000a*/ 	.short	(.L_1133 - .L_1132)
.L_1132:
        /*000c*/ 	.word	0x00000000
        /*0010*/ 	.short	0x0008
        /*0012*/ 	.short	0x0040
        /*0014*/ 	.byte	0x00, 0xf5, 0x21, 0x00


	//----- nvinfo : EIATTR_KPARAM_INFO
	.align		4
.L_1133:
        /*0018*/ 	.byte	0x04, 0x17
        /*001a*/ 	.short	(.L_1135 - .L_1134)
.L_1134:
        /*001c*/ 	.word	0x00000000
        /*0020*/ 	.short	0x0007
        /*0022*/ 	.short	0x0038
        /*0024*/ 	.byte	0x00, 0xf5, 0x21, 0x00


	//----- nvinfo : EIATTR_KPARAM_INFO
	.align		4
.L_1135:
        /*0028*/ 	.byte	0x04, 0x17
        /*002a*/ 	.short	(.L_1137 - .L_1136)
.L_1136:
        /*002c*/ 	.word	0x00000000
        /*0030*/ 	.short	0x0006
        /*0032*/ 	.short	0x0030
        /*0034*/ 	.byte	0x00, 0xf5, 0x21, 0x00


	//----- nvinfo : EIATTR_KPARAM_INFO
	.align		4
.L_1137:
        /*0038*/ 	.byte	0x04, 0x17
        /*003a*/ 	.short	(.L_1139 - .L_1138)
.L_1138:
        /*003c*/ 	.word	0x00000000
        /*0040*/ 	.short	0x0005
        /*0042*/ 	.short	0x0028
        /*0044*/ 	.byte	0x00, 0xf0, 0x21, 0x00


	//----- nvinfo : EIATTR_KPARAM_INFO
	.align		4
.L_1139:
        /*0048*/ 	.byte	0x04, 0x17
        /*004a*/ 	.short	(.L_1141 - .L_1140)
.L_1140:
        /*004c*/ 	.word	0x00000000
        /*0050*/ 	.short	0x0004
        /*0052*/ 	.short	0x0020
        /*0054*/ 	.byte	0x00, 0xf0, 0x11, 0x00


	//----- nvinfo : EIATTR_KPARAM_INFO
	.align		4
.L_1141:
        /*0058*/ 	.byte	0x04, 0x17
        /*005a*/ 	.short	(.L_1143 - .L_1142)
.L_1142:
        /*005c*/ 	.word	0x00000000
        /*0060*/ 	.short	0x0003
        /*0062*/ 	.short	0x0018
        /*0064*/ 	.byte	0x00, 0xf5, 0x21, 0x00


	//----- nvinfo : EIATTR_KPARAM_INFO
	.align		4
.L_1143:
        /*0068*/ 	.byte	0x04, 0x17
        /*006a*/ 	.short	(.L_1145 - .L_1144)
.L_1144:
        /*006c*/ 	.word	0x00000000
        /*0070*/ 	.short	0x0002
        /*0072*/ 	.short	0x0010
        /*0074*/ 	.byte	0x00, 0xf5, 0x21, 0x00


	//----- nvinfo : EIATTR_KPARAM_INFO
	.align		4
.L_1145:
        /*0078*/ 	.byte	0x04, 0x17
        /*007a*/ 	.short	(.L_1147 - .L_1146)
.L_1146:
        /*007c*/ 	.word	0x00000000
        /*0080*/ 	.short	0x0001
        /*0082*/ 	.short	0x0008
        /*0084*/ 	.byte	0x00, 0xf5, 0x21, 0x00


	//----- nvinfo : EIATTR_KPARAM_INFO
	.align		4
.L_1147:
        /*0088*/ 	.byte	0x04, 0x17
        /*008a*/ 	.short	(.L_1149 - .L_1148)
.L_1148:
        /*008c*/ 	.word	0x00000000
        /*0090*/ 	.short	0x0000
        /*0092*/ 	.short	0x0000
        /*0094*/ 	.byte	0x00, 0xf5, 0x21, 0x00


	//----- nvinfo : EIATTR_SPARSE_MMA_MASK
	.align		4
.L_1149:
        /*0098*/ 	.byte	0x03, 0x50
        /*009a*/ 	.short	0x0000


	//----- nvinfo : EIATTR_MAXREG_COUNT
	.align		4
        /*009c*/ 	.byte	0x03, 0x1b
        /*009e*/ 	.short	0x0040


	//----- nvinfo : EIATTR_NUM_BARRIERS
	.align		4
        /*00a0*/ 	.byte	0x02, 0x4c
        /*00a2*/ 	.byte	0x01
	.zero		1


	//----- nvinfo : EIATTR_MERCURY_ISA_VERSION
	.align		4
        /*00a4*/ 	.byte	0x03, 0x5f
        /*00a6*/ 	.short	0x0101


	//----- nvinfo : EIATTR_COOP_GROUP_MASK_REGIDS
	.align		4
        /*00a8*/ 	.byte	0x04, 0x29
        /*00aa*/ 	.short	(.L_1151 - .L_1150)


	//   ....[0]....
.L_1150:
        /*00ac*/ 	.word	0xffffffff


	//   ....[1]....
        /*00b0*/ 	.word	0xffffffff


	//   ....[2]....
        /*00b4*/ 	.word	0xffffffff


	//   ....[3]....
        /*00b8*/ 	.word	0xffffffff


	//   ....[4]....
        /*00bc*/ 	.word	0xffffffff


	//   ....[5]....
        /*00c0*/ 	.word	0xffffffff


	//   ....[6]....
        /*00c4*/ 	.word	0xffffffff


	//   ....[7]....
        /*00c8*/ 	.word	0xffffffff


	//   ....[8]....
        /*00cc*/ 	.word	0xffffffff


	//   ....[9]....
        /*00d0*/ 	.word	0xffffffff


	//   ....[10]....
        /*00d4*/ 	.word	0xffffffff


	//   ....[11]....
        /*00d8*/ 	.word	0xffffffff


	//----- nvinfo : EIATTR_COOP_GROUP_INSTR_OFFSETS
	.align		4
.L_1151:
        /*00dc*/ 	.byte	0x04, 0x28
        /*00de*/ 	.short	(.L_1153 - .L_1152)


	//   ....[0]....
.L_1152:
        /*00e0*/ 	.word	0x00000b40


	//   ....[1]....
        /*00e4*/ 	.word	0x00000b70


	//   ....[2]....
        /*00e8*/ 	.word	0x00000bc0


	//   ....[3]....
        /*00ec*/ 	.word	0x00000bf0


	//   ....[4]....
        /*00f0*/ 	.word	0x00000f10


	//   ....[5]....
        /*00f4*/ 	.word	0x00000f40


	//   ....[6]....
        /*00f8*/ 	.word	0x00000f70


	//   ....[7]....
        /*00fc*/ 	.word	0x00000f80


	//   ....[8]....
        /*0100*/ 	.word	0x00000fb0


	//   ....[9]....
        /*0104*/ 	.word	0x00000fc0


	//   ....[10]....
        /*0108*/ 	.word	0x00000ff0


	//   ....[11]....
        /*010c*/ 	.word	0x00001000


	//----- nvinfo : EIATTR_VRC_CTA_INIT_COUNT
	.align		4
.L_1153:
        /*0110*/ 	.byte	0x02, 0x4a
	.zero		1
	.zero		1


	//----- nvinfo : EIATTR_EXIT_INSTR_OFFSETS
	.align		4
        /*0114*/ 	.byte	0x04, 0x1c
        /*0116*/ 	.short	(.L_1155 - .L_1154)


	//   ....[0]....
.L_1154:
        /*0118*/ 	.word	0x00000070


	//   ....[1]....
        /*011c*/ 	.word	0x000017d0


	//----- nvinfo : EIATTR_MAX_THREADS
	.align		4
.L_1155:
        /*0120*/ 	.byte	0x04, 0x05
        /*0122*/ 	.short	(.L_1157 - .L_1156)
.L_1156:
        /*0124*/ 	.word	0x00000140
        /*0128*/ 	.word	0x00000001
        /*012c*/ 	.word	0x00000001


	//----- nvinfo : EIATTR_CRS_STACK_SIZE
	.align		4
.L_1157:
        /*0130*/ 	.byte	0x04, 0x1e
        /*0132*/ 	.short	(.L_1159 - .L_1158)
.L_1158:
        /*0134*/ 	.word	0x00000000


	//----- nvinfo : EIATTR_CBANK_PARAM_SIZE
	.align		4
.L_1159:
        /*0138*/ 	.byte	0x03, 0x19
        /*013a*/ 	.short	0x0048


	//----- nvinfo : EIATTR_PARAM_CBANK
	.align		4
        /*013c*/ 	.byte	0x04, 0x0a
        /*013e*/ 	.short	(.L_1161 - .L_1160)
	.align		4
.L_1160:
        /*0140*/ 	.word	index@(.nv.constant0._ZN13group_norm_v214gn_cuda_kernelI13__nv_bfloat16Li320ELi3ELi32ELi20ELi1024ELb0ELi16ELi320ELi320ELi4ELb1ELi5ELb0ELb0ENS_16CompileConditionILi1000EEEEEvPT_PKS4_S7_S7_flPfS8_Pj)
        /*0144*/ 	.short	0x0380
        /*0146*/ 	.short	0x0048


	//----- nvinfo : EIATTR_SW_WAR
	.align		4
.L_1161:
        /*0148*/ 	.byte	0x04, 0x36
        /*014a*/ 	.short	(.L_1163 - .L_1162)
.L_1162:
        /*014c*/ 	.word	0x00000008
.L_1163:


//--------------------- .nv.info._ZN13group_norm_v214gn_cuda_kernelI13__nv_bfloat16Li320ELi1ELi32ELi20ELi1024ELb0ELi32ELi320ELi320ELi4ELb1ELi4ELb0ELb0ENS_16CompileConditionILi1000EEEEEvPT_PKS4_S7_S7_flPfS8_Pj --------------------------
	.section	.nv.info._ZN13group_norm_v214gn_cuda_kernelI13__nv_bfloat16Li320ELi1ELi32ELi20ELi1024ELb0ELi32ELi320ELi320ELi4ELb1ELi4ELb0ELb0ENS_16CompileConditionILi1000EEEEEvPT_PKS4_S7_S7_flPfS8_Pj,"",@"SHT_CUDA_INFO"
	.sectionflags	@""
	.align	4


	//----- nvinfo : EIATTR_CUDA_API_VERSION
	.align		4
        /*0000*/ 	.byte	0x04, 0x37
        /*0002*/ 	.short	(.L_1165 - .L_1164)
.L_1164:
        /*0004*/ 	.word	0x00000082


	//----- nvinfo : EIATTR_KPARAM_INFO
	.align		4
.L_1165:
        /*0008*/ 	.byte	0x04, 0x17
        /*000a*/ 	.short	(.L_1167 - .L_1166)
.L_1166:
        /*000c*/ 	.word	0x00000000
        /*0010*/ 	.short	0x0008
        /*0012*/ 	.short	0x0040
        /*0014*/ 	.byte	0x00, 0xf5, 0x21, 0x00


	//----- nvinfo : EIATTR_KPARAM_INFO
	.align		4
.L_1167:
        /*0018*/ 	.byte	0x04, 0x17
        /*001a*/ 	.short	(.L_1169 - .L_1168)
.L_1168:
        /*001c*/ 	.word	0x00000000
        /*0020*/ 	.short	0x0007
        /*0022*/ 	.short	0x0038
        /*0024*/ 	.byte	0x00, 0xf5, 0x21, 0x00


	//----- nvinfo : EIATTR_KPARAM_INFO
	.align		4
.L_1169:
        /*0028*/ 	.byte	0x04, 0x17
        /*002a*/ 	.short	(.L_1171 - .L_1170)
.L_1170:
        /*002c*/ 	.word	0x00000000
        /*0030*/ 	.short	0x0006
        /*0032*/ 	.short	0x0030
        /*0034*/ 	.byte	0x00, 0xf5, 0x21, 0x00


	//----- nvinfo : EIATTR_KPARAM_INFO
	.align		4
.L_1171:
        /*0038*/ 	.byte	0x04, 0x17
        /*003a*/ 	.short	(.L_1173 - .L_1172)
.L_1172:
        /*003c*/ 	.word	0x00000000
        /*0040*/ 	.short	0x0005
        /*0042*/ 	.short	0x0028
        /*0044*/ 	.byte	0x00, 0xf0, 0x21, 0x00


	//----- nvinfo : EIATTR_KPARAM_INFO
	.align		4
.L_1173:
        /*0048*/ 	.byte	0x04, 0x17
        /*004a*/ 	.short	(.L_1175 - .L_1174)
.L_1174:
        /*004c*/ 	.word	0x00000000
        /*0050*/ 	.short	0x0004
        /*0052*/ 	.short	0x0020
        /*0054*/ 	.byte	0x00, 0xf0, 0x11, 0x00


	//----- nvinfo : EIATTR_KPARAM_INFO
	.align		4
.L_1175:
        /*0058*/ 	.byte	0x04, 0x17
        /*005a*/ 	.short	(.L_1177 - .L_1176)
.L_1176:
        /*005c*/ 	.word	0x00000000
        /*0060*/ 	.short	0x0003
        /*0062*/ 	.short	0x0018
        /*0064*/ 	.byte	0x00, 0xf5, 0x21, 0x00


	//----- nvinfo : EIATTR_KPARAM_INFO
	.align		4
.L_1177:
        /*0068*/ 	.byte	0x04, 0x17
        /*006a*/ 	.short	(.L_1179 - .L_1178)
.L_1178:
        /*006c*/ 	.word	0x00000000
        /*0070*/ 	.short	0x0002
        /*0072*/ 	.short	0x0010
        /*0074*/ 	.byte	0x00, 0xf5, 0x21, 0x00


	//----- nvinfo : EIATTR_KPARAM_INFO
	.align		4
.L_1179:
        /*0078*/ 	.byte	0x04, 0x17
        /*007a*/ 	.short	(.L_1181 - .L_1180)
.L_1180:
        /*007c*/ 	.word	0x00000000
        /*0080*/ 	.short	0x0001
        /*0082*/ 	.short	0x0008
        /*0084*/ 	.byte	0x00, 0xf5, 0x21, 0x00


	//----- nvinfo : EIATTR_KPARAM_INFO
	.align		4
.L_1181:
        /*0088*/ 	.byte	0x04, 0x17
        /*008a*/ 	.short	(.L_1183 - .L_1182)
.L_1182:
        /*008c*/ 	.word	0x00000000
        /*0090*/ 	.short	0x0000
        /*0092*/ 	.short	0x0000
        /*0094*/ 	.byte	0x00, 0xf5, 0x21, 0x00


	//----- nvinfo : EIATTR_SPARSE_MMA_MASK
	.align		4
.L_1183:
        /*0098*/ 	.byte	0x03, 0x50
        /*009a*/ 	.short	0x0000


	//----- nvinfo : EIATTR_MAXREG_COUNT
	.align		4
        /*009c*/ 	.byte	0x03, 0x1b
        /*009e*/ 	.short	0x00a8


	//----- nvinfo : EIATTR_NUM_BARRIERS
	.align		4
        /*00a0*/ 	.byte	0x02, 0x4c
        /*00a2*/ 	.byte	0x01
	.zero		1


	//----- nvinfo : EIATTR_MERCURY_ISA_VERSION
	.align		4
        /*00a4*/ 	.byte	0x03, 0x5f
        /*00a6*/ 	.short	0x0101


	//----- nvinfo : EIATTR_COOP_GROUP_MASK_REGIDS
	.align		4
        /*00a8*/ 	.byte	0x04, 0x29
        /*00aa*/ 	.short	(.L_1185 - .L_1184)


	//   ....[0]....
.L_1184:
        /*00ac*/ 	.word	0xffffffff


	//   ....[1]....
        /*00b0*/ 	.word	0xffffffff


	//   ....[2]....
        /*00b4*/ 	.word	0xffffffff


	//   ....[3]....
        /*00b8*/ 	.word	0xffffffff


	//   ....[4]....
        /*00bc*/ 	.word	0xffffffff


	//   ....[5]....
        /*00c0*/ 	.word	0xffffffff


	//   ....[6]....
        /*00c4*/ 	.word	0xffffffff


	//   ....[7]....
        /*00c8*/ 	.word	0xffffffff


	//   ....[8]....
        /*00cc*/ 	.word	0xffffffff


	//   ....[9]....
        /*00d0*/ 	.word	0xffffffff


	//   ....[10]....
        /*00d4*/ 	.word	0xffffffff


	//   ....[11]....
        /*00d8*/ 	.word	0xffffffff


	//----- nvinfo : EIATTR_COOP_GROUP_INSTR_OFFSETS
	.align		4
.L_1185:
        /*00dc*/ 	.byte	0x04, 0x28
        /*00de*/ 	.short	(.L_1187 - .L_1186)


	//   ....[0]....
.L_1186:
        /*00e0*/ 	.word	0x00000f10


	//   ....[1]....
        /*00e4*/ 	.word	0x00000f20


	//   ....[2]....
        /*00e8*/ 	.word	0x00000f60


	//   ....[3]....
        /*00ec*/ 	.word	0x00000f80


	//   ....[4]....
        /*00f0*/ 	.word	0x00001260


	//   ....[5]....
        /*00f4*/ 	.word	0x000012a0


	//   ....[6]....
        /*00f8*/ 	.word	0x00001330


	//   ....[7]....
        /*00fc*/ 	.word	0x00001340


	//   ....[8]....
        /*0100*/ 	.word	0x00001370


	//   ....[9]....
        /*0104*/ 	.word	0x00001380


	//   ....[10]....
        /*0108*/ 	.word	0x000013b0


	//   ....[11]....
        /*010c*/ 	.word	0x000013c0


	//----- nvinfo : EIATTR_VRC_CTA_INIT_COUNT
	.align		4
.L_1187:
        /*0110*/ 	.byte	0x02, 0x4a
	.zero		1
	.zero		1


	//----- nvinfo : EIATTR_EXIT_INSTR_OFFSETS
	.align		4
        /*0114*/ 	.byte	0x04, 0x1c
        /*0116*/ 	.short	(.L_1189 - .L_1188)


	//   ....[0]....
.L_1188:
        /*0118*/ 	.word	0x00000060


	//   ....[1]....
        /*011c*/ 	.word	0x00001d20


	//----- nvinfo : EIATTR_MAX_THREADS
	.align		4
.L_1189:
        /*0120*/ 	.byte	0x04, 0x05
        /*0122*/ 	.short	(.L_1191 - .L_1190)
.L_1190:
        /*0124*/ 	.word	0x00000140
        /*0128*/ 	.word	0x00000001
        /*012c*/ 	.word	0x00000001


	//----- nvinfo : EIATTR_CRS_STACK_SIZE
	.align		4
.L_1191:
        /*0130*/ 	.byte	0x04, 0x1e
        /*0132*/ 	.short	(.L_1193 - .L_1192)
.L_1192:
        /*0134*/ 	.word	0x00000000


	//----- nvinfo : EIATTR_CBANK_PARAM_SIZE
	.align		4
.L_1193:
        /*0138*/ 	.byte	0x03, 0x19
        /*013a*/ 	.short	0x0048


	//----- nvinfo : EIATTR_PARAM_CBANK
	.align		4
        /*013c*/ 	.byte	0x04, 0x0a
        /*013e*/ 	.short	(.L_1195 - .L_1194)
	.align		4
.L_1194:
        /*0140*/ 	.word	index@(.nv.constant0._ZN13group_norm_v214gn_cuda_kernelI13__nv_bfloat16Li320ELi1ELi32ELi20ELi1024ELb0ELi32ELi320ELi320ELi4ELb1ELi4ELb0ELb0ENS_16CompileConditionILi1000EEEEEvPT_PKS4_S7_S7_flPfS8_Pj)
        /*0144*/ 	.short	0x0380
        /*0146*/ 	.short	0x0048


	//----- nvinfo : EIATTR_SW_WAR
	.align		4
.L_1195:
        /*0148*/ 	.byte	0x04, 0x36
        /*014a*/ 	.short	(.L_1197 - .L_1196)
.L_1196:
        /*014c*/ 	.word	0x00000008
.L_1197:


//--------------------- .nv.info._ZN13group_norm_v214gn_cuda_kernelI13__nv_bfloat16Li320ELi3ELi32ELi20ELi1024ELb0ELi32ELi320ELi320ELi4ELb1ELi10ELb0ELb0ENS_16CompileConditionILi1000EEEEEvPT_PKS4_S7_S7_flPfS8_Pj --------------------------
	.section	.nv.info._ZN13group_norm_v214gn_cuda_kernelI13__nv_bfloat16Li320ELi3ELi32ELi20ELi1024ELb0ELi32ELi320ELi320ELi4ELb1ELi10ELb0ELb0ENS_16CompileConditionILi1000EEEEEvPT_PKS4_S7_S7_flPfS8_Pj,"",@"SHT_CUDA_INFO"
	.sectionflags	@""
	.align	4


	//----- nvinfo : EIATTR_CUDA_API_VERSION
	.align		4
        /*0000*/ 	.byte	0x04, 0x37
        /*0002*/ 	.short	(.L_1199 - .L_1198)
.L_1198:
        /*0004*/ 	.word	0x00000082


	//----- nvinfo : EIATTR_KPARAM_INFO
	.align		4
.L_1199:
        /*0008*/ 	.byte	0x04, 0x17
        /*000a*/ 	.short	(.L_1201 - .L_1200)
.L_1200:
        /*000c*/ 	.word	0x00000000
        /*0010*/ 	.short	0x0008
        /*0012*/ 	.short	0x0040
        /*0014*/ 	.byte	0x00, 0xf5, 0x21, 0x00


	//----- nvinfo : EIATTR_KPARAM_INFO
	.align		4
.L_1201:
        /*0018*/ 	.byte	0x04, 0x17
        /*001a*/ 	.short	(.L_1203 - .L_1202)
.L_1202:
        /*001c*/ 	.word	0x00000000
        /*0020*/ 	.short	0x0007
        /*0022*/ 	.short	0x0038
        /*0024*/ 	.byte	0x00, 0xf5, 0x21, 0x00


	//----- nvinfo : EIATTR_KPARAM_INFO
	.align		4
.L_1203:
        /*0028*/ 	.byte	0x04, 0x17
        /*002a*/ 	.short	(.L_1205 - .L_1204)
.L_1204:
        /*002c*/ 	.word	0x00000000
        /*0030*/ 	.short	0x0006
        /*0032*/ 	.short	0x0030
        /*0034*/ 	.byte	0x00, 0xf5, 0x21, 0x00


	//----- nvinfo : EIATTR_KPARAM_INFO
	.align		4
.L_1205:
        /*0038*/ 	.byte	0x04, 0x17
        /*003a*/ 	.short	(.L_1207 - .L_1206)
.L_1206:
        /*003c*/ 	.word	0x00000000
        /*0040*/ 	.short	0x0005
        /*0042*/ 	.short	0x0028
        /*0044*/ 	.byte	0x00, 0xf0, 0x21, 0x00


	//----- nvinfo : EIATTR_KPARAM_INFO
	.align		4
.L_1207:
        /*0048*/ 	.byte	0x04, 0x17
        /*004a*/ 	.short	(.L_1209 - .L_1208)
.L_1208:
        /*004c*/ 	.word	0x00000000
        /*0050*/ 	.short	0x0004
        /*0052*/ 	.short	0x0020
        /*0054*/ 	.byte	0x00, 0xf0, 0x11, 0x00


	//----- nvinfo : EIATTR_KPARAM_INFO
	.align		4
.L_1209:
        /*0058*/ 	.byte	0x04, 0x17
        /*005a*/ 	.short	(.L_1211 - .L_1210)
.L_1210:
        /*005c*/ 	.word	0x00000000
        /*0060*/ 	.short	0x0003
        /*0062*/ 	.short	0x0018
        /*0064*/ 	.byte	0x00, 0xf5, 0x21, 0x00


	//----- nvinfo : EIATTR_KPARAM_INFO
	.align		4
.L_1211:
        /*0068*/ 	.byte	0x04, 0x17
        /*006a*/ 	.short	(.L_1213 - .L_1212)
.L_1212:
        /*006c*/ 	.word	0x00000000
        /*0070*/ 	.short	0x0002
        /*0072*/ 	.short	0x0010
        /*0074*/ 	.byte	0x00, 0xf5, 0x21, 0x00


	//----- nvinfo : EIATTR_KPARAM_INFO
	.align		4
.L_1213:
        /*0078*/ 	.byte	0x04, 0x17
        /*007a*/ 	.short	(.L_1215 - .L_1214)
.L_1214:
        /*007c*/ 	.word	0x00000000
        /*0080*/ 	.short	0x0001
        /*0082*/ 	.short	0x0008
        /*0084*/ 	.byte	0x00, 0xf5, 0x21, 0x00


	//----- nvinfo : EIATTR_KPARAM_INFO
	.align		4
.L_1215:
        /*0088*/ 	.byte	0x04, 0x17
        /*008a*/ 	.short	(.L_1217 - .L_1216)
.L_1216:
        /*008c*/ 	.word	0x00000000
        /*0090*/ 	.short	0x0000
        /*0092*/ 	.short	0x0000
        /*0094*/ 	.byte	0x00, 0xf5, 0x21, 0x00


	//----- nvinfo : EIATTR_SPARSE_MMA_MASK
	.align		4
.L_1217:
        /*0098*/ 	.byte	0x03, 0x50
        /*009a*/ 	.short	0x0000


	//----- nvinfo : EIATTR_MAXREG_COUNT
	.align		4
        /*009c*/ 	.byte	0x03, 0x1b
        /*009e*/ 	.short	0x0040


	//----- nvinfo : EIATTR_NUM_BARRIERS
	.align		4
        /*00a0*/ 	.byte	0x02, 0x4c
        /*00a2*/ 	.byte	0x01
	.zero		1


	//----- nvinfo : EIATTR_MERCURY_ISA_VERSION
	.align		4
        /*00a4*/ 	.byte	0x03, 0x5f
        /*00a6*/ 	.short	0x0101


	//----- nvinfo : EIATTR_COOP_GROUP_MASK_REGIDS
	.align		4
        /*00a8*/ 	.byte	0x04, 0x29
        /*00aa*/ 	.short	(.L_1219 - .L_1218)


	//   ....[0]....
.L_1218:
        /*00ac*/ 	.word	0xffffffff


	//   ....[1]....
        /*00b0*/ 	.word	0xffffffff


	//   ....[2]....
        /*00b4*/ 	.word	0xffffffff


	//   ....[3]....
        /*00b8*/ 	.word	0xffffffff


	//   ....[4]....
        /*00bc*/ 	.word	0xffffffff


	//   ....[5]....
        /*00c0*/ 	.word	0xffffffff


	//   ....[6]....
        /*00c4*/ 	.word	0xffffffff


	//   ....[7]....
        /*00c8*/ 	.word	0xffffffff


	//   ....[8]....
        /*00cc*/ 	.word	0xffffffff


	//   ....[9]....
        /*00d0*/ 	.word	0xffffffff


	//   ....[10]....
        /*00d4*/ 	.word	0xffffffff


	//   ....[11]....
        /*00d8*/ 	.word	0xffffffff


	//----- nvinfo : EIATTR_COOP_GROUP_INSTR_OFFSETS
	.align		4
.L_1219:
        /*00dc*/ 	.byte	0x04, 0x28
        /*00de*/ 	.short	(.L_1221 - .L_1220)


	//   ....[0]....
.L_1220:
        /*00e0*/ 	.word	0x00000f60


	//   ....[1]....
        /*00e4*/ 	.word	0x00000fa0


	//   ....[2]....
        /*00e8*/ 	.word	0x00000fd0


	//   ....[3]....
        /*00ec*/ 	.word	0x00000fe0


	//   ....[4]....
        /*00f0*/ 	.word	0x000013b0


	//   ....[5]....
        /*00f4*/ 	.word	0x000013c0


	//   ....[6]....
        /*00f8*/ 	.word	0x000013e0


	//   ....[7]....
        /*00fc*/ 	.word	0x00001400


	//   ....[8]....
        /*0100*/ 	.word	0x00001420


	//   ....[9]....
        /*0104*/ 	.word	0x00001440


	//   ....[10]....
        /*0108*/ 	.word	0x00001470


	//   ....[11]....
        /*010c*/ 	.word	0x000014a0


	//----- nvinfo : EIATTR_VRC_CTA_INIT_COUNT
	.align		4
.L_1221:
        /*0110*/ 	.byte	0x02, 0x4a
	.zero		1
	.zero		1


	//----- nvinfo : EIATTR_EXIT_INSTR_OFFSETS
	.align		4
        /*0114*/ 	.byte	0x04, 0x1c
        /*0116*/ 	.short	(.L_1223 - .L_1222)


	//   ....[0]....
.L_1222:
        /*0118*/ 	.word	0x00000070


	//   ....[1]....
        /*011c*/ 	.word	0x00001fe0


	//----- nvinfo : EIATTR_MAX_THREADS
	.align		4
.L_1223:
        /*0120*/ 	.byte	0x04, 0x05
        /*0122*/ 	.short	(.L_1225 - .L_1224)
.L_1224:
        /*0124*/ 	.word	0x00000140
        /*0128*/ 	.word	0x00000001
        /*012c*/ 	.word	0x00000001


	//----- nvinfo : EIATTR_CRS_STACK_SIZE
	.align		4
.L_1225:
        /*0130*/ 	.byte	0x04, 0x1e
        /*0132*/ 	.short	(.L_1227 - .L_1226)
.L_1226:
        /*0134*/ 	.word	0x00000000


	//----- nvinfo : EIATTR_CBANK_PARAM_SIZE
	.align		4
.L_1227:
        /*0138*/ 	.byte	0x03, 0x19
        /*013a*/ 	.short	0x0048


	//----- nvinfo : EIATTR_PARAM_CBANK
	.align		4
        /*013c*/ 	.byte	0x04, 0x0a
        /*013e*/ 	.short	(.L_1229 - .L_1228)
	.align		4
.L_1228:
        /*0140*/ 	.word	index@(.nv.constant0._ZN13group_norm_v214gn_cuda_kernelI13__nv_bfloat16Li320ELi3ELi32ELi20ELi1024ELb0ELi32ELi320ELi320ELi4ELb1ELi10ELb0ELb0ENS_16CompileConditionILi1000EEEEEvPT_PKS4_S7_S7_flPfS8_Pj)
        /*0144*/ 	.short	0x0380
        /*0146*/ 	.short	0x0048


	//----- nvinfo : EIATTR_SW_WAR
	.align		4
.L_1229:
        /*0148*/ 	.byte	0x04, 0x36
        /*014a*/ 	.short	(.L_1231 - .L_1230)
.L_1230:
        /*014c*/ 	.word	0x00000008
.L_1231:


//--------------------- .nv.info._ZN13group_norm_v214gn_cuda_kernelI13__nv_bfloat16Li320ELi1ELi32ELi20ELi1024ELb0ELi64ELi320ELi320ELi4ELb1ELi9ELb0ELb0ENS_16CompileConditionILi1000EEEEEvPT_PKS4_S7_S7_flPfS8_Pj --------------------------
	.section	.nv.info._ZN13group_norm_v214gn_cuda_kernelI13__nv_bfloat16Li320ELi1ELi32ELi20ELi1024ELb0ELi64ELi320ELi320ELi4ELb1ELi9ELb0ELb0ENS_16CompileConditionILi1000EEEEEvPT_PKS4_S7_S7_flPfS8_Pj,"",@"SHT_CUDA_INFO"
	.sectionflags	@""
	.align	4


	//----- nvinfo : EIATTR_CUDA_API_VERSION
	.align		4
        /*0000*/ 	.byte	0x04, 0x37
        /*0002*/ 	.short	(.L_1233 - .L_1232)
.L_1232:
        /*0004*/ 	.word	0x00000082


	//----- nvinfo : EIATTR_KPARAM_INFO
	.align		4
.L_1233:
        /*0008*/ 	.byte	0x04, 0x17
        /*000a*/ 	.short	(.L_1235 - .L_1234)
.L_1234:
        /*000c*/ 	.word	0x00000000
        /*0010*/ 	.short	0x0008
        /*0012*/ 	.short	0x0040
        /*0014*/ 	.byte	0x00, 0xf5, 0x21, 0x00


	//----- nvinfo : EIATTR_KPARAM_INFO
	.align		4
.L_1235:
        /*0018*/ 	.byte	0x04, 0x17
        /*001a*/ 	.short	(.L_1237 - .L_1236)
.L_1236:
        /*001c*/ 	.word	0x00000000
        /*0020*/ 	.short	0x0007
        /*0022*/ 	.short	0x0038
        /*0024*/ 	.byte	0x00, 0xf5, 0x21, 0x00


	//----- nvinfo : EIATTR_KPARAM_INFO
	.align		4
.L_1237:
        /*0028*/ 	.byte	0x04, 0x17
        /*002a*/ 	.short	(.L_1239 - .L_1238)
.L_1238:
        /*002c*/ 	.word	0x00000000
        /*0030*/ 	.short	0x0006
        /*0032*/ 	.short	0x0030
        /*0034*/ 	.byte	0x00, 0xf5, 0x21, 0x00


	//----- nvinfo : EIATTR_KPARAM_INFO
	.align		4
.L_1239:
        /*0038*/ 	.byte	0x04, 0x17
        /*003a*/ 	.short	(.L_1241 - .L_1240)
.L_1240:
        /*003c*/ 	.word	0x00000000
        /*0040*/ 	.short	0x0005
        /*0042*/ 	.short	0x0028
        /*0044*/ 	.byte	0x00, 0xf0, 0x21, 0x00


	//----- nvinfo : EIATTR_KPARAM_INFO
	.align		4
.L_1241:
        /*0048*/ 	.byte	0x04, 0x17
        /*004a*/ 	.short	(.L_1243 - .L_1242)
.L_1242:
        /*004c*/ 	.word	0x00000000
        /*0050*/ 	.short	0x0004
        /*0052*/ 	.short	0x0020
        /*0054*/ 	.byte	0x00, 0xf0, 0x11, 0x00


	//----- nvinfo : EIATTR_KPARAM_INFO
	.align		4
.L_1243:
        /*0058*/ 	.byte	0x04, 0x17
        /*005a*/ 	.short	(.L_1245 - .L_1244)
.L_1244:
        /*005c*/ 	.word	0x00000000
        /*0060*/ 	.short	0x0003
        /*0062*/ 	.short	0x0018
        /*0064*/ 	.byte	0x00, 0xf5, 0x21, 0x00


	//----- nvinfo : EIATTR_KPARAM_INFO
	.align		4
.L_1245:
        /*0068*/ 	.byte	0x04, 0x17
        /*006a*/ 	.short	(.L_1247 - .L_1246)
.L_1246:
        /*006c*/ 	.word	0x00000000
        /*0070*/ 	.short	0x0002
        /*0072*/ 	.short	0x0010
        /*0074*/ 	.byte	0x00, 0xf5, 0x21, 0x00


	//----- nvinfo : EIATTR_KPARAM_INFO
	.align		4
.L_1247:
        /*0078*/ 	.byte	0x04, 0x17
        /*007a*/ 	.short	(.L_1249 - .L_1248)
.L_1248:
        /*007c*/ 	.word	0x00000000
        /*0080*/ 	.short	0x0001
        /*0082*/ 	.short	0x0008
        /*0084*/ 	.byte	0x00, 0xf5, 0x21, 0x00


	//----- nvinfo : EIATTR_KPARAM_INFO
	.align		4
.L_1249:
        /*0088*/ 	.byte	0x04, 0x17
        /*008a*/ 	.short	(.L_1251 - .L_1250)
.L_1250:
        /*008c*/ 	.word	0x00000000
        /*0090*/ 	.short	0x0000
        /*0092*/ 	.short	0x0000
        /*0094*/ 	.byte	0x00, 0xf5, 0x21, 0x00


	//----- nvinfo : EIATTR_SPARSE_MMA_MASK
	.align		4
.L_1251:
        /*0098*/ 	.byte	0x03, 0x50
        /*009a*/ 	.short	0x0000


	//----- nvinfo : EIATTR_MAXREG_COUNT
	.align		4
        /*009c*/ 	.byte	0x03, 0x1b
        /*009e*/ 	.short	0x00a8


	//----- nvinfo : EIATTR_NUM_BARRIERS
	.align		4
        /*00a0*/ 	.byte	0x02, 0x4c
        /*00a2*/ 	.byte	0x01
	.zero		1


	//----- nvinfo : EIATTR_MERCURY_ISA_VERSION
	.align		4
        /*00a4*/ 	.byte	0x03, 0x5f
        /*00a6*/ 	.short	0x0101


	//----- nvinfo : EIATTR_COOP_GROUP_MASK_REGIDS
	.align		4
        /*00a8*/ 	.byte	0x04, 0x29
        /*00aa*/ 	.short	(.L_1253 - .L_1252)


	//   ....[0]....
.L_1252:
        /*00ac*/ 	.word	0xffffffff


	//   ....[1]....
        /*00b0*/ 	.word	0xffffffff


	//   ....[2]....
        /*00b4*/ 	.word	0xffffffff


	//   ....[3]....
        /*00b8*/ 	.word	0xffffffff


	//   ....[4]....
        /*00bc*/ 	.word	0xffffffff


	//   ....[5]....
        /*00c0*/ 	.word	0xffffffff


	//   ....[6]....
        /*00c4*/ 	.word	0xffffffff


	//   ....[7]....
        /*00c8*/ 	.word	0xffffffff


	//   ....[8]....
        /*00cc*/ 	.word	0xffffffff


	//   ....[9]....
        /*00d0*/ 	.word	0xffffffff


	//   ....[10]....
        /*00d4*/ 	.word	0xffffffff


	//   ....[11]....
        /*00d8*/ 	.word	0xffffffff


	//----- nvinfo : EIATTR_COOP_GROUP_INSTR_OFFSETS
	.align		4
.L_1253:
        /*00dc*/ 	.byte	0x04, 0x28
        /*00de*/ 	.short	(.L_1255 - .L_1254)


	//   ....[0]....
.L_1254:
        /*00e0*/ 	.word	0x000016d0


	//   ....[1]....
        /*00e4*/ 	.word	0x00001700


	//   ....[2]....
        /*00e8*/ 	.word	0x00001760


	//   ....[3]....
        /*00ec*/ 	.word	0x00001780


	//   ....[4]....
        /*00f0*/ 	.word	0x00001970


	//   ....[5]....
        /*00f4*/ 	.word	0x000019a0


	//   ....[6]....
        /*00f8*/ 	.word	0x000019d0


	//   ....[7]....
        /*00fc*/ 	.word	0x000019f0


	//   ....[8]....
        /*0100*/ 	.word	0x00001a20


	//   ....[9]....
        /*0104*/ 	.word	0x00001a30


	//   ....[10]....
        /*0108*/ 	.word	0x00001a60


	//   ....[11]....
        /*010c*/ 	.word	0x00001a70


	//----- nvinfo : EIATTR_VRC_CTA_INIT_COUNT
	.align		4
.L_1255:
        /*0110*/ 	.byte	0x02, 0x4a
	.zero		1
	.zero		1


	//----- nvinfo : EIATTR_EXIT_INSTR_OFFSETS
	.align		4
        /*0114*/ 	.byte	0x04, 0x1c
        /*0116*/ 	.short	(.L_1257 - .L_1256)


	//   ....[0]....
.L_1256:
        /*0118*/ 	.word	0x00000070


	//   ....[1]....
        /*011c*/ 	.word	0x00002ca0


	//----- nvinfo : EIATTR_MAX_THREADS
	.align		4
.L_1257:
        /*0120*/ 	.byte	0x04, 0x05
        /*0122*/ 	.short	(.L_1259 - .L_1258)
.L_1258:
        /*0124*/ 	.word	0x00000140
        /*0128*/ 	.word	0x00000001
        /*012c*/ 	.word	0x00000001


	//----- nvinfo : EIATTR_CRS_STACK_SIZE
	.align		4
.L_1259:
        /*0130*/ 	.byte	0x04, 0x1e
        /*0132*/ 	.short	(.L_1261 - .L_1260)
.L_1260:
        /*0134*/ 	.word	0x00000000


	//----- nvinfo : EIATTR_CBANK_PARAM_SIZE
	.align		4
.L_1261:
        /*0138*/ 	.byte	0x03, 0x19
        /*013a*/ 	.short	0x0048


	//----- nvinfo : EIATTR_PARAM_CBANK
	.align		4
        /*013c*/ 	.byte	0x04, 0x0a
        /*013e*/ 	.short	(.L_1263 - .L_1262)
	.align		4
.L_1262:
        /*0140*/ 	.word	index@(.nv.constant0._ZN13group_norm_v214gn_cuda_kernelI13__nv_bfloat16Li320ELi1ELi32ELi20ELi1024ELb0ELi64ELi320ELi320ELi4ELb1ELi9ELb0ELb0ENS_16CompileConditionILi1000EEEEEvPT_PKS4_S7_S7_flPfS8_Pj)
        /*0144*/ 	.short	0x0380
        /*0146*/ 	.short	0x0048


	//----- nvinfo : EIATTR_SW_WAR
	.align		4
.L_1263:
        /*0148*/ 	.byte	0x04, 0x36
        /*014a*/ 	.short	(.L_1265 - .L_1264)
.L_1264:
        /*014c*/ 	.word	0x00000008
.L_1265:


//--------------------- .nv.info._ZN13group_norm_v214gn_cuda_kernelI13__nv_bfloat16Li320ELi1ELi32ELi20ELi1024ELb0ELi128ELi320ELi320ELi4ELb1ELi18ELb0ELb0ENS_16CompileConditionILi1000EEEEEvPT_PKS4_S7_S7_flPfS8_Pj --------------------------
	.section	.nv.info._ZN13group_norm_v214gn_cuda_kernelI13__nv_bfloat16Li320ELi1ELi32ELi20ELi1024ELb0ELi128ELi320ELi320ELi4ELb1ELi18ELb0ELb0ENS_16CompileConditionILi1000EEEEEvPT_PKS4_S7_S7_flPfS8_Pj,"",@"SHT_CUDA_INFO"
	.sectionflags	@""
	.align	4


	//----- nvinfo : EIATTR_CUDA_API_VERSION
	.align		4
        /*0000*/ 	.byte	0x04, 0x37
        /*0002*/ 	.short	(.L_1267 - .L_1266)
.L_1266:
        /*0004*/ 	.word	0x00000082


	//----- nvinfo : EIATTR_KPARAM_INFO
	.align		4
.L_1267:
        /*0008*/ 	.byte	0x04, 0x17
        /*000a*/ 	.short	(.L_1269 - .L_1268)
.L_1268:
        /*000c*/ 	.word	0x00000000
        /*0010*/ 	.short	0x0008
        /*0012*/ 	.short	0x0040
        /*0014*/ 	.byte	0x00, 0xf5, 0x21, 0x00


	//----- nvinfo : EIATTR_KPARAM_INFO
	.align		4
.L_1269:
        /*0018*/ 	.byte	0x04, 0x17
        /*001a*/ 	.short	(.L_1271 - .L_1270)
.L_1270:
        /*001c*/ 	.word	0x00000000
        /*0020*/ 	.short	0x0007
        /*0022*/ 	.short	0x0038
        /*0024*/ 	.byte	0x00, 0xf5, 0x21, 0x00


	//----- nvinfo : EIATTR_KPARAM_INFO
	.align		4
.L_1271:
        /*0028*/ 	.byte	0x04, 0x17
        /*002a*/ 	.short	(.L_1273 - .L_1272)
.L_1272:
        /*002c*/ 	.word	0x00000000
        /*0030*/ 	.short	0x0006
        /*0032*/ 	.short	0x0030
        /*0034*/ 	.byte	0x00, 0xf5, 0x21, 0x00


	//----- nvinfo : EIATTR_KPARAM_INFO
	.align		4
.L_1273:
        /*0038*/ 	.byte	0x04, 0x17
        /*003a*/ 	.short	(.L_1275 - .L_1274)
.L_1274:
        /*003c*/ 	.word	0x00000000
        /*0040*/ 	.short	0x0005
        /*0042*/ 	.short	0x0028
        /*0044*/ 	.byte	0x00, 0xf0, 0x21, 0x00


	//----- nvinfo : EIATTR_KPARAM_INFO
	.align		4
.L_1275:
        /*0048*/ 	.byte	0x04, 0x17
        /*004a*/ 	.short	(.L_1277 - .L_1276)
.L_1276:
        /*004c*/ 	.word	0x00000000
        /*0050*/ 	.short	0x0004
        /*0052*/ 	.short	0x0020
        /*0054*/ 	.byte	0x00, 0xf0, 0x11, 0x00


	//----- nvinfo : EIATTR_KPARAM_INFO
	.align		4
.L_1277:
        /*0058*/ 	.byte	0x04, 0x17
        /*005a*/ 	.short	(.L_1279 - .L_1278)
.L_1278:
        /*005c*/ 	.word	0x00000000
        /*0060*/ 	.short	0x0003
        /*0062*/ 	.short	0x0018
        /*0064*/ 	.byte	0x00, 0xf5, 0x21, 0x00


	//----- nvinfo : EIATTR_KPARAM_INFO
	.align		4
.L_1279:
        /*0068*/ 	.byte	0x04, 0x17
        /*006a*/ 	.short	(.L_1281 - .L_1280)
.L_1280:
        /*006c*/ 	.word	0x00000000
        /*0070*/ 	.short	0x0002
        /*0072*/ 	.short	0x0010
        /*0074*/ 	.byte	0x00, 0xf5, 0x21, 0x00


	//----- nvinfo : EIATTR_KPARAM_INFO
	.align		4
.L_1281:
        /*0078*/ 	.byte	0x04, 0x17
        /*007a*/ 	.short	(.L_1283 - .L_1282)
.L_1282:
        /*007c*/ 	.word	0x00000000
        /*0080*/ 	.short	0x0001
        /*0082*/ 	.short	0x0008
        /*0084*/ 	.byte	0x00, 0xf5, 0x21, 0x00


	//----- nvinfo : EIATTR_KPARAM_INFO
	.align		4
.L_1283:
        /*0088*/ 	.byte	0x04, 0x17
        /*008a*/ 	.short	(.L_1285 - .L_1284)
.L_1284:
        /*008c*/ 	.word	0x00000000
        /*0090*/ 	.short	0x0000
        /*0092*/ 	.short	0x0000
        /*0094*/ 	.byte	0x00, 0xf5, 0x21, 0x00


	//----- nvinfo : EIATTR_SPARSE_MMA_MASK
	.align		4
.L_1285:
        /*0098*/ 	.byte	0x03, 0x50
        /*009a*/ 	.short	0x0000


	//----- nvinfo : EIATTR_MAXREG_COUNT
	.align		4
        /*009c*/ 	.byte	0x03, 0x1b
        /*009e*/ 	.short	0x00a8


	//----- nvinfo : EIATTR_NUM_BARRIERS
	.align		4
        /*00a0*/ 	.byte	0x02, 0x4c
        /*00a2*/ 	.byte	0x01
	.zero		1


	//----- nvinfo : EIATTR_MERCURY_ISA_VERSION
	.align		4
        /*00a4*/ 	.byte	0x03, 0x5f
        /*00a6*/ 	.short	0x0101


	//----- nvinfo : EIATTR_INT_WARP_WIDE_INSTR_OFFSETS
	.align		4
        /*00a8*/ 	.byte	0x04, 0x31
        /*00aa*/ 	.short	(.L_1287 - .L_1286)


	//   ....[0]....
.L_1286:
        /*00ac*/ 	.word	0x00002670


	//----- nvinfo : EIATTR_COOP_GROUP_MASK_REGIDS
	.align		4
.L_1287:
        /*00b0*/ 	.byte	0x04, 0x29
        /*00b2*/ 	.short	(.L_1289 - .L_1288)


	//   ....[0]....
.L_1288:
        /*00b4*/ 	.word	0xffffffff


	//   ....[1]....
        /*00b8*/ 	.word	0xffffffff


	//   ....[2]....
        /*00bc*/ 	.word	0xffffffff


	//   ....[3]....
        /*00c0*/ 	.word	0xffffffff


	//   ....[4]....
        /*00c4*/ 	.word	0xffffffff


	//   ....[5]....
        /*00c8*/ 	.word	0xffffffff


	//   ....[6]....
        /*00cc*/ 	.word	0xffffffff


	//   ....[7]....
        /*00d0*/ 	.word	0xffffffff


	//   ....[8]....
        /*00d4*/ 	.word	0xffffffff


	//   ....[9]....
        /*00d8*/ 	.word	0xffffffff


	//----- nvinfo : EIATTR_COOP_GROUP_INSTR_OFFSETS
	.align		4
.L_1289:
        /*00dc*/ 	.byte	0x04, 0x28
        /*00de*/ 	.short	(.L_1291 - .L_1290)


	//   ....[0]....
.L_1290:
        /*00e0*/ 	.word	0x000025f0


	//   ....[1]....
        /*00e4*/ 	.word	0x00002600


	//   ....[2]....
        /*00e8*/ 	.word	0x00002640


	//   ....[3]....
        /*00ec*/ 	.word	0x00002660


	//   ....[4]....
        /*00f0*/ 	.word	0x00002900


	//   ....[5]....
        /*00f4*/ 	.word	0x00002940


	//   ....[6]....
        /*00f8*/ 	.word	0x00002990


	//   ....[7]....
        /*00fc*/ 	.word	0x000029a0


	//   ....[8]....
        /*0100*/ 	.word	0x000029d0


	//   ....[9]....
        /*0104*/ 	.word	0x000029e0


	//----- nvinfo : EIATTR_VRC_CTA_INIT_COUNT
	.align		4
.L_1291:
        /*0108*/ 	.byte	0x02, 0x4a
	.zero		1
	.zero		1


	//----- nvinfo : EIATTR_EXIT_INSTR_OFFSETS
	.align		4
        /*010c*/ 	.byte	0x04, 0x1c
        /*010e*/ 	.short	(.L_1293 - .L_1292)


	//   ....[0]....
.L_1292:
        /*0110*/ 	.word	0x00000070


	//   ....[1]....
        /*0114*/ 	.word	0x00004a60


	//----- nvinfo : EIATTR_MAX_THREADS
	.align		4
.L_1293:
        /*0118*/ 	.byte	0x04, 0x05
        /*011a*/ 	.short	(.L_1295 - .L_1294)
.L_1294:
        /*011c*/ 	.word	0x00000140
        /*0120*/ 	.word	0x00000001
        /*0124*/ 	.word	0x00000001


	//----- nvinfo : EIATTR_CRS_STACK_SIZE
	.align		4
.L_1295:
        /*0128*/ 	.byte	0x04, 0x1e
        /*012a*/ 	.short	(.L_1297 - .L_1296)
.L_1296:
        /*012c*/ 	.word	0x00000000


	//----- nvinfo : EIATTR_CBANK_PARAM_SIZE
	.align		4
.L_1297:
        /*0130*/ 	.byte	0x03, 0x19
        /*0132*/ 	.short	0x0048


	//----- nvinfo : EIATTR_PARAM_CBANK
	.align		4
        /*0134*/ 	.byte	0x04, 0x0a
        /*0136*/ 	.short	(.L_1299 - .L_1298)
	.align		4
.L_1298:
        /*0138*/ 	.word	index@(.nv.constant0._ZN13group_norm_v214gn_cuda_kernelI13__nv_bfloat16Li320ELi1ELi32ELi20ELi1024ELb0ELi128ELi320ELi320ELi4ELb1ELi18ELb0ELb0ENS_16CompileConditionILi1000EEEEEvPT_PKS4_S7_S7_flPfS8_Pj)
        /*013c*/ 	.short	0x0380
        /*013e*/ 	.short	0x0048


	//----- nvinfo : EIATTR_SW_WAR
	.align		4
.L_1299:
        /*0140*/ 	.byte	0x04, 0x36
        /*0142*/ 	.short	(.L_1301 - .L_1300)
.L_1300:
        /*0144*/ 	.word	0x00000008
.L_1301:


//--------------------- .nv.info._ZN13group_norm_v214gn_cuda_kernelI13__nv_bfloat16Li320ELi3ELi32ELi20ELi1024ELb0ELi64ELi320ELi320ELi4ELb1ELi21ELb0ELb0ENS_16CompileConditionILi1000EEEEEvPT_PKS4_S7_S7_flPfS8_Pj --------------------------
	.section	.nv.info._ZN13group_norm_v214gn_cuda_kernelI13__nv_bfloat16Li320ELi3ELi32ELi20ELi1024ELb0ELi64ELi320ELi320ELi4ELb1ELi21ELb0ELb0ENS_16CompileConditionILi1000EEEEEvPT_PKS4_S7_S7_flPfS8_Pj,"",@"SHT_CUDA_INFO"
	.sectionflags	@""
	.align	4


	//----- nvinfo : EIATTR_CUDA_API_VERSION
	.align		4
        /*0000*/ 	.byte	0x04, 0x37
        /*0002*/ 	.short	(.L_1303 - .L_1302)
.L_1302:
        /*0004*/ 	.word	0x00000082


	//----- nvinfo : EIATTR_KPARAM_INFO
	.align		4
.L_1303:
        /*0008*/ 	.byte	0x04, 0x17
        /*000a*/ 	.short	(.L_1305 - .L_1304)
.L_1304:
        /*000c*/ 	.word	0x00000000
        /*0010*/ 	.short	0x0008
        /*0012*/ 	.short	0x0040
        /*0014*/ 	.byte	0x00, 0xf5, 0x21, 0x00


	//----- nvinfo : EIATTR_KPARAM_INFO
	.align		4
.L_1305:
        /*0018*/ 	.byte	0x04, 0x17
        /*001a*/ 	.short	(.L_1307 - .L_1306)
.L_1306:
        /*001c*/ 	.word	0x00000000
        /*0020*/ 	.short	0x0007
        /*0022*/ 	.short	0x0038
        /*0024*/ 	.byte	0x00, 0xf5, 0x21, 0x00


	//----- nvinfo : EIATTR_KPARAM_INFO
	.align		4
.L_1307:
        /*0028*/ 	.byte	0x04, 0x17
        /*002a*/ 	.short	(.L_1309 - .L_1308)
.L_1308:
        /*002c*/ 	.word	0x00000000
        /*0030*/ 	.short	0x0006
        /*0032*/ 	.short	0x0030
        /*0034*/ 	.byte	0x00, 0xf5, 0x21, 0x00


	//----- nvinfo : EIATTR_KPARAM_INFO
	.align		4
.L_1309:
        /*0038*/ 	.byte	0x04, 0x17
        /*003a*/ 	.short	(.L_1311 - .L_1310)
.L_1310:
        /*003c*/ 	.word	0x00000000
        /*0040*/ 	.short	0x0005
        /*0042*/ 	.short	0x0028
        /*0044*/ 	.byte	0x00, 0xf0, 0x21, 0x00


	//----- nvinfo : EIATTR_KPARAM_INFO
	.align		4
.L_1311:
        /*0048*/ 	.byte	0x04, 0x17
        /*004a*/ 	.short	(.L_1313 - .L_1312)
.L_1312:
        /*004c*/ 	.word	0x00000000
        /*0050*/ 	.short	0x0004
        /*0052*/ 	.short	0x0020
        /*0054*/ 	.byte	0x00, 0xf0, 0x11, 0x00


	//----- nvinfo : EIATTR_KPARAM_INFO
	.align		4
.L_1313:
        /*0058*/ 	.byte	0x04, 0x17
        /*005a*/ 	.short	(.L_1315 - .L_1314)
.L_1314:
        /*005c*/ 	.word	0x00000000
        /*0060*/ 	.short	0x0003
        /*0062*/ 	.short	0x0018
        /*0064*/ 	.byte	0x00, 0xf5, 0x21, 0x00


	//----- nvinfo : EIATTR_KPARAM_INFO
	.align		4
.L_1315:
        /*0068*/ 	.byte	0x04, 0x17
        /*006a*/ 	.short	(.L_1317 - .L_1316)
.L_1316:
        /*006c*/ 	.word	0x00000000
        /*0070*/ 	.short	0x0002
        /*0072*/ 	.short	0x0010
        /*0074*/ 	.byte	0x00, 0xf5, 0x21, 0x00


	//----- nvinfo : EIATTR_KPARAM_INFO
	.align		4
.L_1317:
        /*0078*/ 	.byte	0x04, 0x17
        /*007a*/ 	.short	(.L_1319 - .L_1318)
.L_1318:
        /*007c*/ 	.word	0x00000000
        /*0080*/ 	.short	0x0001
        /*0082*/ 	.short	0x0008
        /*0084*/ 	.byte	0x00, 0xf5, 0x21, 0x00


	//----- nvinfo : EIATTR_KPARAM_INFO
	.align		4
.L_1319:
        /*0088*/ 	.byte	0x04, 0x17
        /*008a*/ 	.short	(.L_1321 - .L_1320)
.L_1320:
        /*008c*/ 	.word	0x00000000
        /*0090*/ 	.short	0x0000
        /*0092*/ 	.short	0x0000
        /*0094*/ 	.byte	0x00, 0xf5, 0x21, 0x00


	//----- nvinfo : EIATTR_SPARSE_MMA_MASK
	.align		4
.L_1321:
        /*0098*/ 	.byte	0x03, 0x50
        /*009a*/ 	.short	0x0000


	//----- nvinfo : EIATTR_MAXREG_COUNT
	.align		4
        /*009c*/ 	.byte	0x03, 0x1b
        /*009e*/ 	.short	0x0040


	//----- nvinfo : EIATTR_NUM_BARRIERS
	.align		4
        /*00a0*/ 	.byte	0x02, 0x4c
        /*00a2*/ 	.byte	0x01
	.zero		1


	//----- nvinfo : EIATTR_ANNOTATIONS
	.align		4
        /*00a4*/ 	.byte	0x04, 0x55
        /*00a6*/ 	.short	(.L_1323 - .L_1322)


	//   ....[0]....
.L_1322:
        /* <DEDUP_REMOVED lines=35> */


	//----- nvinfo : EIATTR_MERCURY_ISA_VERSION
	.align		4
.L_1323:
        /*02c8*/ 	.byte	0x03, 0x5f
        /*02ca*/ 	.short	0x0101


	//----- nvinfo : EIATTR_COOP_GROUP_MASK_REGIDS
	.align		4
        /*02cc*/ 	.byte	0x04, 0x29
        /*02ce*/ 	.short	(.L_1325 - .L_1324)


	//   ....[0]....
.L_1324:
        /*02d0*/ 	.word	0xffffffff


	//   ....[1]....
        /*02d4*/ 	.word	0xffffffff


	//   ....[2]....
        /*02d8*/ 	.word	0xffffffff


	//   ....[3]....
        /*02dc*/ 	.word	0xffffffff


	//   ....[4]....
        /*02e0*/ 	.word	0xffffffff


	//   ....[5]....
        /*02e4*/ 	.word	0xffffffff


	//   ....[6]....
        /*02e8*/ 	.word	0xffffffff


	//   ....[7]....
        /*02ec*/ 	.word	0xffffffff


	//   ....[8]....
        /*02f0*/ 	.word	0xffffffff


	//   ....[9]....
        /*02f4*/ 	.word	0xffffffff


	//   ....[10]....
        /*02f8*/ 	.word	0xffffffff


	//   ....[11]....
        /*02fc*/ 	.word	0xffffffff


	//----- nvinfo : EIATTR_COOP_GROUP_INSTR_OFFSETS
	.align		4
.L_1325:
        /*0300*/ 	.byte	0x04, 0x28
        /*0302*/ 	.short	(.L_1327 - .L_1326)


	//   ....[0]....
.L_1326:
        /*0304*/ 	.word	0x00001730


	//   ....[1]....
        /*0308*/ 	.word	0x00001750


	//   ....[2]....
        /*030c*/ 	.word	0x00001790


	//   ....[3]....
        /*0310*/ 	.word	0x000017a0


	//   ....[4]....
        /*0314*/ 	.word	0x00001b80


	//   ....[5]....
        /*0318*/ 	.word	0x00001b90


	//   ....[6]....
        /*031c*/ 	.word	0x00001bb0


	//   ....[7]....
        /*0320*/ 	.word	0x00001bd0


	//   ....[8]....
        /*0324*/ 	.word	0x00001bf0


	//   ....[9]....
        /*0328*/ 	.word	0x00001c10


	//   ....[10]....
        /*032c*/ 	.word	0x00001c40


	//   ....[11]....
        /*0330*/ 	.word	0x00001c70


	//----- nvinfo : EIATTR_VRC_CTA_INIT_COUNT
	.align		4
.L_1327:
        /*0334*/ 	.byte	0x02, 0x4a
	.zero		1
	.zero		1


	//----- nvinfo : EIATTR_EXIT_INSTR_OFFSETS
	.align		4
        /*0338*/ 	.byte	0x04, 0x1c
        /*033a*/ 	.short	(.L_1329 - .L_1328)


	//   ....[0]....
.L_1328:
        /*033c*/ 	.word	0x00000080


	//   ....[1]....
        /*0340*/ 	.word	0x00003260


	//----- nvinfo : EIATTR_MAX_THREADS
	.align		4
.L_1329:
        /*0344*/ 	.byte	0x04, 0x05
        /*0346*/ 	.short	(.L_1331 - .L_1330)
.L_1330:
        /*0348*/ 	.word	0x00000140
        /*034c*/ 	.word	0x00000001
        /*0350*/ 	.word	0x00000001


	//----- nvinfo : EIATTR_CRS_STACK_SIZE
	.align		4
.L_1331:
        /*0354*/ 	.byte	0x04, 0x1e
        /*0356*/ 	.short	(.L_1333 - .L_1332)
.L_1332:
        /*0358*/ 	.word	0x00000000


	//----- nvinfo : EIATTR_CBANK_PARAM_SIZE
	.align		4
.L_1333:
        /*035c*/ 	.byte	0x03, 0x19
        /*035e*/ 	.short	0x0048


	//----- nvinfo : EIATTR_PARAM_CBANK
	.align		4
        /*0360*/ 	.byte	0x04, 0x0a
        /*0362*/ 	.short	(.L_1335 - .L_1334)
	.align		4
.L_1334:
        /*0364*/ 	.word	index@(.nv.constant0._ZN13group_norm_v214gn_cuda_kernelI13__nv_bfloat16Li320ELi3ELi32ELi20ELi1024ELb0ELi64ELi320ELi320ELi4ELb1ELi21ELb0ELb0ENS_16CompileConditionILi1000EEEEEvPT_PKS4_S7_S7_flPfS8_Pj)
        /*0368*/ 	.short	0x0380
        /*036a*/ 	.short	0x0048


	//----- nvinfo : EIATTR_SW_WAR
	.align		4
.L_1335:
        /*036c*/ 	.byte	0x04, 0x36
        /*036e*/ 	.short	(.L_1337 - .L_1336)
.L_1336:
        /*0370*/ 	.word	0x00000008
.L_1337:


//--------------------- .nv.info._ZN13group_norm_v214gn_cuda_kernelI13__nv_bfloat16Li320ELi2ELi32ELi20ELi1024ELb0ELi64ELi320ELi320ELi4ELb1ELi18ELb0ELb0ENS_16CompileConditionILi1000EEEEEvPT_PKS4_S7_S7_flPfS8_Pj --------------------------
	.section	.nv.info._ZN13group_norm_v214gn_cuda_kernelI13__nv_bfloat16Li320ELi2ELi32ELi20ELi1024ELb0ELi64ELi320ELi320ELi4ELb1ELi18ELb0ELb0ENS_16CompileConditionILi1000EEEEEvPT_PKS4_S7_S7_flPfS8_Pj,"",@"SHT_CUDA_INFO"
	.sectionflags	@""
	.align	4


	//----- nvinfo : EIATTR_CUDA_API_VERSION
	.align		4
        /*0000*/ 	.byte	0x04, 0x37
        /*0002*/ 	.short	(.L_1339 - .L_1338)
.L_1338:
        /*0004*/ 	.word	0x00000082


	//----- nvinfo : EIATTR_KPARAM_INFO
	.align		4
.L_1339:
        /*0008*/ 	.byte	0x04, 0x17
        /*000a*/ 	.short	(.L_1341 - .L_1340)
.L_1340:
        /*000c*/ 	.word	0x00000000
        /*0010*/ 	.short	0x0008
        /*0012*/ 	.short	0x0040
        /*0014*/ 	.byte	0x00, 0xf5, 0x21, 0x00


	//----- nvinfo : EIATTR_KPARAM_INFO
	.align		4
.L_1341:
        /*0018*/ 	.byte	0x04, 0x17
        /*001a*/ 	.short	(.L_1343 - .L_1342)
.L_1342:
        /*001c*/ 	.word	0x00000000
        /*0020*/ 	.short	0x0007
        /*0022*/ 	.short	0x0038
        /*0024*/ 	.byte	0x00, 0xf5, 0x21, 0x00


	//----- nvinfo : EIATTR_KPARAM_INFO
	.align		4
.L_1343:
        /*0028*/ 	.byte	0x04, 0x17
        /*002a*/ 	.short	(.L_1345 - .L_1344)
.L_1344:
        /*002c*/ 	.word	0x00000000
        /*0030*/ 	.short	0x0006
        /*0032*/ 	.short	0x0030
        /*0034*/ 	.byte	0x00, 0xf5, 0x21, 0x00


	//----- nvinfo : EIATTR_KPARAM_INFO
	.align		4
.L_1345:
        /*0038*/ 	.byte	0x04, 0x17
        /*003a*/ 	.short	(.L_1347 - .L_1346)
.L_1346:
        /*003c*/ 	.word	0x00000000
        /*0040*/ 	.short	0x0005
        /*0042*/ 	.short	0x0028
        /*0044*/ 	.byte	0x00, 0xf0, 0x21, 0x00


	//----- nvinfo : EIATTR_KPARAM_INFO
	.align		4
.L_1347:
        /*0048*/ 	.byte	0x04, 0x17
        /*004a*/ 	.short	(.L_1349 - .L_1348)
.L_1348:
        /*004c*/ 	.word	0x00000000
        /*0050*/ 	.short	0x0004
        /*0052*/ 	.short	0x0020
        /*0054*/ 	.byte	0x00, 0xf0, 0x11, 0x00


	//----- nvinfo : EIATTR_KPARAM_INFO
	.align		4
.L_1349:
        /*0058*/ 	.byte	0x04, 0x17
        /*005a*/ 	.short	(.L_1351 - .L_1350)
.L_1350:
        /*005c*/ 	.word	0x00000000
        /*0060*/ 	.short	0x0003
        /*0062*/ 	.short	0x0018
        /*0064*/ 	.byte	0x00, 0xf5, 0x21, 0x00


	//----- nvinfo : EIATTR_KPARAM_INFO
	.align		4
.L_1351:
        /*0068*/ 	.byte	0x04, 0x17
        /*006a*/ 	.short	(.L_1353 - .L_1352)
.L_1352:
        /*006c*/ 	.word	0x00000000
        /*0070*/ 	.short	0x0002
        /*0072*/ 	.short	0x0010
        /*0074*/ 	.byte	0x00, 0xf5, 0x21, 0x00


	//----- nvinfo : EIATTR_KPARAM_INFO
	.align		4
.L_1353:
        /*0078*/ 	.byte	0x04, 0x17
        /*007a*/ 	.short	(.L_1355 - .L_1354)
.L_1354:
        /*007c*/ 	.word	0x00000000
        /*0080*/ 	.short	0x0001
        /*0082*/ 	.short	0x0008
        /*0084*/ 	.byte	0x00, 0xf5, 0x21, 0x00


	//----- nvinfo : EIATTR_KPARAM_INFO
	.align		4
.L_1355:
        /*0088*/ 	.byte	0x04, 0x17
        /*008a*/ 	.short	(.L_1357 - .L_1356)
.L_1356:
        /*008c*/ 	.word	0x00000000
        /*0090*/ 	.short	0x0000
        /*0092*/ 	.short	0x0000
        /*0094*/ 	.byte	0x00, 0xf5, 0x21, 0x00


	//----- nvinfo : EIATTR_SPARSE_MMA_MASK
	.align		4
.L_1357:
        /*0098*/ 	.byte	0x03, 0x50
        /*009a*/ 	.short	0x0000


	//----- nvinfo : EIATTR_MAXREG_COUNT
	.align		4
        /*009c*/ 	.byte	0x03, 0x1b
        /*009e*/ 	.short	0x0060


	//----- nvinfo : EIATTR_NUM_BARRIERS
	.align		4
        /*00a0*/ 	.byte	0x02, 0x4c
        /*00a2*/ 	.byte	0x01
	.zero		1


	//----- nvinfo : EIATTR_MERCURY_ISA_VERSION
	.align		4
        /*00a4*/ 	.byte	0x03, 0x5f
        /*00a6*/ 	.short	0x0101


	//----- nvinfo : EIATTR_COOP_GROUP_MASK_REGIDS
	.align		4
        /*00a8*/ 	.byte	0x04, 0x29
        /*00aa*/ 	.short	(.L_1359 - .L_1358)


	//   ....[0]....
.L_1358:
        /*00ac*/ 	.word	0xffffffff


	//   ....[1]....
        /*00b0*/ 	.word	0xffffffff


	//   ....[2]....
        /*00b4*/ 	.word	0xffffffff


	//   ....[3]....
        /*00b8*/ 	.word	0xffffffff


	//   ....[4]....
        /*00bc*/ 	.word	0xffffffff


	//   ....[5]....
        /*00c0*/ 	.word	0xffffffff


	//   ....[6]....
        /*00c4*/ 	.word	0xffffffff


	//   ....[7]....
        /*00c8*/ 	.word	0xffffffff


	//   ....[8]....
        /*00cc*/ 	.word	0xffffffff


	//   ....[9]....
        /*00d0*/ 	.word	0xffffffff


	//   ....[10]....
        /*00d4*/ 	.word	0xffffffff


	//   ....[11]....
        /*00d8*/ 	.word	0xffffffff


	//----- nvinfo : EIATTR_COOP_GROUP_INSTR_OFFSETS
	.align		4
.L_1359:
        /*00dc*/ 	.byte	0x04, 0x28
        /*00de*/ 	.short	(.L_1361 - .L_1360)


	//   ....[0]....
.L_1360:
        /*00e0*/ 	.word	0x000016e0


	//   ....[1]....
        /*00e4*/ 	.word	0x00001720


	//   ....[2]....
        /*00e8*/ 	.word	0x00001750


	//   ....[3]....
        /*00ec*/ 	.word	0x00001760


	//   ....[4]....
        /*00f0*/ 	.word	0x00001aa0


	//   ....[5]....
        /*00f4*/ 	.word	0x00001ab0


	//   ....[6]....
        /*00f8*/ 	.word	0x00001ad0


	//   ....[7]....
        /*00fc*/ 	.word	0x00001af0


	//   ....[8]....
        /*0100*/ 	.word	0x00001b10


	//   ....[9]....
        /*0104*/ 	.word	0x00001b30


	//   ....[10]....
        /*0108*/ 	.word	0x00001b60


	//   ....[11]....
        /*010c*/ 	.word	0x00001b90


	//----- nvinfo : EIATTR_VRC_CTA_INIT_COUNT
	.align		4
.L_1361:
        /*0110*/ 	.byte	0x02, 0x4a
	.zero		1
	.zero		1


	//----- nvinfo : EIATTR_EXIT_INSTR_OFFSETS
	.align		4
        /*0114*/ 	.byte	0x04, 0x1c
        /*0116*/ 	.short	(.L_1363 - .L_1362)


	//   ....[0]....
.L_1362:
        /*0118*/ 	.word	0x00000070


	//   ....[1]....
        /*011c*/ 	.word	0x00002e50


	//----- nvinfo : EIATTR_MAX_THREADS
	.align		4
.L_1363:
        /*0120*/ 	.byte	0x04, 0x05
        /*0122*/ 	.short	(.L_1365 - .L_1364)
.L_1364:
        /*0124*/ 	.word	0x00000140
        /*0128*/ 	.word	0x00000001
        /*012c*/ 	.word	0x00000001


	//----- nvinfo : EIATTR_CRS_STACK_SIZE
	.align		4
.L_1365:
        /*0130*/ 	.byte	0x04, 0x1e
        /*0132*/ 	.short	(.L_1367 - .L_1366)
.L_1366:
        /*0134*/ 	.word	0x00000000


	//----- nvinfo : EIATTR_CBANK_PARAM_SIZE
	.align		4
.L_1367:
        /*0138*/ 	.byte	0x03, 0x19
        /*013a*/ 	.short	0x0048


	//----- nvinfo : EIATTR_PARAM_CBANK
	.align		4
        /*013c*/ 	.byte	0x04, 0x0a
        /*013e*/ 	.short	(.L_1369 - .L_1368)
	.align		4
.L_1368:
        /*0140*/ 	.word	index@(.nv.constant0._ZN13group_norm_v214gn_cuda_kernelI13__nv_bfloat16Li320ELi2ELi32ELi20ELi1024ELb0ELi64ELi320ELi320ELi4ELb1ELi18ELb0ELb0ENS_16CompileConditionILi1000EEEEEvPT_PKS4_S7_S7_flPfS8_Pj)
        /*0144*/ 	.short	0x0380
        /*0146*/ 	.short	0x0048


	//----- nvinfo : EIATTR_SW_WAR
	.align		4
.L_1369:
        /*0148*/ 	.byte	0x04, 0x36
        /*014a*/ 	.short	(.L_1371 - .L_1370)
.L_1370:
        /*014c*/ 	.word	0x00000008
.L_1371:


//--------------------- .nv.info._ZN13group_norm_v214gn_cuda_kernelI13__nv_bfloat16Li320ELi3ELi16ELi40ELi1024ELb1ELi8ELi320ELi320ELi4ELb1ELi2ELb0ELb0ENS_16CompileConditionILi1000EEEEEvPT_PKS4_S7_S7_flPfS8_Pj --------------------------
	.section	.nv.info._ZN13group_norm_v214gn_cuda_kernelI13__nv_bfloat16Li320ELi3ELi16ELi40ELi1024ELb1ELi8ELi320ELi320ELi4ELb1ELi2ELb0ELb0ENS_16CompileConditionILi1000EEEEEvPT_PKS4_S7_S7_flPfS8_Pj,"",@"SHT_CUDA_INFO"
	.sectionflags	@""
	.align	4


	//----- nvinfo : EIATTR_CUDA_API_VERSION
	.align		4
        /*0000*/ 	.byte	0x04, 0x37
        /*0002*/ 	.short	(.L_1373 - .L_1372)
.L_1372:
        /*0004*/ 	.word	0x00000082


	//----- nvinfo : EIATTR_KPARAM_INFO
	.align		4
.L_1373:
        /*0008*/ 	.byte	0x04, 0x17
        /*000a*/ 	.short	(.L_1375 - .L_1374)
.L_1374:
        /*000c*/ 	.word	0x00000000
        /*0010*/ 	.short	0x0008
        /*0012*/ 	.short	0x0040
        /*0014*/ 	.byte	0x00, 0xf5, 0x21, 0x00


	//----- nvinfo : EIATTR_KPARAM_INFO
	.align		4
.L_1375:
        /*0018*/ 	.byte	0x04, 0x17
        /*001a*/ 	.short	(.L_1377 - .L_1376)
.L_1376:
        /*001c*/ 	.word	0x00000000
        /*0020*/ 	.short	0x0007
        /*0022*/ 	.short	0x0038
        /*0024*/ 	.byte	0x00, 0xf5, 0x21, 0x00


	//----- nvinfo : EIATTR_KPARAM_INFO
	.align		4
.L_1377:
        /*0028*/ 	.byte	0x04, 0x17
        /*002a*/ 	.short	(.L_1379 - .L_1378)
.L_1378:
        /*002c*/ 	.word	0x00000000
        /*0030*/ 	.short	0x0006
        /*0032*/ 	.short	0x0030
        /*0034*/ 	.byte	0x00, 0xf5, 0x21, 0x00


	//----- nvinfo : EIATTR_KPARAM_INFO
	.align		4
.L_1379:
        /*0038*/ 	.byte	0x04, 0x17
        /*003a*/ 	.short	(.L_1381 - .L_1380)
.L_1380:
        /*003c*/ 	.word	0x00000000
        /*0040*/ 	.short	0x0005
        /*0042*/ 	.short	0x0028
        /*0044*/ 	.byte	0x00, 0xf0, 0x21, 0x00


	//----- nvinfo : EIATTR_KPARAM_INFO
	.align		4
.L_1381:
        /*0048*/ 	.byte	0x04, 0x17
        /*004a*/ 	.short	(.L_1383 - .L_1382)
.L_1382:
        /*004c*/ 	.word	0x00000000
        /*0050*/ 	.short	0x0004
        /*0052*/ 	.short	0x0020
        /*0054*/ 	.byte	0x00, 0xf0, 0x11, 0x00


	//----- nvinfo : EIATTR_KPARAM_INFO
	.align		4
.L_1383:
        /*0058*/ 	.byte	0x04, 0x17
        /*005a*/ 	.short	(.L_1385 - .L_1384)
.L_1384:
        /*005c*/ 	.word	0x00000000
        /*0060*/ 	.short	0x0003
        /*0062*/ 	.short	0x0018
        /*0064*/ 	.byte	0x00, 0xf5, 0x21, 0x00


	//----- nvinfo : EIATTR_KPARAM_INFO
	.align		4
.L_1385:
        /*0068*/ 	.byte	0x04, 0x17
        /*006a*/ 	.short	(.L_1387 - .L_1386)
.L_1386:
        /*006c*/ 	.word	0x00000000
        /*0070*/ 	.short	0x0002
        /*0072*/ 	.short	0x0010
        /*0074*/ 	.byte	0x00, 0xf5, 0x21, 0x00


	//----- nvinfo : EIATTR_KPARAM_INFO
	.align		4
.L_1387:
        /*0078*/ 	.byte	0x04, 0x17
        /*007a*/ 	.short	(.L_1389 - .L_1388)
.L_1388:
        /*007c*/ 	.word	0x00000000
        /*0080*/ 	.short	0x0001
        /*0082*/ 	.short	0x0008
        /*0084*/ 	.byte	0x00, 0xf5, 0x21, 0x00


	//----- nvinfo : EIATTR_KPARAM_INFO
	.align		4
.L_1389:
        /*0088*/ 	.byte	0x04, 0x17
        /*008a*/ 	.short	(.L_1391 - .L_1390)
.L_1390:
        /*008c*/ 	.word	0x00000000
        /*0090*/ 	.short	0x0000
        /*0092*/ 	.short	0x0000
        /*0094*/ 	.byte	0x00, 0xf5, 0x21, 0x00


	//----- nvinfo : EIATTR_SPARSE_MMA_MASK
	.align		4
.L_1391:
        /*0098*/ 	.byte	0x03, 0x50
        /*009a*/ 	.short	0x0000


	//----- nvinfo : EIATTR_MAXREG_COUNT
	.align		4
        /*009c*/ 	.byte	0x03, 0x1b
        /*009e*/ 	.short	0x0040


	//----- nvinfo : EIATTR_NUM_BARRIERS
	.align		4
        /*00a0*/ 	.byte	0x02, 0x4c
        /*00a2*/ 	.byte	0x01
	.zero		1


	//----- nvinfo : EIATTR_MERCURY_ISA_VERSION
	.align		4
        /*00a4*/ 	.byte	0x03, 0x5f
        /*00a6*/ 	.short	0x0101


	//----- nvinfo : EIATTR_COOP_GROUP_MASK_REGIDS
	.align		4
        /*00a8*/ 	.byte	0x04, 0x29
        /*00aa*/ 	.short	(.L_1393 - .L_1392)


	//   ....[0]....
.L_1392:
        /*00ac*/ 	.word	0xffffffff


	//   ....[1]....
        /*00b0*/ 	.word	0xffffffff


	//   ....[2]....
        /*00b4*/ 	.word	0xffffffff


	//   ....[3]....
        /*00b8*/ 	.word	0xffffffff


	//   ....[4]....
        /*00bc*/ 	.word	0xffffffff


	//   ....[5]....
        /*00c0*/ 	.word	0xffffffff


	//   ....[6]....
        /*00c4*/ 	.word	0xffffffff


	//   ....[7]....
        /*00c8*/ 	.word	0xffffffff


	//   ....[8]....
        /*00cc*/ 	.word	0xffffffff


	//   ....[9]....
        /*00d0*/ 	.word	0xffffffff


	//   ....[10]....
        /*00d4*/ 	.word	0xffffffff


	//   ....[11]....
        /*00d8*/ 	.word	0xffffffff


	//   ....[12]....
        /*00dc*/ 	.word	0xffffffff


	//   ....[13]....
        /*00e0*/ 	.word	0xffffffff


	//----- nvinfo : EIATTR_COOP_GROUP_INSTR_OFFSETS
	.align		4
.L_1393:
        /*00e4*/ 	.byte	0x04, 0x28
        /*00e6*/ 	.short	(.L_1395 - .L_1394)


	//   ....[0]....
.L_1394:
        /*00e8*/ 	.word	0x00000b50


	//   ....[1]....
        /*00ec*/ 	.word	0x00000b90


	//   ....[2]....
        /*00f0*/ 	.word	0x00000c00


	//   ....[3]....
        /*00f4*/ 	.word	0x00000c10


	//   ....[4]....
        /*00f8*/ 	.word	0x00000f20


	//   ....[5]....
        /*00fc*/ 	.word	0x00000f50


	//   ....[6]....
        /*0100*/ 	.word	0x00000f80


	//   ....[7]....
        /*0104*/ 	.word	0x00000f90


	//   ....[8]....
        /*0108*/ 	.word	0x00000fc0


	//   ....[9]....
        /*010c*/ 	.word	0x00000fd0


	//   ....[10]....
        /*0110*/ 	.word	0x00001000


	//   ....[11]....
        /*0114*/ 	.word	0x00001010


	//   ....[12]....
        /*0118*/ 	.word	0x00001040


	//   ....[13]....
        /*011c*/ 	.word	0x00001050


	//----- nvinfo : EIATTR_VRC_CTA_INIT_COUNT
	.align		4
.L_1395:
        /*0120*/ 	.byte	0x02, 0x4a
	.zero		1
	.zero		1


	//----- nvinfo : EIATTR_EXIT_INSTR_OFFSETS
	.align		4
        /*0124*/ 	.byte	0x04, 0x1c
        /*0126*/ 	.short	(.L_1397 - .L_1396)


	//   ....[0]....
.L_1396:
        /*0128*/ 	.word	0x00000060


	//   ....[1]....
        /*012c*/ 	.word	0x000018a0


	//----- nvinfo : EIATTR_MAX_THREADS
	.align		4
.L_1397:
        /*0130*/ 	.byte	0x04, 0x05
        /*0132*/ 	.short	(.L_1399 - .L_1398)
.L_1398:
        /*0134*/ 	.word	0x00000140
        /*0138*/ 	.word	0x00000001
        /*013c*/ 	.word	0x00000001


	//----- nvinfo : EIATTR_CRS_STACK_SIZE
	.align		4
.L_1399:
        /*0140*/ 	.byte	0x04, 0x1e
        /*0142*/ 	.short	(.L_1401 - .L_1400)
.L_1400:
        /*0144*/ 	.word	0x00000000


	//----- nvinfo : EIATTR_CBANK_PARAM_SIZE
	.align		4
.L_1401:
        /*0148*/ 	.byte	0x03, 0x19
        /*014a*/ 	.short	0x0048


	//----- nvinfo : EIATTR_PARAM_CBANK
	.align		4
        /*014c*/ 	.byte	0x04, 0x0a
        /*014e*/ 	.short	(.L_1403 - .L_1402)
	.align		4
.L_1402:
        /*0150*/ 	.word	index@(.nv.constant0._ZN13group_norm_v214gn_cuda_kernelI13__nv_bfloat16Li320ELi3ELi16ELi40ELi1024ELb1ELi8ELi320ELi320ELi4ELb1ELi2ELb0ELb0ENS_16CompileConditionILi1000EEEEEvPT_PKS4_S7_S7_flPfS8_Pj)
        /*0154*/ 	.short	0x0380
        /*0156*/ 	.short	0x0048


	//----- nvinfo : EIATTR_SW_WAR
	.align		4
.L_1403:
        /*0158*/ 	.byte	0x04, 0x36
        /*015a*/ 	.short	(.L_1405 - .L_1404)
.L_1404:
        /*015c*/ 	.word	0x00000008
.L_1405:


//--------------------- .nv.info._ZN13group_norm_v214gn_cuda_kernelI13__nv_bfloat16Li320ELi1ELi16ELi40ELi1024ELb1ELi16ELi320ELi320ELi4ELb1ELi2ELb0ELb0ENS_16CompileConditionILi1000EEEEEvPT_PKS4_S7_S7_flPfS8_Pj --------------------------
	.section	.nv.info._ZN13group_norm_v214gn_cuda_kernelI13__nv_bfloat16Li320ELi1ELi16ELi40ELi1024ELb1ELi16ELi320ELi320ELi4ELb1ELi2ELb0ELb0ENS_16CompileConditionILi1000EEEEEvPT_PKS4_S7_S7_flPfS8_Pj,"",@"SHT_CUDA_INFO"
	.sectionflags	@""
	.align	4


	//----- nvinfo : EIATTR_CUDA_API_VERSION
	.align		4
        /*0000*/ 	.byte	0x04, 0x37
        /*0002*/ 	.short	(.L_1407 - .L_1406)
.L_1406:
        /*0004*/ 	.word	0x00000082


	//----- nvinfo : EIATTR_KPARAM_INFO
	.align		4
.L_1407:
        /*0008*/ 	.byte	0x04, 0x17
        /*000a*/ 	.short	(.L_1409 - .L_1408)
.L_1408:
        /*000c*/ 	.word	0x00000000
        /*0010*/ 	.short	0x0008
        /*0012*/ 	.short	0x0040
        /*0014*/ 	.byte	0x00, 0xf5, 0x21, 0x00


	//----- nvinfo : EIATTR_KPARAM_INFO
	.align		4
.L_1409:
        /*0018*/ 	.byte	0x04, 0x17
        /*001a*/ 	.short	(.L_1411 - .L_1410)
.L_1410:
        /*001c*/ 	.word	0x00000000
        /*0020*/ 	.short	0x0007
        /*0022*/ 	.short	0x0038
        /*0024*/ 	.byte	0x00, 0xf5, 0x21, 0x00


	//----- nvinfo : EIATTR_KPARAM_INFO
	.align		4
.L_1411:
        /*0028*/ 	.byte	0x04, 0x17
        /*002a*/ 	.short	(.L_1413 - .L_1412)
.L_1412:
        /*002c*/ 	.word	0x00000000
        /*0030*/ 	.short	0x0006
        /*0032*/ 	.short	0x0030
        /*0034*/ 	.byte	0x00, 0xf5, 0x21, 0x00


	//----- nvinfo : EIATTR_KPARAM_INFO
	.align		4
.L_1413:
        /*0038*/ 	.byte	0x04, 0x17
        /*003a*/ 	.short	(.L_1415 - .L_1414)
.L_1414:
        /*003c*/ 	.word	0x00000000
        /*0040*/ 	.short	0x0005
        /*0042*/ 	.short	0x0028
        /*0044*/ 	.byte	0x00, 0xf0, 0x21, 0x00


	//----- nvinfo : EIATTR_KPARAM_INFO
	.align		4
.L_1415:
        /*0048*/ 	.byte	0x04, 0x17
        /*004a*/ 	.short	(.L_1417 - .L_1416)
.L_1416:
        /*004c*/ 	.word	0x00000000
        /*0050*/ 	.short	0x0004
        /*0052*/ 	.short	0x0020
        /*0054*/ 	.byte	0x00, 0xf0, 0x11, 0x00


	//----- nvinfo : EIATTR_KPARAM_INFO
	.align		4
.L_1417:
        /*0058*/ 	.byte	0x04, 0x17
        /*005a*/ 	.short	(.L_1419 - .L_1418)
.L_1418:
        /*005c*/ 	.word	0x00000000
        /*0060*/ 	.short	0x0003
        /*0062*/ 	.short	0x0018
        /*0064*/ 	.byte	0x00, 0xf5, 0x21, 0x00


	//----- nvinfo : EIATTR_KPARAM_INFO
	.align		4
.L_1419:
        /*0068*/ 	.byte	0x04, 0x17
        /*006a*/ 	.short	(.L_1421 - .L_1420)
.L_1420:
        /*006c*/ 	.word	0x00000000
        /*0070*/ 	.short	0x0002
        /*0072*/ 	.short	0x0010
        /*0074*/ 	.byte	0x00, 0xf5, 0x21, 0x00


	//----- nvinfo : EIATTR_KPARAM_INFO
	.align		4
.L_1421:
        /*0078*/ 	.byte	0x04, 0x17
        /*007a*/ 	.short	(.L_1423 - .L_1422)
.L_1422:
        /*007c*/ 	.word	0x00000000
        /*0080*/ 	.short	0x0001
        /*0082*/ 	.short	0x0008
        /*0084*/ 	.byte	0x00, 0xf5, 0x21, 0x00


	//----- nvinfo : EIATTR_KPARAM_INFO
	.align		4
.L_1423:
        /*0088*/ 	.byte	0x04, 0x17
        /*008a*/ 	.short	(.L_1425 - .L_1424)
.L_1424:
        /*008c*/ 	.word	0x00000000
        /*0090*/ 	.short	0x0000
        /*0092*/ 	.short	0x0000
        /*0094*/ 	.byte	0x00, 0xf5, 0x21, 0x00


	//----- nvinfo : EIATTR_SPARSE_MMA_MASK
	.align		4
.L_1425:
        /*0098*/ 	.byte	0x03, 0x50
        /*009a*/ 	.short	0x0000


	//----- nvinfo : EIATTR_MAXREG_COUNT
	.align		4
        /*009c*/ 	.byte	0x03, 0x1b
        /*009e*/ 	.short	0x00a8


	//----- nvinfo : EIATTR_NUM_BARRIERS
	.align		4
        /*00a0*/ 	.byte	0x02, 0x4c
        /*00a2*/ 	.byte	0x01
	.zero		1


	//----- nvinfo : EIATTR_MERCURY_ISA_VERSION
	.align		4
        /*00a4*/ 	.byte	0x03, 0x5f
        /*00a6*/ 	.short	0x0101


	//----- nvinfo : EIATTR_COOP_GROUP_MASK_REGIDS
	.align		4
        /*00a8*/ 	.byte	0x04, 0x29
        /*00aa*/ 	.short	(.L_1427 - .L_1426)


	//   ....[0]....
.L_1426:
        /*00ac*/ 	.word	0xffffffff


	//   ....[1]....
        /*00b0*/ 	.word	0xffffffff


	//   ....[2]....
        /*00b4*/ 	.word	0xffffffff


	//   ....[3]....
        /*00b8*/ 	.word	0xffffffff


	//   ....[4]....
        /*00bc*/ 	.word	0xffffffff


	//   ....[5]....
        /*00c0*/ 	.word	0xffffffff


	//   ....[6]....
        /*00c4*/ 	.word	0xffffffff


	//   ....[7]....
        /*00c8*/ 	.word	0xffffffff


	//   ....[8]....
        /*00cc*/ 	.word	0xffffffff


	//   ....[9]....
        /*00d0*/ 	.word	0xffffffff


	//   ....[10]....
        /*00d4*/ 	.word	0xffffffff


	//   ....[11]....
        /*00d8*/ 	.word	0xffffffff


	//   ....[12]....
        /*00dc*/ 	.word	0xffffffff


	//   ....[13]....
        /*00e0*/ 	.word	0xffffffff


	//----- nvinfo : EIATTR_COOP_GROUP_INSTR_OFFSETS
	.align		4
.L_1427:
        /*00e4*/ 	.byte	0x04, 0x28
        /*00e6*/ 	.short	(.L_1429 - .L_1428)


	//   ....[0]....
.L_1428:
        /*00e8*/ 	.word	0x00000da0


	//   ....[1]....
        /*00ec*/ 	.word	0x00000dd0


	//   ....[2]....
        /*00f0*/ 	.word	0x00000e30


	//   ....[3]....
        /*00f4*/ 	.word	0x00000e40


	//   ....[4]....
        /*00f8*/ 	.word	0x00001100


	//   ....[5]....
        /*00fc*/ 	.word	0x00001140


	//   ....[6]....
        /*0100*/ 	.word	0x000011d0


	//   ....[7]....
        /*0104*/ 	.word	0x000011e0


	//   ....[8]....
        /*0108*/ 	.word	0x00001210


	//   ....[9]....
        /*010c*/ 	.word	0x00001220


	//   ....[10]....
        /*0110*/ 	.word	0x00001260


	//   ....[11]....
        /*0114*/ 	.word	0x00001270


	//   ....[12]....
        /*0118*/ 	.word	0x000012a0


	//   ....[13]....
        /*011c*/ 	.word	0x000012b0


	//----- nvinfo : EIATTR_VRC_CTA_INIT_COUNT
	.align		4
.L_1429:
        /*0120*/ 	.byte	0x02, 0x4a
	.zero		1
	.zero		1


	//----- nvinfo : EIATTR_EXIT_INSTR_OFFSETS
	.align		4
        /*0124*/ 	.byte	0x04, 0x1c
        /*0126*/ 	.short	(.L_1431 - .L_1430)


	//   ....[0]....
.L_1430:
        /*0128*/ 	.word	0x00000060


	//   ....[1]....
        /*012c*/ 	.word	0x00001d40


	//----- nvinfo : EIATTR_MAX_THREADS
	.align		4
.L_1431:
        /*0130*/ 	.byte	0x04, 0x05
        /*0132*/ 	.short	(.L_1433 - .L_1432)
.L_1432:
        /*0134*/ 	.word	0x00000140
        /*0138*/ 	.word	0x00000001
        /*013c*/ 	.word	0x00000001


	//----- nvinfo : EIATTR_CRS_STACK_SIZE
	.align		4
.L_1433:
        /*0140*/ 	.byte	0x04, 0x1e
        /*0142*/ 	.short	(.L_1435 - .L_1434)
.L_1434:
        /*0144*/ 	.word	0x00000000


	//----- nvinfo : EIATTR_CBANK_PARAM_SIZE
	.align		4
.L_1435:
        /*0148*/ 	.byte	0x03, 0x19
        /*014a*/ 	.short	0x0048


	//----- nvinfo : EIATTR_PARAM_CBANK
	.align		4
        /*014c*/ 	.byte	0x04, 0x0a
        /*014e*/ 	.short	(.L_1437 - .L_1436)
	.align		4
.L_1436:
        /*0150*/ 	.word	index@(.nv.constant0._ZN13group_norm_v214gn_cuda_kernelI13__nv_bfloat16Li320ELi1ELi16ELi40ELi1024ELb1ELi16ELi320ELi320ELi4ELb1ELi2ELb0ELb0ENS_16CompileConditionILi1000EEEEEvPT_PKS4_S7_S7_flPfS8_Pj)
        /*0154*/ 	.short	0x0380
        /*0156*/ 	.short	0x0048


	//----- nvinfo : EIATTR_SW_WAR
	.align		4
.L_1437:
        /*0158*/ 	.byte	0x04, 0x36
        /*015a*/ 	.short	(.L_1439 - .L_1438)
.L_1438:
        /*015c*/ 	.word	0x00000008
.L_1439:


//--------------------- .nv.info._ZN13group_norm_v214gn_cuda_kernelI13__nv_bfloat16Li320ELi3ELi16ELi40ELi1024ELb1ELi16ELi320ELi320ELi4ELb1ELi5ELb0ELb0ENS_16CompileConditionILi1000EEEEEvPT_PKS4_S7_S7_flPfS8_Pj --------------------------
	.section	.nv.info._ZN13group_norm_v214gn_cuda_kernelI13__nv_bfloat16Li320ELi3ELi16ELi40ELi1024ELb1ELi16ELi320ELi320ELi4ELb1ELi5ELb0ELb0ENS_16CompileConditionILi1000EEEEEvPT_PKS4_S7_S7_flPfS8_Pj,"",@"SHT_CUDA_INFO"
	.sectionflags	@""
	.align	4


	//----- nvinfo : EIATTR_CUDA_API_VERSION
	.align		4
        /*0000*/ 	.byte	0x04, 0x37
        /*0002*/ 	.short	(.L_1441 - .L_1440)
.L_1440:
        /*0004*/ 	.word	0x00000082


	//----- nvinfo : EIATTR_KPARAM_INFO
	.align		4
.L_1441:
        /*0008*/ 	.byte	0x04, 0x17
        /*000a*/ 	.short	(.L_1443 - .L_1442)
.L_1442:
        /*000c*/ 	.word	0x00000000
        /*0010*/ 	.short	0x0008
        /*0012*/ 	.short	0x0040
        /*0014*/ 	.byte	0x00, 0xf5, 0x21, 0x00


	//----- nvinfo : EIATTR_KPARAM_INFO
	.align		4
.L_1443:
        /*0018*/ 	.byte	0x04, 0x17
        /*001a*/ 	.short	(.L_1445 - .L_1444)
.L_1444:
        /*001c*/ 	.word	0x00000000
        /*0020*/ 	.short	0x0007
        /*0022*/ 	.short	0x0038
        /*0024*/ 	.byte	0x00, 0xf5, 0x21, 0x00


	//----- nvinfo : EIATTR_KPARAM_INFO
	.align		4
.L_1445:
        /*0028*/ 	.byte	0x04, 0x17
        /*002a*/ 	.short	(.L_1447 - .L_1446)
.L_1446:
        /*002c*/ 	.word	0x00000000
        /*0030*/ 	.short	0x0006
        /*0032*/ 	.short	0x0030
        /*0034*/ 	.byte	0x00, 0xf5, 0x21, 0x00


	//----- nvinfo : EIATTR_KPARAM_INFO
	.align		4
.L_1447:
        /*0038*/ 	.byte	0x04, 0x17
        /*003a*/ 	.short	(.L_1449 - .L_1448)
.L_1448:
        /*003c*/ 	.word	0x00000000
        /*0040*/ 	.short	0x0005
        /*0042*/ 	.short	0x0028
        /*0044*/ 	.byte	0x00, 0xf0, 0x21, 0x00


	//----- nvinfo : EIATTR_KPARAM_INFO
	.align		4
.L_1449:
        /*0048*/ 	.byte	0x04, 0x17
        /*004a*/ 	.short	(.L_1451 - .L_1450)
.L_1450:
        /*004c*/ 	.word	0x00000000
        /*0050*/ 	.short	0x0004
        /*0052*/ 	.short	0x0020
        /*0054*/ 	.byte	0x00, 0xf0, 0x11, 0x00


	//----- nvinfo : EIATTR_KPARAM_INFO
	.align		4
.L_1451:
        /*0058*/ 	.byte	0x04, 0x17
        /*005a*/ 	.short	(.L_1453 - .L_1452)
.L_1452:
        /*005c*/ 	.word	0x00000000
        /*0060*/ 	.short	0x0003
        /*0062*/ 	.short	0x0018
        /*0064*/ 	.byte	0x00, 0xf5, 0x21, 0x00


	//----- nvinfo : EIATTR_KPARAM_INFO
	.align		4
.L_1453:
        /*0068*/ 	.byte	0x04, 0x17
        /*006a*/ 	.short	(.L_1455 - .L_1454)
.L_1454:
        /*006c*/ 	.word	0x00000000
        /*0070*/ 	.short	0x0002
        /*0072*/ 	.short	0x0010
        /*0074*/ 	.byte	0x00, 0xf5, 0x21, 0x00


	//----- nvinfo : EIATTR_KPARAM_INFO
	.align		4
.L_1455:
        /*0078*/ 	.byte	0x04, 0x17
        /*007a*/ 	.short	(.L_1457 - .L_1456)
.L_1456:
        /*007c*/ 	.word	0x00000000
        /*0080*/ 	.short	0x0001
        /*0082*/ 	.short	0x0008
        /*0084*/ 	.byte	0x00, 0xf5, 0x21, 0x00


	//----- nvinfo : EIATTR_KPARAM_INFO
	.align		4
.L_1457:
        /*0088*/ 	.byte	0x04, 0x17
        /*008a*/ 	.short	(.L_1459 - .L_1458)
.L_1458:
        /*008c*/ 	.word	0x00000000
        /*0090*/ 	.short	0x0000
        /*0092*/ 	.short	0x0000
        /*0094*/ 	.byte	0x00, 0xf5, 0x21, 0x00


	//----- nvinfo : EIATTR_SPARSE_MMA_MASK
	.align		4
.L_1459:
        /*0098*/ 	.byte	0x03, 0x50
        /*009a*/ 	.short	0x0000


	//----- nvinfo : EIATTR_MAXREG_COUNT
	.align		4
        /*009c*/ 	.byte	0x03, 0x1b
        /*009e*/ 	.short	0x0040


	//----- nvinfo : EIATTR_NUM_BARRIERS
	.align		4
        /*00a0*/ 	.byte	0x02, 0x4c
        /*00a2*/ 	.byte	0x01
	.zero		1


	//----- nvinfo : EIATTR_MERCURY_ISA_VERSION
	.align		4
        /*00a4*/ 	.byte	0x03, 0x5f
        /*00a6*/ 	.short	0x0101


	//----- nvinfo : EIATTR_COOP_GROUP_MASK_REGIDS
	.align		4
        /*00a8*/ 	.byte	0x04, 0x29
        /*00aa*/ 	.short	(.L_1461 - .L_1460)


	//   ....[0]....
.L_1460:
        /*00ac*/ 	.word	0xffffffff


	//   ....[1]....
        /*00b0*/ 	.word	0xffffffff


	//   ....[2]....
        /*00b4*/ 	.word	0xffffffff


	//   ....[3]....
        /*00b8*/ 	.word	0xffffffff


	//   ....[4]....
        /*00bc*/ 	.word	0xffffffff


	//   ....[5]....
        /*00c0*/ 	.word	0xffffffff


	//   ....[6]....
        /*00c4*/ 	.word	0xffffffff


	//   ....[7]....
        /*00c8*/ 	.word	0xffffffff


	//   ....[8]....
        /*00cc*/ 	.word	0xffffffff


	//   ....[9]....
        /*00d0*/ 	.word	0xffffffff


	//   ....[10]....
        /*00d4*/ 	.word	0xffffffff


	//   ....[11]....
        /*00d8*/ 	.word	0xffffffff


	//   ....[12]....
        /*00dc*/ 	.word	0xffffffff


	//   ....[13]....
        /*00e0*/ 	.word	0xffffffff


	//----- nvinfo : EIATTR_COOP_GROUP_INSTR_OFFSETS
	.align		4
.L_1461:
        /*00e4*/ 	.byte	0x04, 0x28
        /*00e6*/ 	.short	(.L_1463 - .L_1462)


	//   ....[0]....
.L_1462:
        /*00e8*/ 	.word	0x00000d10


	//   ....[1]....
        /*00ec*/ 	.word	0x00000d40


	//   ....[2]....
        /*00f0*/ 	.word	0x00000e10


	//   ....[3]....
        /*00f4*/ 	.word	0x00000e30


	//   ....[4]....
        /*00f8*/ 	.word	0x00001080


	//   ....[5]....
        /*00fc*/ 	.word	0x000010a0


	//   ....[6]....
        /*0100*/ 	.word	0x000010c0


	//   ....[7]....
        /*0104*/ 	.word	0x000010e0


	//   ....[8]....
        /*0108*/ 	.word	0x00001100


	//   ....[9]....
        /*010c*/ 	.word	0x00001120


	//   ....[10]....
        /*0110*/ 	.word	0x00001140


	//   ....[11]....
        /*0114*/ 	.word	0x00001160


	//   ....[12]....
        /*0118*/ 	.word	0x00001190


	//   ....[13]....
        /*011c*/ 	.word	0x000011c0


	//----- nvinfo : EIATTR_VRC_CTA_INIT_COUNT
	.align		4
.L_1463:
        /*0120*/ 	.byte	0x02, 0x4a
	.zero		1
	.zero		1


	//----- nvinfo : EIATTR_EXIT_INSTR_OFFSETS
	.align		4
        /*0124*/ 	.byte	0x04, 0x1c
        /*0126*/ 	.short	(.L_1465 - .L_1464)


	//   ....[0]....
.L_1464:
        /*0128*/ 	.word	0x00000070


	//   ....[1]....
        /*012c*/ 	.word	0x00001e50


	//----- nvinfo : EIATTR_MAX_THREADS
	.align		4
.L_1465:
        /*0130*/ 	.byte	0x04, 0x05
        /*0132*/ 	.short	(.L_1467 - .L_1466)
.L_1466:
        /*0134*/ 	.word	0x00000140
        /*0138*/ 	.word	0x00000001
        /*013c*/ 	.word	0x00000001


	//----- nvinfo : EIATTR_CRS_STACK_SIZE
	.align		4
.L_1467:
        /*0140*/ 	.byte	0x04, 0x1e
        /*0142*/ 	.short	(.L_1469 - .L_1468)
.L_1468:
        /*0144*/ 	.word	0x00000000


	//----- nvinfo : EIATTR_CBANK_PARAM_SIZE
	.align		4
.L_1469:
        /*0148*/ 	.byte	0x03, 0x19
        /*014a*/ 	.short	0x0048


	//----- nvinfo : EIATTR_PARAM_CBANK
	.align		4
        /*014c*/ 	.byte	0x04, 0x0a
        /*014e*/ 	.short	(.L_1471 - .L_1470)
	.align		4
.L_1470:
        /*0150*/ 	.word	index@(.nv.constant0._ZN13group_norm_v214gn_cuda_kernelI13__nv_bfloat16Li320ELi3ELi16ELi40ELi1024ELb1ELi16ELi320ELi320ELi4ELb1ELi5ELb0ELb0ENS_16CompileConditionILi1000EEEEEvPT_PKS4_S7_S7_flPfS8_Pj)
        /*0154*/ 	.short	0x0380
        /*0156*/ 	.short	0x0048


	//----- nvinfo : EIATTR_SW_WAR
	.align		4
.L_1471:
        /*0158*/ 	.byte	0x04, 0x36
        /*015a*/ 	.short	(.L_1473 - .L_1472)
.L_1472:
        /*015c*/ 	.word	0x00000008
.L_1473:


//--------------------- .nv.info._ZN13group_norm_v214gn_cuda_kernelI13__nv_bfloat16Li320ELi1ELi16ELi40ELi1024ELb1ELi32ELi320ELi320ELi4ELb1ELi4ELb0ELb0ENS_16CompileConditionILi1000EEEEEvPT_PKS4_S7_S7_flPfS8_Pj --------------------------
	.section	.nv.info._ZN13group_norm_v214gn_cuda_kernelI13__nv_bfloat16Li320ELi1ELi16ELi40ELi1024ELb1ELi32ELi320ELi320ELi4ELb1ELi4ELb0ELb0ENS_16CompileConditionILi1000EEEEEvPT_PKS4_S7_S7_flPfS8_Pj,"",@"SHT_CUDA_INFO"
	.sectionflags	@""
	.align	4


	//----- nvinfo : EIATTR_CUDA_API_VERSION
	.align		4
        /*0000*/ 	.byte	0x04, 0x37
        /*0002*/ 	.short	(.L_1475 - .L_1474)
.L_1474:
        /*0004*/ 	.word	0x00000082


	//----- nvinfo : EIATTR_KPARAM_INFO
	.align		4
.L_1475:
        /*0008*/ 	.byte	0x04, 0x17
        /*000a*/ 	.short	(.L_1477 - .L_1476)
.L_1476:
        /*000c*/ 	.word	0x00000000
        /*0010*/ 	.short	0x0008
        /*0012*/ 	.short	0x0040
        /*0014*/ 	.byte	0x00, 0xf5, 0x21, 0x00


	//----- nvinfo : EIATTR_KPARAM_INFO
	.align		4
.L_1477:
        /*0018*/ 	.byte	0x04, 0x17
        /*001a*/ 	.short	(.L_1479 - .L_1478)
.L_1478:
        /*001c*/ 	.word	0x00000000
        /*0020*/ 	.short	0x0007
        /*0022*/ 	.short	0x0038
        /*0024*/ 	.byte	0x00, 0xf5, 0x21, 0x00


	//----- nvinfo : EIATTR_KPARAM_INFO
	.align		4
.L_1479:
        /*0028*/ 	.byte	0x04, 0x17
        /*002a*/ 	.short	(.L_1481 - .L_1480)
.L_1480:
        /*002c*/ 	.word	0x00000000
        /*0030*/ 	.short	0x0006
        /*0032*/ 	.short	0x0030
        /*0034*/ 	.byte	0x00, 0xf5, 0x21, 0x00


	//----- nvinfo : EIATTR_KPARAM_INFO
	.align		4
.L_1481:
        /*0038*/ 	.byte	0x04, 0x17
        /*003a*/ 	.short	(.L_1483 - .L_1482)
.L_1482:
        /*003c*/ 	.word	0x00000000
        /*0040*/ 	.short	0x0005
        /*0042*/ 	.short	0x0028
        /*0044*/ 	.byte	0x00, 0xf0, 0x21, 0x00


	//----- nvinfo : EIATTR_KPARAM_INFO
	.align		4
.L_1483:
        /*0048*/ 	.byte	0x04, 0x17
        /*004a*/ 	.short	(.L_1485 - .L_1484)
.L_1484:
        /*004c*/ 	.word	0x00000000
        /*0050*/ 	.short	0x0004
        /*0052*/ 	.short	0x0020
        /*0054*/ 	.byte	0x00, 0xf0, 0x11, 0x00


	//----- nvinfo : EIATTR_KPARAM_INFO
	.align		4
.L_1485:
        /*0058*/ 	.byte	0x04, 0x17
        /*005a*/ 	.short	(.L_1487 - .L_1486)
.L_1486:
        /*005c*/ 	.word	0x00000000
        /*0060*/ 	.short	0x0003
        /*0062*/ 	.short	0x0018
        /*0064*/ 	.byte	0x00, 0xf5, 0x21, 0x00


	//----- nvinfo : EIATTR_KPARAM_INFO
	.align		4
.L_1487:
        /*0068*/ 	.byte	0x04, 0x17
        /*006a*/ 	.short	(.L_1489 - .L_1488)
.L_1488:
        /*006c*/ 	.word	0x00000000
        /*0070*/ 	.short	0x0002
        /*0072*/ 	.short	0x0010
        /*0074*/ 	.byte	0x00, 0xf5, 0x21, 0x00


	//----- nvinfo : EIATTR_KPARAM_INFO
	.align		4
.L_1489:
        /*0078*/ 	.byte	0x04, 0x17
        /*007a*/ 	.short	(.L_1491 - .L_1490)
.L_1490:
        /*007c*/ 	.word	0x00000000
        /*0080*/ 	.short	0x0001
        /*0082*/ 	.short	0x0008
        /*0084*/ 	.byte	0x00, 0xf5, 0x21, 0x00


	//----- nvinfo : EIATTR_KPARAM_INFO
	.align		4
.L_1491:
        /*0088*/ 	.byte	0x04, 0x17
        /*008a*/ 	.short	(.L_1493 - .L_1492)
.L_1492:
        /*008c*/ 	.word	0x00000000
        /*0090*/ 	.short	0x0000
        /*0092*/ 	.short	0x0000
        /*0094*/ 	.byte	0x00, 0xf5, 0x21, 0x00


	//----- nvinfo : EIATTR_SPARSE_MMA_MASK
	.align		4
.L_1493:
        /*0098*/ 	.byte	0x03, 0x50
        /*009a*/ 	.short	0x0000


	//----- nvinfo : EIATTR_MAXREG_COUNT
	.align		4
        /*009c*/ 	.byte	0x03, 0x1b
        /*009e*/ 	.short	0x00a8


	//----- nvinfo : EIATTR_NUM_BARRIERS
	.align		4
        /*00a0*/ 	.byte	0x02, 0x4c
        /*00a2*/ 	.byte	0x01
	.zero		1


	//----- nvinfo : EIATTR_MERCURY_ISA_VERSION
	.align		4
        /*00a4*/ 	.byte	0x03, 0x5f
        /*00a6*/ 	.short	0x0101


	//----- nvinfo : EIATTR_COOP_GROUP_MASK_REGIDS
	.align		4
        /*00a8*/ 	.byte	0x04, 0x29
        /*00aa*/ 	.short	(.L_1495 - .L_1494)


	//   ....[0]....
.L_1494:
        /*00ac*/ 	.word	0xffffffff


	//   ....[1]....
        /*00b0*/ 	.word	0xffffffff


	//   ....[2]....
        /*00b4*/ 	.word	0xffffffff


	//   ....[3]....
        /*00b8*/ 	.word	0xffffffff


	//   ....[4]....
        /*00bc*/ 	.word	0xffffffff


	//   ....[5]....
        /*00c0*/ 	.word	0xffffffff


	//   ....[6]....
        /*00c4*/ 	.word	0xffffffff


	//   ....[7]....
        /*00c8*/ 	.word	0xffffffff


	//   ....[8]....
        /*00cc*/ 	.word	0xffffffff


	//   ....[9]....
        /*00d0*/ 	.word	0xffffffff


	//   ....[10]....
        /*00d4*/ 	.word	0xffffffff


	//   ....[11]....
        /*00d8*/ 	.word	0xffffffff


	//   ....[12]....
        /*00dc*/ 	.word	0xffffffff


	//   ....[13]....
        /*00e0*/ 	.word	0xffffffff


	//----- nvinfo : EIATTR_COOP_GROUP_INSTR_OFFSETS
	.align		4
.L_1495:
        /*00e4*/ 	.byte	0x04, 0x28
        /*00e6*/ 	.short	(.L_1497 - .L_1496)


	//   ....[0]....
.L_1496:
        /*00e8*/ 	.word	0x00001160


	//   ....[1]....
        /*00ec*/ 	.word	0x00001190


	//   ....[2]....
        /*00f0*/ 	.word	0x000011e0


	//   ....[3]....
        /*00f4*/ 	.word	0x00001200


	//   ....[4]....
        /*00f8*/ 	.word	0x00001450


	//   ....[5]....
        /*00fc*/ 	.word	0x00001490


	//   ....[6]....
        /*0100*/ 	.word	0x00001520


	//   ....[7]....
        /*0104*/ 	.word	0x00001530


	//   ....[8]....
        /*0108*/ 	.word	0x00001560


	//   ....[9]....
        /*010c*/ 	.word	0x00001570


	//   ....[10]....
        /*0110*/ 	.word	0x000015b0


	//   ....[11]....
        /*0114*/ 	.word	0x000015c0


	//   ....[12]....
        /*0118*/ 	.word	0x000015f0


	//   ....[13]....
        /*011c*/ 	.word	0x00001600


	//----- nvinfo : EIATTR_VRC_CTA_INIT_COUNT
	.align		4
.L_1497:
        /*0120*/ 	.byte	0x02, 0x4a
	.zero		1
	.zero		1


	//----- nvinfo : EIATTR_EXIT_INSTR_OFFSETS
	.align		4
        /*0124*/ 	.byte	0x04, 0x1c
        /*0126*/ 	.short	(.L_1499 - .L_1498)


	//   ....[0]....
.L_1498:
        /*0128*/ 	.word	0x00000060


	//   ....[1]....
        /*012c*/ 	.word	0x00002950


	//----- nvinfo : EIATTR_MAX_THREADS
	.align		4
.L_1499:
        /*0130*/ 	.byte	0x04, 0x05
        /*0132*/ 	.short	(.L_1501 - .L_1500)
.L_1500:
        /*0134*/ 	.word	0x00000140
        /*0138*/ 	.word	0x00000001
        /*013c*/ 	.word	0x00000001


	//----- nvinfo : EIATTR_CRS_STACK_SIZE
	.align		4
.L_1501:
        /*0140*/ 	.byte	0x04, 0x1e
        /*0142*/ 	.short	(.L_1503 - .L_1502)
.L_1502:
        /*0144*/ 	.word	0x00000000


	//----- nvinfo : EIATTR_CBANK_PARAM_SIZE
	.align		4
.L_1503:
        /*0148*/ 	.byte	0x03, 0x19
        /*014a*/ 	.short	0x0048


	//----- nvinfo : EIATTR_PARAM_CBANK
	.align		4
        /*014c*/ 	.byte	0x04, 0x0a
        /*014e*/ 	.short	(.L_1505 - .L_1504)
	.align		4
.L_1504:
        /*0150*/ 	.word	index@(.nv.constant0._ZN13group_norm_v214gn_cuda_kernelI13__nv_bfloat16Li320ELi1ELi16ELi40ELi1024ELb1ELi32ELi320ELi320ELi4ELb1ELi4ELb0ELb0ENS_16CompileConditionILi1000EEEEEvPT_PKS4_S7_S7_flPfS8_Pj)
        /*0154*/ 	.short	0x0380
        /*0156*/ 	.short	0x0048


	//----- nvinfo : EIATTR_SW_WAR
	.align		4
.L_1505:
        /*0158*/ 	.byte	0x04, 0x36
        /*015a*/ 	.short	(.L_1507 - .L_1506)
.L_1506:
        /*015c*/ 	.word	0x00000008
.L_1507:


//--------------------- .nv.info._ZN13group_norm_v214gn_cuda_kernelI13__nv_bfloat16Li320ELi3ELi16ELi40ELi1024ELb1ELi32ELi320ELi320ELi4ELb1ELi10ELb0ELb0ENS_16CompileConditionILi1000EEEEEvPT_PKS4_S7_S7_flPfS8_Pj --------------------------
	.section	.nv.info._ZN13group_norm_v214gn_cuda_kernelI13__nv_bfloat16Li320ELi3ELi16ELi40ELi1024ELb1ELi32ELi320ELi320ELi4ELb1ELi10ELb0ELb0ENS_16CompileConditionILi1000EEEEEvPT_PKS4_S7_S7_flPfS8_Pj,"",@"SHT_CUDA_INFO"
	.sectionflags	@""
	.align	4


	//----- nvinfo : EIATTR_CUDA_API_VERSION
	.align		4
        /*0000*/ 	.byte	0x04, 0x37
        /*0002*/ 	.short	(.L_1509 - .L_1508)
.L_1508:
        /*0004*/ 	.word	0x00000082


	//----- nvinfo : EIATTR_KPARAM_INFO
	.align		4
.L_1509:
        /*0008*/ 	.byte	0x04, 0x17
        /*000a*/ 	.short	(.L_1511 - .L_1510)
.L_1510:
        /*000c*/ 	.word	0x00000000
        /*0010*/ 	.short	0x0008
        /*0012*/ 	.short	0x0040
        /*0014*/ 	.byte	0x00, 0xf5, 0x21, 0x00


	//----- nvinfo : EIATTR_KPARAM_INFO
	.align		4
.L_1511:
        /*0018*/ 	.byte	0x04, 0x17
        /*001a*/ 	.short	(.L_1513 - .L_1512)
.L_1512:
        /*001c*/ 	.word	0x00000000
        /*0020*/ 	.short	0x0007
        /*0022*/ 	.short	0x0038
        /*0024*/ 	.byte	0x00, 0xf5, 0x21, 0x00


	//----- nvinfo : EIATTR_KPARAM_INFO
	.align		4
.L_1513:
        /*0028*/ 	.byte	0x04, 0x17
        /*002a*/ 	.short	(.L_1515 - .L_1514)
.L_1514:
        /*002c*/ 	.word	0x00000000
        /*0030*/ 	.short	0x0006
        /*0032*/ 	.short	0x0030
        /*0034*/ 	.byte	0x00, 0xf5, 0x21, 0x00


	//----- nvinfo : EIATTR_KPARAM_INFO
	.align		4
.L_1515:
        /*0038*/ 	.byte	0x04, 0x17
        /*003a*/ 	.short	(.L_1517 - .L_1516)
.L_1516:
        /*003c*/ 	.word	0x00000000
        /*0040*/ 	.short	0x0005
        /*0042*/ 	.short	0x0028
        /*0044*/ 	.byte	0x00, 0xf0, 0x21, 0x00


	//----- nvinfo : EIATTR_KPARAM_INFO
	.align		4
.L_1517:
        /*0048*/ 	.byte	0x04, 0x17
        /*004a*/ 	.short	(.L_1519 - .L_1518)
.L_1518:
        /*004c*/ 	.word	0x00000000
        /*0050*/ 	.short	0x0004
        /*0052*/ 	.short	0x0020
        /*0054*/ 	.byte	0x00, 0xf0, 0x11, 0x00


	//----- nvinfo : EIATTR_KPARAM_INFO
	.align		4
.L_1519:
        /*0058*/ 	.byte	0x04, 0x17
        /*005a*/ 	.short	(.L_1521 - .L_1520)
.L_1520:
        /*005c*/ 	.word	0x00000000
        /*0060*/ 	.short	0x0003
        /*0062*/ 	.short	0x0018
        /*0064*/ 	.byte	0x00, 0xf5, 0x21, 0x00


	//----- nvinfo : EIATTR_KPARAM_INFO
	.align		4
.L_1521:
        /*0068*/ 	.byte	0x04, 0x17
        /*006a*/ 	.short	(.L_1523 - .L_1522)
.L_1522:
        /*006c*/ 	.word	0x00000000
        /*0070*/ 	.short	0x0002
        /*0072*/ 	.short	0x0010
        /*0074*/ 	.byte	0x00, 0xf5, 0x21, 0x00


	//----- nvinfo : EIATTR_KPARAM_INFO
	.align		4
.L_1523:
        /*0078*/ 	.byte	0x04, 0x17
        /*007a*/ 	.short	(.L_1525 - .L_1524)
.L_1524:
        /*007c*/ 	.word	0x00000000
        /*0080*/ 	.short	0x0001
        /*0082*/ 	.short	0x0008
        /*0084*/ 	.byte	0x00, 0xf5, 0x21, 0x00


	//----- nvinfo : EIATTR_KPARAM_INFO
	.align		4
.L_1525:
        /*0088*/ 	.byte	0x04, 0x17
        /*008a*/ 	.short	(.L_1527 - .L_1526)
.L_1526:
        /*008c*/ 	.word	0x00000000
        /*0090*/ 	.short	0x0000
        /*0092*/ 	.short	0x0000
        /*0094*/ 	.byte	0x00, 0xf5, 0x21, 0x00


	//----- nvinfo : EIATTR_SPARSE_MMA_MASK
	.align		4
.L_1527:
        /*0098*/ 	.byte	0x03, 0x50
        /*009a*/ 	.short	0x0000


	//----- nvinfo : EIATTR_MAXREG_COUNT
	.align		4
        /*009c*/ 	.byte	0x03, 0x1b
        /*009e*/ 	.short	0x0040


	//----- nvinfo : EIATTR_NUM_BARRIERS
	.align		4
        /*00a0*/ 	.byte	0x02, 0x4c
        /*00a2*/ 	.byte	0x01
	.zero		1


	//----- nvinfo : EIATTR_MERCURY_ISA_VERSION
	.align		4
        /*00a4*/ 	.byte	0x03, 0x5f
        /*00a6*/ 	.short	0x0101


	//----- nvinfo : EIATTR_COOP_GROUP_MASK_REGIDS
	.align		4
        /*00a8*/ 	.byte	0x04, 0x29
        /*00aa*/ 	.short	(.L_1529 - .L_1528)


	//   ....[0]....
.L_1528:
        /*00ac*/ 	.word	0xffffffff


	//   ....[1]....
        /*00b0*/ 	.word	0xffffffff


	//   ....[2]....
        /*00b4*/ 	.word	0xffffffff


	//   ....[3]....
        /*00b8*/ 	.word	0xffffffff


	//   ....[4]....
        /*00bc*/ 	.word	0xffffffff


	//   ....[5]....
        /*00c0*/ 	.word	0xffffffff


	//   ....[6]....
        /*00c4*/ 	.word	0xffffffff


	//   ....[7]....
        /*00c8*/ 	.word	0xffffffff


	//   ....[8]....
        /*00cc*/ 	.word	0xffffffff


	//   ....[9]....
        /*00d0*/ 	.word	0xffffffff


	//   ....[10]....
        /*00d4*/ 	.word	0xffffffff


	//   ....[11]....
        /*00d8*/ 	.word	0xffffffff


	//   ....[12]....
        /*00dc*/ 	.word	0xffffffff


	//   ....[13]....
        /*00e0*/ 	.word	0xffffffff


	//----- nvinfo : EIATTR_COOP_GROUP_INSTR_OFFSETS
	.align		4
.L_1529:
        /*00e4*/ 	.byte	0x04, 0x28
        /*00e6*/ 	.short	(.L_1531 - .L_1530)


	//   ....[0]....
.L_1530:
        /*00e8*/ 	.word	0x00001190


	//   ....[1]....
        /*00ec*/ 	.word	0x000011d0


	//   ....[2]....
        /*00f0*/ 	.word	0x00001200


	//   ....[3]....
        /*00f4*/ 	.word	0x00001210


	//   ....[4]....
        /*00f8*/ 	.word	0x00001550


	//   ....[5]....
        /*00fc*/ 	.word	0x00001560


	//   ....[6]....
        /*0100*/ 	.word	0x00001580


	//   ....[7]....
        /*0104*/ 	.word	0x000015a0


	//   ....[8]....
        /*0108*/ 	.word	0x000015c0


	//   ....[9]....
        /*010c*/ 	.word	0x000015e0


	//   ....[10]....
        /*0110*/ 	.word	0x00001600


	//   ....[11]....
        /*0114*/ 	.word	0x00001620


	//   ....[12]....
        /*0118*/ 	.word	0x00001650


	//   ....[13]....
        /*011c*/ 	.word	0x00001680


	//----- nvinfo : EIATTR_VRC_CTA_INIT_COUNT
	.align		4
.L_1531:
        /*0120*/ 	.byte	0x02, 0x4a
	.zero		1
	.zero		1


	//----- nvinfo : EIATTR_EXIT_INSTR_OFFSETS
	.align		4
        /*0124*/ 	.byte	0x04, 0x1c
        /*0126*/ 	.short	(.L_1533 - .L_1532)


	//   ....[0]....
.L_1532:
        /*0128*/ 	.word	0x00000070


	//   ....[1]....
        /*012c*/ 	.word	0x00002bc0


	//----- nvinfo : EIATTR_MAX_THREADS
	.align		4
.L_1533:
        /*0130*/ 	.byte	0x04, 0x05
        /*0132*/ 	.short	(.L_1535 - .L_1534)
.L_1534:
        /*0134*/ 	.word	0x00000140
        /*0138*/ 	.word	0x00000001
        /*013c*/ 	.word	0x00000001


	//----- nvinfo : EIATTR_CRS_STACK_SIZE
	.align		4
.L_1535:
        /*0140*/ 	.byte	0x04, 0x1e
        /*0142*/ 	.short	(.L_1537 - .L_1536)
.L_1536:
        /*0144*/ 	.word	0x00000000


	//----- nvinfo : EIATTR_CBANK_PARAM_SIZE
	.align		4
.L_1537:
        /*0148*/ 	.byte	0x03, 0x19
        /*014a*/ 	.short	0x0048


	//----- nvinfo : EIATTR_PARAM_CBANK
	.align		4
        /*014c*/ 	.byte	0x04, 0x0a
        /*014e*/ 	.short	(.L_1539 - .L_1538)
	.align		4
.L_1538:
        /*0150*/ 	.word	index@(.nv.constant0._ZN13group_norm_v214gn_cuda_kernelI13__nv_bfloat16Li320ELi3ELi16ELi40ELi1024ELb1ELi32ELi320ELi320ELi4ELb1ELi10ELb0ELb0ENS_16CompileConditionILi1000EEEEEvPT_PKS4_S7_S7_flPfS8_Pj)
        /*0154*/ 	.short	0x0380
        /*0156*/ 	.short	0x0048


	//----- nvinfo : EIATTR_SW_WAR
	.align		4
.L_1539:
        /*0158*/ 	.byte	0x04, 0x36
        /*015a*/ 	.short	(.L_1541 - .L_1540)
.L_1540:
        /*015c*/ 	.word	0x00000008
.L_1541:


//--------------------- .nv.info._ZN13group_norm_v214gn_cuda_kernelI13__nv_bfloat16Li320ELi1ELi16ELi40ELi1024ELb1ELi64ELi320ELi320ELi4ELb1ELi9ELb0ELb0ENS_16CompileConditionILi1000EEEEEvPT_PKS4_S7_S7_flPfS8_Pj --------------------------
	.section	.nv.info._ZN13group_norm_v214gn_cuda_kernelI13__nv_bfloat16Li320ELi1ELi16ELi40ELi1024ELb1ELi64ELi320ELi320ELi4ELb1ELi9ELb0ELb0ENS_16CompileConditionILi1000EEEEEvPT_PKS4_S7_S7_flPfS8_Pj,"",@"SHT_CUDA_INFO"
	.sectionflags	@""
	.align	4


	//----- nvinfo : EIATTR_CUDA_API_VERSION
	.align		4
        /*0000*/ 	.byte	0x04, 0x37
        /*0002*/ 	.short	(.L_1543 - .L_1542)
.L_1542:
        /*0004*/ 	.word	0x00000082


	//----- nvinfo : EIATTR_KPARAM_INFO
	.align		4
.L_1543:
        /*0008*/ 	.byte	0x04, 0x17
        /*000a*/ 	.short	(.L_1545 - .L_1544)
.L_1544:
        /*000c*/ 	.word	0x00000000
        /*0010*/ 	.short	0x0008
        /*0012*/ 	.short	0x0040
        /*0014*/ 	.byte	0x00, 0xf5, 0x21, 0x00


	//----- nvinfo : EIATTR_KPARAM_INFO
	.align		4
.L_1545:
        /*0018*/ 	.byte	0x04, 0x17
        /*001a*/ 	.short	(.L_1547 - .L_1546)
.L_1546:
        /*001c*/ 	.word	0x00000000
        /*0020*/ 	.short	0x0007
        /*0022*/ 	.short	0x0038
        /*0024*/ 	.byte	0x00, 0xf5, 0x21, 0x00


	//----- nvinfo : EIATTR_KPARAM_INFO
	.align		4
.L_1547:
        /*0028*/ 	.byte	0x04, 0x17
        /*002a*/ 	.short	(.L_1549 - .L_1548)
.L_1548:
        /*002c*/ 	.word	0x00000000
        /*0030*/ 	.short	0x0006
        /*0032*/ 	.short	0x0030
        /*0034*/ 	.byte	0x00, 0xf5, 0x21, 0x00


	//----- nvinfo : EIATTR_KPARAM_INFO
	.align		4
.L_1549:
        /*0038*/ 	.byte	0x04, 0x17
        /*003a*/ 	.short	(.L_1551 - .L_1550)
.L_1550:
        /*003c*/ 	.word	0x00000000
        /*0040*/ 	.short	0x0005
        /*0042*/ 	.short	0x0028
        /*0044*/ 	.byte	0x00, 0xf0, 0x21, 0x00


	//----- nvinfo : EIATTR_KPARAM_INFO
	.align		4
.L_1551:
        /*0048*/ 	.byte	0x04, 0x17
        /*004a*/ 	.short	(.L_1553 - .L_1552)
.L_1552:
        /*004c*/ 	.word	0x00000000
        /*0050*/ 	.short	0x0004
        /*0052*/ 	.short	0x0020
        /*0054*/ 	.byte	0x00, 0xf0, 0x11, 0x00


	//----- nvinfo : EIATTR_KPARAM_INFO
	.align		4
.L_1553:
        /*0058*/ 	.byte	0x04, 0x17
        /*005a*/ 	.short	(.L_1555 - .L_1554)
.L_1554:
        /*005c*/ 	.word	0x00000000
        /*0060*/ 	.short	0x0003
        /*0062*/ 	.short	0x0018
        /*0064*/ 	.byte	0x00, 0xf5, 0x21, 0x00


	//----- nvinfo : EIATTR_KPARAM_INFO
	.align		4
.L_1555:
        /*0068*/ 	.byte	0x04, 0x17
        /*006a*/ 	.short	(.L_1557 - .L_1556)
.L_1556:
        /*006c*/ 	.word	0x00000000
        /*0070*/ 	.short	0x0002
        /*0072*/ 	.short	0x0010
        /*0074*/ 	.byte	0x00, 0xf5, 0x21, 0x00


	//----- nvinfo : EIATTR_KPARAM_INFO
	.align		4
.L_1557:
        /*0078*/ 	.byte	0x04, 0x17
        /*007a*/ 	.short	(.L_1559 - .L_1558)
.L_1558:
        /*007c*/ 	.word	0x00000000
        /*0080*/ 	.short	0x0001
        /*0082*/ 	.short	0x0008
        /*0084*/ 	.byte	0x00, 0xf5, 0x21, 0x00


	//----- nvinfo : EIATTR_KPARAM_INFO
	.align		4
.L_1559:
        /*0088*/ 	.byte	0x04, 0x17
        /*008a*/ 	.short	(.L_1561 - .L_1560)
.L_1560:
        /*008c*/ 	.word	0x00000000
        /*0090*/ 	.short	0x0000
        /*0092*/ 	.short	0x0000
        /*0094*/ 	.byte	0x00, 0xf5, 0x21, 0x00


	//----- nvinfo : EIATTR_SPARSE_MMA_MASK
	.align		4
.L_1561:
        /*0098*/ 	.byte	0x03, 0x50
        /*009a*/ 	.short	0x0000


	//----- nvinfo : EIATTR_MAXREG_COUNT
	.align		4
        /*009c*/ 	.byte	0x03, 0x1b
        /*009e*/ 	.short	0x00a8


	//----- nvinfo : EIATTR_NUM_BARRIERS
	.align		4
        /*00a0*/ 	.byte	0x02, 0x4c
        /*00a2*/ 	.byte	0x01
	.zero		1


	//----- nvinfo : EIATTR_MERCURY_ISA_VERSION
	.align		4
        /*00a4*/ 	.byte	0x03, 0x5f
        /*00a6*/ 	.short	0x0101


	//----- nvinfo : EIATTR_COOP_GROUP_MASK_REGIDS
	.align		4
        /*00a8*/ 	.byte	0x04, 0x29
        /*00aa*/ 	.short	(.L_1563 - .L_1562)


	//   ....[0]....
.L_1562:
        /*00ac*/ 	.word	0xffffffff


	//   ....[1]....
        /*00b0*/ 	.word	0xffffffff


	//   ....[2]....
        /*00b4*/ 	.word	0xffffffff


	//   ....[3]....
        /*00b8*/ 	.word	0xffffffff


	//   ....[4]....
        /*00bc*/ 	.word	0xffffffff


	//   ....[5]....
        /*00c0*/ 	.word	0xffffffff


	//   ....[6]....
        /*00c4*/ 	.word	0xffffffff


	//   ....[7]....
        /*00c8*/ 	.word	0xffffffff


	//   ....[8]....
        /*00cc*/ 	.word	0xffffffff


	//   ....[9]....
        /*00d0*/ 	.word	0xffffffff


	//   ....[10]....
        /*00d4*/ 	.word	0xffffffff


	//   ....[11]....
        /*00d8*/ 	.word	0xffffffff


	//----- nvinfo : EIATTR_COOP_GROUP_INSTR_OFFSETS
	.align		4
.L_1563:
        /*00dc*/ 	.byte	0x04, 0x28
        /*00de*/ 	.short	(.L_1565 - .L_1564)


	//   ....[0]....
.L_1564:
        /*00e0*/ 	.word	0x00001900


	//   ....[1]....
        /*00e4*/ 	.word	0x00001930


	//   ....[2]....
        /*00e8*/ 	.word	0x00001990


	//   ....[3]....
        /*00ec*/ 	.word	0x000019b0


	//   ....[4]....
        /*00f0*/ 	.word	0x00001ba0


	//   ....[5]....
        /*00f4*/ 	.word	0x00001be0


	//   ....[6]....
        /*00f8*/ 	.word	0x00001c20


	//   ....[7]....
        /*00fc*/ 	.word	0x00001c30


	//   ....[8]....
        /*0100*/ 	.word	0x00001c60


	//   ....[9]....
        /*0104*/ 	.word	0x00001c70


	//   ....[10]....
        /*0108*/ 	.word	0x00001ca0


	//   ....[11]....
        /*010c*/ 	.word	0x00001cb0


	//----- nvinfo : EIATTR_VRC_CTA_INIT_COUNT
	.align		4
.L_1565:
        /*0110*/ 	.byte	0x02, 0x4a
	.zero		1
	.zero		1


	//----- nvinfo : EIATTR_EXIT_INSTR_OFFSETS
	.align		4
        /*0114*/ 	.byte	0x04, 0x1c
        /*0116*/ 	.short	(.L_1567 - .L_1566)


	//   ....[0]....
.L_1566:
        /*0118*/ 	.word	0x00000070


	//   ....[1]....
        /*011c*/ 	.word	0x000042d0


	//----- nvinfo : EIATTR_MAX_THREADS
	.align		4
.L_1567:
        /*0120*/ 	.byte	0x04, 0x05
        /*0122*/ 	.short	(.L_1569 - .L_1568)
.L_1568:
        /*0124*/ 	.word	0x00000140
        /*0128*/ 	.word	0x00000001
        /*012c*/ 	.word	0x00000001


	//----- nvinfo : EIATTR_CRS_STACK_SIZE
	.align		4
.L_1569:
        /*0130*/ 	.byte	0x04, 0x1e
        /*0132*/ 	.short	(.L_1571 - .L_1570)
.L_1570:
        /*0134*/ 	.word	0x00000000


	//----- nvinfo : EIATTR_CBANK_PARAM_SIZE
	.align		4
.L_1571:
        /*0138*/ 	.byte	0x03, 0x19
        /*013a*/ 	.short	0x0048


	//----- nvinfo : EIATTR_PARAM_CBANK
	.align		4
        /*013c*/ 	.byte	0x04, 0x0a
        /*013e*/ 	.short	(.L_1573 - .L_1572)
	.align		4
.L_1572:
        /*0140*/ 	.word	index@(.nv.constant0._ZN13group_norm_v214gn_cuda_kernelI13__nv_bfloat16Li320ELi1ELi16ELi40ELi1024ELb1ELi64ELi320ELi320ELi4ELb1ELi9ELb0ELb0ENS_16CompileConditionILi1000EEEEEvPT_PKS4_S7_S7_flPfS8_Pj)
        /*0144*/ 	.short	0x0380
        /*0146*/ 	.short	0x0048


	//----- nvinfo : EIATTR_SW_WAR
	.align		4
.L_1573:
        /*0148*/ 	.byte	0x04, 0x36
        /*014a*/ 	.short	(.L_1575 - .L_1574)
.L_1574:
        /*014c*/ 	.word	0x00000008
.L_1575:


//--------------------- .nv.info._ZN13group_norm_v214gn_cuda_kernelI13__nv_bfloat16Li320ELi1ELi16ELi40ELi1024ELb1ELi128ELi320ELi320ELi4ELb1ELi18ELb0ELb0ENS_16CompileConditionILi1000EEEEEvPT_PKS4_S7_S7_flPfS8_Pj --------------------------
	.section	.nv.info._ZN13group_norm_v214gn_cuda_kernelI13__nv_bfloat16Li320ELi1ELi16ELi40ELi1024ELb1ELi128ELi320ELi320ELi4ELb1ELi18ELb0ELb0ENS_16CompileConditionILi1000EEEEEvPT_PKS4_S7_S7_flPfS8_Pj,"",@"SHT_CUDA_INFO"
	.sectionflags	@""
	.align	4


	//----- nvinfo : EIATTR_CUDA_API_VERSION
	.align		4
        /*0000*/ 	.byte	0x04, 0x37
        /*0002*/ 	.short	(.L_1577 - .L_1576)
.L_1576:
        /*0004*/ 	.word	0x00000082


	//----- nvinfo : EIATTR_KPARAM_INFO
	.align		4
.L_1577:
        /*0008*/ 	.byte	0x04, 0x17
        /*000a*/ 	.short	(.L_1579 - .L_1578)
.L_1578:
        /*000c*/ 	.word	0x00000000
        /*0010*/ 	.short	0x0008
        /*0012*/ 	.short	0x0040
        /*0014*/ 	.byte	0x00, 0xf5, 0x21, 0x00


	//----- nvinfo : EIATTR_KPARAM_INFO
	.align		4
.L_1579:
        /*0018*/ 	.byte	0x04, 0x17
        /*001a*/ 	.short	(.L_1581 - .L_1580)
.L_1580:
        /*001c*/ 	.word	0x00000000
        /*0020*/ 	.short	0x0007
        /*0022*/ 	.short	0x0038
        /*0024*/ 	.byte	0x00, 0xf5, 0x21, 0x00


	//----- nvinfo : EIATTR_KPARAM_INFO
	.align		4
.L_1581:
        /*0028*/ 	.byte	0x04, 0x17
        /*002a*/ 	.short	(.L_1583 - .L_1582)
.L_1582:
        /*002c*/ 	.word	0x00000000
        /*0030*/ 	.short	0x0006
        /*0032*/ 	.short	0x0030
        /*0034*/ 	.byte	0x00, 0xf5, 0x21, 0x00


	//----- nvinfo : EIATTR_KPARAM_INFO
	.align		4
.L_1583:
        /*0038*/ 	.byte	0x04, 0x17
        /*003a*/ 	.short	(.L_1585 - .L_1584)
.L_1584:
        /*003c*/ 	.word	0x00000000
        /*0040*/ 	.short	0x0005
        /*0042*/ 	.short	0x0028
        /*0044*/ 	.byte	0x00, 0xf0, 0x21, 0x00


	//----- nvinfo : EIATTR_KPARAM_INFO
	.align		4
.L_1585:
        /*0048*/ 	.byte	0x04, 0x17
        /*004a*/ 	.short	(.L_1587 - .L_1586)
.L_1586:
        /*004c*/ 	.word	0x00000000
        /*0050*/ 	.short	0x0004
        /*0052*/ 	.short	0x0020
        /*0054*/ 	.byte	0x00, 0xf0, 0x11, 0x00


	//----- nvinfo : EIATTR_KPARAM_INFO
	.align		4
.L_1587:
        /*0058*/ 	.byte	0x04, 0x17
        /*005a*/ 	.short	(.L_1589 - .L_1588)
.L_1588:
        /*005c*/ 	.word	0x00000000
        /*0060*/ 	.short	0x0003
        /*0062*/ 	.short	0x0018
        /*0064*/ 	.byte	0x00, 0xf5, 0x21, 0x00


	//----- nvinfo : EIATTR_KPARAM_INFO
	.align		4
.L_1589:
        /*0068*/ 	.byte	0x04, 0x17
        /*006a*/ 	.short	(.L_1591 - .L_1590)
.L_1590:
        /*006c*/ 	.word	0x00000000
        /*0070*/ 	.short	0x0002
        /*0072*/ 	.short	0x0010
        /*0074*/ 	.byte	0x00, 0xf5, 0x21, 0x00


	//----- nvinfo : EIATTR_KPARAM_INFO
	.align		4
.L_1591:
        /*0078*/ 	.byte	0x04, 0x17
        /*007a*/ 	.short	(.L_1593 - .L_1592)
.L_1592:
        /*007c*/ 	.word	0x00000000
        /*0080*/ 	.short	0x0001
        /*0082*/ 	.short	0x0008
        /*0084*/ 	.byte	0x00, 0xf5, 0x21, 0x00


	//----- nvinfo : EIATTR_KPARAM_INFO
	.align		4
.L_1593:
        /*0088*/ 	.byte	0x04, 0x17
        /*008a*/ 	.short	(.L_1595 - .L_1594)
.L_1594:
        /*008c*/ 	.word	0x00000000
        /*0090*/ 	.short	0x0000
        /*0092*/ 	.short	0x0000
        /*0094*/ 	.byte	0x00, 0xf5, 0x21, 0x00


	//----- nvinfo : EIATTR_SPARSE_MMA_MASK
	.align		4
.L_1595:
        /*0098*/ 	.byte	0x03, 0x50
        /*009a*/ 	.short	0x0000


	//----- nvinfo : EIATTR_MAXREG_COUNT
	.align		4
        /*009c*/ 	.byte	0x03, 0x1b
        /*009e*/ 	.short	0x00a8


	//----- nvinfo : EIATTR_NUM_BARRIERS
	.align		4
        /*00a0*/ 	.byte	0x02, 0x4c
        /*00a2*/ 	.byte	0x01
	.zero		1


	//----- nvinfo : EIATTR_MERCURY_ISA_VERSION
	.align		4
        /*00a4*/ 	.byte	0x03, 0x5f
        /*00a6*/ 	.short	0x0101


	//----- nvinfo : EIATTR_INT_WARP_WIDE_INSTR_OFFSETS
	.align		4
        /*00a8*/ 	.byte	0x04, 0x31
        /*00aa*/ 	.short	(.L_1597 - .L_1596)


	//   ....[0]....
.L_1596:
        /*00ac*/ 	.word	0x00002870


	//----- nvinfo : EIATTR_COOP_GROUP_MASK_REGIDS
	.align		4
.L_1597:
        /*00b0*/ 	.byte	0x04, 0x29
        /*00b2*/ 	.short	(.L_1599 - .L_1598)


	//   ....[0]....
.L_1598:
        /*00b4*/ 	.word	0xffffffff


	//   ....[1]....
        /*00b8*/ 	.word	0xffffffff


	//   ....[2]....
        /*00bc*/ 	.word	0xffffffff


	//   ....[3]....
        /*00c0*/ 	.word	0xffffffff


	//   ....[4]....
        /*00c4*/ 	.word	0xffffffff


	//   ....[5]....
        /*00c8*/ 	.word	0xffffffff


	//   ....[6]....
        /*00cc*/ 	.word	0xffffffff


	//   ....[7]....
        /*00d0*/ 	.word	0xffffffff


	//   ....[8]....
        /*00d4*/ 	.word	0xffffffff


	//   ....[9]....
        /*00d8*/ 	.word	0xffffffff


	//----- nvinfo : EIATTR_COOP_GROUP_INSTR_OFFSETS
	.align		4
.L_1599:
        /*00dc*/ 	.byte	0x04, 0x28
        /*00de*/ 	.short	(.L_1601 - .L_1600)


	//   ....[0]....
.L_1600:
        /*00e0*/ 	.word	0x00002830


	//   ....[1]....
        /*00e4*/ 	.word	0x00002850


	//   ....[2]....
        /*00e8*/ 	.word	0x000028c0


	//   ....[3]....
        /*00ec*/ 	.word	0x000028e0


	//   ....[4]....
        /*00f0*/ 	.word	0x00002bc0


	//   ....[5]....
        /*00f4*/ 	.word	0x00002bf0


	//   ....[6]....
        /*00f8*/ 	.word	0x00002c90


	//   ....[7]....
        /*00fc*/ 	.word	0x00002ca0


	//   ....[8]....
        /*0100*/ 	.word	0x00002ce0


	//   ....[9]....
        /*0104*/ 	.word	0x00002cf0


	//----- nvinfo : EIATTR_VRC_CTA_INIT_COUNT
	.align		4
.L_1601:
        /*0108*/ 	.byte	0x02, 0x4a
	.zero		1
	.zero		1


	//----- nvinfo : EIATTR_EXIT_INSTR_OFFSETS
	.align		4
        /*010c*/ 	.byte	0x04, 0x1c
        /*010e*/ 	.short	(.L_1603 - .L_1602)


	//   ....[0]....
.L_1602:
        /*0110*/ 	.word	0x00000070


	//   ....[1]....
        /*0114*/ 	.word	0x000074f0


	//----- nvinfo : EIATTR_MAX_THREADS
	.align		4
.L_1603:
        /*0118*/ 	.byte	0x04, 0x05
        /*011a*/ 	.short	(.L_1605 - .L_1604)
.L_1604:
        /*011c*/ 	.word	0x00000140
        /*0120*/ 	.word	0x00000001
        /*0124*/ 	.word	0x00000001


	//----- nvinfo : EIATTR_CRS_STACK_SIZE
	.align		4
.L_1605:
        /*0128*/ 	.byte	0x04, 0x1e
        /*012a*/ 	.short	(.L_1607 - .L_1606)
.L_1606:
        /*012c*/ 	.word	0x00000000


	//----- nvinfo : EIATTR_CBANK_PARAM_SIZE
	.align		4
.L_1607:
        /*0130*/ 	.byte	0x03, 0x19
        /*0132*/ 	.short	0x0048


	//----- nvinfo : EIATTR_PARAM_CBANK
	.align		4
        /*0134*/ 	.byte	0x04, 0x0a
        /*0136*/ 	.short	(.L_1609 - .L_1608)
	.align		4
.L_1608:
        /*0138*/ 	.word	index@(.nv.constant0._ZN13group_norm_v214gn_cuda_kernelI13__nv_bfloat16Li320ELi1ELi16ELi40ELi1024ELb1ELi128ELi320ELi320ELi4ELb1ELi18ELb0ELb0ENS_16CompileConditionILi1000EEEEEvPT_PKS4_S7_S7_flPfS8_Pj)
        /*013c*/ 	.short	0x0380
        /*013e*/ 	.short	0x0048


	//----- nvinfo : EIATTR_SW_WAR
	.align		4
.L_1609:
        /*0140*/ 	.byte	0x04, 0x36
        /*0142*/ 	.short	(.L_1611 - .L_1610)
.L_1610:
        /*0144*/ 	.word	0x00000008
.L_1611:


//--------------------- .nv.info._ZN13group_norm_v214gn_cuda_kernelI13__nv_bfloat16Li320ELi3ELi16ELi40ELi1024ELb1ELi64ELi320ELi320ELi4ELb1ELi21ELb0ELb0ENS_16CompileConditionILi1000EEEEEvPT_PKS4_S7_S7_flPfS8_Pj --------------------------
	.section	.nv.info._ZN13group_norm_v214gn_cuda_kernelI13__nv_bfloat16Li320ELi3ELi16ELi40ELi1024ELb1ELi64ELi320ELi320ELi4ELb1ELi21ELb0ELb0ENS_16CompileConditionILi1000EEEEEvPT_PKS4_S7_S7_flPfS8_Pj,"",@"SHT_CUDA_INFO"
	.sectionflags	@""
	.align	4


	//----- nvinfo : EIATTR_CUDA_API_VERSION
	.align		4
        /*0000*/ 	.byte	0x04, 0x37
        /*0002*/ 	.short	(.L_1613 - .L_1612)
.L_1612:
        /*0004*/ 	.word	0x00000082


	//----- nvinfo : EIATTR_KPARAM_INFO
	.align		4
.L_1613:
        /*0008*/ 	.byte	0x04, 0x17
        /*000a*/ 	.short	(.L_1615 - .L_1614)
.L_1614:
        /*000c*/ 	.word	0x00000000
        /*0010*/ 	.short	0x0008
        /*0012*/ 	.short	0x0040
        /*0014*/ 	.byte	0x00, 0xf5, 0x21, 0x00


	//----- nvinfo : EIATTR_KPARAM_INFO
	.align		4
.L_1615:
        /*0018*/ 	.byte	0x04, 0x17
        /*001a*/ 	.short	(.L_1617 - .L_1616)
.L_1616:
        /*001c*/ 	.word	0x00000000
        /*0020*/ 	.short	0x0007
        /*0022*/ 	.short	0x0038
        /*0024*/ 	.byte	0x00, 0xf5, 0x21, 0x00


	//----- nvinfo : EIATTR_KPARAM_INFO
	.align		4
.L_1617:
        /*0028*/ 	.byte	0x04, 0x17
        /*002a*/ 	.short	(.L_1619 - .L_1618)
.L_1618:
        /*002c*/ 	.word	0x00000000
        /*0030*/ 	.short	0x0006
        /*0032*/ 	.short	0x0030
        /*0034*/ 	.byte	0x00, 0xf5, 0x21, 0x00


	//----- nvinfo : EIATTR_KPARAM_INFO
	.align		4
.L_1619:
        /*0038*/ 	.byte	0x04, 0x17
        /*003a*/ 	.short	(.L_1621 - .L_1620)
.L_1620:
        /*003c*/ 	.word	0x00000000
        /*0040*/ 	.short	0x0005
        /*0042*/ 	.short	0x0028
        /*0044*/ 	.byte	0x00, 0xf0, 0x21, 0x00


	//----- nvinfo : EIATTR_KPARAM_INFO
	.align		4
.L_1621:
        /*0048*/ 	.byte	0x04, 0x17
        /*004a*/ 	.short	(.L_1623 - .L_1622)
.L_1622:
        /*004c*/ 	.word	0x00000000
        /*0050*/ 	.short	0x0004
        /*0052*/ 	.short	0x0020
        /*0054*/ 	.byte	0x00, 0xf0, 0x11, 0x00


	//----- nvinfo : EIATTR_KPARAM_INFO
	.align		4
.L_1623:
        /*0058*/ 	.byte	0x04, 0x17
        /*005a*/ 	.short	(.L_1625 - .L_1624)
.L_1624:
        /*005c*/ 	.word	0x00000000
        /*0060*/ 	.short	0x0003
        /*0062*/ 	.short	0x0018
        /*0064*/ 	.byte	0x00, 0xf5, 0x21, 0x00


	//----- nvinfo : EIATTR_KPARAM_INFO
	.align		4
.L_1625:
        /*0068*/ 	.byte	0x04, 0x17
        /*006a*/ 	.short	(.L_1627 - .L_1626)
.L_1626:
        /*006c*/ 	.word	0x00000000
        /*0070*/ 	.short	0x0002
        /*0072*/ 	.short	0x0010
        /*0074*/ 	.byte	0x00, 0xf5, 0x21, 0x00


	//----- nvinfo : EIATTR_KPARAM_INFO
	.align		4
.L_1627:
        /*0078*/ 	.byte	0x04, 0x17
        /*007a*/ 	.short	(.L_1629 - .L_1628)
.L_1628:
        /*007c*/ 	.word	0x00000000
        /*0080*/ 	.short	0x0001
        /*0082*/ 	.short	0x0008
        /*0084*/ 	.byte	0x00, 0xf5, 0x21, 0x00


	//----- nvinfo : EIATTR_KPARAM_INFO
	.align		4
.L_1629:
        /*0088*/ 	.byte	0x04, 0x17
        /*008a*/ 	.short	(.L_1631 - .L_1630)
.L_1630:
        /*008c*/ 	.word	0x00000000
        /*0090*/ 	.short	0x0000
        /*0092*/ 	.short	0x0000
        /*0094*/ 	.byte	0x00, 0xf5, 0x21, 0x00


	//----- nvinfo : EIATTR_SPARSE_MMA_MASK
	.align		4
.L_1631:
        /*0098*/ 	.byte	0x03, 0x50
        /*009a*/ 	.short	0x0000


	//----- nvinfo : EIATTR_MAXREG_COUNT
	.align		4
        /*009c*/ 	.byte	0x03, 0x1b
        /*009e*/ 	.short	0x0040


	//----- nvinfo : EIATTR_NUM_BARRIERS
	.align		4
        /*00a0*/ 	.byte	0x02, 0x4c
        /*00a2*/ 	.byte	0x01
	.zero		1


	//----- nvinfo : EIATTR_ANNOTATIONS
	.align		4
        /*00a4*/ 	.byte	0x04, 0x55
        /*00a6*/ 	.short	(.L_1633 - .L_1632)


	//   ....[0]....
.L_1632:
        /* <DEDUP_REMOVED lines=54> */


	//----- nvinfo : EIATTR_MERCURY_ISA_VERSION
	.align		4
.L_1633:
        /*03f8*/ 	.byte	0x03, 0x5f
        /*03fa*/ 	.short	0x0101


	//----- nvinfo : EIATTR_COOP_GROUP_MASK_REGIDS
	.align		4
        /*03fc*/ 	.byte	0x04, 0x29
        /*03fe*/ 	.short	(.L_1635 - .L_1634)


	//   ....[0]....
.L_1634:
        /*0400*/ 	.word	0xffffffff


	//   ....[1]....
        /*0404*/ 	.word	0xffffffff


	//   ....[2]....
        /*0408*/ 	.word	0xffffffff


	//   ....[3]....
        /*040c*/ 	.word	0xffffffff


	//   ....[4]....
        /*0410*/ 	.word	0xffffffff


	//   ....[5]....
        /*0414*/ 	.word	0xffffffff


	//   ....[6]....
        /*0418*/ 	.word	0xffffffff


	//   ....[7]....
        /*041c*/ 	.word	0xffffffff


	//   ....[8]....
        /*0420*/ 	.word	0xffffffff


	//   ....[9]....
        /*0424*/ 	.word	0xffffffff


	//   ....[10]....
        /*0428*/ 	.word	0xffffffff


	//   ....[11]....
        /*042c*/ 	.word	0xffffffff


	//----- nvinfo : EIATTR_COOP_GROUP_INSTR_OFFSETS
	.align		4
.L_1635:
        /*0430*/ 	.byte	0x04, 0x28
        /*0432*/ 	.short	(.L_1637 - .L_1636)


	//   ....[0]....
.L_1636:
        /*0434*/ 	.word	0x00001970


	//   ....[1]....
        /*0438*/ 	.word	0x00001990


	//   ....[2]....
        /*043c*/ 	.word	0x000019d0


	//   ....[3]....
        /*0440*/ 	.word	0x000019e0


	//   ....[4]....
        /*0444*/ 	.word	0x00001d90


	//   ....[5]....
        /*0448*/ 	.word	0x00001dc0


	//   ....[6]....
        /*044c*/ 	.word	0x00001de0


	//   ....[7]....
        /*0450*/ 	.word	0x00001e00


	//   ....[8]....
        /*0454*/ 	.word	0x00001e20


	//   ....[9]....
        /*0458*/ 	.word	0x00001e40


	//   ....[10]....
        /*045c*/ 	.word	0x00001e60


	//   ....[11]....
        /*0460*/ 	.word	0x00001ed0


	//----- nvinfo : EIATTR_VRC_CTA_INIT_COUNT
	.align		4
.L_1637:
        /*0464*/ 	.byte	0x02, 0x4a
	.zero		1
	.zero		1


	//----- nvinfo : EIATTR_EXIT_INSTR_OFFSETS
	.align		4
        /*0468*/ 	.byte	0x04, 0x1c
        /*046a*/ 	.short	(.L_1639 - .L_1638)


	//   ....[0]....
.L_1638:
        /*046c*/ 	.word	0x00000080


	//   ....[1]....
        /*0470*/ 	.word	0x00004b50


	//----- nvinfo : EIATTR_MAX_THREADS
	.align		4
.L_1639:
        /*0474*/ 	.byte	0x04, 0x05
        /*0476*/ 	.short	(.L_1641 - .L_1640)
.L_1640:
        /*0478*/ 	.word	0x00000140
        /*047c*/ 	.word	0x00000001
        /*0480*/ 	.word	0x00000001


	//----- nvinfo : EIATTR_CRS_STACK_SIZE
	.align		4
.L_1641:
        /*0484*/ 	.byte	0x04, 0x1e
        /*0486*/ 	.short	(.L_1643 - .L_1642)
.L_1642:
        /*0488*/ 	.word	0x00000000


	//----- nvinfo : EIATTR_CBANK_PARAM_SIZE
	.align		4
.L_1643:
        /*048c*/ 	.byte	0x03, 0x19
        /*048e*/ 	.short	0x0048


	//----- nvinfo : EIATTR_PARAM_CBANK
	.align		4
        /*0490*/ 	.byte	0x04, 0x0a
        /*0492*/ 	.short	(.L_1645 - .L_1644)
	.align		4
.L_1644:
        /*0494*/ 	.word	index@(.nv.constant0._ZN13group_norm_v214gn_cuda_kernelI13__nv_bfloat16Li320ELi3ELi16ELi40ELi1024ELb1ELi64ELi320ELi320ELi4ELb1ELi21ELb0ELb0ENS_16CompileConditionILi1000EEEEEvPT_PKS4_S7_S7_flPfS8_Pj)
        /*0498*/ 	.short	0x0380
        /*049a*/ 	.short	0x0048


	//----- nvinfo : EIATTR_SW_WAR
	.align		4
.L_1645:
        /*049c*/ 	.byte	0x04, 0x36
        /*049e*/ 	.short	(.L_1647 - .L_1646)
.L_1646:
        /*04a0*/ 	.word	0x00000008
.L_1647:


//--------------------- .nv.info._ZN13group_norm_v214gn_cuda_kernelI13__nv_bfloat16Li320ELi2ELi16ELi40ELi1024ELb1ELi64ELi320ELi320ELi4ELb1ELi18ELb0ELb0ENS_16CompileConditionILi1000EEEEEvPT_PKS4_S7_S7_flPfS8_Pj --------------------------
	.section	.nv.info._ZN13group_norm_v214gn_cuda_kernelI13__nv_bfloat16Li320ELi2ELi16ELi40ELi1024ELb1ELi64ELi320ELi320ELi4ELb1ELi18ELb0ELb0ENS_16CompileConditionILi1000EEEEEvPT_PKS4_S7_S7_flPfS8_Pj,"",@"SHT_CUDA_INFO"
	.sectionflags	@""
	.align	4


	//----- nvinfo : EIATTR_CUDA_API_VERSION
	.align		4
        /*0000*/ 	.byte	0x04, 0x37
        /*0002*/ 	.short	(.L_1649 - .L_1648)
.L_1648:
        /*0004*/ 	.word	0x00000082


	//----- nvinfo : EIATTR_KPARAM_INFO
	.align		4
.L_1649:
        /*0008*/ 	.byte	0x04, 0x17
        /*000a*/ 	.short	(.L_1651 - .L_1650)
.L_1650:
        /*000c*/ 	.word	0x00000000
        /*0010*/ 	.short	0x0008
        /*0012*/ 	.short	0x0040
        /*0014*/ 	.byte	0x00, 0xf5, 0x21, 0x00


	//----- nvinfo : EIATTR_KPARAM_INFO
	.align		4
.L_1651:
        /*0018*/ 	.byte	0x04, 0x17
        /*001a*/ 	.short	(.L_1653 - .L_1652)
.L_1652:
        /*001c*/ 	.word	0x00000000
        /*0020*/ 	.short	0x0007
        /*0022*/ 	.short	0x0038
        /*0024*/ 	.byte	0x00, 0xf5, 0x21, 0x00


	//----- nvinfo : EIATTR_KPARAM_INFO
	.align		4
.L_1653:
        /*0028*/ 	.byte	0x04, 0x17
        /*002a*/ 	.short	(.L_1655 - .L_1654)
.L_1654:
        /*002c*/ 	.word	0x00000000
        /*0030*/ 	.short	0x0006
        /*0032*/ 	.short	0x0030
        /*0034*/ 	.byte	0x00, 0xf5, 0x21, 0x00


	//----- nvinfo : EIATTR_KPARAM_INFO
	.align		4
.L_1655:
        /*0038*/ 	.byte	0x04, 0x17
        /*003a*/ 	.short	(.L_1657 - .L_1656)
.L_1656:
        /*003c*/ 	.word	0x00000000
        /*0040*/ 	.short	0x0005
        /*0042*/ 	.short	0x0028
        /*0044*/ 	.byte	0x00, 0xf0, 0x21, 0x00


	//----- nvinfo : EIATTR_KPARAM_INFO
	.align		4
.L_1657:
        /*0048*/ 	.byte	0x04, 0x17
        /*004a*/ 	.short	(.L_1659 - .L_1658)
.L_1658:
        /*004c*/ 	.word	0x00000000
        /*0050*/ 	.short	0x0004
        /*0052*/ 	.short	0x0020
        /*0054*/ 	.byte	0x00, 0xf0, 0x11, 0x00


	//----- nvinfo : EIATTR_KPARAM_INFO
	.align		4
.L_1659:
        /*0058*/ 	.byte	0x04, 0x17
        /*005a*/ 	.short	(.L_1661 - .L_1660)
.L_1660:
        /*005c*/ 	.word	0x00000000
        /*0060*/ 	.short	0x0003
        /*0062*/ 	.short	0x0018
        /*0064*/ 	.byte	0x00, 0xf5, 0x21, 0x00


	//----- nvinfo : EIATTR_KPARAM_INFO
	.align		4
.L_1661:
        /*0068*/ 	.byte	0x04, 0x17
        /*006a*/ 	.short	(.L_1663 - .L_1662)
.L_1662:
        /*006c*/ 	.word	0x00000000
        /*0070*/ 	.short	0x0002
        /*0072*/ 	.short	0x0010
        /*0074*/ 	.byte	0x00, 0xf5, 0x21, 0x00


	//----- nvinfo : EIATTR_KPARAM_INFO
	.align		4
.L_1663:
        /*0078*/ 	.byte	0x04, 0x17
        /*007a*/ 	.short	(.L_1665 - .L_1664)
.L_1664:
        /*007c*/ 	.word	0x00000000
        /*0080*/ 	.short	0x0001
        /*0082*/ 	.short	0x0008
        /*0084*/ 	.byte	0x00, 0xf5, 0x21, 0x00


	//----- nvinfo : EIATTR_KPARAM_INFO
	.align		4
.L_1665:
        /*0088*/ 	.byte	0x04, 0x17
        /*008a*/ 	.short	(.L_1667 - .L_1666)
.L_1666:
        /*008c*/ 	.word	0x00000000
        /*0090*/ 	.short	0x0000
        /*0092*/ 	.short	0x0000
        /*0094*/ 	.byte	0x00, 0xf5, 0x21, 0x00


	//----- nvinfo : EIATTR_SPARSE_MMA_MASK
	.align		4
.L_1667:
        /*0098*/ 	.byte	0x03, 0x50
        /*009a*/ 	.short	0x0000


	//----- nvinfo : EIATTR_MAXREG_COUNT
	.align		4
        /*009c*/ 	.byte	0x03, 0x1b
        /*009e*/ 	.short	0x0060


	//----- nvinfo : EIATTR_NUM_BARRIERS
	.align		4
        /*00a0*/ 	.byte	0x02, 0x4c
        /*00a2*/ 	.byte	0x01
	.zero		1


	//----- nvinfo : EIATTR_MERCURY_ISA_VERSION
	.align		4
        /*00a4*/ 	.byte	0x03, 0x5f
        /*00a6*/ 	.short	0x0101


	//----- nvinfo : EIATTR_COOP_GROUP_MASK_REGIDS
	.align		4
        /*00a8*/ 	.byte	0x04, 0x29
        /*00aa*/ 	.short	(.L_1669 - .L_1668)


	//   ....[0]....
.L_1668:
        /*00ac*/ 	.word	0xffffffff


	//   ....[1]....
        /*00b0*/ 	.word	0xffffffff


	//   ....[2]....
        /*00b4*/ 	.word	0xffffffff


	//   ....[3]....
        /*00b8*/ 	.word	0xffffffff


	//   ....[4]....
        /*00bc*/ 	.word	0xffffffff


	//   ....[5]....
        /*00c0*/ 	.word	0xffffffff


	//   ....[6]....
        /*00c4*/ 	.word	0xffffffff


	//   ....[7]....
        /*00c8*/ 	.word	0xffffffff


	//   ....[8]....
        /*00cc*/ 	.word	0xffffffff


	//   ....[9]....
        /*00d0*/ 	.word	0xffffffff


	//   ....[10]....
        /*00d4*/ 	.word	0xffffffff


	//   ....[11]....
        /*00d8*/ 	.word	0xffffffff


	//----- nvinfo : EIATTR_COOP_GROUP_INSTR_OFFSETS
	.align		4
.L_1669:
        /*00dc*/ 	.byte	0x04, 0x28
        /*00de*/ 	.short	(.L_1671 - .L_1670)


	//   ....[0]....
.L_1670:
        /*00e0*/ 	.word	0x00001910


	//   ....[1]....
        /*00e4*/ 	.word	0x00001950


	//   ....[2]....
        /*00e8*/ 	.word	0x00001980


	//   ....[3]....
        /*00ec*/ 	.word	0x00001990


	//   ....[4]....
        /*00f0*/ 	.word	0x00001cd0


	//   ....[5]....
        /*00f4*/ 	.word	0x00001ce0


	//   ....[6]....
        /*00f8*/ 	.word	0x00001d00


	//   ....[7]....
        /*00fc*/ 	.word	0x00001d20


	//   ....[8]....
        /*0100*/ 	.word	0x00001d40


	//   ....[9]....
        /*0104*/ 	.word	0x00001d60


	//   ....[10]....
        /*0108*/ 	.word	0x00001d90


	//   ....[11]....
        /*010c*/ 	.word	0x00001dc0


	//----- nvinfo : EIATTR_VRC_CTA_INIT_COUNT
	.align		4
.L_1671:
        /*0110*/ 	.byte	0x02, 0x4a
	.zero		1
	.zero		1


	//----- nvinfo : EIATTR_EXIT_INSTR_OFFSETS
	.align		4
        /*0114*/ 	.byte	0x04, 0x1c
        /*0116*/ 	.short	(.L_1673 - .L_1672)


	//   ....[0]....
.L_1672:
        /*0118*/ 	.word	0x00000070


	//   ....[1]....
        /*011c*/ 	.word	0x00004480


	//----- nvinfo : EIATTR_MAX_THREADS
	.align		4
.L_1673:
        /*0120*/ 	.byte	0x04, 0x05
        /*0122*/ 	.short	(.L_1675 - .L_1674)
.L_1674:
        /*0124*/ 	.word	0x00000140
        /*0128*/ 	.word	0x00000001
        /*012c*/ 	.word	0x00000001


	//----- nvinfo : EIATTR_CRS_STACK_SIZE
	.align		4
.L_1675:
        /*0130*/ 	.byte	0x04, 0x1e
        /*0132*/ 	.short	(.L_1677 - .L_1676)
.L_1676:
        /*0134*/ 	.word	0x00000000


	//----- nvinfo : EIATTR_CBANK_PARAM_SIZE
	.align		4
.L_1677:
        /*0138*/ 	.byte	0x03, 0x19
        /*013a*/ 	.short	0x0048


	//----- nvinfo : EIATTR_PARAM_CBANK
	.align		4
        /*013c*/ 	.byte	0x04, 0x0a
        /*013e*/ 	.short	(.L_1679 - .L_1678)
	.align		4
.L_1678:
        /*0140*/ 	.word	index@(.nv.constant0._ZN13group_norm_v214gn_cuda_kernelI13__nv_bfloat16Li320ELi2ELi16ELi40ELi1024ELb1ELi64ELi320ELi320ELi4ELb1ELi18ELb0ELb0ENS_16CompileConditionILi1000EEEEEvPT_PKS4_S7_S7_flPfS8_Pj)
        /*0144*/ 	.short	0x0380
        /*0146*/ 	.short	0x0048


	//----- nvinfo : EIATTR_SW_WAR
	.align		4
.L_1679:
        /*0148*/ 	.byte	0x04, 0x36
        /*014a*/ 	.short	(.L_1681 - .L_1680)
.L_1680:
        /*014c*/ 	.word	0x00000008
.L_1681:


//--------------------- .nv.info._ZN13group_norm_v218gn_bwd_cuda_kernelI6__halfLi320ELi3ELi32ELi20ELi1024ELb0ELb1ELi8ELi320ELi320ELi4ELb1ELi2ELb0ELb0ELNS_15WgradSyncMethodE3ENS_16CompileConditionILi1000EEEEEvPT_S6_S6_PKS5_S8_S8_S8_PKfflPfPj --------------------------
	.section	.nv.info._ZN13group_norm_v218gn_bwd_cuda_kernelI6__halfLi320ELi3ELi32ELi20ELi1024ELb0ELb1ELi8ELi320ELi320ELi4ELb1ELi2ELb0ELb0ELNS_15WgradSyncMethodE3ENS_16CompileConditionILi1000EEEEEvPT_S6_S6_PKS5_S8_S8_S8_PKfflPfPj,"",@"SHT_CUDA_INFO"
	.sectionflags	@""
	.align	4


	//----- nvinfo : EIATTR_CUDA_API_VERSION
	.align		4
        /*0000*/ 	.byte	0x04, 0x37
        /*0002*/ 	.short	(.L_1683 - .L_1682)
.L_1682:
        /*0004*/ 	.word	0x00000082


	//----- nvinfo : EIATTR_KPARAM_INFO
	.align		4
.L_1683:
        /*0008*/ 	.byte	0x04, 0x17
        /*000a*/ 	.short	(.L_1685 - .L_1684)
.L_1684:
        /*000c*/ 	.word	0x00000000
        /*0010*/ 	.short	0x000b
        /*0012*/ 	.short	0x0058
        /*0014*/ 	.byte	0x00, 0xf5, 0x21, 0x00


	//----- nvinfo : EIATTR_KPARAM_INFO
	.align		4
.L_1685:
        /*0018*/ 	.byte	0x04, 0x17
        /*001a*/ 	.short	(.L_1687 - .L_1686)
.L_1686:
        /*001c*/ 	.word	0x00000000
        /*0020*/ 	.short	0x000a
        /*0022*/ 	.short	0x0050
        /*0024*/ 	.byte	0x00, 0xf5, 0x21, 0x00


	//----- nvinfo : EIATTR_KPARAM_INFO
	.align		4
.L_1687:
        /*0028*/ 	.byte	0x04, 0x17
        /*002a*/ 	.short	(.L_1689 - .L_1688)
.L_1688:
        /*002c*/ 	.word	0x00000000
        /*0030*/ 	.short	0x0009
        /*0032*/ 	.short	0x0048
        /*0034*/ 	.byte	0x00, 0xf0, 0x21, 0x00


	//----- nvinfo : EIATTR_KPARAM_INFO
	.align		4
.L_1689:
        /*0038*/ 	.byte	0x04, 0x17
        /*003a*/ 	.short	(.L_1691 - .L_1690)
.L_1690:
        /*003c*/ 	.word	0x00000000
        /*0040*/ 	.short	0x0008
        /*0042*/ 	.short	0x0040
        /*0044*/ 	.byte	0x00, 0xf0, 0x11, 0x00


	//----- nvinfo : EIATTR_KPARAM_INFO
	.align		4
.L_1691:
        /*0048*/ 	.byte	0x04, 0x17
        /*004a*/ 	.short	(.L_1693 - .L_1692)
.L_1692:
        /*004c*/ 	.word	0x00000000
        /*0050*/ 	.short	0x0007
        /*0052*/ 	.short	0x0038
        /*0054*/ 	.byte	0x00, 0xf5, 0x21, 0x00


	//----- nvinfo : EIATTR_KPARAM_INFO
	.align		4
.L_1693:
        /*0058*/ 	.byte	0x04, 0x17
        /*005a*/ 	.short	(.L_1695 - .L_1694)
.L_1694:
        /*005c*/ 	.word	0x00000000
        /*0060*/ 	.short	0x0006
        /*0062*/ 	.short	0x0030
        /*0064*/ 	.byte	0x00, 0xf5, 0x21, 0x00


	//----- nvinfo : EIATTR_KPARAM_INFO
	.align		4
.L_1695:
        /*0068*/ 	.byte	0x04, 0x17
        /*006a*/ 	.short	(.L_1697 - .L_1696)
.L_1696:
        /*006c*/ 	.word	0x00000000
        /*0070*/ 	.short	0x0005
        /*0072*/ 	.short	0x0028
        /*0074*/ 	.byte	0x00, 0xf5, 0x21, 0x00


	//----- nvinfo : EIATTR_KPARAM_INFO
	.align		4
.L_1697:
        /*0078*/ 	.byte	0x04, 0x17
        /*007a*/ 	.short	(.L_1699 - .L_1698)
.L_1698:
        /*007c*/ 	.word	0x00000000
        /*0080*/ 	.short	0x0004
        /*0082*/ 	.short	0x0020
        /*0084*/ 	.byte	0x00, 0xf5, 0x21, 0x00


	//----- nvinfo : EIATTR_KPARAM_INFO
	.align		4
.L_1699:
        /*0088*/ 	.byte	0x04, 0x17
        /*008a*/ 	.short	(.L_1701 - .L_1700)
.L_1700:
        /*008c*/ 	.word	0x00000000
        /*0090*/ 	.short	0x0003
        /*0092*/ 	.short	0x0018
        /*0094*/ 	.byte	0x00, 0xf5, 0x21, 0x00


	//----- nvinfo : EIATTR_KPARAM_INFO
	.align		4
.L_1701:
        /*0098*/ 	.byte	0x04, 0x17
        /*009a*/ 	.short	(.L_1703 - .L_1702)
.L_1702:
        /*009c*/ 	.word	0x00000000
        /*00a0*/ 	.short	0x0002
        /*00a2*/ 	.short	0x0010
        /*00a4*/ 	.byte	0x00, 0xf5, 0x21, 0x00


	//----- nvinfo : EIATTR_KPARAM_INFO
	.align		4
.L_1703:
        /*00a8*/ 	.byte	0x04, 0x17
        /*00aa*/ 	.short	(.L_1705 - .L_1704)
.L_1704:
        /*00ac*/ 	.word	0x00000000
        /*00b0*/ 	.short	0x0001
        /*00b2*/ 	.short	0x0008
        /*00b4*/ 	.byte	0x00, 0xf5, 0x21, 0x00


	//----- nvinfo : EIATTR_KPARAM_INFO
	.align		4
.L_1705:
        /*00b8*/ 	.byte	0x04, 0x17
        /*00ba*/ 	.short	(.L_1707 - .L_1706)
.L_1706:
        /*00bc*/ 	.word	0x00000000
        /*00c0*/ 	.short	0x0000
        /*00c2*/ 	.short	0x0000
        /*00c4*/ 	.byte	0x00, 0xf5, 0x21, 0x00


	//----- nvinfo : EIATTR_SPARSE_MMA_MASK
	.align		4
.L_1707:
        /*00c8*/ 	.byte	0x03, 0x50
        /*00ca*/ 	.short	0x0000


	//----- nvinfo : EIATTR_MAXREG_COUNT
	.align		4
        /*00cc*/ 	.byte	0x03, 0x1b
        /*00ce*/ 	.short	0x0040


	//----- nvinfo : EIATTR_NUM_BARRIERS
	.align		4
        /*00d0*/ 	.byte	0x02, 0x4c
        /*00d2*/ 	.byte	0x01
	.zero		1


	//----- nvinfo : EIATTR_MERCURY_ISA_VERSION
	.align		4
        /*00d4*/ 	.byte	0x03, 0x5f
        /*00d6*/ 	.short	0x0101


	//----- nvinfo : EIATTR_COOP_GROUP_MASK_REGIDS
	.align		4
        /*00d8*/ 	.byte	0x04, 0x29
        /*00da*/ 	.short	(.L_1709 - .L_1708)


	//   ....[0]....
.L_1708:
        /*00dc*/ 	.word	0xffffffff


	//   ....[1]....
        /*00e0*/ 	.word	0xffffffff


	//   ....[2]....
        /*00e4*/ 	.word	0xffffffff


	//   ....[3]....
        /*00e8*/ 	.word	0xffffffff


	//   ....[4]....
        /*00ec*/ 	.word	0xffffffff


	//   ....[5]....
        /*00f0*/ 	.word	0xffffffff


	//   ....[6]....
        /*00f4*/ 	.word	0xffffffff


	//   ....[7]....
        /*00f8*/ 	.word	0xffffffff


	//   ....[8]....
        /*00fc*/ 	.word	0xffffffff


	//   ....[9]....
        /*0100*/ 	.word	0xffffffff


	//   ....[10]....
        /*0104*/ 	.word	0xffffffff


	//   ....[11]....
        /*0108*/ 	.word	0xffffffff


	//   ....[12]....
        /*010c*/ 	.word	0x0500000f


	//   ....[13]....
        /*0110*/ 	.word	0x05000011


	//   ....[14]....
        /*0114*/ 	.word	0x05000010


	//   ....[15]....
        /*0118*/ 	.word	0x05000012


	//   ....[16]....
        /*011c*/ 	.word	0x05000013


	//   ....[17]....
        /*0120*/ 	.word	0x05000015


	//   ....[18]....
        /*0124*/ 	.word	0x05000014


	//   ....[19]....
        /*0128*/ 	.word	0x0500000a


	//   ....[20]....
        /*012c*/ 	.word	0x05000010


	//   ....[21]....
        /*0130*/ 	.word	0x05000010


	//   ....[22]....
        /*0134*/ 	.word	0x05000010


	//   ....[23]....
        /*0138*/ 	.word	0x05000010


	//   ....[24]....
        /*013c*/ 	.word	0x05000010


	//   ....[25]....
        /*0140*/ 	.word	0x05000010


	//   ....[26]....
        /*0144*/ 	.word	0x05000010


	//   ....[27]....
        /*0148*/ 	.word	0x05000010


	//----- nvinfo : EIATTR_COOP_GROUP_INSTR_OFFSETS
	.align		4
.L_1709:
        /*014c*/ 	.byte	0x04, 0x28
        /*014e*/ 	.short	(.L_1711 - .L_1710)


	//   ....[0]....
.L_1710:
        /*0150*/ 	.word	0x00001220


	//   ....[1]....
        /*0154*/ 	.word	0x00001250


	//   ....[2]....
        /*0158*/ 	.word	0x00001280


	//   ....[3]....
        /*015c*/ 	.word	0x00001290


	//   ....[4]....
        /*0160*/ 	.word	0x00001a00


	//   ....[5]....
        /*0164*/ 	.word	0x00001a40


	//   ....[6]....
        /*0168*/ 	.word	0x00001ac0


	//   ....[7]....
        /*016c*/ 	.word	0x00001ad0


	//   ....[8]....
        /*0170*/ 	.word	0x00001b00


	//   ....[9]....
        /*0174*/ 	.word	0x00001b10


	//   ....[10]....
        /*0178*/ 	.word	0x00001b50


	//   ....[11]....
        /*017c*/ 	.word	0x00001b70


	//   ....[12]....
        /*0180*/ 	.word	0x00002950


	//   ....[13]....
        /*0184*/ 	.word	0x00002980


	//   ....[14]....
        /*0188*/ 	.word	0x000029c0


	//   ....[15]....
        /*018c*/ 	.word	0x000029e0


	//   ....[16]....
        /*0190*/ 	.word	0x00002a10


	//   ....[17]....
        /*0194*/ 	.word	0x00002a20


	//   ....[18]....
        /*0198*/ 	.word	0x00002a50


	//   ....[19]....
        /*019c*/ 	.word	0x00002a60


	//   ....[20]....
        /*01a0*/ 	.word	0x00002c20


	//   ....[21]....
        /*01a4*/ 	.word	0x00002cb0


	//   ....[22]....
        /*01a8*/ 	.word	0x00002d20


	//   ....[23]....
        /*01ac*/ 	.word	0x00002d80


	//   ....[24]....
        /*01b0*/ 	.word	0x00002df0


	//   ....[25]....
        /*01b4*/ 	.word	0x00002e50


	//   ....[26]....
        /*01b8*/ 	.word	0x00002ec0


	//   ....[27]....
        /*01bc*/ 	.word	0x00002f20


	//----- nvinfo : EIATTR_VRC_CTA_INIT_COUNT
	.align		4
.L_1711:
        /*01c0*/ 	.byte	0x02, 0x4a
	.zero		1
	.zero		1


	//----- nvinfo : EIATTR_EXIT_INSTR_OFFSETS
	.align		4
        /*01c4*/ 	.byte	0x04, 0x1c
        /*01c6*/ 	.short	(.L_1713 - .L_1712)


	//   ....[0]....
.L_1712:
        /*01c8*/ 	.word	0x00001ea0


	//   ....[1]....
        /*01cc*/ 	.word	0x00002bb0


	//----- nvinfo : EIATTR_MAX_THREADS
	.align		4
.L_1713:
        /*01d0*/ 	.byte	0x04, 0x05
        /*01d2*/ 	.short	(.L_1715 - .L_1714)
.L_1714:
        /*01d4*/ 	.word	0x00000140
        /*01d8*/ 	.word	0x00000001
        /*01dc*/ 	.word	0x00000001


	//----- nvinfo : EIATTR_CRS_STACK_SIZE
	.align		4
.L_1715:
        /*01e0*/ 	.byte	0x04, 0x1e
        /*01e2*/ 	.short	(.L_1717 - .L_1716)
.L_1716:
        /*01e4*/ 	.word	0x00000000


	//----- nvinfo : EIATTR_CBANK_PARAM_SIZE
	.align		4
.L_1717:
        /*01e8*/ 	.byte	0x03, 0x19
        /*01ea*/ 	.short	0x0060


	//----- nvinfo : EIATTR_PARAM_CBANK
	.align		4
        /*01ec*/ 	.byte	0x04, 0x0a
        /*01ee*/ 	.short	(.L_1719 - .L_1718)
	.align		4
.L_1718:
        /*01f0*/ 	.word	index@(.nv.constant0._ZN13group_norm_v218gn_bwd_cuda_kernelI6__halfLi320ELi3ELi32ELi20ELi1024ELb0ELb1ELi8ELi320ELi320ELi4ELb1ELi2ELb0ELb0ELNS_15WgradSyncMethodE3ENS_16CompileConditionILi1000EEEEEvPT_S6_S6_PKS5_S8_S8_S8_PKfflPfPj)
        /*01f4*/ 	.short	0x0380
        /*01f6*/ 	.short	0x0060


	//----- nvinfo : EIATTR_SW_WAR
	.align		4
.L_1719:
        /*01f8*/ 	.byte	0x04, 0x36
        /*01fa*/ 	.short	(.L_1721 - .L_1720)
.L_1720:
        /*01fc*/ 	.word	0x00000008
.L_1721:


//--------------------- .nv.info._ZN13group_norm_v218gn_bwd_cuda_kernelI6__halfLi320ELi1ELi32ELi20ELi1024ELb0ELb1ELi16ELi320ELi320ELi4ELb1ELi2ELb0ELb0ELNS_15WgradSyncMethodE3ENS_16CompileConditionILi1000EEEEEvPT_S6_S6_PKS5_S8_S8_S8_PKfflPfPj --------------------------
	.section	.nv.info._ZN13group_norm_v218gn_bwd_cuda_kernelI6__halfLi320ELi1ELi32ELi20ELi1024ELb0ELb1ELi16ELi320ELi320ELi4ELb1ELi2ELb0ELb0ELNS_15WgradSyncMethodE3ENS_16CompileConditionILi1000EEEEEvPT_S6_S6_PKS5_S8_S8_S8_PKfflPfPj,"",@"SHT_CUDA_INFO"
	.sectionflags	@""
	.align	4


	//----- nvinfo : EIATTR_CUDA_API_VERSION
	.align		4
        /*0000*/ 	.byte	0x04, 0x37
        /*0002*/ 	.short	(.L_1723 - .L_1722)
.L_1722:
        /*0004*/ 	.word	0x00000082


	//----- nvinfo : EIATTR_KPARAM_INFO
	.align		4
.L_1723:
        /*0008*/ 	.byte	0x04, 0x17
        /*000a*/ 	.short	(.L_1725 - .L_1724)
.L_1724:
        /*000c*/ 	.word	0x00000000
        /*0010*/ 	.short	0x000b
        /*0012*/ 	.short	0x0058
        /*0014*/ 	.byte	0x00, 0xf5, 0x21, 0x00


	//----- nvinfo : EIATTR_KPARAM_INFO
	.align		4
.L_1725:
        /*0018*/ 	.byte	0x04, 0x17
        /*001a*/ 	.short	(.L_1727 - .L_1726)
.L_1726:
        /*001c*/ 	.word	0x00000000
        /*0020*/ 	.short	0x000a
        /*0022*/ 	.short	0x0050
        /*0024*/ 	.byte	0x00, 0xf5, 0x21, 0x00


	//----- nvinfo : EIATTR_KPARAM_INFO
	.align		4
.L_1727:
        /*0028*/ 	.byte	0x04, 0x17
        /*002a*/ 	.short	(.L_1729 - .L_1728)
.L_1728:
        /*002c*/ 	.word	0x00000000
        /*0030*/ 	.short	0x0009
        /*0032*/ 	.short	0x0048
        /*0034*/ 	.byte	0x00, 0xf0, 0x21, 0x00


	//----- nvinfo : EIATTR_KPARAM_INFO
	.align		4
.L_1729:
        /*0038*/ 	.byte	0x04, 0x17
        /*003a*/ 	.short	(.L_1731 - .L_1730)
.L_1730:
        /*003c*/ 	.word	0x00000000
        /*0040*/ 	.short	0x0008
        /*0042*/ 	.short	0x0040
        /*0044*/ 	.byte	0x00, 0xf0, 0x11, 0x00


	//----- nvinfo : EIATTR_KPARAM_INFO
	.align		4
.L_1731:
        /*0048*/ 	.byte	0x04, 0x17
        /*004a*/ 	.short	(.L_1733 - .L_1732)
.L_1732:
        /*004c*/ 	.word	0x00000000
        /*0050*/ 	.short	0x0007
        /*0052*/ 	.short	0x0038
        /*0054*/ 	.byte	0x00, 0xf5, 0x21, 0x00


	//----- nvinfo : EIATTR_KPARAM_INFO
	.align		4
.L_1733:
        /*0058*/ 	.byte	0x04, 0x17
        /*005a*/ 	.short	(.L_1735 - .L_1734)
.L_1734:
        /*005c*/ 	.word	0x00000000
        /*0060*/ 	.short	0x0006
        /*0062*/ 	.short	0x0030
        /*0064*/ 	.byte	0x00, 0xf5, 0x21, 0x00


	//----- nvinfo : EIATTR_KPARAM_INFO
	.align		4
.L_1735:
        /*0068*/ 	.byte	0x04, 0x17
        /*006a*/ 	.short	(.L_1737 - .L_1736)
.L_1736:
        /*006c*/ 	.word	0x00000000
        /*0070*/ 	.short	0x0005
        /*0072*/ 	.short	0x0028
        /*0074*/ 	.byte	0x00, 0xf5, 0x21, 0x00


	//----- nvinfo : EIATTR_KPARAM_INFO
	.align		4
.L_1737:
        /*0078*/ 	.byte	0x04, 0x17
        /*007a*/ 	.short	(.L_1739 - .L_1738)
.L_1738:
        /*007c*/ 	.word	0x00000000
        /*0080*/ 	.short	0x0004
        /*0082*/ 	.short	0x0020
        /*0084*/ 	.byte	0x00, 0xf5, 0x21, 0x00


	//----- nvinfo : EIATTR_KPARAM_INFO
	.align		4
.L_1739:
        /*0088*/ 	.byte	0x04, 0x17
        /*008a*/ 	.short	(.L_1741 - .L_1740)
.L_1740:
        /*008c*/ 	.word	0x00000000
        /*0090*/ 	.short	0x0003
        /*0092*/ 	.short	0x0018
        /*0094*/ 	.byte	0x00, 0xf5, 0x21, 0x00


	//----- nvinfo : EIATTR_KPARAM_INFO
	.align		4
.L_1741:
        /*0098*/ 	.byte	0x04, 0x17
        /*009a*/ 	.short	(.L_1743 - .L_1742)
.L_1742:
        /*009c*/ 	.word	0x00000000
        /*00a0*/ 	.short	0x0002
        /*00a2*/ 	.short	0x0010
        /*00a4*/ 	.byte	0x00, 0xf5, 0x21, 0x00


	//----- nvinfo : EIATTR_KPARAM_INFO
	.align		4
.L_1743:
        /*00a8*/ 	.byte	0x04, 0x17
        /*00aa*/ 	.short	(.L_1745 - .L_1744)
.L_1744:
        /*00ac*/ 	.word	0x00000000
        /*00b0*/ 	.short	0x0001
        /*00b2*/ 	.short	0x0008
        /*00b4*/ 	.byte	0x00, 0xf5, 0x21, 0x00


	//----- nvinfo : EIATTR_KPARAM_INFO
	.align		4
.L_1745:
        /*00b8*/ 	.byte	0x04, 0x17
        /*00ba*/ 	.short	(.L_1747 - .L_1746)
.L_1746:
        /*00bc*/ 	.word	0x00000000
        /*00c0*/ 	.short	0x0000
        /*00c2*/ 	.short	0x0000
        /*00c4*/ 	.byte	0x00, 0xf5, 0x21, 0x00


	//----- nvinfo : EIATTR_SPARSE_MMA_MASK
	.align		4
.L_1747:
        /*00c8*/ 	.byte	0x03, 0x50
        /*00ca*/ 	.short	0x0000


	//----- nvinfo : EIATTR_MAXREG_COUNT
	.align		4
        /*00cc*/ 	.byte	0x03, 0x1b
        /*00ce*/ 	.short	0x00a8


	//----- nvinfo : EIATTR_NUM_BARRIERS
	.align		4
        /*00d0*/ 	.byte	0x02, 0x4c
        /*00d2*/ 	.byte	0x01
	.zero		1


	//----- nvinfo : EIATTR_MERCURY_ISA_VERSION
	.align		4
        /*00d4*/ 	.byte	0x03, 0x5f
        /*00d6*/ 	.short	0x0101


	//----- nvinfo : EIATTR_COOP_GROUP_MASK_REGIDS
	.align		4
        /*00d8*/ 	.byte	0x04, 0x29
        /*00da*/ 	.short	(.L_1749 - .L_1748)


	//   ....[0]....
.L_1748:
        /*00dc*/ 	.word	0xffffffff


	//   ....[1]....
        /*00e0*/ 	.word	0xffffffff


	//   ....[2]....
        /*00e4*/ 	.word	0xffffffff


	//   ....[3]....
        /*00e8*/ 	.word	0xffffffff


	//   ....[4]....
        /*00ec*/ 	.word	0xffffffff


	//   ....[5]....
        /*00f0*/ 	.word	0xffffffff


	//   ....[6]....
        /*00f4*/ 	.word	0xffffffff


	//   ....[7]....
        /*00f8*/ 	.word	0xffffffff


	//   ....[8]....
        /*00fc*/ 	.word	0xffffffff


	//   ....[9]....
        /*0100*/ 	.word	0xffffffff


	//   ....[10]....
        /*0104*/ 	.word	0xffffffff


	//   ....[11]....
        /*0108*/ 	.word	0xffffffff


	//   ....[12]....
        /*010c*/ 	.word	0x0500001d


	//   ....[13]....
        /*0110*/ 	.word	0x0500001e


	//   ....[14]....
        /*0114*/ 	.word	0x05000020


	//   ....[15]....
        /*0118*/ 	.word	0x0500001f


	//   ....[16]....
        /*011c*/ 	.word	0x05000021


	//   ....[17]....
        /*0120*/ 	.word	0x05000022


	//   ....[18]....
        /*0124*/ 	.word	0x05000024


	//   ....[19]....
        /*0128*/ 	.word	0x0500000f


	//   ....[20]....
        /*012c*/ 	.word	0x0500001f


	//   ....[21]....
        /*0130*/ 	.word	0x0500001f


	//   ....[22]....
        /*0134*/ 	.word	0x0500001f


	//   ....[23]....
        /*0138*/ 	.word	0x0500001f


	//   ....[24]....
        /*013c*/ 	.word	0x0500001f


	//   ....[25]....
        /*0140*/ 	.word	0x0500001f


	//   ....[26]....
        /*0144*/ 	.word	0x0500001f


	//   ....[27]....
        /*0148*/ 	.word	0x0500001f


	//----- nvinfo : EIATTR_COOP_GROUP_INSTR_OFFSETS
	.align		4
.L_1749:
        /*014c*/ 	.byte	0x04, 0x28
        /*014e*/ 	.short	(.L_1751 - .L_1750)


	//   ....[0]....
.L_1750:
        /*0150*/ 	.word	0x00001700


	//   ....[1]....
        /*0154*/ 	.word	0x00001720


	//   ....[2]....
        /*0158*/ 	.word	0x00001760


	//   ....[3]....
        /*015c*/ 	.word	0x00001780


	//   ....[4]....
        /*0160*/ 	.word	0x00001bd0


	//   ....[5]....
        /*0164*/ 	.word	0x00001c10


	//   ....[6]....
        /*0168*/ 	.word	0x00001c40


	//   ....[7]....
        /*016c*/ 	.word	0x00001c50


	//   ....[8]....
        /*0170*/ 	.word	0x00001c80


	//   ....[9]....
        /*0174*/ 	.word	0x00001c90


	//   ....[10]....
        /*0178*/ 	.word	0x00001cc0


	//   ....[11]....
        /*017c*/ 	.word	0x00001cd0


	//   ....[12]....
        /*0180*/ 	.word	0x00002ce0


	//   ....[13]....
        /*0184*/ 	.word	0x00002d10


	//   ....[14]....
        /*0188*/ 	.word	0x00002d60


	//   ....[15]....
        /*018c*/ 	.word	0x00002d80


	//   ....[16]....
        /*0190*/ 	.word	0x00002db0


	//   ....[17]....
        /*0194*/ 	.word	0x00002dc0


	//   ....[18]....
        /*0198*/ 	.word	0x00002df0


	//   ....[19]....
        /*019c*/ 	.word	0x00002e00


	//   ....[20]....
        /*01a0*/ 	.word	0x00002fd0


	//   ....[21]....
        /*01a4*/ 	.word	0x00003060


	//   ....[22]....
        /*01a8*/ 	.word	0x000030d0


	//   ....[23]....
        /*01ac*/ 	.word	0x00003130


	//   ....[24]....
        /*01b0*/ 	.word	0x000031a0


	//   ....[25]....
        /*01b4*/ 	.word	0x00003200


	//   ....[26]....
        /*01b8*/ 	.word	0x00003270


	//   ....[27]....
        /*01bc*/ 	.word	0x000032d0


	//----- nvinfo : EIATTR_VRC_CTA_INIT_COUNT
	.align		4
.L_1751:
        /*01c0*/ 	.byte	0x02, 0x4a
	.zero		1
	.zero		1


	//----- nvinfo : EIATTR_EXIT_INSTR_OFFSETS
	.align		4
        /*01c4*/ 	.byte	0x04, 0x1c
        /*01c6*/ 	.short	(.L_1753 - .L_1752)


	//   ....[0]....
.L_1752:
        /*01c8*/ 	.word	0x000021b0


	//   ....[1]....
        /*01cc*/ 	.word	0x00002f60


	//----- nvinfo : EIATTR_MAX_THREADS
	.align		4
.L_1753:
        /*01d0*/ 	.byte	0x04, 0x05
        /*01d2*/ 	.short	(.L_1755 - .L_1754)
.L_1754:
        /*01d4*/ 	.word	0x00000140
        /*01d8*/ 	.word	0x00000001
        /*01dc*/ 	.word	0x00000001


	//----- nvinfo : EIATTR_CRS_STACK_SIZE
	.align		4
.L_1755:
        /*01e0*/ 	.byte	0x04, 0x1e
        /*01e2*/ 	.short	(.L_1757 - .L_1756)
.L_1756:
        /*01e4*/ 	.word	0x00000000


	//----- nvinfo : EIATTR_CBANK_PARAM_SIZE
	.align		4
.L_1757:
        /*01e8*/ 	.byte	0x03, 0x19
        /*01ea*/ 	.short	0x0060


	//----- nvinfo : EIATTR_PARAM_CBANK
	.align		4
        /*01ec*/ 	.byte	0x04, 0x0a
        /*01ee*/ 	.short	(.L_1759 - .L_1758)
	.align		4
.L_1758:
        /*01f0*/ 	.word	index@(.nv.constant0._ZN13group_norm_v218gn_bwd_cuda_kernelI6__halfLi320ELi1ELi32ELi20ELi1024ELb0ELb1ELi16ELi320ELi320ELi4ELb1ELi2ELb0ELb0ELNS_15WgradSyncMethodE3ENS_16CompileConditionILi1000EEEEEvPT_S6_S6_PKS5_S8_S8_S8_PKfflPfPj)
        /*01f4*/ 	.short	0x0380
        /*01f6*/ 	.short	0x0060


	//----- nvinfo : EIATTR_SW_WAR
	.align		4
.L_1759:
        /*01f8*/ 	.byte	0x04, 0x36
        /*01fa*/ 	.short	(.L_1761 - .L_1760)
.L_1760:
        /*01fc*/ 	.word	0x00000008
.L_1761:


//--------------------- .nv.info._ZN13group_norm_v218gn_bwd_cuda_kernelI6__halfLi320ELi3ELi32ELi20ELi1024ELb0ELb1ELi16ELi320ELi320ELi4ELb1ELi4ELb0ELb0ELNS_15WgradSyncMethodE3ENS_16CompileConditionILi1000EEEEEvPT_S6_S6_PKS5_S8_S8_S8_PKfflPfPj --------------------------
	.section	.nv.info._ZN13group_norm_v218gn_bwd_cuda_kernelI6__halfLi320ELi3ELi32ELi20ELi1024ELb0ELb1ELi16ELi320ELi320ELi4ELb1ELi4ELb0ELb0ELNS_15WgradSyncMethodE3ENS_16CompileConditionILi1000EEEEEvPT_S6_S6_PKS5_S8_S8_S8_PKfflPfPj,"",@"SHT_CUDA_INFO"
	.sectionflags	@""
	.align	4


	//----- nvinfo : EIATTR_CUDA_API_VERSION
	.align		4
        /*0000*/ 	.byte	0x04, 0x37
        /*0002*/ 	.short	(.L_1763 - .L_1762)
.L_1762:
        /*0004*/ 	.word	0x00000082


	//----- nvinfo : EIATTR_KPARAM_INFO
	.align		4
.L_1763:
        /*0008*/ 	.byte	0x04, 0x17
        /*000a*/ 	.short	(.L_1765 - .L_1764)
.L_1764:
        /*000c*/ 	.word	0x00000000
        /*0010*/ 	.short	0x000b
        /*0012*/ 	.short	0x0058
        /*0014*/ 	.byte	0x00, 0xf5, 0x21, 0x00


	//----- nvinfo : EIATTR_KPARAM_INFO
	.align		4
.L_1765:
        /*0018*/ 	.byte	0x04, 0x17
        /*001a*/ 	.short	(.L_1767 - .L_1766)
.L_1766:
        /*001c*/ 	.word	0x00000000
        /*0020*/ 	.short	0x000a
        /*0022*/ 	.short	0x0050
        /*0024*/ 	.byte	0x00, 0xf5, 0x21, 0x00


	//----- nvinfo : EIATTR_KPARAM_INFO
	.align		4
.L_1767:
        /*0028*/ 	.byte	0x04, 0x17
        /*002a*/ 	.short	(.L_1769 - .L_1768)
.L_1768:
        /*002c*/ 	.word	0x00000000
        /*0030*/ 	.short	0x0009
        /*0032*/ 	.short	0x0048
        /*0034*/ 	.byte	0x00, 0xf0, 0x21, 0x00


	//----- nvinfo : EIATTR_KPARAM_INFO
	.align		4
.L_1769:
        /*0038*/ 	.byte	0x04, 0x17
        /*003a*/ 	.short	(.L_1771 - .L_1770)
.L_1770:
        /*003c*/ 	.word	0x00000000
        /*0040*/ 	.short	0x0008
        /*0042*/ 	.short	0x0040
        /*0044*/ 	.byte	0x00, 0xf0, 0x11, 0x00


	//----- nvinfo : EIATTR_KPARAM_INFO
	.align		4
.L_1771:
        /*0048*/ 	.byte	0x04, 0x17
        /*004a*/ 	.short	(.L_1773 - .L_1772)
.L_1772:
        /*004c*/ 	.word	0x00000000
        /*0050*/ 	.short	0x0007
        /*0052*/ 	.short	0x0038
        /*0054*/ 	.byte	0x00, 0xf5, 0x21, 0x00


	//----- nvinfo : EIATTR_KPARAM_INFO
	.align		4
.L_1773:
        /*0058*/ 	.byte	0x04, 0x17
        /*005a*/ 	.short	(.L_1775 - .L_1774)
.L_1774:
        /*005c*/ 	.word	0x00000000
        /*0060*/ 	.short	0x0006
        /*0062*/ 	.short	0x0030
        /*0064*/ 	.byte	0x00, 0xf5, 0x21, 0x00


	//----- nvinfo : EIATTR_KPARAM_INFO
	.align		4
.L_1775:
        /*0068*/ 	.byte	0x04, 0x17
        /*006a*/ 	.short	(.L_1777 - .L_1776)
.L_1776:
        /*006c*/ 	.word	0x00000000
        /*0070*/ 	.short	0x0005
        /*0072*/ 	.short	0x0028
        /*0074*/ 	.byte	0x00, 0xf5, 0x21, 0x00


	//----- nvinfo : EIATTR_KPARAM_INFO
	.align		4
.L_1777:
        /*0078*/ 	.byte	0x04, 0x17
        /*007a*/ 	.short	(.L_1779 - .L_1778)
.L_1778:
        /*007c*/ 	.word	0x00000000
        /*0080*/ 	.short	0x0004
        /*0082*/ 	.short	0x0020
        /*0084*/ 	.byte	0x00, 0xf5, 0x21, 0x00


	//----- nvinfo : EIATTR_KPARAM_INFO
	.align		4
.L_1779:
        /*0088*/ 	.byte	0x04, 0x17
        /*008a*/ 	.short	(.L_1781 - .L_1780)
.L_1780:
        /*008c*/ 	.word	0x00000000
        /*0090*/ 	.short	0x0003
        /*0092*/ 	.short	0x0018
        /*0094*/ 	.byte	0x00, 0xf5, 0x21, 0x00


	//----- nvinfo : EIATTR_KPARAM_INFO
	.align		4
.L_1781:
        /*0098*/ 	.byte	0x04, 0x17
        /*009a*/ 	.short	(.L_1783 - .L_1782)
.L_1782:
        /*009c*/ 	.word	0x00000000
        /*00a0*/ 	.short	0x0002
        /*00a2*/ 	.short	0x0010
        /*00a4*/ 	.byte	0x00, 0xf5, 0x21, 0x00


	//----- nvinfo : EIATTR_KPARAM_INFO
	.align		4
.L_1783:
        /*00a8*/ 	.byte	0x04, 0x17
        /*00aa*/ 	.short	(.L_1785 - .L_1784)
.L_1784:
        /*00ac*/ 	.word	0x00000000
        /*00b0*/ 	.short	0x0001
        /*00b2*/ 	.short	0x0008
        /*00b4*/ 	.byte	0x00, 0xf5, 0x21, 0x00


	//----- nvinfo : EIATTR_KPARAM_INFO
	.align		4
.L_1785:
        /*00b8*/ 	.byte	0x04, 0x17
        /*00ba*/ 	.short	(.L_1787 - .L_1786)
.L_1786:
        /*00bc*/ 	.word	0x00000000
        /*00c0*/ 	.short	0x0000
        /*00c2*/ 	.short	0x0000
        /*00c4*/ 	.byte	0x00, 0xf5, 0x21, 0x00


	//----- nvinfo : EIATTR_SPARSE_MMA_MASK
	.align		4
.L_1787:
        /*00c8*/ 	.byte	0x03, 0x50
        /*00ca*/ 	.short	0x0000


	//----- nvinfo : EIATTR_MAXREG_COUNT
	.align		4
        /*00cc*/ 	.byte	0x03, 0x1b
        /*00ce*/ 	.short	0x0040


	//----- nvinfo : EIATTR_NUM_BARRIERS
	.align		4
        /*00d0*/ 	.byte	0x02, 0x4c
        /*00d2*/ 	.byte	0x01
	.zero		1


	//----- nvinfo : EIATTR_MERCURY_ISA_VERSION
	.align		4
        /*00d4*/ 	.byte	0x03, 0x5f
        /*00d6*/ 	.short	0x0101


	//----- nvinfo : EIATTR_COOP_GROUP_MASK_REGIDS
	.align		4
        /*00d8*/ 	.byte	0x04, 0x29
        /*00da*/ 	.short	(.L_1789 - .L_1788)


	//   ....[0]....
.L_1788:
        /*00dc*/ 	.word	0xffffffff


	//   ....[1]....
        /*00e0*/ 	.word	0xffffffff


	//   ....[2]....
        /*00e4*/ 	.word	0xffffffff


	//   ....[3]....
        /*00e8*/ 	.word	0xffffffff


	//   ....[4]....
        /*00ec*/ 	.word	0xffffffff


	//   ....[5]....
        /*00f0*/ 	.word	0xffffffff


	//   ....[6]....
        /*00f4*/ 	.word	0xffffffff


	//   ....[7]....
        /*00f8*/ 	.word	0xffffffff


	//   ....[8]....
        /*00fc*/ 	.word	0xffffffff


	//   ....[9]....
        /*0100*/ 	.word	0xffffffff


	//   ....[10]....
        /*0104*/ 	.word	0xffffffff


	//   ....[11]....
        /*0108*/ 	.word	0xffffffff


	//   ....[12]....
        /*010c*/ 	.word	0x05000010


	//   ....[13]....
        /*0110*/ 	.word	0x0500000f


	//   ....[14]....
        /*0114*/ 	.word	0x05000011


	//   ....[15]....
        /*0118*/ 	.word	0x05000012


	//   ....[16]....
        /*011c*/ 	.word	0x05000014


	//   ....[17]....
        /*0120*/ 	.word	0x05000013


	//   ....[18]....
        /*0124*/ 	.word	0x05000015


	//   ....[19]....
        /*0128*/ 	.word	0x0500000a


	//   ....[20]....
        /*012c*/ 	.word	0x05000011


	//   ....[21]....
        /*0130*/ 	.word	0x05000011


	//   ....[22]....
        /*0134*/ 	.word	0x05000011


	//   ....[23]....
        /*0138*/ 	.word	0x05000011


	//   ....[24]....
        /*013c*/ 	.word	0x05000011


	//   ....[25]....
        /*0140*/ 	.word	0x05000011


	//   ....[26]....
        /*0144*/ 	.word	0x05000011


	//   ....[27]....
        /*0148*/ 	.word	0x05000011


	//----- nvinfo : EIATTR_COOP_GROUP_INSTR_OFFSETS
	.align		4
.L_1789:
        /*014c*/ 	.byte	0x04, 0x28
        /*014e*/ 	.short	(.L_1791 - .L_1790)


	//   ....[0]....
.L_1790:
        /*0150*/ 	.word	0x00001800


	//   ....[1]....
        /*0154*/ 	.word	0x00001830


	//   ....[2]....
        /*0158*/ 	.word	0x00001860


	//   ....[3]....
        /*015c*/ 	.word	0x00001870


	//   ....[4]....
        /*0160*/ 	.word	0x00001ec0


	//   ....[5]....
        /*0164*/ 	.word	0x00001f00


	//   ....[6]....
        /*0168*/ 	.word	0x00001f80


	//   ....[7]....
        /*016c*/ 	.word	0x00001f90


	//   ....[8]....
        /*0170*/ 	.word	0x00001fd0


	//   ....[9]....
        /*0174*/ 	.word	0x00001ff0


	//   ....[10]....
        /*0178*/ 	.word	0x00002040


	//   ....[11]....
        /*017c*/ 	.word	0x00002050


	//   ....[12]....
        /*0180*/ 	.word	0x000030b0


	//   ....[13]....
        /*0184*/ 	.word	0x000030e0


	//   ....[14]....
        /*0188*/ 	.word	0x00003130


	//   ....[15]....
        /*018c*/ 	.word	0x00003150


	//   ....[16]....
        /*0190*/ 	.word	0x00003180


	//   ....[17]....
        /*0194*/ 	.word	0x00003190


	//   ....[18]....
        /*0198*/ 	.word	0x000031c0


	//   ....[19]....
        /*019c*/ 	.word	0x000031d0


	//   ....[20]....
        /*01a0*/ 	.word	0x00003390


	//   ....[21]....
        /*01a4*/ 	.word	0x00003420


	//   ....[22]....
        /*01a8*/ 	.word	0x00003490


	//   ....[23]....
        /*01ac*/ 	.word	0x000034f0


	//   ....[24]....
        /*01b0*/ 	.word	0x00003560


	//   ....[25]....
        /*01b4*/ 	.word	0x000035c0


	//   ....[26]....
        /*01b8*/ 	.word	0x00003630


	//   ....[27]....
        /*01bc*/ 	.word	0x00003690


	//----- nvinfo : EIATTR_VRC_CTA_INIT_COUNT
	.align		4
.L_1791:
        /*01c0*/ 	.byte	0x02, 0x4a
	.zero		1
	.zero		1


	//----- nvinfo : EIATTR_EXIT_INSTR_OFFSETS
	.align		4
        /*01c4*/ 	.byte	0x04, 0x1c
        /*01c6*/ 	.short	(.L_1793 - .L_1792)


	//   ....[0]....
.L_1792:
        /*01c8*/ 	.word	0x00002540


	//   ....[1]....
        /*01cc*/ 	.word	0x00003320


	//----- nvinfo : EIATTR_MAX_THREADS
	.align		4
.L_1793:
        /*01d0*/ 	.byte	0x04, 0x05
        /*01d2*/ 	.short	(.L_1795 - .L_1794)
.L_1794:
        /*01d4*/ 	.word	0x00000140
        /*01d8*/ 	.word	0x00000001
        /*01dc*/ 	.word	0x00000001


	//----- nvinfo : EIATTR_CRS_STACK_SIZE
	.align		4
.L_1795:
        /*01e0*/ 	.byte	0x04, 0x1e
        /*01e2*/ 	.short	(.L_1797 - .L_1796)
.L_1796:
        /*01e4*/ 	.word	0x00000000


	//----- nvinfo : EIATTR_CBANK_PARAM_SIZE
	.align		4
.L_1797:
        /*01e8*/ 	.byte	0x03, 0x19
        /*01ea*/ 	.short	0x0060


	//----- nvinfo : EIATTR_PARAM_CBANK
	.align		4
        /*01ec*/ 	.byte	0x04, 0x0a
        /*01ee*/ 	.short	(.L_1799 - .L_1798)
	.align		4
.L_1798:
        /*01f0*/ 	.word	index@(.nv.constant0._ZN13group_norm_v218gn_bwd_cuda_kernelI6__halfLi320ELi3ELi32ELi20ELi1024ELb0ELb1ELi16ELi320ELi320ELi4ELb1ELi4ELb0ELb0ELNS_15WgradSyncMethodE3ENS_16CompileConditionILi1000EEEEEvPT_S6_S6_PKS5_S8_S8_S8_PKfflPfPj)
        /*01f4*/ 	.short	0x0380
        /*01f6*/ 	.short	0x0060


	//----- nvinfo : EIATTR_SW_WAR
	.align		4
.L_1799:
        /*01f8*/ 	.byte	0x04, 0x36
        /*01fa*/ 	.short	(.L_1801 - .L_1800)
.L_1800:
        /*01fc*/ 	.word	0x00000008
.L_1801:


//--------------------- .nv.info._ZN13group_norm_v218gn_bwd_cuda_kernelI6__halfLi320ELi1ELi32ELi20ELi1024ELb0ELb1ELi32ELi320ELi320ELi4ELb1ELi4ELb0ELb0ELNS_15WgradSyncMethodE3ENS_16CompileConditionILi1000EEEEEvPT_S6_S6_PKS5_S8_S8_S8_PKfflPfPj --------------------------
	.section	.nv.info._ZN13group_norm_v218gn_bwd_cuda_kernelI6__halfLi320ELi1ELi32ELi20ELi1024ELb0ELb1ELi32ELi320ELi320ELi4ELb1ELi4ELb0ELb0ELNS_15WgradSyncMethodE3ENS_16CompileConditionILi1000EEEEEvPT_S6_S6_PKS5_S8_S8_S8_PKfflPfPj,"",@"SHT_CUDA_INFO"
	.sectionflags	@""
	.align	4


	//----- nvinfo : EIATTR_CUDA_API_VERSION
	.align		4
        /*0000*/ 	.byte	0x04, 0x37
        /*0002*/ 	.short	(.L_1803 - .L_1802)
.L_1802:
        /*0004*/ 	.word	0x00000082


	//----- nvinfo : EIATTR_KPARAM_INFO
	.align		4
.L_1803:
        /*0008*/ 	.byte	0x04, 0x17
        /*000a*/ 	.short	(.L_1805 - .L_1804)
.L_1804:
        /*000c*/ 	.word	0x00000000
        /*0010*/ 	.short	0x000b
        /*0012*/ 	.short	0x0058
        /*0014*/ 	.byte	0x00, 0xf5, 0x21, 0x00


	//----- nvinfo : EIATTR_KPARAM_INFO
	.align		4
.L_1805:
        /*0018*/ 	.byte	0x04, 0x17
        /*001a*/ 	.short	(.L_1807 - .L_1806)
.L_1806:
        /*001c*/ 	.word	0x00000000
        /*0020*/ 	.short	0x000a
        /*0022*/ 	.short	0x0050
        /*0024*/ 	.byte	0x00, 0xf5, 0x21, 0x00


	//----- nvinfo : EIATTR_KPARAM_INFO
	.align		4
.L_1807:
        /*0028*/ 	.byte	0x04, 0x17
        /*002a*/ 	.short	(.L_1809 - .L_1808)
.L_1808:
        /*002c*/ 	.word	0x00000000
        /*0030*/ 	.short	0x0009
        /*0032*/ 	.short	0x0048
        /*0034*/ 	.byte	0x00, 0xf0, 0x21, 0x00


	//----- nvinfo : EIATTR_KPARAM_INFO
	.align		4
.L_1809:
        /*0038*/ 	.byte	0x04, 0x17
        /*003a*/ 	.short	(.L_1811 - .L_1810)
.L_1810:
        /*003c*/ 	.word	0x00000000
        /*0040*/ 	.short	0x0008
        /*0042*/ 	.short	0x0040
        /*0044*/ 	.byte	0x00, 0xf0, 0x11, 0x00


	//----- nvinfo : EIATTR_KPARAM_INFO
	.align		4
.L_1811:
        /*0048*/ 	.byte	0x04, 0x17
        /*004a*/ 	.short	(.L_1813 - .L_1812)
.L_1812:
        /*004c*/ 	.word	0x00000000
        /*0050*/ 	.short	0x0007
        /*0052*/ 	.short	0x0038
        /*0054*/ 	.byte	0x00, 0xf5, 0x21, 0x00


	//----- nvinfo : EIATTR_KPARAM_INFO
	.align		4
.L_1813:
        /*0058*/ 	.byte	0x04, 0x17
        /*005a*/ 	.short	(.L_1815 - .L_1814)
.L_1814:
        /*005c*/ 	.word	0x00000000
        /*0060*/ 	.short	0x0006
        /*0062*/ 	.short	0x0030
        /*0064*/ 	.byte	0x00, 0xf5, 0x21, 0x00


	//----- nvinfo : EIATTR_KPARAM_INFO
	.align		4
.L_1815:
        /*0068*/ 	.byte	0x04, 0x17
        /*006a*/ 	.short	(.L_1817 - .L_1816)
.L_1816:
        /*006c*/ 	.word	0x00000000
        /*0070*/ 	.short	0x0005
        /*0072*/ 	.short	0x0028
        /*0074*/ 	.byte	0x00, 0xf5, 0x21, 0x00


	//----- nvinfo : EIATTR_KPARAM_INFO
	.align		4
.L_1817:
        /*0078*/ 	.byte	0x04, 0x17
        /*007a*/ 	.short	(.L_1819 - .L_1818)
.L_1818:
        /*007c*/ 	.word	0x00000000
        /*0080*/ 	.short	0x0004
        /*0082*/ 	.short	0x0020
        /*0084*/ 	.byte	0x00, 0xf5, 0x21, 0x00


	//----- nvinfo : EIATTR_KPARAM_INFO
	.align		4
.L_1819:
        /*0088*/ 	.byte	0x04, 0x17
        /*008a*/ 	.short	(.L_1821 - .L_1820)
.L_1820:
        /*008c*/ 	.word	0x00000000
        /*0090*/ 	.short	0x0003
        /*0092*/ 	.short	0x0018
        /*0094*/ 	.byte	0x00, 0xf5, 0x21, 0x00


	//----- nvinfo : EIATTR_KPARAM_INFO
	.align		4
.L_1821:
        /*0098*/ 	.byte	0x04, 0x17
        /*009a*/ 	.short	(.L_1823 - .L_1822)
.L_1822:
        /*009c*/ 	.word	0x00000000
        /*00a0*/ 	.short	0x0002
        /*00a2*/ 	.short	0x0010
        /*00a4*/ 	.byte	0x00, 0xf5, 0x21, 0x00


	//----- nvinfo : EIATTR_KPARAM_INFO
	.align		4
.L_1823:
        /*00a8*/ 	.byte	0x04, 0x17
        /*00aa*/ 	.short	(.L_1825 - .L_1824)
.L_1824:
        /*00ac*/ 	.word	0x00000000
        /*00b0*/ 	.short	0x0001
        /*00b2*/ 	.short	0x0008
        /*00b4*/ 	.byte	0x00, 0xf5, 0x21, 0x00


	//----- nvinfo : EIATTR_KPARAM_INFO
	.align		4
.L_1825:
        /*00b8*/ 	.byte	0x04, 0x17
        /*00ba*/ 	.short	(.L_1827 - .L_1826)
.L_1826:
        /*00bc*/ 	.word	0x00000000
        /*00c0*/ 	.short	0x0000
        /*00c2*/ 	.short	0x0000
        /*00c4*/ 	.byte	0x00, 0xf5, 0x21, 0x00


	//----- nvinfo : EIATTR_SPARSE_MMA_MASK
	.align		4
.L_1827:
        /*00c8*/ 	.byte	0x03, 0x50
        /*00ca*/ 	.short	0x0000


	//----- nvinfo : EIATTR_MAXREG_COUNT
	.align		4
        /*00cc*/ 	.byte	0x03, 0x1b
        /*00ce*/ 	.short	0x00a8


	//----- nvinfo : EIATTR_NUM_BARRIERS
	.align		4
        /*00d0*/ 	.byte	0x02, 0x4c
        /*00d2*/ 	.byte	0x01
	.zero		1


	//----- nvinfo : EIATTR_MERCURY_ISA_VERSION
	.align		4
        /*00d4*/ 	.byte	0x03, 0x5f
        /*00d6*/ 	.short	0x0101


	//----- nvinfo : EIATTR_COOP_GROUP_MASK_REGIDS
	.align		4
        /*00d8*/ 	.byte	0x04, 0x29
        /*00da*/ 	.short	(.L_1829 - .L_1828)


	//   ....[0]....
.L_1828:
        /*00dc*/ 	.word	0xffffffff


	//   ....[1]....
        /*00e0*/ 	.word	0xffffffff


	//   ....[2]....
        /*00e4*/ 	.word	0xffffffff


	//   ....[3]....
        /*00e8*/ 	.word	0xffffffff


	//   ....[4]....
        /*00ec*/ 	.word	0xffffffff


	//   ....[5]....
        /*00f0*/ 	.word	0xffffffff


	//   ....[6]....
        /*00f4*/ 	.word	0xffffffff


	//   ....[7]....
        /*00f8*/ 	.word	0xffffffff


	//   ....[8]....
        /*00fc*/ 	.word	0xffffffff


	//   ....[9]....
        /*0100*/ 	.word	0xffffffff


	//   ....[10]....
        /*0104*/ 	.word	0xffffffff


	//   ....[11]....
        /*0108*/ 	.word	0xffffffff


	//   ....[12]....
        /*010c*/ 	.word	0x0500001d


	//   ....[13]....
        /*0110*/ 	.word	0x0500001e


	//   ....[14]....
        /*0114*/ 	.word	0x05000020


	//   ....[15]....
        /*0118*/ 	.word	0x0500001f


	//   ....[16]....
        /*011c*/ 	.word	0x05000021


	//   ....[17]....
        /*0120*/ 	.word	0x05000022


	//   ....[18]....
        /*0124*/ 	.word	0x05000024


	//   ....[19]....
        /*0128*/ 	.word	0x05000017


	//   ....[20]....
        /*012c*/ 	.word	0x0500001f


	//   ....[21]....
        /*0130*/ 	.word	0x0500001f


	//   ....[22]....
        /*0134*/ 	.word	0x0500001f


	//   ....[23]....
        /*0138*/ 	.word	0x0500001f


	//   ....[24]....
        /*013c*/ 	.word	0x0500001f


	//   ....[25]....
        /*0140*/ 	.word	0x0500001f


	//   ....[26]....
        /*0144*/ 	.word	0x0500001f


	//   ....[27]....
        /*0148*/ 	.word	0x0500001f


	//----- nvinfo : EIATTR_COOP_GROUP_INSTR_OFFSETS
	.align		4
.L_1829:
        /*014c*/ 	.byte	0x04, 0x28
        /*014e*/ 	.short	(.L_1831 - .L_1830)


	//   ....[0]....
.L_1830:
        /*0150*/ 	.word	0x00002080


	//   ....[1]....
        /*0154*/ 	.word	0x000020a0


	//   ....[2]....
        /*0158*/ 	.word	0x00002100


	//   ....[3]....
        /*015c*/ 	.word	0x00002110


	//   ....[4]....
        /*0160*/ 	.word	0x000024b0


	//   ....[5]....
        /*0164*/ 	.word	0x000024f0


	//   ....[6]....
        /*0168*/ 	.word	0x00002520


	//   ....[7]....
        /*016c*/ 	.word	0x00002530


	//   ....[8]....
        /*0170*/ 	.word	0x00002560


	//   ....[9]....
        /*0174*/ 	.word	0x00002570


	//   ....[10]....
        /*0178*/ 	.word	0x000025a0


	//   ....[11]....
        /*017c*/ 	.word	0x000025b0


	//   ....[12]....
        /*0180*/ 	.word	0x00003990


	//   ....[13]....
        /*0184*/ 	.word	0x000039c0


	//   ....[14]....
        /*0188*/ 	.word	0x00003a10


	//   ....[15]....
        /*018c*/ 	.word	0x00003a30


	//   ....[16]....
        /*0190*/ 	.word	0x00003a60


	//   ....[17]....
        /*0194*/ 	.word	0x00003a70


	//   ....[18]....
        /*0198*/ 	.word	0x00003aa0


	//   ....[19]....
        /*019c*/ 	.word	0x00003ab0


	//   ....[20]....
        /*01a0*/ 	.word	0x00003c80


	//   ....[21]....
        /*01a4*/ 	.word	0x00003d10


	//   ....[22]....
        /*01a8*/ 	.word	0x00003d80


	//   ....[23]....
        /*01ac*/ 	.word	0x00003de0


	//   ....[24]....
        /*01b0*/ 	.word	0x00003e50


	//   ....[25]....
        /*01b4*/ 	.word	0x00003eb0


	//   ....[26]....
        /*01b8*/ 	.word	0x00003f20


	//   ....[27]....
        /*01bc*/ 	.word	0x00003f80


	//----- nvinfo : EIATTR_VRC_CTA_INIT_COUNT
	.align		4
.L_1831:
        /*01c0*/ 	.byte	0x02, 0x4a
	.zero		1
	.zero		1


	//----- nvinfo : EIATTR_EXIT_INSTR_OFFSETS
	.align		4
        /*01c4*/ 	.byte	0x04, 0x1c
        /*01c6*/ 	.short	(.L_1833 - .L_1832)


	//   ....[0]....
.L_1832:
        /*01c8*/ 	.word	0x00002e50


	//   ....[1]....
        /*01cc*/ 	.word	0x00003c10


	//----- nvinfo : EIATTR_MAX_THREADS
	.align		4
.L_1833:
        /*01d0*/ 	.byte	0x04, 0x05
        /*01d2*/ 	.short	(.L_1835 - .L_1834)
.L_1834:
        /*01d4*/ 	.word	0x00000140
        /*01d8*/ 	.word	0x00000001
        /*01dc*/ 	.word	0x00000001


	//----- nvinfo : EIATTR_CRS_STACK_SIZE
	.align		4
.L_1835:
        /*01e0*/ 	.byte	0x04, 0x1e
        /*01e2*/ 	.short	(.L_1837 - .L_1836)
.L_1836:
        /*01e4*/ 	.word	0x00000000


	//----- nvinfo : EIATTR_CBANK_PARAM_SIZE
	.align		4
.L_1837:
        /*01e8*/ 	.byte	0x03, 0x19
        /*01ea*/ 	.short	0x0060


	//----- nvinfo : EIATTR_PARAM_CBANK
	.align		4
        /*01ec*/ 	.byte	0x04, 0x0a
        /*01ee*/ 	.short	(.L_1839 - .L_1838)
	.align		4
.L_1838:
        /*01f0*/ 	.word	index@(.nv.constant0._ZN13group_norm_v218gn_bwd_cuda_kernelI6__halfLi320ELi1ELi32ELi20ELi1024ELb0ELb1ELi32ELi320ELi320ELi4ELb1ELi4ELb0ELb0ELNS_15WgradSyncMethodE3ENS_16CompileConditionILi1000EEEEEvPT_S6_S6_PKS5_S8_S8_S8_PKfflPfPj)
        /*01f4*/ 	.short	0x0380
        /*01f6*/ 	.short	0x0060


	//----- nvinfo : EIATTR_SW_WAR
	.align		4
.L_1839:
        /*01f8*/ 	.byte	0x04, 0x36
        /*01fa*/ 	.short	(.L_1841 - .L_1840)
.L_1840:
        /*01fc*/ 	.word	0x00000008
.L_1841:


//--------------------- .nv.info._ZN13group_norm_v218gn_bwd_cuda_kernelI6__halfLi320ELi1ELi32ELi20ELi1024ELb0ELb1ELi64ELi320ELi320ELi4ELb1ELi8ELb0ELb0ELNS_15WgradSyncMethodE3ENS_16CompileConditionILi1000EEEEEvPT_S6_S6_PKS5_S8_S8_S8_PKfflPfPj --------------------------
	.section	.nv.info._ZN13group_norm_v218gn_bwd_cuda_kernelI6__halfLi320ELi1ELi32ELi20ELi1024ELb0ELb1ELi64ELi320ELi320ELi4ELb1ELi8ELb0ELb0ELNS_15WgradSyncMethodE3ENS_16CompileConditionILi1000EEEEEvPT_S6_S6_PKS5_S8_S8_S8_PKfflPfPj,"",@"SHT_CUDA_INFO"
	.sectionflags	@""
	.align	4


	//----- nvinfo : EIATTR_CUDA_API_VERSION
	.align		4
        /*0000*/ 	.byte	0x04, 0x37
        /*0002*/ 	.short	(.L_1843 - .L_1842)
.L_1842:
        /*0004*/ 	.word	0x00000082


	//----- nvinfo : EIATTR_KPARAM_INFO
	.align		4
.L_1843:
        /*0008*/ 	.byte	0x04, 0x17
        /*000a*/ 	.short	(.L_1845 - .L_1844)
.L_1844:
        /*000c*/ 	.word	0x00000000
        /*0010*/ 	.short	0x000b
        /*0012*/ 	.short	0x0058
        /*0014*/ 	.byte	0x00, 0xf5, 0x21, 0x00


	//----- nvinfo : EIATTR_KPARAM_INFO
	.align		4
.L_1845:
        /*0018*/ 	.byte	0x04, 0x17
        /*001a*/ 	.short	(.L_1847 - .L_1846)
.L_1846:
        /*001c*/ 	.word	0x00000000
        /*0020*/ 	.short	0x000a
        /*0022*/ 	.short	0x0050
        /*0024*/ 	.byte	0x00, 0xf5, 0x21, 0x00


	//----- nvinfo : EIATTR_KPARAM_INFO
	.align		4
.L_1847:
        /*0028*/ 	.byte	0x04, 0x17
        /*002a*/ 	.short	(.L_1849 - .L_1848)
.L_1848:
        /*002c*/ 	.word	0x00000000
        /*0030*/ 	.short	0x0009
        /*0032*/ 	.short	0x0048
        /*0034*/ 	.byte	0x00, 0xf0, 0x21, 0x00


	//----- nvinfo : EIATTR_KPARAM_INFO
	.align		4
.L_1849:
        /*0038*/ 	.byte	0x04, 0x17
        /*003a*/ 	.short	(.L_1851 - .L_1850)
.L_1850:
        /*003c*/ 	.word	0x00000000
        /*0040*/ 	.short	0x0008
        /*0042*/ 	.short	0x0040
        /*0044*/ 	.byte	0x00, 0xf0, 0x11, 0x00


	//----- nvinfo : EIATTR_KPARAM_INFO
	.align		4
.L_1851:
        /*0048*/ 	.byte	0x04, 0x17
        /*004a*/ 	.short	(.L_1853 - .L_1852)
.L_1852:
        /*004c*/ 	.word	0x00000000
        /*0050*/ 	.short	0x0007
        /*0052*/ 	.short	0x0038
        /*0054*/ 	.byte	0x00, 0xf5, 0x21, 0x00


	//----- nvinfo : EIATTR_KPARAM_INFO
	.align		4
.L_1853:
        /*0058*/ 	.byte	0x04, 0x17
        /*005a*/ 	.short	(.L_1855 - .L_1854)
.L_1854:
        /*005c*/ 	.word	0x00000000
        /*0060*/ 	.short	0x0006
        /*0062*/ 	.short	0x0030
        /*0064*/ 	.byte	0x00, 0xf5, 0x21, 0x00


	//----- nvinfo : EIATTR_KPARAM_INFO
	.align		4
.L_1855:
        /*0068*/ 	.byte	0x04, 0x17
        /*006a*/ 	.short	(.L_1857 - .L_1856)
.L_1856:
        /*006c*/ 	.word	0x00000000
        /*0070*/ 	.short	0x0005
        /*0072*/ 	.short	0x0028
        /*0074*/ 	.byte	0x00, 0xf5, 0x21, 0x00


	//----- nvinfo : EIATTR_KPARAM_INFO
	.align		4
.L_1857:
        /*0078*/ 	.byte	0x04, 0x17
        /*007a*/ 	.short	(.L_1859 - .L_1858)
.L_1858:
        /*007c*/ 	.word	0x00000000
        /*0080*/ 	.short	0x0004
        /*0082*/ 	.short	0x0020
        /*0084*/ 	.byte	0x00, 0xf5, 0x21, 0x00


	//----- nvinfo : EIATTR_KPARAM_INFO
	.align		4
.L_1859:
        /*0088*/ 	.byte	0x04, 0x17
        /*008a*/ 	.short	(.L_1861 - .L_1860)
.L_1860:
        /*008c*/ 	.word	0x00000000
        /*0090*/ 	.short	0x0003
        /*0092*/ 	.short	0x0018
        /*0094*/ 	.byte	0x00, 0xf5, 0x21, 0x00


	//----- nvinfo : EIATTR_KPARAM_INFO
	.align		4
.L_1861:
        /*0098*/ 	.byte	0x04, 0x17
        /*009a*/ 	.short	(.L_1863 - .L_1862)
.L_1862:
        /*009c*/ 	.word	0x00000000
        /*00a0*/ 	.short	0x0002
        /*00a2*/ 	.short	0x0010
        /*00a4*/ 	.byte	0x00, 0xf5, 0x21, 0x00


	//----- nvinfo : EIATTR_KPARAM_INFO
	.align		4
.L_1863:
        /*00a8*/ 	.byte	0x04, 0x17
        /*00aa*/ 	.short	(.L_1865 - .L_1864)
.L_1864:
        /*00ac*/ 	.word	0x00000000
        /*00b0*/ 	.short	0x0001
        /*00b2*/ 	.short	0x0008
        /*00b4*/ 	.byte	0x00, 0xf5, 0x21, 0x00


	//----- nvinfo : EIATTR_KPARAM_INFO
	.align		4
.L_1865:
        /*00b8*/ 	.byte	0x04, 0x17
        /*00ba*/ 	.short	(.L_1867 - .L_1866)
.L_1866:
        /*00bc*/ 	.word	0x00000000
        /*00c0*/ 	.short	0x0000
        /*00c2*/ 	.short	0x0000
        /*00c4*/ 	.byte	0x00, 0xf5, 0x21, 0x00


	//----- nvinfo : EIATTR_SPARSE_MMA_MASK
	.align		4
.L_1867:
        /*00c8*/ 	.byte	0x03, 0x50
        /*00ca*/ 	.short	0x0000


	//----- nvinfo : EIATTR_MAXREG_COUNT
	.align		4
        /*00cc*/ 	.byte	0x03, 0x1b
        /*00ce*/ 	.short	0x00a8


	//----- nvinfo : EIATTR_NUM_BARRIERS
	.align		4
        /*00d0*/ 	.byte	0x02, 0x4c
        /*00d2*/ 	.byte	0x01
	.zero		1


	//----- nvinfo : EIATTR_MERCURY_ISA_VERSION
	.align		4
        /*00d4*/ 	.byte	0x03, 0x5f
        /*00d6*/ 	.short	0x0101


	//----- nvinfo : EIATTR_INT_WARP_WIDE_INSTR_OFFSETS
	.align		4
        /*00d8*/ 	.byte	0x04, 0x31
        /*00da*/ 	.short	(.L_1869 - .L_1868)


	//   ....[0]....
.L_1868:
        /*00dc*/ 	.word	0x000034f0


	//   ....[1]....
        /*00e0*/ 	.word	0x000038f0


	//----- nvinfo : EIATTR_COOP_GROUP_MASK_REGIDS
	.align		4
.L_1869:
        /*00e4*/ 	.byte	0x04, 0x29
        /*00e6*/ 	.short	(.L_1871 - .L_1870)


	//   ....[0]....
.L_1870:
        /*00e8*/ 	.word	0xffffffff


	//   ....[1]....
        /*00ec*/ 	.word	0xffffffff


	//   ....[2]....
        /*00f0*/ 	.word	0xffffffff


	//   ....[3]....
        /*00f4*/ 	.word	0xffffffff


	//   ....[4]....
        /*00f8*/ 	.word	0xffffffff


	//   ....[5]....
        /*00fc*/ 	.word	0xffffffff


	//   ....[6]....
        /*0100*/ 	.word	0xffffffff


	//   ....[7]....
        /*0104*/ 	.word	0xffffffff


	//   ....[8]....
        /*0108*/ 	.word	0xffffffff


	//   ....[9]....
        /*010c*/ 	.word	0xffffffff


	//   ....[10]....
        /*0110*/ 	.word	0xffffffff


	//   ....[11]....
        /*0114*/ 	.word	0xffffffff


	//   ....[12]....
        /*0118*/ 	.word	0x05000019


	//   ....[13]....
        /*011c*/ 	.word	0x05000018


	//   ....[14]....
        /*0120*/ 	.word	0x0500001a


	//   ....[15]....
        /*0124*/ 	.word	0x0500001b


	//   ....[16]....
        /*0128*/ 	.word	0x0500001d


	//   ....[17]....
        /*012c*/ 	.word	0x0500001c


	//   ....[18]....
        /*0130*/ 	.word	0x0500001e


	//   ....[19]....
        /*0134*/ 	.word	0x0500000b


	//   ....[20]....
        /*0138*/ 	.word	0x0500001a


	//   ....[21]....
        /*013c*/ 	.word	0x0500001a


	//   ....[22]....
        /*0140*/ 	.word	0x0500001a


	//   ....[23]....
        /*0144*/ 	.word	0x0500001a


	//   ....[24]....
        /*0148*/ 	.word	0x0500001a


	//   ....[25]....
        /*014c*/ 	.word	0x0500001a


	//   ....[26]....
        /*0150*/ 	.word	0x0500001a


	//   ....[27]....
        /*0154*/ 	.word	0x0500001a


	//----- nvinfo : EIATTR_COOP_GROUP_INSTR_OFFSETS
	.align		4
.L_1871:
        /*0158*/ 	.byte	0x04, 0x28
        /*015a*/ 	.short	(.L_1873 - .L_1872)


	//   ....[0]....
.L_1872:
        /*015c*/ 	.word	0x000034b0


	//   ....[1]....
        /*0160*/ 	.word	0x000034e0


	//   ....[2]....
        /*0164*/ 	.word	0x00003570


	//   ....[3]....
        /*0168*/ 	.word	0x00003590


	//   ....[4]....
        /*016c*/ 	.word	0x000039e0


	//   ....[5]....
        /*0170*/ 	.word	0x000039f0


	//   ....[6]....
        /*0174*/ 	.word	0x00003a20


	//   ....[7]....
        /*0178*/ 	.word	0x00003a30


	//   ....[8]....
        /*017c*/ 	.word	0x00003a80


	//   ....[9]....
        /*0180*/ 	.word	0x00003aa0


	//   ....[10]....
        /*0184*/ 	.word	0x00003af0


	//   ....[11]....
        /*0188*/ 	.word	0x00003b00


	//   ....[12]....
        /*018c*/ 	.word	0x000056e0


	//   ....[13]....
        /*0190*/ 	.word	0x00005710


	//   ....[14]....
        /*0194*/ 	.word	0x00005760


	//   ....[15]....
        /*0198*/ 	.word	0x00005780


	//   ....[16]....
        /*019c*/ 	.word	0x000057b0


	//   ....[17]....
        /*01a0*/ 	.word	0x000057c0


	//   ....[18]....
        /*01a4*/ 	.word	0x000057f0


	//   ....[19]....
        /*01a8*/ 	.word	0x00005800


	//   ....[20]....
        /*01ac*/ 	.word	0x000059d0


	//   ....[21]....
        /*01b0*/ 	.word	0x00005a60


	//   ....[22]....
        /*01b4*/ 	.word	0x00005ad0


	//   ....[23]....
        /*01b8*/ 	.word	0x00005b30


	//   ....[24]....
        /*01bc*/ 	.word	0x00005ba0


	//   ....[25]....
        /*01c0*/ 	.word	0x00005c00


	//   ....[26]....
        /*01c4*/ 	.word	0x00005c70


	//   ....[27]....
        /*01c8*/ 	.word	0x00005cd0


	//----- nvinfo : EIATTR_VRC_CTA_INIT_COUNT
	.align		4
.L_1873:
        /*01cc*/ 	.byte	0x02, 0x4a
	.zero		1
	.zero		1


	//----- nvinfo : EIATTR_EXIT_INSTR_OFFSETS
	.align		4
        /*01d0*/ 	.byte	0x04, 0x1c
        /*01d2*/ 	.short	(.L_1875 - .L_1874)


	//   ....[0]....
.L_1874:
        /*01d4*/ 	.word	0x00004b40


	//   ....[1]....
        /*01d8*/ 	.word	0x00005960


	//----- nvinfo : EIATTR_MAX_THREADS
	.align		4
.L_1875:
        /*01dc*/ 	.byte	0x04, 0x05
        /*01de*/ 	.short	(.L_1877 - .L_1876)
.L_1876:
        /*01e0*/ 	.word	0x00000140
        /*01e4*/ 	.word	0x00000001
        /*01e8*/ 	.word	0x00000001


	//----- nvinfo : EIATTR_CRS_STACK_SIZE
	.align		4
.L_1877:
        /*01ec*/ 	.byte	0x04, 0x1e
        /*01ee*/ 	.short	(.L_1879 - .L_1878)
.L_1878:
        /*01f0*/ 	.word	0x00000000


	//----- nvinfo : EIATTR_CBANK_PARAM_SIZE
	.align		4
.L_1879:
        /*01f4*/ 	.byte	0x03, 0x19
        /*01f6*/ 	.short	0x0060


	//----- nvinfo : EIATTR_PARAM_CBANK
	.align		4
        /*01f8*/ 	.byte	0x04, 0x0a
        /*01fa*/ 	.short	(.L_1881 - .L_1880)
	.align		4
.L_1880:
        /*01fc*/ 	.word	index@(.nv.constant0._ZN13group_norm_v218gn_bwd_cuda_kernelI6__halfLi320ELi1ELi32ELi20ELi1024ELb0ELb1ELi64ELi320ELi320ELi4ELb1ELi8ELb0ELb0ELNS_15WgradSyncMethodE3ENS_16CompileConditionILi1000EEEEEvPT_S6_S6_PKS5_S8_S8_S8_PKfflPfPj)
        /*0200*/ 	.short	0x0380
        /*0202*/ 	.short	0x0060


	//----- nvinfo : EIATTR_SW_WAR
	.align		4
.L_1881:
        /*0204*/ 	.byte	0x04, 0x36
        /*0206*/ 	.short	(.L_1883 - .L_1882)
.L_1882:
        /*0208*/ 	.word	0x00000008
.L_1883:


//--------------------- .nv.info._ZN13group_norm_v218gn_bwd_cuda_kernelI6__halfLi320ELi2ELi32ELi20ELi1024ELb0ELb1ELi32ELi320ELi320ELi4ELb1ELi8ELb0ELb0ELNS_15WgradSyncMethodE3ENS_16CompileConditionILi1000EEEEEvPT_S6_S6_PKS5_S8_S8_S8_PKfflPfPj --------------------------
	.section	.nv.info._ZN13group_norm_v218gn_bwd_cuda_kernelI6__halfLi320ELi2ELi32ELi20ELi1024ELb0ELb1ELi32ELi320ELi320ELi4ELb1ELi8ELb0ELb0ELNS_15WgradSyncMethodE3ENS_16CompileConditionILi1000EEEEEvPT_S6_S6_PKS5_S8_S8_S8_PKfflPfPj,"",@"SHT_CUDA_INFO"
	.sectionflags	@""
	.align	4


	//----- nvinfo : EIATTR_CUDA_API_VERSION
	.align		4
        /*0000*/ 	.byte	0x04, 0x37
        /*0002*/ 	.short	(.L_1885 - .L_1884)
.L_1884:
        /*0004*/ 	.word	0x00000082


	//----- nvinfo : EIATTR_KPARAM_INFO
	.align		4
.L_1885:
        /*0008*/ 	.byte	0x04, 0x17
        /*000a*/ 	.short	(.L_1887 - .L_1886)
.L_1886:
        /*000c*/ 	.word	0x00000000
        /*0010*/ 	.short	0x000b
        /*0012*/ 	.short	0x0058
        /*0014*/ 	.byte	0x00, 0xf5, 0x21, 0x00


	//----- nvinfo : EIATTR_KPARAM_INFO
	.align		4
.L_1887:
        /*0018*/ 	.byte	0x04, 0x17
        /*001a*/ 	.short	(.L_1889 - .L_1888)
.L_1888:
        /*001c*/ 	.word	0x00000000
        /*0020*/ 	.short	0x000a
        /*0022*/ 	.short	0x0050
        /*0024*/ 	.byte	0x00, 0xf5, 0x21, 0x00


	//----- nvinfo : EIATTR_KPARAM_INFO
	.align		4
.L_1889:
        /*0028*/ 	.byte	0x04, 0x17
        /*002a*/ 	.short	(.L_1891 - .L_1890)
.L_1890:
        /*002c*/ 	.word	0x00000000
        /*0030*/ 	.short	0x0009
        /*0032*/ 	.short	0x0048
        /*0034*/ 	.byte	0x00, 0xf0, 0x21, 0x00


	//----- nvinfo : EIATTR_KPARAM_INFO
	.align		4
.L_1891:
        /*0038*/ 	.byte	0x04, 0x17
        /*003a*/ 	.short	(.L_1893 - .L_1892)
.L_1892:
        /*003c*/ 	.word	0x00000000
        /*0040*/ 	.short	0x0008
        /*0042*/ 	.short	0x0040
        /*0044*/ 	.byte	0x00, 0xf0, 0x11, 0x00


	//----- nvinfo : EIATTR_KPARAM_INFO
	.align		4
.L_1893:
        /*0048*/ 	.byte	0x04, 0x17
        /*004a*/ 	.short	(.L_1895 - .L_1894)
.L_1894:
        /*004c*/ 	.word	0x00000000
        /*0050*/ 	.short	0x0007
        /*0052*/ 	.short	0x0038
        /*0054*/ 	.byte	0x00, 0xf5, 0x21, 0x00


	//----- nvinfo : EIATTR_KPARAM_INFO
	.align		4
.L_1895:
        /*0058*/ 	.byte	0x04, 0x17
        /*005a*/ 	.short	(.L_1897 - .L_1896)
.L_1896:
        /*005c*/ 	.word	0x00000000
        /*0060*/ 	.short	0x0006
        /*0062*/ 	.short	0x0030
        /*0064*/ 	.byte	0x00, 0xf5, 0x21, 0x00


	//----- nvinfo : EIATTR_KPARAM_INFO
	.align		4
.L_1897:
        /*0068*/ 	.byte	0x04, 0x17
        /*006a*/ 	.short	(.L_1899 - .L_1898)
.L_1898:
        /*006c*/ 	.word	0x00000000
        /*0070*/ 	.short	0x0005
        /*0072*/ 	.short	0x0028
        /*0074*/ 	.byte	0x00, 0xf5, 0x21, 0x00


	//----- nvinfo : EIATTR_KPARAM_INFO
	.align		4
.L_1899:
        /*0078*/ 	.byte	0x04, 0x17
        /*007a*/ 	.short	(.L_1901 - .L_1900)
.L_1900:
        /*007c*/ 	.word	0x00000000
        /*0080*/ 	.short	0x0004
        /*0082*/ 	.short	0x0020
        /*0084*/ 	.byte	0x00, 0xf5, 0x21, 0x00


	//----- nvinfo : EIATTR_KPARAM_INFO
	.align		4
.L_1901:
        /*0088*/ 	.byte	0x04, 0x17
        /*008a*/ 	.short	(.L_1903 - .L_1902)
.L_1902:
        /*008c*/ 	.word	0x00000000
        /*0090*/ 	.short	0x0003
        /*0092*/ 	.short	0x0018
        /*0094*/ 	.byte	0x00, 0xf5, 0x21, 0x00


	//----- nvinfo : EIATTR_KPARAM_INFO
	.align		4
.L_1903:
        /*0098*/ 	.byte	0x04, 0x17
        /*009a*/ 	.short	(.L_1905 - .L_1904)
.L_1904:
        /*009c*/ 	.word	0x00000000
        /*00a0*/ 	.short	0x0002
        /*00a2*/ 	.short	0x0010
        /*00a4*/ 	.byte	0x00, 0xf5, 0x21, 0x00


	//----- nvinfo : EIATTR_KPARAM_INFO
	.align		4
.L_1905:
        /*00a8*/ 	.byte	0x04, 0x17
        /*00aa*/ 	.short	(.L_1907 - .L_1906)
.L_1906:
        /*00ac*/ 	.word	0x00000000
        /*00b0*/ 	.short	0x0001
        /*00b2*/ 	.short	0x0008
        /*00b4*/ 	.byte	0x00, 0xf5, 0x21, 0x00


	//----- nvinfo : EIATTR_KPARAM_INFO
	.align		4
.L_1907:
        /*00b8*/ 	.byte	0x04, 0x17
        /*00ba*/ 	.short	(.L_1909 - .L_1908)
.L_1908:
        /*00bc*/ 	.word	0x00000000
        /*00c0*/ 	.short	0x0000
        /*00c2*/ 	.short	0x0000
        /*00c4*/ 	.byte	0x00, 0xf5, 0x21, 0x00


	//----- nvinfo : EIATTR_SPARSE_MMA_MASK
	.align		4
.L_1909:
        /*00c8*/ 	.byte	0x03, 0x50
        /*00ca*/ 	.short	0x0000


	//----- nvinfo : EIATTR_MAXREG_COUNT
	.align		4
        /*00cc*/ 	.byte	0x03, 0x1b
        /*00ce*/ 	.short	0x0060


	//----- nvinfo : EIATTR_NUM_BARRIERS
	.align		4
        /*00d0*/ 	.byte	0x02, 0x4c
        /*00d2*/ 	.byte	0x01
	.zero		1


	//----- nvinfo : EIATTR_MERCURY_ISA_VERSION
	.align		4
        /*00d4*/ 	.byte	0x03, 0x5f
        /*00d6*/ 	.short	0x0101


	//----- nvinfo : EIATTR_COOP_GROUP_MASK_REGIDS
	.align		4
        /*00d8*/ 	.byte	0x04, 0x29
        /*00da*/ 	.short	(.L_1911 - .L_1910)


	//   ....[0]....
.L_1910:
        /*00dc*/ 	.word	0xffffffff


	//   ....[1]....
        /*00e0*/ 	.word	0xffffffff


	//   ....[2]....
        /*00e4*/ 	.word	0xffffffff


	//   ....[3]....
        /*00e8*/ 	.word	0xffffffff


	//   ....[4]....
        /*00ec*/ 	.word	0xffffffff


	//   ....[5]....
        /*00f0*/ 	.word	0xffffffff


	//   ....[6]....
        /*00f4*/ 	.word	0xffffffff


	//   ....[7]....
        /*00f8*/ 	.word	0xffffffff


	//   ....[8]....
        /*00fc*/ 	.word	0xffffffff


	//   ....[9]....
        /*0100*/ 	.word	0xffffffff


	//   ....[10]....
        /*0104*/ 	.word	0xffffffff


	//   ....[11]....
        /*0108*/ 	.word	0xffffffff


	//   ....[12]....
        /*010c*/ 	.word	0x0500001b


	//   ....[13]....
        /*0110*/ 	.word	0x0500001c


	//   ....[14]....
        /*0114*/ 	.word	0x0500001e


	//   ....[15]....
        /*0118*/ 	.word	0x0500001d


	//   ....[16]....
        /*011c*/ 	.word	0x0500001f


	//   ....[17]....
        /*0120*/ 	.word	0x05000020


	//   ....[18]....
        /*0124*/ 	.word	0x05000022


	//   ....[19]....
        /*0128*/ 	.word	0x05000015


	//   ....[20]....
        /*012c*/ 	.word	0x0500001d


	//   ....[21]....
        /*0130*/ 	.word	0x0500001d


	//   ....[22]....
        /*0134*/ 	.word	0x0500001d


	//   ....[23]....
        /*0138*/ 	.word	0x0500001d


	//   ....[24]....
        /*013c*/ 	.word	0x0500001d


	//   ....[25]....
        /*0140*/ 	.word	0x0500001d


	//   ....[26]....
        /*0144*/ 	.word	0x0500001d


	//   ....[27]....
        /*0148*/ 	.word	0x0500001d


	//----- nvinfo : EIATTR_COOP_GROUP_INSTR_OFFSETS
	.align		4
.L_1911:
        /*014c*/ 	.byte	0x04, 0x28
        /*014e*/ 	.short	(.L_1913 - .L_1912)


	//   ....[0]....
.L_1912:
        /*0150*/ 	.word	0x00002150


	//   ....[1]....
        /*0154*/ 	.word	0x00002180


	//   ....[2]....
        /*0158*/ 	.word	0x000021b0


	//   ....[3]....
        /*015c*/ 	.word	0x000021c0


	//   ....[4]....
        /*0160*/ 	.word	0x000027e0


	//   ....[5]....
        /*0164*/ 	.word	0x000027f0


	//   ....[6]....
        /*0168*/ 	.word	0x00002820


	//   ....[7]....
        /*016c*/ 	.word	0x00002830


	//   ....[8]....
        /*0170*/ 	.word	0x00002860


	//   ....[9]....
        /*0174*/ 	.word	0x00002870


	//   ....[10]....
        /*0178*/ 	.word	0x000028a0


	//   ....[11]....
        /*017c*/ 	.word	0x000028b0


	//   ....[12]....
        /*0180*/ 	.word	0x00003d10


	//   ....[13]....
        /*0184*/ 	.word	0x00003d40


	//   ....[14]....
        /*0188*/ 	.word	0x00003d90


	//   ....[15]....
        /*018c*/ 	.word	0x00003db0


	//   ....[16]....
        /*0190*/ 	.word	0x00003de0


	//   ....[17]....
        /*0194*/ 	.word	0x00003df0


	//   ....[18]....
        /*0198*/ 	.word	0x00003e20


	//   ....[19]....
        /*019c*/ 	.word	0x00003e30


	//   ....[20]....
        /*01a0*/ 	.word	0x00004000


	//   ....[21]....
        /*01a4*/ 	.word	0x00004090


	//   ....[22]....
        /*01a8*/ 	.word	0x00004100


	//   ....[23]....
        /*01ac*/ 	.word	0x00004160


	//   ....[24]....
        /*01b0*/ 	.word	0x000041d0


	//   ....[25]....
        /*01b4*/ 	.word	0x00004230


	//   ....[26]....
        /*01b8*/ 	.word	0x000042a0


	//   ....[27]....
        /*01bc*/ 	.word	0x00004300


	//----- nvinfo : EIATTR_VRC_CTA_INIT_COUNT
	.align		4
.L_1913:
        /*01c0*/ 	.byte	0x02, 0x4a
	.zero		1
	.zero		1


	//----- nvinfo : EIATTR_EXIT_INSTR_OFFSETS
	.align		4
        /*01c4*/ 	.byte	0x04, 0x1c
        /*01c6*/ 	.short	(.L_1915 - .L_1914)


	//   ....[0]....
.L_1914:
        /*01c8*/ 	.word	0x000031a0


	//   ....[1]....
        /*01cc*/ 	.word	0x00003f90


	//----- nvinfo : EIATTR_MAX_THREADS
	.align		4
.L_1915:
        /*01d0*/ 	.byte	0x04, 0x05
        /*01d2*/ 	.short	(.L_1917 - .L_1916)
.L_1916:
        /*01d4*/ 	.word	0x00000140
        /*01d8*/ 	.word	0x00000001
        /*01dc*/ 	.word	0x00000001


	//----- nvinfo : EIATTR_CRS_STACK_SIZE
	.align		4
.L_1917:
        /*01e0*/ 	.byte	0x04, 0x1e
        /*01e2*/ 	.short	(.L_1919 - .L_1918)
.L_1918:
        /*01e4*/ 	.word	0x00000000


	//----- nvinfo : EIATTR_CBANK_PARAM_SIZE
	.align		4
.L_1919:
        /*01e8*/ 	.byte	0x03, 0x19
        /*01ea*/ 	.short	0x0060


	//----- nvinfo : EIATTR_PARAM_CBANK
	.align		4
        /*01ec*/ 	.byte	0x04, 0x0a
        /*01ee*/ 	.short	(.L_1921 - .L_1920)
	.align		4
.L_1920:
        /*01f0*/ 	.word	index@(.nv.constant0._ZN13group_norm_v218gn_bwd_cuda_kernelI6__halfLi320ELi2ELi32ELi20ELi1024ELb0ELb1ELi32ELi320ELi320ELi4ELb1ELi8ELb0ELb0ELNS_15WgradSyncMethodE3ENS_16CompileConditionILi1000EEEEEvPT_S6_S6_PKS5_S8_S8_S8_PKfflPfPj)
        /*01f4*/ 	.short	0x0380
        /*01f6*/ 	.short	0x0060


	//----- nvinfo : EIATTR_SW_WAR
	.align		4
.L_1921:
        /*01f8*/ 	.byte	0x04, 0x36
        /*01fa*/ 	.short	(.L_1923 - .L_1922)
.L_1922:
        /*01fc*/ 	.word	0x00000008
.L_1923:


//--------------------- .nv.info._ZN13group_norm_v218gn_bwd_cuda_kernelI6__halfLi320ELi3ELi32ELi20ELi1024ELb0ELb1ELi32ELi320ELi320ELi4ELb1ELi10ELb0ELb0ELNS_15WgradSyncMethodE3ENS_16CompileConditionILi1000EEEEEvPT_S6_S6_PKS5_S8_S8_S8_PKfflPfPj --------------------------
	.section	.nv.info._ZN13group_norm_v218gn_bwd_cuda_kernelI6__halfLi320ELi3ELi32ELi20ELi1024ELb0ELb1ELi32ELi320ELi320ELi4ELb1ELi10ELb0ELb0ELNS_15WgradSyncMethodE3ENS_16CompileConditionILi1000EEEEEvPT_S6_S6_PKS5_S8_S8_S8_PKfflPfPj,"",@"SHT_CUDA_INFO"
	.sectionflags	@""
	.align	4


	//----- nvinfo : EIATTR_CUDA_API_VERSION
	.align		4
        /*0000*/ 	.byte	0x04, 0x37
        /*0002*/ 	.short	(.L_1925 - .L_1924)
.L_1924:
        /*0004*/ 	.word	0x00000082


	//----- nvinfo : EIATTR_KPARAM_INFO
	.align		4
.L_1925:
        /*0008*/ 	.byte	0x04, 0x17
        /*000a*/ 	.short	(.L_1927 - .L_1926)
.L_1926:
        /*000c*/ 	.word	0x00000000
        /*0010*/ 	.short	0x000b
        /*0012*/ 	.short	0x0058
        /*0014*/ 	.byte	0x00, 0xf5, 0x21, 0x00


	//----- nvinfo : EIATTR_KPARAM_INFO
	.align		4
.L_1927:
        /*0018*/ 	.byte	0x04, 0x17
        /*001a*/ 	.short	(.L_1929 - .L_1928)
.L_1928:
        /*001c*/ 	.word	0x00000000
        /*0020*/ 	.short	0x000a
        /*0022*/ 	.short	0x0050
        /*0024*/ 	.byte	0x00, 0xf5, 0x21, 0x00


	//----- nvinfo : EIATTR_KPARAM_INFO
	.align		4
.L_1929:
        /*0028*/ 	.byte	0x04, 0x17
        /*002a*/ 	.short	(.L_1931 - .L_1930)
.L_1930:
        /*002c*/ 	.word	0x00000000
        /*0030*/ 	.short	0x0009
        /*0032*/ 	.short	0x0048
        /*0034*/ 	.byte	0x00, 0xf0, 0x21, 0x00


	//----- nvinfo : EIATTR_KPARAM_INFO
	.align		4
.L_1931:
        /*0038*/ 	.byte	0x04, 0x17
        /*003a*/ 	.short	(.L_1933 - .L_1932)
.L_1932:
        /*003c*/ 	.word	0x00000000
        /*0040*/ 	.short	0x0008
        /*0042*/ 	.short	0x0040
        /*0044*/ 	.byte	0x00, 0xf0, 0x11, 0x00


	//----- nvinfo : EIATTR_KPARAM_INFO
	.align		4
.L_1933:
        /*0048*/ 	.byte	0x04, 0x17
        /*004a*/ 	.short	(.L_1935 - .L_1934)
.L_1934:
        /*004c*/ 	.word	0x00000000
        /*0050*/ 	.short	0x0007
        /*0052*/ 	.short	0x0038
        /*0054*/ 	.byte	0x00, 0xf5, 0x21, 0x00


	//----- nvinfo : EIATTR_KPARAM_INFO
	.align		4
.L_1935:
        /*0058*/ 	.byte	0x04, 0x17
        /*005a*/ 	.short	(.L_1937 - .L_1936)
.L_1936:
        /*005c*/ 	.word	0x00000000
        /*0060*/ 	.short	0x0006
        /*0062*/ 	.short	0x0030
        /*0064*/ 	.byte	0x00, 0xf5, 0x21, 0x00


	//----- nvinfo : EIATTR_KPARAM_INFO
	.align		4
.L_1937:
        /*0068*/ 	.byte	0x04, 0x17
        /*006a*/ 	.short	(.L_1939 - .L_1938)
.L_1938:
        /*006c*/ 	.word	0x00000000
        /*0070*/ 	.short	0x0005
        /*0072*/ 	.short	0x0028
        /*0074*/ 	.byte	0x00, 0xf5, 0x21, 0x00


	//----- nvinfo : EIATTR_KPARAM_INFO
	.align		4
.L_1939:
        /*0078*/ 	.byte	0x04, 0x17
        /*007a*/ 	.short	(.L_1941 - .L_1940)
.L_1940:
        /*007c*/ 	.word	0x00000000
        /*0080*/ 	.short	0x0004
        /*0082*/ 	.short	0x0020
        /*0084*/ 	.byte	0x00, 0xf5, 0x21, 0x00


	//----- nvinfo : EIATTR_KPARAM_INFO
	.align		4
.L_1941:
        /*0088*/ 	.byte	0x04, 0x17
        /*008a*/ 	.short	(.L_1943 - .L_1942)
.L_1942:
        /*008c*/ 	.word	0x00000000
        /*0090*/ 	.short	0x0003
        /*0092*/ 	.short	0x0018
        /*0094*/ 	.byte	0x00, 0xf5, 0x21, 0x00


	//----- nvinfo : EIATTR_KPARAM_INFO
	.align		4
.L_1943:
        /*0098*/ 	.byte	0x04, 0x17
        /*009a*/ 	.short	(.L_1945 - .L_1944)
.L_1944:
        /*009c*/ 	.word	0x00000000
        /*00a0*/ 	.short	0x0002
        /*00a2*/ 	.short	0x0010
        /*00a4*/ 	.byte	0x00, 0xf5, 0x21, 0x00


	//----- nvinfo : EIATTR_KPARAM_INFO
	.align		4
.L_1945:
        /*00a8*/ 	.byte	0x04, 0x17
        /*00aa*/ 	.short	(.L_1947 - .L_1946)
.L_1946:
        /*00ac*/ 	.word	0x00000000
        /*00b0*/ 	.short	0x0001
        /*00b2*/ 	.short	0x0008
        /*00b4*/ 	.byte	0x00, 0xf5, 0x21, 0x00


	//----- nvinfo : EIATTR_KPARAM_INFO
	.align		4
.L_1947:
        /*00b8*/ 	.byte	0x04, 0x17
        /*00ba*/ 	.short	(.L_1949 - .L_1948)
.L_1948:
        /*00bc*/ 	.word	0x00000000
        /*00c0*/ 	.short	0x0000
        /*00c2*/ 	.short	0x0000
        /*00c4*/ 	.byte	0x00, 0xf5, 0x21, 0x00


	//----- nvinfo : EIATTR_SPARSE_MMA_MASK
	.align		4
.L_1949:
        /*00c8*/ 	.byte	0x03, 0x50
        /*00ca*/ 	.short	0x0000


	//----- nvinfo : EIATTR_MAXREG_COUNT
	.align		4
        /*00cc*/ 	.byte	0x03, 0x1b
        /*00ce*/ 	.short	0x0040


	//----- nvinfo : EIATTR_NUM_BARRIERS
	.align		4
        /*00d0*/ 	.byte	0x02, 0x4c
        /*00d2*/ 	.byte	0x01
	.zero		1


	//----- nvinfo : EIATTR_ANNOTATIONS
	.align		4
        /*00d4*/ 	.byte	0x04, 0x55
        /*00d6*/ 	.short	(.L_1951 - .L_1950)


	//   ....[0]....
.L_1950:
        /* <DEDUP_REMOVED lines=75> */


	//----- nvinfo : EIATTR_MERCURY_ISA_VERSION
	.align		4
.L_1951:
        /*0570*/ 	.byte	0x03, 0x5f
        /*0572*/ 	.short	0x0101


	//----- nvinfo : EIATTR_COOP_GROUP_MASK_REGIDS
	.align		4
        /*0574*/ 	.byte	0x04, 0x29
        /*0576*/ 	.short	(.L_1953 - .L_1952)


	//   ....[0]....
.L_1952:
        /*0578*/ 	.word	0xffffffff


	//   ....[1]....
        /*057c*/ 	.word	0xffffffff


	//   ....[2]....
        /*0580*/ 	.word	0xffffffff


	//   ....[3]....
        /*0584*/ 	.word	0xffffffff


	//   ....[4]....
        /*0588*/ 	.word	0xffffffff


	//   ....[5]....
        /*058c*/ 	.word	0xffffffff


	//   ....[6]....
        /*0590*/ 	.word	0xffffffff


	//   ....[7]....
        /*0594*/ 	.word	0xffffffff


	//   ....[8]....
        /*0598*/ 	.word	0xffffffff


	//   ....[9]....
        /*059c*/ 	.word	0xffffffff


	//   ....[10]....
        /*05a0*/ 	.word	0xffffffff


	//   ....[11]....
        /*05a4*/ 	.word	0xffffffff


	//   ....[12]....
        /*05a8*/ 	.word	0x05000010


	//   ....[13]....
        /*05ac*/ 	.word	0x0500000f


	//   ....[14]....
        /*05b0*/ 	.word	0x05000011


	//   ....[15]....
        /*05b4*/ 	.word	0x05000012


	//   ....[16]....
        /*05b8*/ 	.word	0x05000014


	//   ....[17]....
        /*05bc*/ 	.word	0x05000013


	//   ....[18]....
        /*05c0*/ 	.word	0x05000015


	//   ....[19]....
        /*05c4*/ 	.word	0x0500000a


	//   ....[20]....
        /*05c8*/ 	.word	0x05000011


	//   ....[21]....
        /*05cc*/ 	.word	0x05000011


	//   ....[22]....
        /*05d0*/ 	.word	0x05000011


	//   ....[23]....
        /*05d4*/ 	.word	0x05000011


	//   ....[24]....
        /*05d8*/ 	.word	0x05000011


	//   ....[25]....
        /*05dc*/ 	.word	0x05000011


	//   ....[26]....
        /*05e0*/ 	.word	0x05000011


	//   ....[27]....
        /*05e4*/ 	.word	0x05000011


	//----- nvinfo : EIATTR_COOP_GROUP_INSTR_OFFSETS
	.align		4
.L_1953:
        /*05e8*/ 	.byte	0x04, 0x28
        /*05ea*/ 	.short	(.L_1955 - .L_1954)


	//   ....[0]....
.L_1954:
        /*05ec*/ 	.word	0x00002800


	//   ....[1]....
        /*05f0*/ 	.word	0x00002820


	//   ....[2]....
        /*05f4*/ 	.word	0x00002860


	//   ....[3]....
        /*05f8*/ 	.word	0x00002870


	//   ....[4]....
        /*05fc*/ 	.word	0x00003000


	//   ....[5]....
        /*0600*/ 	.word	0x00003010


	//   ....[6]....
        /*0604*/ 	.word	0x00003040


	//   ....[7]....
        /*0608*/ 	.word	0x00003050


	//   ....[8]....
        /*060c*/ 	.word	0x00003080


	//   ....[9]....
        /*0610*/ 	.word	0x00003090


	//   ....[10]....
        /*0614*/ 	.word	0x000030c0


	//   ....[11]....
        /*0618*/ 	.word	0x000030d0


	//   ....[12]....
        /*061c*/ 	.word	0x00004730


	//   ....[13]....
        /*0620*/ 	.word	0x00004760


	//   ....[14]....
        /*0624*/ 	.word	0x000047b0


	//   ....[15]....
        /*0628*/ 	.word	0x000047d0


	//   ....[16]....
        /*062c*/ 	.word	0x00004800


	//   ....[17]....
        /*0630*/ 	.word	0x00004810


	//   ....[18]....
        /*0634*/ 	.word	0x00004840


	//   ....[19]....
        /*0638*/ 	.word	0x00004850


	//   ....[20]....
        /*063c*/ 	.word	0x00004a10


	//   ....[21]....
        /*0640*/ 	.word	0x00004aa0


	//   ....[22]....
        /*0644*/ 	.word	0x00004b10


	//   ....[23]....
        /*0648*/ 	.word	0x00004b70


	//   ....[24]....
        /*064c*/ 	.word	0x00004be0


	//   ....[25]....
        /*0650*/ 	.word	0x00004c40


	//   ....[26]....
        /*0654*/ 	.word	0x00004cb0


	//   ....[27]....
        /*0658*/ 	.word	0x00004d10


	//----- nvinfo : EIATTR_VRC_CTA_INIT_COUNT
	.align		4
.L_1955:
        /*065c*/ 	.byte	0x02, 0x4a
	.zero		1
	.zero		1


	//----- nvinfo : EIATTR_EXIT_INSTR_OFFSETS
	.align		4
        /*0660*/ 	.byte	0x04, 0x1c
        /*0662*/ 	.short	(.L_1957 - .L_1956)


	//   ....[0]....
.L_1956:
        /*0664*/ 	.word	0x00003bb0


	//   ....[1]....
        /*0668*/ 	.word	0x000049a0


	//----- nvinfo : EIATTR_MAX_THREADS
	.align		4
.L_1957:
        /*066c*/ 	.byte	0x04, 0x05
        /*066e*/ 	.short	(.L_1959 - .L_1958)
.L_1958:
        /*0670*/ 	.word	0x00000140
        /*0674*/ 	.word	0x00000001
        /*0678*/ 	.word	0x00000001


	//----- nvinfo : EIATTR_CRS_STACK_SIZE
	.align		4
.L_1959:
        /*067c*/ 	.byte	0x04, 0x1e
        /*067e*/ 	.short	(.L_1961 - .L_1960)
.L_1960:
        /*0680*/ 	.word	0x00000000


	//----- nvinfo : EIATTR_CBANK_PARAM_SIZE
	.align		4
.L_1961:
        /*0684*/ 	.byte	0x03, 0x19
        /*0686*/ 	.short	0x0060


	//----- nvinfo : EIATTR_PARAM_CBANK
	.align		4
        /*0688*/ 	.byte	0x04, 0x0a
        /*068a*/ 	.short	(.L_1963 - .L_1962)
	.align		4
.L_1962:
        /*068c*/ 	.word	index@(.nv.constant0._ZN13group_norm_v218gn_bwd_cuda_kernelI6__halfLi320ELi3ELi32ELi20ELi1024ELb0ELb1ELi32ELi320ELi320ELi4ELb1ELi10ELb0ELb0ELNS_15WgradSyncMethodE3ENS_16CompileConditionILi1000EEEEEvPT_S6_S6_PKS5_S8_S8_S8_PKfflPfPj)
        /*0690*/ 	.short	0x0380
        /*0692*/ 	.short	0x0060


	//----- nvinfo : EIATTR_SW_WAR
	.align		4
.L_1963:
        /*0694*/ 	.byte	0x04, 0x36
        /*0696*/ 	.short	(.L_1965 - .L_1964)
.L_1964:
        /*0698*/ 	.word	0x00000008
.L_1965:


//--------------------- .nv.info._ZN13group_norm_v218gn_bwd_cuda_kernelI6__halfLi320ELi3ELi32ELi20ELi1024ELb0ELb1ELi32ELi320ELi320ELi4ELb1ELi12ELb0ELb0ELNS_15WgradSyncMethodE3ENS_16CompileConditionILi1000EEEEEvPT_S6_S6_PKS5_S8_S8_S8_PKfflPfPj --------------------------
	.section	.nv.info._ZN13group_norm_v218gn_bwd_cuda_kernelI6__halfLi320ELi3ELi32ELi20ELi1024ELb0ELb1ELi32ELi320ELi320ELi4ELb1ELi12ELb0ELb0ELNS_15WgradSyncMethodE3ENS_16CompileConditionILi1000EEEEEvPT_S6_S6_PKS5_S8_S8_S8_PKfflPfPj,"",@"SHT_CUDA_INFO"
	.sectionflags	@""
	.align	4


	//----- nvinfo : EIATTR_CUDA_API_VERSION
	.align		4
        /*0000*/ 	.byte	0x04, 0x37
        /*0002*/ 	.short	(.L_1967 - .L_1966)
.L_1966:
        /*0004*/ 	.word	0x00000082


	//----- nvinfo : EIATTR_KPARAM_INFO
	.align		4
.L_1967:
        /*0008*/ 	.byte	0x04, 0x17
        /*000a*/ 	.short	(.L_1969 - .L_1968)
.L_1968:
        /*000c*/ 	.word	0x00000000
        /*0010*/ 	.short	0x000b
        /*0012*/ 	.short	0x0058
        /*0014*/ 	.byte	0x00, 0xf5, 0x21, 0x00


	//----- nvinfo : EIATTR_KPARAM_INFO
	.align		4
.L_1969:
        /*0018*/ 	.byte	0x04, 0x17
        /*001a*/ 	.short	(.L_1971 - .L_1970)
.L_1970:
        /*001c*/ 	.word	0x00000000
        /*0020*/ 	.short	0x000a
        /*0022*/ 	.short	0x0050
        /*0024*/ 	.byte	0x00, 0xf5, 0x21, 0x00


	//----- nvinfo : EIATTR_KPARAM_INFO
	.align		4
.L_1971:
        /*0028*/ 	.byte	0x04, 0x17
        /*002a*/ 	.short	(.L_1973 - .L_1972)
.L_1972:
        /*002c*/ 	.word	0x00000000
        /*0030*/ 	.short	0x0009
        /*0032*/ 	.short	0x0048
        /*0034*/ 	.byte	0x00, 0xf0, 0x21, 0x00


	//----- nvinfo : EIATTR_KPARAM_INFO
	.align		4
.L_1973:
        /*0038*/ 	.byte	0x04, 0x17
        /*003a*/ 	.short	(.L_1975 - .L_1974)
.L_1974:
        /*003c*/ 	.word	0x00000000
        /*0040*/ 	.short	0x0008
        /*0042*/ 	.short	0x0040
        /*0044*/ 	.byte	0x00, 0xf0, 0x11, 0x00


	//----- nvinfo : EIATTR_KPARAM_INFO
	.align		4
.L_1975:
        /*0048*/ 	.byte	0x04, 0x17
        /*004a*/ 	.short	(.L_1977 - .L_1976)
.L_1976:
        /*004c*/ 	.word	0x00000000
        /*0050*/ 	.short	0x0007
        /*0052*/ 	.short	0x0038
        /*0054*/ 	.byte	0x00, 0xf5, 0x21, 0x00


	//----- nvinfo : EIATTR_KPARAM_INFO
	.align		4
.L_1977:
        /*0058*/ 	.byte	0x04, 0x17
        /*005a*/ 	.short	(.L_1979 - .L_1978)
.L_1978:
        /*005c*/ 	.word	0x00000000
        /*0060*/ 	.short	0x0006
        /*0062*/ 	.short	0x0030
        /*0064*/ 	.byte	0x00, 0xf5, 0x21, 0x00


	//----- nvinfo : EIATTR_KPARAM_INFO
	.align		4
.L_1979:
        /*0068*/ 	.byte	0x04, 0x17
        /*006a*/ 	.short	(.L_1981 - .L_1980)
.L_1980:
        /*006c*/ 	.word	0x00000000
        /*0070*/ 	.short	0x0005
        /*0072*/ 	.short	0x0028
        /*0074*/ 	.byte	0x00, 0xf5, 0x21, 0x00


	//----- nvinfo : EIATTR_KPARAM_INFO
	.align		4
.L_1981:
        /*0078*/ 	.byte	0x04, 0x17
        /*007a*/ 	.short	(.L_1983 - .L_1982)
.L_1982:
        /*007c*/ 	.word	0x00000000
        /*0080*/ 	.short	0x0004
        /*0082*/ 	.short	0x0020
        /*0084*/ 	.byte	0x00, 0xf5, 0x21, 0x00


	//----- nvinfo : EIATTR_KPARAM_INFO
	.align		4
.L_1983:
        /*0088*/ 	.byte	0x04, 0x17
        /*008a*/ 	.short	(.L_1985 - .L_1984)
.L_1984:
        /*008c*/ 	.word	0x00000000
        /*0090*/ 	.short	0x0003
        /*0092*/ 	.short	0x0018
        /*0094*/ 	.byte	0x00, 0xf5, 0x21, 0x00


	//----- nvinfo : EIATTR_KPARAM_INFO
	.align		4
.L_1985:
        /*0098*/ 	.byte	0x04, 0x17
        /*009a*/ 	.short	(.L_1987 - .L_1986)
.L_1986:
        /*009c*/ 	.word	0x00000000
        /*00a0*/ 	.short	0x0002
        /*00a2*/ 	.short	0x0010
        /*00a4*/ 	.byte	0x00, 0xf5, 0x21, 0x00


	//----- nvinfo : EIATTR_KPARAM_INFO
	.align		4
.L_1987:
        /*00a8*/ 	.byte	0x04, 0x17
        /*00aa*/ 	.short	(.L_1989 - .L_1988)
.L_1988:
        /*00ac*/ 	.word	0x00000000
        /*00b0*/ 	.short	0x0001
        /*00b2*/ 	.short	0x0008
        /*00b4*/ 	.byte	0x00, 0xf5, 0x21, 0x00


	//----- nvinfo : EIATTR_KPARAM_INFO
	.align		4
.L_1989:
        /*00b8*/ 	.byte	0x04, 0x17
        /*00ba*/ 	.short	(.L_1991 - .L_1990)
.L_1990:
        /*00bc*/ 	.word	0x00000000
        /*00c0*/ 	.short	0x0000
        /*00c2*/ 	.short	0x0000
        /*00c4*/ 	.byte	0x00, 0xf5, 0x21, 0x00


	//----- nvinfo : EIATTR_SPARSE_MMA_MASK
	.align		4
.L_1991:
        /*00c8*/ 	.byte	0x03, 0x50
        /*00ca*/ 	.short	0x0000


	//----- nvinfo : EIATTR_MAXREG_COUNT
	.align		4
        /*00cc*/ 	.byte	0x03, 0x1b
        /*00ce*/ 	.short	0x0040


	//----- nvinfo : EIATTR_NUM_BARRIERS
	.align		4
        /*00d0*/ 	.byte	0x02, 0x4c
        /*00d2*/ 	.byte	0x01
	.zero		1


	//----- nvinfo : EIATTR_ANNOTATIONS
	.align		4
        /*00d4*/ 	.byte	0x04, 0x55
        /*00d6*/ 	.short	(.L_1993 - .L_1992)


	//   ....[0]....
.L_1992:
        /* <DEDUP_REMOVED lines=75> */


	//----- nvinfo : EIATTR_MERCURY_ISA_VERSION
	.align		4
.L_1993:
        /*0570*/ 	.byte	0x03, 0x5f
        /*0572*/ 	.short	0x0101


	//----- nvinfo : EIATTR_COOP_GROUP_MASK_REGIDS
	.align		4
        /*0574*/ 	.byte	0x04, 0x29
        /*0576*/ 	.short	(.L_1995 - .L_1994)


	//   ....[0]....
.L_1994:
        /*0578*/ 	.word	0xffffffff


	//   ....[1]....
        /*057c*/ 	.word	0xffffffff


	//   ....[2]....
        /*0580*/ 	.word	0xffffffff


	//   ....[3]....
        /*0584*/ 	.word	0xffffffff


	//   ....[4]....
        /*0588*/ 	.word	0xffffffff


	//   ....[5]....
        /*058c*/ 	.word	0xffffffff


	//   ....[6]....
        /*0590*/ 	.word	0xffffffff


	//   ....[7]....
        /*0594*/ 	.word	0xffffffff


	//   ....[8]....
        /*0598*/ 	.word	0xffffffff


	//   ....[9]....
        /*059c*/ 	.word	0xffffffff


	//   ....[10]....
        /*05a0*/ 	.word	0xffffffff


	//   ....[11]....
        /*05a4*/ 	.word	0xffffffff


	//   ....[12]....
        /*05a8*/ 	.word	0x05000010


	//   ....[13]....
        /*05ac*/ 	.word	0x0500000f


	//   ....[14]....
        /*05b0*/ 	.word	0x05000011


	//   ....[15]....
        /*05b4*/ 	.word	0x05000012


	//   ....[16]....
        /*05b8*/ 	.word	0x05000014


	//   ....[17]....
        /*05bc*/ 	.word	0x05000013


	//   ....[18]....
        /*05c0*/ 	.word	0x05000015


	//   ....[19]....
        /*05c4*/ 	.word	0x0500000a


	//   ....[20]....
        /*05c8*/ 	.word	0x05000011


	//   ....[21]....
        /*05cc*/ 	.word	0x05000011


	//   ....[22]....
        /*05d0*/ 	.word	0x05000011


	//   ....[23]....
        /*05d4*/ 	.word	0x05000011


	//   ....[24]....
        /*05d8*/ 	.word	0x05000011


	//   ....[25]....
        /*05dc*/ 	.word	0x05000011


	//   ....[26]....
        /*05e0*/ 	.word	0x05000011


	//   ....[27]....
        /*05e4*/ 	.word	0x05000011


	//----- nvinfo : EIATTR_COOP_GROUP_INSTR_OFFSETS
	.align		4
.L_1995:
        /*05e8*/ 	.byte	0x04, 0x28
        /*05ea*/ 	.short	(.L_1997 - .L_1996)


	//   ....[0]....
.L_1996:
        /*05ec*/ 	.word	0x00002800


	//   ....[1]....
        /*05f0*/ 	.word	0x00002820


	//   ....[2]....
        /*05f4*/ 	.word	0x00002860


	//   ....[3]....
        /*05f8*/ 	.word	0x00002870


	//   ....[4]....
        /*05fc*/ 	.word	0x00003000


	//   ....[5]....
        /*0600*/ 	.word	0x00003010


	//   ....[6]....
        /*0604*/ 	.word	0x00003040


	//   ....[7]....
        /*0608*/ 	.word	0x00003050


	//   ....[8]....
        /*060c*/ 	.word	0x00003080


	//   ....[9]....
        /*0610*/ 	.word	0x00003090


	//   ....[10]....
        /*0614*/ 	.word	0x000030c0


	//   ....[11]....
        /*0618*/ 	.word	0x000030d0


	//   ....[12]....
        /*061c*/ 	.word	0x00004730


	//   ....[13]....
        /*0620*/ 	.word	0x00004760


	//   ....[14]....
        /*0624*/ 	.word	0x000047b0


	//   ....[15]....
        /*0628*/ 	.word	0x000047d0


	//   ....[16]....
        /*062c*/ 	.word	0x00004800


	//   ....[17]....
        /*0630*/ 	.word	0x00004810


	//   ....[18]....
        /*0634*/ 	.word	0x00004840


	//   ....[19]....
        /*0638*/ 	.word	0x00004850


	//   ....[20]....
        /*063c*/ 	.word	0x00004a10


	//   ....[21]....
        /*0640*/ 	.word	0x00004aa0


	//   ....[22]....
        /*0644*/ 	.word	0x00004b10


	//   ....[23]....
        /*0648*/ 	.word	0x00004b70


	//   ....[24]....
        /*064c*/ 	.word	0x00004be0


	//   ....[25]....
        /*0650*/ 	.word	0x00004c40


	//   ....[26]....
        /*0654*/ 	.word	0x00004cb0


	//   ....[27]....
        /*0658*/ 	.word	0x00004d10


	//----- nvinfo : EIATTR_VRC_CTA_INIT_COUNT
	.align		4
.L_1997:
        /*065c*/ 	.byte	0x02, 0x4a
	.zero		1
	.zero		1


	//----- nvinfo : EIATTR_EXIT_INSTR_OFFSETS
	.align		4
        /*0660*/ 	.byte	0x04, 0x1c
        /*0662*/ 	.short	(.L_1999 - .L_1998)


	//   ....[0]....
.L_1998:
        /*0664*/ 	.word	0x00003bb0


	//   ....[1]....
        /*0668*/ 	.word	0x000049a0


	//----- nvinfo : EIATTR_MAX_THREADS
	.align		4
.L_1999:
        /*066c*/ 	.byte	0x04, 0x05
        /*066e*/ 	.short	(.L_2001 - .L_2000)
.L_2000:
        /*0670*/ 	.word	0x00000140
        /*0674*/ 	.word	0x00000001
        /*0678*/ 	.word	0x00000001


	//----- nvinfo : EIATTR_CRS_STACK_SIZE
	.align		4
.L_2001:
        /*067c*/ 	.byte	0x04, 0x1e
        /*067e*/ 	.short	(.L_2003 - .L_2002)
.L_2002:
        /*0680*/ 	.word	0x00000000


	//----- nvinfo : EIATTR_CBANK_PARAM_SIZE
	.align		4
.L_2003:
        /*0684*/ 	.byte	0x03, 0x19
        /*0686*/ 	.short	0x0060


	//----- nvinfo : EIATTR_PARAM_CBANK
	.align		4
        /*0688*/ 	.byte	0x04, 0x0a
        /*068a*/ 	.short	(.L_2005 - .L_2004)
	.align		4
.L_2004:
        /*068c*/ 	.word	index@(.nv.constant0._ZN13group_norm_v218gn_bwd_cuda_kernelI6__halfLi320ELi3ELi32ELi20ELi1024ELb0ELb1ELi32ELi320ELi320ELi4ELb1ELi12ELb0ELb0ELNS_15WgradSyncMethodE3ENS_16CompileConditionILi1000EEEEEvPT_S6_S6_PKS5_S8_S8_S8_PKfflPfPj)
        /*0690*/ 	.short	0x0380
        /*0692*/ 	.short	0x0060


	//----- nvinfo : EIATTR_SW_WAR
	.align		4
.L_2005:
        /*0694*/ 	.byte	0x04, 0x36
        /*0696*/ 	.short	(.L_2007 - .L_2006)
.L_2006:
        /*0698*/ 	.word	0x00000008
.L_2007:


//--------------------- .nv.info._ZN13group_norm_v218gn_bwd_cuda_kernelI6__halfLi320ELi3ELi16ELi40ELi1024ELb1ELb1ELi8ELi320ELi320ELi4ELb1ELi2ELb0ELb0ELNS_15WgradSyncMethodE3ENS_16CompileConditionILi1000EEEEEvPT_S6_S6_PKS5_S8_S8_S8_PKfflPfPj --------------------------
	.section	.nv.info._ZN13group_norm_v218gn_bwd_cuda_kernelI6__halfLi320ELi3ELi16ELi40ELi1024ELb1ELb1ELi8ELi320ELi320ELi4ELb1ELi2ELb0ELb0ELNS_15WgradSyncMethodE3ENS_16CompileConditionILi1000EEEEEvPT_S6_S6_PKS5_S8_S8_S8_PKfflPfPj,"",@"SHT_CUDA_INFO"
	.sectionflags	@""
	.align	4


	//----- nvinfo : EIATTR_CUDA_API_VERSION
	.align		4
        /*0000*/ 	.byte	0x04, 0x37
        /*0002*/ 	.short	(.L_2009 - .L_2008)
.L_2008:
        /*0004*/ 	.word	0x00000082


	//----- nvinfo : EIATTR_KPARAM_INFO
	.align		4
.L_2009:
        /*0008*/ 	.byte	0x04, 0x17
        /*000a*/ 	.short	(.L_2011 - .L_2010)
.L_2010:
        /*000c*/ 	.word	0x00000000
        /*0010*/ 	.short	0x000b
        /*0012*/ 	.short	0x0058
        /*0014*/ 	.byte	0x00, 0xf5, 0x21, 0x00


	//----- nvinfo : EIATTR_KPARAM_INFO
	.align		4
.L_2011:
        /*0018*/ 	.byte	0x04, 0x17
        /*001a*/ 	.short	(.L_2013 - .L_2012)
.L_2012:
        /*001c*/ 	.word	0x00000000
        /*0020*/ 	.short	0x000a
        /*0022*/ 	.short	0x0050
        /*0024*/ 	.byte	0x00, 0xf5, 0x21, 0x00


	//----- nvinfo : EIATTR_KPARAM_INFO
	.align		4
.L_2013:
        /*0028*/ 	.byte	0x04, 0x17
        /*002a*/ 	.short	(.L_2015 - .L_2014)
.L_2014:
        /*002c*/ 	.word	0x00000000
        /*0030*/ 	.short	0x0009
        /*0032*/ 	.short	0x0048
        /*0034*/ 	.byte	0x00, 0xf0, 0x21, 0x00


	//----- nvinfo : EIATTR_KPARAM_INFO
	.align		4
.L_2015:
        /*0038*/ 	.byte	0x04, 0x17
        /*003a*/ 	.short	(.L_2017 - .L_2016)
.L_2016:
        /*003c*/ 	.word	0x00000000
        /*0040*/ 	.short	0x0008
        /*0042*/ 	.short	0x0040
        /*0044*/ 	.byte	0x00, 0xf0, 0x11, 0x00


	//----- nvinfo : EIATTR_KPARAM_INFO
	.align		4
.L_2017:
        /*0048*/ 	.byte	0x04, 0x17
        /*004a*/ 	.short	(.L_2019 - .L_2018)
.L_2018:
        /*004c*/ 	.word	0x00000000
        /*0050*/ 	.short	0x0007
        /*0052*/ 	.short	0x0038
        /*0054*/ 	.byte	0x00, 0xf5, 0x21, 0x00


	//----- nvinfo : EIATTR_KPARAM_INFO
	.align		4
.L_2019:
        /*0058*/ 	.byte	0x04, 0x17
        /*005a*/ 	.short	(.L_2021 - .L_2020)
.L_2020:
        /*005c*/ 	.word	0x00000000
        /*0060*/ 	.short	0x0006
        /*0062*/ 	.short	0x0030
        /*0064*/ 	.byte	0x00, 0xf5, 0x21, 0x00


	//----- nvinfo : EIATTR_KPARAM_INFO
	.align		4
.L_2021:
        /*0068*/ 	.byte	0x04, 0x17
        /*006a*/ 	.short	(.L_2023 - .L_2022)
.L_2022:
        /*006c*/ 	.word	0x00000000
        /*0070*/ 	.short	0x0005
        /*0072*/ 	.short	0x0028
        /*0074*/ 	.byte	0x00, 0xf5, 0x21, 0x00


	//----- nvinfo : EIATTR_KPARAM_INFO
	.align		4
.L_2023:
        /*0078*/ 	.byte	0x04, 0x17
        /*007a*/ 	.short	(.L_2025 - .L_2024)
.L_2024:
        /*007c*/ 	.word	0x00000000
        /*0080*/ 	.short	0x0004
        /*0082*/ 	.short	0x0020
        /*0084*/ 	.byte	0x00, 0xf5, 0x21, 0x00


	//----- nvinfo : EIATTR_KPARAM_INFO
	.align		4
.L_2025:
        /*0088*/ 	.byte	0x04, 0x17
        /*008a*/ 	.short	(.L_2027 - .L_2026)
.L_2026:
        /*008c*/ 	.word	0x00000000
        /*0090*/ 	.short	0x0003
        /*0092*/ 	.short	0x0018
        /*0094*/ 	.byte	0x00, 0xf5, 0x21, 0x00


	//----- nvinfo : EIATTR_KPARAM_INFO
	.align		4
.L_2027:
        /*0098*/ 	.byte	0x04, 0x17
        /*009a*/ 	.short	(.L_2029 - .L_2028)
.L_2028:
        /*009c*/ 	.word	0x00000000
        /*00a0*/ 	.short	0x0002
        /*00a2*/ 	.short	0x0010
        /*00a4*/ 	.byte	0x00, 0xf5, 0x21, 0x00


	//----- nvinfo : EIATTR_KPARAM_INFO
	.align		4
.L_2029:
        /*00a8*/ 	.byte	0x04, 0x17
        /*00aa*/ 	.short	(.L_2031 - .L_2030)
.L_2030:
        /*00ac*/ 	.word	0x00000000
        /*00b0*/ 	.short	0x0001
        /*00b2*/ 	.short	0x0008
        /*00b4*/ 	.byte	0x00, 0xf5, 0x21, 0x00


	//----- nvinfo : EIATTR_KPARAM_INFO
	.align		4
.L_2031:
        /*00b8*/ 	.byte	0x04, 0x17
        /*00ba*/ 	.short	(.L_2033 - .L_2032)
.L_2032:
        /*00bc*/ 	.word	0x00000000
        /*00c0*/ 	.short	0x0000
        /*00c2*/ 	.short	0x0000
        /*00c4*/ 	.byte	0x00, 0xf5, 0x21, 0x00


	//----- nvinfo : EIATTR_SPARSE_MMA_MASK
	.align		4
.L_2033:
        /*00c8*/ 	.byte	0x03, 0x50
        /*00ca*/ 	.short	0x0000


	//----- nvinfo : EIATTR_MAXREG_COUNT
	.align		4
        /*00cc*/ 	.byte	0x03, 0x1b
        /*00ce*/ 	.short	0x0040


	//----- nvinfo : EIATTR_NUM_BARRIERS
	.align		4
        /*00d0*/ 	.byte	0x02, 0x4c
        /*00d2*/ 	.byte	0x01
	.zero		1


	//----- nvinfo : EIATTR_MERCURY_ISA_VERSION
	.align		4
        /*00d4*/ 	.byte	0x03, 0x5f
        /*00d6*/ 	.short	0x0101


	//----- nvinfo : EIATTR_COOP_GROUP_MASK_REGIDS
	.align		4
        /*00d8*/ 	.byte	0x04, 0x29
        /*00da*/ 	.short	(.L_2035 - .L_2034)


	//   ....[0]....
.L_2034:
        /*00dc*/ 	.word	0xffffffff


	//   ....[1]....
        /*00e0*/ 	.word	0xffffffff


	//   ....[2]....
        /*00e4*/ 	.word	0xffffffff


	//   ....[3]....
        /*00e8*/ 	.word	0xffffffff


	//   ....[4]....
        /*00ec*/ 	.word	0xffffffff


	//   ....[5]....
        /*00f0*/ 	.word	0xffffffff


	//   ....[6]....
        /*00f4*/ 	.word	0xffffffff


	//   ....[7]....
        /*00f8*/ 	.word	0xffffffff


	//   ....[8]....
        /*00fc*/ 	.word	0xffffffff


	//   ....[9]....
        /*0100*/ 	.word	0xffffffff


	//   ....[10]....
        /*0104*/ 	.word	0xffffffff


	//   ....[11]....
        /*0108*/ 	.word	0xffffffff


	//   ....[12]....
        /*010c*/ 	.word	0xffffffff


	//   ....[13]....
        /*0110*/ 	.word	0xffffffff


	//   ....[14]....
        /*0114*/ 	.word	0x05000010


	//   ....[15]....
        /*0118*/ 	.word	0x0500000f


	//   ....[16]....
        /*011c*/ 	.word	0x05000011


	//   ....[17]....
        /*0120*/ 	.word	0x05000012


	//   ....[18]....
        /*0124*/ 	.word	0x05000014


	//   ....[19]....
        /*0128*/ 	.word	0x05000013


	//   ....[20]....
        /*012c*/ 	.word	0x05000015


	//   ....[21]....
        /*0130*/ 	.word	0x0500000a


	//   ....[22]....
        /*0134*/ 	.word	0x05000011


	//   ....[23]....
        /*0138*/ 	.word	0x05000011


	//   ....[24]....
        /*013c*/ 	.word	0x05000011


	//   ....[25]....
        /*0140*/ 	.word	0x05000011


	//   ....[26]....
        /*0144*/ 	.word	0x05000011


	//   ....[27]....
        /*0148*/ 	.word	0x05000011


	//   ....[28]....
        /*014c*/ 	.word	0x05000011


	//   ....[29]....
        /*0150*/ 	.word	0x05000011


	//----- nvinfo : EIATTR_COOP_GROUP_INSTR_OFFSETS
	.align		4
.L_2035:
        /*0154*/ 	.byte	0x04, 0x28
        /*0156*/ 	.short	(.L_2037 - .L_2036)


	//   ....[0]....
.L_2036:
        /*0158*/ 	.word	0x000018a0


	//   ....[1]....
        /*015c*/ 	.word	0x000018d0


	//   ....[2]....
        /*0160*/ 	.word	0x00001900


	//   ....[3]....
        /*0164*/ 	.word	0x00001910


	//   ....[4]....
        /*0168*/ 	.word	0x00001ec0


	//   ....[5]....
        /*016c*/ 	.word	0x00001f00


	//   ....[6]....
        /*0170*/ 	.word	0x00001f70


	//   ....[7]....
        /*0174*/ 	.word	0x00001f80


	//   ....[8]....
        /*0178*/ 	.word	0x00001fb0


	//   ....[9]....
        /*017c*/ 	.word	0x00001fc0


	//   ....[10]....
        /*0180*/ 	.word	0x00001ff0


	//   ....[11]....
        /*0184*/ 	.word	0x00002010


	//   ....[12]....
        /*0188*/ 	.word	0x00002040


	//   ....[13]....
        /*018c*/ 	.word	0x00002050


	//   ....[14]....
        /*0190*/ 	.word	0x00002e10


	//   ....[15]....
        /*0194*/ 	.word	0x00002e40


	//   ....[16]....
        /*0198*/ 	.word	0x00002e90


	//   ....[17]....
        /*019c*/ 	.word	0x00002eb0


	//   ....[18]....
        /*01a0*/ 	.word	0x00002ee0


	//   ....[19]....
        /*01a4*/ 	.word	0x00002ef0


	//   ....[20]....
        /*01a8*/ 	.word	0x00002f20


	//   ....[21]....
        /*01ac*/ 	.word	0x00002f30


	//   ....[22]....
        /*01b0*/ 	.word	0x000030f0


	//   ....[23]....
        /*01b4*/ 	.word	0x00003180


	//   ....[24]....
        /*01b8*/ 	.word	0x000031f0


	//   ....[25]....
        /*01bc*/ 	.word	0x00003250


	//   ....[26]....
        /*01c0*/ 	.word	0x000032c0


	//   ....[27]....
        /*01c4*/ 	.word	0x00003320


	//   ....[28]....
        /*01c8*/ 	.word	0x00003390


	//   ....[29]....
        /*01cc*/ 	.word	0x000033f0


	//----- nvinfo : EIATTR_VRC_CTA_INIT_COUNT
	.align		4
.L_2037:
        /*01d0*/ 	.byte	0x02, 0x4a
	.zero		1
	.zero		1


	//----- nvinfo : EIATTR_EXIT_INSTR_OFFSETS
	.align		4
        /*01d4*/ 	.byte	0x04, 0x1c
        /*01d6*/ 	.short	(.L_2039 - .L_2038)


	//   ....[0]....
.L_2038:
        /*01d8*/ 	.word	0x00002390


	//   ....[1]....
        /*01dc*/ 	.word	0x00003080


	//----- nvinfo : EIATTR_MAX_THREADS
	.align		4
.L_2039:
        /*01e0*/ 	.byte	0x04, 0x05
        /*01e2*/ 	.short	(.L_2041 - .L_2040)
.L_2040:
        /*01e4*/ 	.word	0x00000140
        /*01e8*/ 	.word	0x00000001
        /*01ec*/ 	.word	0x00000001


	//----- nvinfo : EIATTR_CRS_STACK_SIZE
	.align		4
.L_2041:
        /*01f0*/ 	.byte	0x04, 0x1e
        /*01f2*/ 	.short	(.L_2043 - .L_2042)
.L_2042:
        /*01f4*/ 	.word	0x00000000


	//----- nvinfo : EIATTR_CBANK_PARAM_SIZE
	.align		4
.L_2043:
        /*01f8*/ 	.byte	0x03, 0x19
        /*01fa*/ 	.short	0x0060


	//----- nvinfo : EIATTR_PARAM_CBANK
	.align		4
        /*01fc*/ 	.byte	0x04, 0x0a
        /*01fe*/ 	.short	(.L_2045 - .L_2044)
	.align		4
.L_2044:
        /*0200*/ 	.word	index@(.nv.constant0._ZN13group_norm_v218gn_bwd_cuda_kernelI6__halfLi320ELi3ELi16ELi40ELi1024ELb1ELb1ELi8ELi320ELi320ELi4ELb1ELi2ELb0ELb0ELNS_15WgradSyncMethodE3ENS_16CompileConditionILi1000EEEEEvPT_S6_S6_PKS5_S8_S8_S8_PKfflPfPj)
        /*0204*/ 	.short	0x0380
        /*0206*/ 	.short	0x0060


	//----- nvinfo : EIATTR_SW_WAR
	.align		4
.L_2045:
        /*0208*/ 	.byte	0x04, 0x36
        /*020a*/ 	.short	(.L_2047 - .L_2046)
.L_2046:
        /*020c*/ 	.word	0x00000008
.L_2047:


//--------------------- .nv.info._ZN13group_norm_v218gn_bwd_cuda_kernelI6__halfLi320ELi1ELi16ELi40ELi1024ELb1ELb1ELi16ELi320ELi320ELi4ELb1ELi2ELb0ELb0ELNS_15WgradSyncMethodE3ENS_16CompileConditionILi1000EEEEEvPT_S6_S6_PKS5_S8_S8_S8_PKfflPfPj --------------------------
	.section	.nv.info._ZN13group_norm_v218gn_bwd_cuda_kernelI6__halfLi320ELi1ELi16ELi40ELi1024ELb1ELb1ELi16ELi320ELi320ELi4ELb1ELi2ELb0ELb0ELNS_15WgradSyncMethodE3ENS_16CompileConditionILi1000EEEEEvPT_S6_S6_PKS5_S8_S8_S8_PKfflPfPj,"",@"SHT_CUDA_INFO"
	.sectionflags	@""
	.align	4


	//----- nvinfo : EIATTR_CUDA_API_VERSION
	.align		4
        /*0000*/ 	.byte	0x04, 0x37
        /*0002*/ 	.short	(.L_2049 - .L_2048)
.L_2048:
        /*0004*/ 	.word	0x00000082


	//----- nvinfo : EIATTR_KPARAM_INFO
	.align		4
.L_2049:
        /*0008*/ 	.byte	0x04, 0x17
        /*000a*/ 	.short	(.L_2051 - .L_2050)
.L_2050:
        /*000c*/ 	.word	0x00000000
        /*0010*/ 	.short	0x000b
        /*0012*/ 	.short	0x0058
        /*0014*/ 	.byte	0x00, 0xf5, 0x21, 0x00


	//----- nvinfo : EIATTR_KPARAM_INFO
	.align		4
.L_2051:
        /*0018*/ 	.byte	0x04, 0x17
        /*001a*/ 	.short	(.L_2053 - .L_2052)
.L_2052:
        /*001c*/ 	.word	0x00000000
        /*0020*/ 	.short	0x000a
        /*0022*/ 	.short	0x0050
        /*0024*/ 	.byte	0x00, 0xf5, 0x21, 0x00


	//----- nvinfo : EIATTR_KPARAM_INFO
	.align		4
.L_2053:
        /*0028*/ 	.byte	0x04, 0x17
        /*002a*/ 	.short	(.L_2055 - .L_2054)
.L_2054:
        /*002c*/ 	.word	0x00000000
        /*0030*/ 	.short	0x0009
        /*0032*/ 	.short	0x0048
        /*0034*/ 	.byte	0x00, 0xf0, 0x21, 0x00


	//----- nvinfo : EIATTR_KPARAM_INFO
	.align		4
.L_2055:
        /*0038*/ 	.byte	0x04, 0x17
        /*003a*/ 	.short	(.L_2057 - .L_2056)
.L_2056:
        /*003c*/ 	.word	0x00000000
        /*0040*/ 	.short	0x0008
        /*0042*/ 	.short	0x0040
        /*0044*/ 	.byte	0x00, 0xf0, 0x11, 0x00


	//----- nvinfo : EIATTR_KPARAM_INFO
	.align		4
.L_2057:
        /*0048*/ 	.byte	0x04, 0x17
        /*004a*/ 	.short	(.L_2059 - .L_2058)
.L_2058:
        /*004c*/ 	.word	0x00000000
        /*0050*/ 	.short	0x0007
        /*0052*/ 	.short	0x0038
        /*0054*/ 	.byte	0x00, 0xf5, 0x21, 0x00


	//----- nvinfo : EIATTR_KPARAM_INFO
	.align		4
.L_2059:
        /*0058*/ 	.byte	0x04, 0x17
        /*005a*/ 	.short	(.L_2061 - .L_2060)
.L_2060:
        /*005c*/ 	.word	0x00000000
        /*0060*/ 	.short	0x0006
        /*0062*/ 	.short	0x0030
        /*0064*/ 	.byte	0x00, 0xf5, 0x21, 0x00


	//----- nvinfo : EIATTR_KPARAM_INFO
	.align		4
.L_2061:
        /*0068*/ 	.byte	0x04, 0x17
        /*006a*/ 	.short	(.L_2063 - .L_2062)
.L_2062:
        /*006c*/ 	.word	0x00000000
        /*0070*/ 	.short	0x0005
        /*0072*/ 	.short	0x0028
        /*0074*/ 	.byte	0x00, 0xf5, 0x21, 0x00


	//----- nvinfo : EIATTR_KPARAM_INFO
	.align		4
.L_2063:
        /*0078*/ 	.byte	0x04, 0x17
        /*007a*/ 	.short	(.L_2065 - .L_2064)
.L_2064:
        /*007c*/ 	.word	0x00000000
        /*0080*/ 	.short	0x0004
        /*0082*/ 	.short	0x0020
        /*0084*/ 	.byte	0x00, 0xf5, 0x21, 0x00


	//----- nvinfo : EIATTR_KPARAM_INFO
	.align		4
.L_2065:
        /*0088*/ 	.byte	0x04, 0x17
        /*008a*/ 	.short	(.L_2067 - .L_2066)
.L_2066:
        /*008c*/ 	.word	0x00000000
        /*0090*/ 	.short	0x0003
        /*0092*/ 	.short	0x0018
        /*0094*/ 	.byte	0x00, 0xf5, 0x21, 0x00


	//----- nvinfo : EIATTR_KPARAM_INFO
	.align		4
.L_2067:
        /*0098*/ 	.byte	0x04, 0x17
        /*009a*/ 	.short	(.L_2069 - .L_2068)
.L_2068:
        /*009c*/ 	.word	0x00000000
        /*00a0*/ 	.short	0x0002
        /*00a2*/ 	.short	0x0010
        /*00a4*/ 	.byte	0x00, 0xf5, 0x21, 0x00


	//----- nvinfo : EIATTR_KPARAM_INFO
	.align		4
.L_2069:
        /*00a8*/ 	.byte	0x04, 0x17
        /*00aa*/ 	.short	(.L_2071 - .L_2070)
.L_2070:
        /*00ac*/ 	.word	0x00000000
        /*00b0*/ 	.short	0x0001
        /*00b2*/ 	.short	0x0008
        /*00b4*/ 	.byte	0x00, 0xf5, 0x21, 0x00


	//----- nvinfo : EIATTR_KPARAM_INFO
	.align		4
.L_2071:
        /*00b8*/ 	.byte	0x04, 0x17
        /*00ba*/ 	.short	(.L_2073 - .L_2072)
.L_2072:
        /*00bc*/ 	.word	0x00000000
        /*00c0*/ 	.short	0x0000
        /*00c2*/ 	.short	0x0000
        /*00c4*/ 	.byte	0x00, 0xf5, 0x21, 0x00


	//----- nvinfo : EIATTR_SPARSE_MMA_MASK
	.align		4
.L_2073:
        /*00c8*/ 	.byte	0x03, 0x50
        /*00ca*/ 	.short	0x0000


	//----- nvinfo : EIATTR_MAXREG_COUNT
	.align		4
        /*00cc*/ 	.byte	0x03, 0x1b
        /*00ce*/ 	.short	0x00a8


	//----- nvinfo : EIATTR_NUM_BARRIERS
	.align		4
        /*00d0*/ 	.byte	0x02, 0x4c
        /*00d2*/ 	.byte	0x01
	.zero		1


	//----- nvinfo : EIATTR_MERCURY_ISA_VERSION
	.align		4
        /*00d4*/ 	.byte	0x03, 0x5f
        /*00d6*/ 	.short	0x0101


	//----- nvinfo : EIATTR_COOP_GROUP_MASK_REGIDS
	.align		4
        /*00d8*/ 	.byte	0x04, 0x29
        /*00da*/ 	.short	(.L_2075 - .L_2074)


	//   ....[0]....
.L_2074:
        /*00dc*/ 	.word	0xffffffff


	//   ....[1]....
        /*00e0*/ 	.word	0xffffffff


	//   ....[2]....
        /*00e4*/ 	.word	0xffffffff


	//   ....[3]....
        /*00e8*/ 	.word	0xffffffff


	//   ....[4]....
        /*00ec*/ 	.word	0xffffffff


	//   ....[5]....
        /*00f0*/ 	.word	0xffffffff


	//   ....[6]....
        /*00f4*/ 	.word	0xffffffff


	//   ....[7]....
        /*00f8*/ 	.word	0xffffffff


	//   ....[8]....
        /*00fc*/ 	.word	0xffffffff


	//   ....[9]....
        /*0100*/ 	.word	0xffffffff


	//   ....[10]....
        /*0104*/ 	.word	0xffffffff


	//   ....[11]....
        /*0108*/ 	.word	0xffffffff


	//   ....[12]....
        /*010c*/ 	.word	0xffffffff


	//   ....[13]....
        /*0110*/ 	.word	0xffffffff


	//   ....[14]....
        /*0114*/ 	.word	0x0500001d


	//   ....[15]....
        /*0118*/ 	.word	0x0500001e


	//   ....[16]....
        /*011c*/ 	.word	0x05000020


	//   ....[17]....
        /*0120*/ 	.word	0x0500001f


	//   ....[18]....
        /*0124*/ 	.word	0x05000021


	//   ....[19]....
        /*0128*/ 	.word	0x05000022


	//   ....[20]....
        /*012c*/ 	.word	0x05000024


	//   ....[21]....
        /*0130*/ 	.word	0x05000017


	//   ....[22]....
        /*0134*/ 	.word	0x0500001f


	//   ....[23]....
        /*0138*/ 	.word	0x0500001f


	//   ....[24]....
        /*013c*/ 	.word	0x0500001f


	//   ....[25]....
        /*0140*/ 	.word	0x0500001f


	//   ....[26]....
        /*0144*/ 	.word	0x0500001f


	//   ....[27]....
        /*0148*/ 	.word	0x0500001f


	//   ....[28]....
        /*014c*/ 	.word	0x0500001f


	//   ....[29]....
        /*0150*/ 	.word	0x0500001f


	//----- nvinfo : EIATTR_COOP_GROUP_INSTR_OFFSETS
	.align		4
.L_2075:
        /*0154*/ 	.byte	0x04, 0x28
        /*0156*/ 	.short	(.L_2077 - .L_2076)


	//   ....[0]....
.L_2076:
        /*0158*/ 	.word	0x00002290


	//   ....[1]....
        /*015c*/ 	.word	0x000022b0


	//   ....[2]....
        /*0160*/ 	.word	0x000022f0


	//   ....[3]....
        /*0164*/ 	.word	0x00002310


	//   ....[4]....
        /*0168*/ 	.word	0x000026c0


	//   ....[5]....
        /*016c*/ 	.word	0x00002700


	//   ....[6]....
        /*0170*/ 	.word	0x00002730


	//   ....[7]....
        /*0174*/ 	.word	0x00002740


	//   ....[8]....
        /*0178*/ 	.word	0x00002770


	//   ....[9]....
        /*017c*/ 	.word	0x00002780


	//   ....[10]....
        /*0180*/ 	.word	0x000027b0


	//   ....[11]....
        /*0184*/ 	.word	0x000027c0


	//   ....[12]....
        /*0188*/ 	.word	0x000027f0


	//   ....[13]....
        /*018c*/ 	.word	0x00002800


	//   ....[14]....
        /*0190*/ 	.word	0x00003820


	//   ....[15]....
        /*0194*/ 	.word	0x00003850


	//   ....[16]....
        /*0198*/ 	.word	0x000038a0


	//   ....[17]....
        /*019c*/ 	.word	0x000038c0


	//   ....[18]....
        /*01a0*/ 	.word	0x000038f0


	//   ....[19]....
        /*01a4*/ 	.word	0x00003900


	//   ....[20]....
        /*01a8*/ 	.word	0x00003930


	//   ....[21]....
        /*01ac*/ 	.word	0x00003940


	//   ....[22]....
        /*01b0*/ 	.word	0x00003b10


	//   ....[23]....
        /*01b4*/ 	.word	0x00003ba0


	//   ....[24]....
        /*01b8*/ 	.word	0x00003c10


	//   ....[25]....
        /*01bc*/ 	.word	0x00003c70


	//   ....[26]....
        /*01c0*/ 	.word	0x00003ce0


	//   ....[27]....
        /*01c4*/ 	.word	0x00003d40


	//   ....[28]....
        /*01c8*/ 	.word	0x00003db0


	//   ....[29]....
        /*01cc*/ 	.word	0x00003e10


	//----- nvinfo : EIATTR_VRC_CTA_INIT_COUNT
	.align		4
.L_2077:
        /*01d0*/ 	.byte	0x02, 0x4a
	.zero		1
	.zero		1


	//----- nvinfo : EIATTR_EXIT_INSTR_OFFSETS
	.align		4
        /*01d4*/ 	.byte	0x04, 0x1c
        /*01d6*/ 	.short	(.L_2079 - .L_2078)


	//   ....[0]....
.L_2078:
        /*01d8*/ 	.word	0x00002ce0


	//   ....[1]....
        /*01dc*/ 	.word	0x00003aa0


	//----- nvinfo : EIATTR_MAX_THREADS
	.align		4
.L_2079:
        /*01e0*/ 	.byte	0x04, 0x05
        /*01e2*/ 	.short	(.L_2081 - .L_2080)
.L_2080:
        /*01e4*/ 	.word	0x00000140
        /*01e8*/ 	.word	0x00000001
        /*01ec*/ 	.word	0x00000001


	//----- nvinfo : EIATTR_CRS_STACK_SIZE
	.align		4
.L_2081:
        /*01f0*/ 	.byte	0x04, 0x1e
        /*01f2*/ 	.short	(.L_2083 - .L_2082)
.L_2082:
        /*01f4*/ 	.word	0x00000000


	//----- nvinfo : EIATTR_CBANK_PARAM_SIZE
	.align		4
.L_2083:
        /*01f8*/ 	.byte	0x03, 0x19
        /*01fa*/ 	.short	0x0060


	//----- nvinfo : EIATTR_PARAM_CBANK
	.align		4
        /*01fc*/ 	.byte	0x04, 0x0a
        /*01fe*/ 	.short	(.L_2085 - .L_2084)
	.align		4
.L_2084:
        /*0200*/ 	.word	index@(.nv.constant0._ZN13group_norm_v218gn_bwd_cuda_kernelI6__halfLi320ELi1ELi16ELi40ELi1024ELb1ELb1ELi16ELi320ELi320ELi4ELb1ELi2ELb0ELb0ELNS_15WgradSyncMethodE3ENS_16CompileConditionILi1000EEEEEvPT_S6_S6_PKS5_S8_S8_S8_PKfflPfPj)
        /*0204*/ 	.short	0x0380
        /*0206*/ 	.short	0x0060


	//----- nvinfo : EIATTR_SW_WAR
	.align		4
.L_2085:
        /*0208*/ 	.byte	0x04, 0x36
        /*020a*/ 	.short	(.L_2087 - .L_2086)
.L_2086:
        /*020c*/ 	.word	0x00000008
.L_2087:


//--------------------- .nv.info._ZN13group_norm_v218gn_bwd_cuda_kernelI6__halfLi320ELi3ELi16ELi40ELi1024ELb1ELb1ELi16ELi320ELi320ELi4ELb1ELi4ELb0ELb0ELNS_15WgradSyncMethodE3ENS_16CompileConditionILi1000EEEEEvPT_S6_S6_PKS5_S8_S8_S8_PKfflPfPj --------------------------
	.section	.nv.info._ZN13group_norm_v218gn_bwd_cuda_kernelI6__halfLi320ELi3ELi16ELi40ELi1024ELb1ELb1ELi16ELi320ELi320ELi4ELb1ELi4ELb0ELb0ELNS_15WgradSyncMethodE3ENS_16CompileConditionILi1000EEEEEvPT_S6_S6_PKS5_S8_S8_S8_PKfflPfPj,"",@"SHT_CUDA_INFO"
	.sectionflags	@""
	.align	4


	//----- nvinfo : EIATTR_CUDA_API_VERSION
	.align		4
        /*0000*/ 	.byte	0x04, 0x37
        /*0002*/ 	.short	(.L_2089 - .L_2088)
.L_2088:
        /*0004*/ 	.word	0x00000082


	//----- nvinfo : EIATTR_KPARAM_INFO
	.align		4
.L_2089:
        /*0008*/ 	.byte	0x04, 0x17
        /*000a*/ 	.short	(.L_2091 - .L_2090)
.L_2090:
        /*000c*/ 	.word	0x00000000
        /*0010*/ 	.short	0x000b
        /*0012*/ 	.short	0x0058
        /*0014*/ 	.byte	0x00, 0xf5, 0x21, 0x00


	//----- nvinfo : EIATTR_KPARAM_INFO
	.align		4
.L_2091:
        /*0018*/ 	.byte	0x04, 0x17
        /*001a*/ 	.short	(.L_2093 - .L_2092)
.L_2092:
        /*001c*/ 	.word	0x00000000
        /*0020*/ 	.short	0x000a
        /*0022*/ 	.short	0x0050
        /*0024*/ 	.byte	0x00, 0xf5, 0x21, 0x00


	//----- nvinfo : EIATTR_KPARAM_INFO
	.align		4
.L_2093:
        /*0028*/ 	.byte	0x04, 0x17
        /*002a*/ 	.short	(.L_2095 - .L_2094)
.L_2094:
        /*002c*/ 	.word	0x00000000
        /*0030*/ 	.short	0x0009
        /*0032*/ 	.short	0x0048
        /*0034*/ 	.byte	0x00, 0xf0, 0x21, 0x00


	//----- nvinfo : EIATTR_KPARAM_INFO
	.align		4
.L_2095:
        /*0038*/ 	.byte	0x04, 0x17
        /*003a*/ 	.short	(.L_2097 - .L_2096)
.L_2096:
        /*003c*/ 	.word	0x00000000
        /*0040*/ 	.short	0x0008
        /*0042*/ 	.short	0x0040
        /*0044*/ 	.byte	0x00, 0xf0, 0x11, 0x00


	//----- nvinfo : EIATTR_KPARAM_INFO
	.align		4
.L_2097:
        /*0048*/ 	.byte	0x04, 0x17
        /*004a*/ 	.short	(.L_2099 - .L_2098)
.L_2098:
        /*004c*/ 	.word	0x00000000
        /*0050*/ 	.short	0x0007
        /*0052*/ 	.short	0x0038
        /*0054*/ 	.byte	0x00, 0xf5, 0x21, 0x00


	//----- nvinfo : EIATTR_KPARAM_INFO
	.align		4
.L_2099:
        /*0058*/ 	.byte	0x04, 0x17
        /*005a*/ 	.short	(.L_2101 - .L_2100)
.L_2100:
        /*005c*/ 	.word	0x00000000
        /*0060*/ 	.short	0x0006
        /*0062*/ 	.short	0x0030
        /*0064*/ 	.byte	0x00, 0xf5, 0x21, 0x00


	//----- nvinfo : EIATTR_KPARAM_INFO
	.align		4
.L_2101:
        /*0068*/ 	.byte	0x04, 0x17
        /*006a*/ 	.short	(.L_2103 - .L_2102)
.L_2102:
        /*006c*/ 	.word	0x00000000
        /*0070*/ 	.short	0x0005
        /*0072*/ 	.short	0x0028
        /*0074*/ 	.byte	0x00, 0xf5, 0x21, 0x00


	//----- nvinfo : EIATTR_KPARAM_INFO
	.align		4
.L_2103:
        /*0078*/ 	.byte	0x04, 0x17
        /*007a*/ 	.short	(.L_2105 - .L_2104)
.L_2104:
        /*007c*/ 	.word	0x00000000
        /*0080*/ 	.short	0x0004
        /*0082*/ 	.short	0x0020
        /*0084*/ 	.byte	0x00, 0xf5, 0x21, 0x00


	//----- nvinfo : EIATTR_KPARAM_INFO
	.align		4
.L_2105:
        /*0088*/ 	.byte	0x04, 0x17
        /*008a*/ 	.short	(.L_2107 - .L_2106)
.L_2106:
        /*008c*/ 	.word	0x00000000
        /*0090*/ 	.short	0x0003
        /*0092*/ 	.short	0x0018
        /*0094*/ 	.byte	0x00, 0xf5, 0x21, 0x00


	//----- nvinfo : EIATTR_KPARAM_INFO
	.align		4
.L_2107:
        /*0098*/ 	.byte	0x04, 0x17
        /*009a*/ 	.short	(.L_2109 - .L_2108)
.L_2108:
        /*009c*/ 	.word	0x00000000
        /*00a0*/ 	.short	0x0002
        /*00a2*/ 	.short	0x0010
        /*00a4*/ 	.byte	0x00, 0xf5, 0x21, 0x00


	//----- nvinfo : EIATTR_KPARAM_INFO
	.align		4
.L_2109:
        /*00a8*/ 	.byte	0x04, 0x17
        /*00aa*/ 	.short	(.L_2111 - .L_2110)
.L_2110:
        /*00ac*/ 	.word	0x00000000
        /*00b0*/ 	.short	0x0001
        /*00b2*/ 	.short	0x0008
        /*00b4*/ 	.byte	0x00, 0xf5, 0x21, 0x00


	//----- nvinfo : EIATTR_KPARAM_INFO
	.align		4
.L_2111:
        /*00b8*/ 	.byte	0x04, 0x17
        /*00ba*/ 	.short	(.L_2113 - .L_2112)
.L_2112:
        /*00bc*/ 	.word	0x00000000
        /*00c0*/ 	.short	0x0000
        /*00c2*/ 	.short	0x0000
        /*00c4*/ 	.byte	0x00, 0xf5, 0x21, 0x00


	//----- nvinfo : EIATTR_SPARSE_MMA_MASK
	.align		4
.L_2113:
        /*00c8*/ 	.byte	0x03, 0x50
        /*00ca*/ 	.short	0x0000


	//----- nvinfo : EIATTR_MAXREG_COUNT
	.align		4
        /*00cc*/ 	.byte	0x03, 0x1b
        /*00ce*/ 	.short	0x0040


	//----- nvinfo : EIATTR_NUM_BARRIERS
	.align		4
        /*00d0*/ 	.byte	0x02, 0x4c
        /*00d2*/ 	.byte	0x01
	.zero		1


	//----- nvinfo : EIATTR_MERCURY_ISA_VERSION
	.align		4
        /*00d4*/ 	.byte	0x03, 0x5f
        /*00d6*/ 	.short	0x0101


	//----- nvinfo : EIATTR_COOP_GROUP_MASK_REGIDS
	.align		4
        /*00d8*/ 	.byte	0x04, 0x29
        /*00da*/ 	.short	(.L_2115 - .L_2114)


	//   ....[0]....
.L_2114:
        /*00dc*/ 	.word	0xffffffff


	//   ....[1]....
        /*00e0*/ 	.word	0xffffffff


	//   ....[2]....
        /*00e4*/ 	.word	0xffffffff


	//   ....[3]....
        /*00e8*/ 	.word	0xffffffff


	//   ....[4]....
        /*00ec*/ 	.word	0xffffffff


	//   ....[5]....
        /*00f0*/ 	.word	0xffffffff


	//   ....[6]....
        /*00f4*/ 	.word	0xffffffff


	//   ....[7]....
        /*00f8*/ 	.word	0xffffffff


	//   ....[8]....
        /*00fc*/ 	.word	0xffffffff


	//   ....[9]....
        /*0100*/ 	.word	0xffffffff


	//   ....[10]....
        /*0104*/ 	.word	0xffffffff


	//   ....[11]....
        /*0108*/ 	.word	0xffffffff


	//   ....[12]....
        /*010c*/ 	.word	0xffffffff


	//   ....[13]....
        /*0110*/ 	.word	0xffffffff


	//   ....[14]....
        /*0114*/ 	.word	0x05000010


	//   ....[15]....
        /*0118*/ 	.word	0x0500000f


	//   ....[16]....
        /*011c*/ 	.word	0x05000011


	//   ....[17]....
        /*0120*/ 	.word	0x05000012


	//   ....[18]....
        /*0124*/ 	.word	0x05000014


	//   ....[19]....
        /*0128*/ 	.word	0x05000013


	//   ....[20]....
        /*012c*/ 	.word	0x05000015


	//   ....[21]....
        /*0130*/ 	.word	0x0500000a


	//   ....[22]....
        /*0134*/ 	.word	0x05000011


	//   ....[23]....
        /*0138*/ 	.word	0x05000011


	//   ....[24]....
        /*013c*/ 	.word	0x05000011


	//   ....[25]....
        /*0140*/ 	.word	0x05000011


	//   ....[26]....
        /*0144*/ 	.word	0x05000011


	//   ....[27]....
        /*0148*/ 	.word	0x05000011


	//   ....[28]....
        /*014c*/ 	.word	0x05000011


	//   ....[29]....
        /*0150*/ 	.word	0x05000011


	//----- nvinfo : EIATTR_COOP_GROUP_INSTR_OFFSETS
	.align		4
.L_2115:
        /*0154*/ 	.byte	0x04, 0x28
        /*0156*/ 	.short	(.L_2117 - .L_2116)


	//   ....[0]....
.L_2116:
        /*0158*/ 	.word	0x000023a0


	//   ....[1]....
        /*015c*/ 	.word	0x000023d0


	//   ....[2]....
        /*0160*/ 	.word	0x00002400


	//   ....[3]....
        /*0164*/ 	.word	0x00002410


	//   ....[4]....
        /*0168*/ 	.word	0x00002a20


	//   ....[5]....
        /*016c*/ 	.word	0x00002a30


	//   ....[6]....
        /*0170*/ 	.word	0x00002a60


	//   ....[7]....
        /*0174*/ 	.word	0x00002a70


	//   ....[8]....
        /*0178*/ 	.word	0x00002aa0


	//   ....[9]....
        /*017c*/ 	.word	0x00002ab0


	//   ....[10]....
        /*0180*/ 	.word	0x00002ae0


	//   ....[11]....
        /*0184*/ 	.word	0x00002af0


	//   ....[12]....
        /*0188*/ 	.word	0x00002b20


	//   ....[13]....
        /*018c*/ 	.word	0x00002b40


	//   ....[14]....
        /*0190*/ 	.word	0x00003bd0


	//   ....[15]....
        /*0194*/ 	.word	0x00003c00


	//   ....[16]....
        /*0198*/ 	.word	0x00003c50


	//   ....[17]....
        /*019c*/ 	.word	0x00003c70


	//   ....[18]....
        /*01a0*/ 	.word	0x00003ca0


	//   ....[19]....
        /*01a4*/ 	.word	0x00003cb0


	//   ....[20]....
        /*01a8*/ 	.word	0x00003ce0


	//   ....[21]....
        /*01ac*/ 	.word	0x00003cf0


	//   ....[22]....
        /*01b0*/ 	.word	0x00003eb0


	//   ....[23]....
        /*01b4*/ 	.word	0x00003f40


	//   ....[24]....
        /*01b8*/ 	.word	0x00003fb0


	//   ....[25]....
        /*01bc*/ 	.word	0x00004010


	//   ....[26]....
        /*01c0*/ 	.word	0x00004080


	//   ....[27]....
        /*01c4*/ 	.word	0x000040e0


	//   ....[28]....
        /*01c8*/ 	.word	0x00004150


	//   ....[29]....
        /*01cc*/ 	.word	0x000041b0


	//----- nvinfo : EIATTR_VRC_CTA_INIT_COUNT
	.align		4
.L_2117:
        /*01d0*/ 	.byte	0x02, 0x4a
	.zero		1
	.zero		1


	//----- nvinfo : EIATTR_EXIT_INSTR_OFFSETS
	.align		4
        /*01d4*/ 	.byte	0x04, 0x1c
        /*01d6*/ 	.short	(.L_2119 - .L_2118)


	//   ....[0]....
.L_2118:
        /*01d8*/ 	.word	0x00003060


	//   ....[1]....
        /*01dc*/ 	.word	0x00003e40


	//----- nvinfo : EIATTR_MAX_THREADS
	.align		4
.L_2119:
        /*01e0*/ 	.byte	0x04, 0x05
        /*01e2*/ 	.short	(.L_2121 - .L_2120)
.L_2120:
        /*01e4*/ 	.word	0x00000140
        /*01e8*/ 	.word	0x00000001
        /*01ec*/ 	.word	0x00000001


	//----- nvinfo : EIATTR_CRS_STACK_SIZE
	.align		4
.L_2121:
        /*01f0*/ 	.byte	0x04, 0x1e
        /*01f2*/ 	.short	(.L_2123 - .L_2122)
.L_2122:
        /*01f4*/ 	.word	0x00000000


	//----- nvinfo : EIATTR_CBANK_PARAM_SIZE
	.align		4
.L_2123:
        /*01f8*/ 	.byte	0x03, 0x19
        /*01fa*/ 	.short	0x0060


	//----- nvinfo : EIATTR_PARAM_CBANK
	.align		4
        /*01fc*/ 	.byte	0x04, 0x0a
        /*01fe*/ 	.short	(.L_2125 - .L_2124)
	.align		4
.L_2124:
        /*0200*/ 	.word	index@(.nv.constant0._ZN13group_norm_v218gn_bwd_cuda_kernelI6__halfLi320ELi3ELi16ELi40ELi1024ELb1ELb1ELi16ELi320ELi320ELi4ELb1ELi4ELb0ELb0ELNS_15WgradSyncMethodE3ENS_16CompileConditionILi1000EEEEEvPT_S6_S6_PKS5_S8_S8_S8_PKfflPfPj)
        /*0204*/ 	.short	0x0380
        /*0206*/ 	.short	0x0060


	//----- nvinfo : EIATTR_SW_WAR
	.align		4
.L_2125:
        /*0208*/ 	.byte	0x04, 0x36
        /*020a*/ 	.short	(.L_2127 - .L_2126)
.L_2126:
        /*020c*/ 	.word	0x00000008
.L_2127:


//--------------------- .nv.info._ZN13group_norm_v218gn_bwd_cuda_kernelI6__halfLi320ELi1ELi16ELi40ELi1024ELb1ELb1ELi32ELi320ELi320ELi4ELb1ELi4ELb0ELb0ELNS_15WgradSyncMethodE3ENS_16CompileConditionILi1000EEEEEvPT_S6_S6_PKS5_S8_S8_S8_PKfflPfPj --------------------------
	.section	.nv.info._ZN13group_norm_v218gn_bwd_cuda_kernelI6__halfLi320ELi1ELi16ELi40ELi1024ELb1ELb1ELi32ELi320ELi320ELi4ELb1ELi4ELb0ELb0ELNS_15WgradSyncMethodE3ENS_16CompileConditionILi1000EEEEEvPT_S6_S6_PKS5_S8_S8_S8_PKfflPfPj,"",@"SHT_CUDA_INFO"
	.sectionflags	@""
	.align	4


	//----- nvinfo : EIATTR_CUDA_API_VERSION
	.align		4
        /*0000*/ 	.byte	0x04, 0x37
        /*0002*/ 	.short	(.L_2129 - .L_2128)
.L_2128:
        /*0004*/ 	.word	0x00000082


	//----- nvinfo : EIATTR_KPARAM_INFO
	.align		4
.L_2129:
        /*0008*/ 	.byte	0x04, 0x17
        /*000a*/ 	.short	(.L_2131 - .L_2130)
.L_2130:
        /*000c*/ 	.word	0x00000000
        /*0010*/ 	.short	0x000b
        /*0012*/ 	.short	0x0058
        /*0014*/ 	.byte	0x00, 0xf5, 0x21, 0x00


	//----- nvinfo : EIATTR_KPARAM_INFO
	.align		4
.L_2131:
        /*0018*/ 	.byte	0x04, 0x17
        /*001a*/ 	.short	(.L_2133 - .L_2132)
.L_2132:
        /*001c*/ 	.word	0x00000000
        /*0020*/ 	.short	0x000a
        /*0022*/ 	.short	0x0050
        /*0024*/ 	.byte	0x00, 0xf5, 0x21, 0x00


	//----- nvinfo : EIATTR_KPARAM_INFO
	.align		4
.L_2133:
        /*0028*/ 	.byte	0x04, 0x17
        /*002a*/ 	.short	(.L_2135 - .L_2134)
.L_2134:
        /*002c*/ 	.word	0x00000000
        /*0030*/ 	.short	0x0009
        /*0032*/ 	.short	0x0048
        /*0034*/ 	.byte	0x00, 0xf0, 0x21, 0x00


	//----- nvinfo : EIATTR_KPARAM_INFO
	.align		4
.L_2135:
        /*0038*/ 	.byte	0x04, 0x17
        /*003a*/ 	.short	(.L_2137 - .L_2136)
.L_2136:
        /*003c*/ 	.word	0x00000000
        /*0040*/ 	.short	0x0008
        /*0042*/ 	.short	0x0040
        /*0044*/ 	.byte	0x00, 0xf0, 0x11, 0x00


	//----- nvinfo : EIATTR_KPARAM_INFO
	.align		4
.L_2137:
        /*0048*/ 	.byte	0x04, 0x17
        /*004a*/ 	.short	(.L_2139 - .L_2138)
.L_2138:
        /*004c*/ 	.word	0x00000000
        /*0050*/ 	.short	0x0007
        /*0052*/ 	.short	0x0038
        /*0054*/ 	.byte	0x00, 0xf5, 0x21, 0x00


	//----- nvinfo : EIATTR_KPARAM_INFO
	.align		4
.L_2139:
        /*0058*/ 	.byte	0x04, 0x17
        /*005a*/ 	.short	(.L_2141 - .L_2140)
.L_2140:
        /*005c*/ 	.word	0x00000000
        /*0060*/ 	.short	0x0006
        /*0062*/ 	.short	0x0030
        /*0064*/ 	.byte	0x00, 0xf5, 0x21, 0x00


	//----- nvinfo : EIATTR_KPARAM_INFO
	.align		4
.L_2141:
        /*0068*/ 	.byte	0x04, 0x17
        /*006a*/ 	.short	(.L_2143 - .L_2142)
.L_2142:
        /*006c*/ 	.word	0x00000000
        /*0070*/ 	.short	0x0005
        /*0072*/ 	.short	0x0028
        /*0074*/ 	.byte	0x00, 0xf5, 0x21, 0x00


	//----- nvinfo : EIATTR_KPARAM_INFO
	.align		4
.L_2143:
        /*0078*/ 	.byte	0x04, 0x17
        /*007a*/ 	.short	(.L_2145 - .L_2144)
.L_2144:
        /*007c*/ 	.word	0x00000000
        /*0080*/ 	.short	0x0004
        /*0082*/ 	.short	0x0020
        /*0084*/ 	.byte	0x00, 0xf5, 0x21, 0x00


	//----- nvinfo : EIATTR_KPARAM_INFO
	.align		4
.L_2145:
        /*0088*/ 	.byte	0x04, 0x17
        /*008a*/ 	.short	(.L_2147 - .L_2146)
.L_2146:
        /*008c*/ 	.word	0x00000000
        /*0090*/ 	.short	0x0003
        /*0092*/ 	.short	0x0018
        /*0094*/ 	.byte	0x00, 0xf5, 0x21, 0x00


	//----- nvinfo : EIATTR_KPARAM_INFO
	.align		4
.L_2147:
        /*0098*/ 	.byte	0x04, 0x17
        /*009a*/ 	.short	(.L_2149 - .L_2148)
.L_2148:
        /*009c*/ 	.word	0x00000000
        /*00a0*/ 	.short	0x0002
        /*00a2*/ 	.short	0x0010
        /*00a4*/ 	.byte	0x00, 0xf5, 0x21, 0x00


	//----- nvinfo : EIATTR_KPARAM_INFO
	.align		4
.L_2149:
        /*00a8*/ 	.byte	0x04, 0x17
        /*00aa*/ 	.short	(.L_2151 - .L_2150)
.L_2150:
        /*00ac*/ 	.word	0x00000000
        /*00b0*/ 	.short	0x0001
        /*00b2*/ 	.short	0x0008
        /*00b4*/ 	.byte	0x00, 0xf5, 0x21, 0x00


	//----- nvinfo : EIATTR_KPARAM_INFO
	.align		4
.L_2151:
        /*00b8*/ 	.byte	0x04, 0x17
        /*00ba*/ 	.short	(.L_2153 - .L_2152)
.L_2152:
        /*00bc*/ 	.word	0x00000000
        /*00c0*/ 	.short	0x0000
        /*00c2*/ 	.short	0x0000
        /*00c4*/ 	.byte	0x00, 0xf5, 0x21, 0x00


	//----- nvinfo : EIATTR_SPARSE_MMA_MASK
	.align		4
.L_2153:
        /*00c8*/ 	.byte	0x03, 0x50
        /*00ca*/ 	.short	0x0000


	//----- nvinfo : EIATTR_MAXREG_COUNT
	.align		4
        /*00cc*/ 	.byte	0x03, 0x1b
        /*00ce*/ 	.short	0x00a8


	//----- nvinfo : EIATTR_NUM_BARRIERS
	.align		4
        /*00d0*/ 	.byte	0x02, 0x4c
        /*00d2*/ 	.byte	0x01
	.zero		1


	//----- nvinfo : EIATTR_MERCURY_ISA_VERSION
	.align		4
        /*00d4*/ 	.byte	0x03, 0x5f
        /*00d6*/ 	.short	0x0101


	//----- nvinfo : EIATTR_COOP_GROUP_MASK_REGIDS
	.align		4
        /*00d8*/ 	.byte	0x04, 0x29
        /*00da*/ 	.short	(.L_2155 - .L_2154)


	//   ....[0]....
.L_2154:
        /*00dc*/ 	.word	0xffffffff


	//   ....[1]....
        /*00e0*/ 	.word	0xffffffff


	//   ....[2]....
        /*00e4*/ 	.word	0xffffffff


	//   ....[3]....
        /*00e8*/ 	.word	0xffffffff


	//   ....[4]....
        /*00ec*/ 	.word	0xffffffff


	//   ....[5]....
        /*00f0*/ 	.word	0xffffffff


	//   ....[6]....
        /*00f4*/ 	.word	0xffffffff


	//   ....[7]....
        /*00f8*/ 	.word	0xffffffff


	//   ....[8]....
        /*00fc*/ 	.word	0xffffffff


	//   ....[9]....
        /*0100*/ 	.word	0xffffffff


	//   ....[10]....
        /*0104*/ 	.word	0xffffffff


	//   ....[11]....
        /*0108*/ 	.word	0xffffffff


	//   ....[12]....
        /*010c*/ 	.word	0xffffffff


	//   ....[13]....
        /*0110*/ 	.word	0xffffffff


	//   ....[14]....
        /*0114*/ 	.word	0x05000019


	//   ....[15]....
        /*0118*/ 	.word	0x0500001a


	//   ....[16]....
        /*011c*/ 	.word	0x0500001c


	//   ....[17]....
        /*0120*/ 	.word	0x0500001b


	//   ....[18]....
        /*0124*/ 	.word	0x0500001d


	//   ....[19]....
        /*0128*/ 	.word	0x0500001e


	//   ....[20]....
        /*012c*/ 	.word	0x05000020


	//   ....[21]....
        /*0130*/ 	.word	0x0500000d


	//   ....[22]....
        /*0134*/ 	.word	0x0500001b


	//   ....[23]....
        /*0138*/ 	.word	0x0500001b


	//   ....[24]....
        /*013c*/ 	.word	0x0500001b


	//   ....[25]....
        /*0140*/ 	.word	0x0500001b


	//   ....[26]....
        /*0144*/ 	.word	0x0500001b


	//   ....[27]....
        /*0148*/ 	.word	0x0500001b


	//   ....[28]....
        /*014c*/ 	.word	0x0500001b


	//   ....[29]....
        /*0150*/ 	.word	0x0500001b


	//----- nvinfo : EIATTR_COOP_GROUP_INSTR_OFFSETS
	.align		4
.L_2155:
        /*0154*/ 	.byte	0x04, 0x28
        /*0156*/ 	.short	(.L_2157 - .L_2156)


	//   ....[0]....
.L_2156:
        /*0158*/ 	.word	0x00003510


	//   ....[1]....
        /*015c*/ 	.word	0x00003530


	//   ....[2]....
        /*0160*/ 	.word	0x00003580


	//   ....[3]....
        /*0164*/ 	.word	0x000035a0


	//   ....[4]....
        /*0168*/ 	.word	0x000038d0


	//   ....[5]....
        /*016c*/ 	.word	0x00003910


	//   ....[6]....
        /*0170*/ 	.word	0x00003940


	//   ....[7]....
        /*0174*/ 	.word	0x00003950


	//   ....[8]....
        /*0178*/ 	.word	0x00003980


	//   ....[9]....
        /*017c*/ 	.word	0x00003990


	//   ....[10]....
        /*0180*/ 	.word	0x000039c0


	//   ....[11]....
        /*0184*/ 	.word	0x000039d0


	//   ....[12]....
        /*0188*/ 	.word	0x00003a00


	//   ....[13]....
        /*018c*/ 	.word	0x00003a10


	//   ....[14]....
        /*0190*/ 	.word	0x00004e30


	//   ....[15]....
        /*0194*/ 	.word	0x00004e60


	//   ....[16]....
        /*0198*/ 	.word	0x00004eb0


	//   ....[17]....
        /*019c*/ 	.word	0x00004ed0


	//   ....[18]....
        /*01a0*/ 	.word	0x00004f00


	//   ....[19]....
        /*01a4*/ 	.word	0x00004f10


	//   ....[20]....
        /*01a8*/ 	.word	0x00004f40


	//   ....[21]....
        /*01ac*/ 	.word	0x00004f50


	//   ....[22]....
        /*01b0*/ 	.word	0x00005120


	//   ....[23]....
        /*01b4*/ 	.word	0x000051b0


	//   ....[24]....
        /*01b8*/ 	.word	0x00005220


	//   ....[25]....
        /*01bc*/ 	.word	0x00005280


	//   ....[26]....
        /*01c0*/ 	.word	0x000052f0


	//   ....[27]....
        /*01c4*/ 	.word	0x00005350


	//   ....[28]....
        /*01c8*/ 	.word	0x000053c0


	//   ....[29]....
        /*01cc*/ 	.word	0x00005420


	//----- nvinfo : EIATTR_VRC_CTA_INIT_COUNT
	.align		4
.L_2157:
        /*01d0*/ 	.byte	0x02, 0x4a
	.zero		1
	.zero		1


	//----- nvinfo : EIATTR_EXIT_INSTR_OFFSETS
	.align		4
        /*01d4*/ 	.byte	0x04, 0x1c
        /*01d6*/ 	.short	(.L_2159 - .L_2158)


	//   ....[0]....
.L_2158:
        /*01d8*/ 	.word	0x000042b0


	//   ....[1]....
        /*01dc*/ 	.word	0x000050b0


	//----- nvinfo : EIATTR_MAX_THREADS
	.align		4
.L_2159:
        /*01e0*/ 	.byte	0x04, 0x05
        /*01e2*/ 	.short	(.L_2161 - .L_2160)
.L_2160:
        /*01e4*/ 	.word	0x00000140
        /*01e8*/ 	.word	0x00000001
        /*01ec*/ 	.word	0x00000001


	//----- nvinfo : EIATTR_CRS_STACK_SIZE
	.align		4
.L_2161:
        /*01f0*/ 	.byte	0x04, 0x1e
        /*01f2*/ 	.short	(.L_2163 - .L_2162)
.L_2162:
        /*01f4*/ 	.word	0x00000000


	//----- nvinfo : EIATTR_CBANK_PARAM_SIZE
	.align		4
.L_2163:
        /*01f8*/ 	.byte	0x03, 0x19
        /*01fa*/ 	.short	0x0060


	//----- nvinfo : EIATTR_PARAM_CBANK
	.align		4
        /*01fc*/ 	.byte	0x04, 0x0a
        /*01fe*/ 	.short	(.L_2165 - .L_2164)
	.align		4
.L_2164:
        /*0200*/ 	.word	index@(.nv.constant0._ZN13group_norm_v218gn_bwd_cuda_kernelI6__halfLi320ELi1ELi16ELi40ELi1024ELb1ELb1ELi32ELi320ELi320ELi4ELb1ELi4ELb0ELb0ELNS_15WgradSyncMethodE3ENS_16CompileConditionILi1000EEEEEvPT_S6_S6_PKS5_S8_S8_S8_PKfflPfPj)
        /*0204*/ 	.short	0x0380
        /*0206*/ 	.short	0x0060


	//----- nvinfo : EIATTR_SW_WAR
	.align		4
.L_2165:
        /*0208*/ 	.byte	0x04, 0x36
        /*020a*/ 	.short	(.L_2167 - .L_2166)
.L_2166:
        /*020c*/ 	.word	0x00000008
.L_2167:


//--------------------- .nv.info._ZN13group_norm_v218gn_bwd_cuda_kernelI6__halfLi320ELi1ELi16ELi40ELi1024ELb1ELb1ELi64ELi320ELi320ELi4ELb1ELi8ELb0ELb0ELNS_15WgradSyncMethodE3ENS_16CompileConditionILi1000EEEEEvPT_S6_S6_PKS5_S8_S8_S8_PKfflPfPj --------------------------
	.section	.nv.info._ZN13group_norm_v218gn_bwd_cuda_kernelI6__halfLi320ELi1ELi16ELi40ELi1024ELb1ELb1ELi64ELi320ELi320ELi4ELb1ELi8ELb0ELb0ELNS_15WgradSyncMethodE3ENS_16CompileConditionILi1000EEEEEvPT_S6_S6_PKS5_S8_S8_S8_PKfflPfPj,"",@"SHT_CUDA_INFO"
	.sectionflags	@""
	.align	4


	//----- nvinfo : EIATTR_CUDA_API_VERSION
	.align		4
        /*0000*/ 	.byte	0x04, 0x37
        /*0002*/ 	.short	(.L_2169 - .L_2168)
.L_2168:
        /*0004*/ 	.word	0x00000082


	//----- nvinfo : EIATTR_KPARAM_INFO
	.align		4
.L_2169:
        /*0008*/ 	.byte	0x04, 0x17
        /*000a*/ 	.short	(.L_2171 - .L_2170)
.L_2170:
        /*000c*/ 	.word	0x00000000
        /*0010*/ 	.short	0x000b
        /*0012*/ 	.short	0x0058
        /*0014*/ 	.byte	0x00, 0xf5, 0x21, 0x00


	//----- nvinfo : EIATTR_KPARAM_INFO
	.align		4
.L_2171:
        /*0018*/ 	.byte	0x04, 0x17
        /*001a*/ 	.short	(.L_2173 - .L_2172)
.L_2172:
        /*001c*/ 	.word	0x00000000
        /*0020*/ 	.short	0x000a
        /*0022*/ 	.short	0x0050
        /*0024*/ 	.byte	0x00, 0xf5, 0x21, 0x00


	//----- nvinfo : EIATTR_KPARAM_INFO
	.align		4
.L_2173:
        /*0028*/ 	.byte	0x04, 0x17
        /*002a*/ 	.short	(.L_2175 - .L_2174)
.L_2174:
        /*002c*/ 	.word	0x00000000
        /*0030*/ 	.short	0x0009
        /*0032*/ 	.short	0x0048
        /*0034*/ 	.byte	0x00, 0xf0, 0x21, 0x00


	//----- nvinfo : EIATTR_KPARAM_INFO
	.align		4
.L_2175:
        /*0038*/ 	.byte	0x04, 0x17
        /*003a*/ 	.short	(.L_2177 - .L_2176)
.L_2176:
        /*003c*/ 	.word	0x00000000
        /*0040*/ 	.short	0x0008
        /*0042*/ 	.short	0x0040
        /*0044*/ 	.byte	0x00, 0xf0, 0x11, 0x00


	//----- nvinfo : EIATTR_KPARAM_INFO
	.align		4
.L_2177:
        /*0048*/ 	.byte	0x04, 0x17
        /*004a*/ 	.short	(.L_2179 - .L_2178)
.L_2178:
        /*004c*/ 	.word	0x00000000
        /*0050*/ 	.short	0x0007
        /*0052*/ 	.short	0x0038
        /*0054*/ 	.byte	0x00, 0xf5, 0x21, 0x00


	//----- nvinfo : EIATTR_KPARAM_INFO
	.align		4
.L_2179:
        /*0058*/ 	.byte	0x04, 0x17
        /*005a*/ 	.short	(.L_2181 - .L_2180)
.L_2180:
        /*005c*/ 	.word	0x00000000
        /*0060*/ 	.short	0x0006
        /*0062*/ 	.short	0x0030
        /*0064*/ 	.byte	0x00, 0xf5, 0x21, 0x00


	//----- nvinfo : EIATTR_KPARAM_INFO
	.align		4
.L_2181:
        /*0068*/ 	.byte	0x04, 0x17
        /*006a*/ 	.short	(.L_2183 - .L_2182)
.L_2182:
        /*006c*/ 	.word	0x00000000
        /*0070*/ 	.short	0x0005
        /*0072*/ 	.short	0x0028
        /*0074*/ 	.byte	0x00, 0xf5, 0x21, 0x00


	//----- nvinfo : EIATTR_KPARAM_INFO
	.align		4
.L_2183:
        /*0078*/ 	.byte	0x04, 0x17
        /*007a*/ 	.short	(.L_2185 - .L_2184)
.L_2184:
        /*007c*/ 	.word	0x00000000
        /*0080*/ 	.short	0x0004
        /*0082*/ 	.short	0x0020
        /*0084*/ 	.byte	0x00, 0xf5, 0x21, 0x00


	//----- nvinfo : EIATTR_KPARAM_INFO
	.align		4
.L_2185:
        /*0088*/ 	.byte	0x04, 0x17
        /*008a*/ 	.short	(.L_2187 - .L_2186)
.L_2186:
        /*008c*/ 	.word	0x00000000
        /*0090*/ 	.short	0x0003
        /*0092*/ 	.short	0x0018
        /*0094*/ 	.byte	0x00, 0xf5, 0x21, 0x00


	//----- nvinfo : EIATTR_KPARAM_INFO
	.align		4
.L_2187:
        /*0098*/ 	.byte	0x04, 0x17
        /*009a*/ 	.short	(.L_2189 - .L_2188)
.L_2188:
        /*009c*/ 	.word	0x00000000
        /*00a0*/ 	.short	0x0002
        /*00a2*/ 	.short	0x0010
        /*00a4*/ 	.byte	0x00, 0xf5, 0x21, 0x00


	//----- nvinfo : EIATTR_KPARAM_INFO
	.align		4
.L_2189:
        /*00a8*/ 	.byte	0x04, 0x17
        /*00aa*/ 	.short	(.L_2191 - .L_2190)
.L_2190:
        /*00ac*/ 	.word	0x00000000
        /*00b0*/ 	.short	0x0001
        /*00b2*/ 	.short	0x0008
        /*00b4*/ 	.byte	0x00, 0xf5, 0x21, 0x00


	//----- nvinfo : EIATTR_KPARAM_INFO
	.align		4
.L_2191:
        /*00b8*/ 	.byte	0x04, 0x17
        /*00ba*/ 	.short	(.L_2193 - .L_2192)
.L_2192:
        /*00bc*/ 	.word	0x00000000
        /*00c0*/ 	.short	0x0000
        /*00c2*/ 	.short	0x0000
        /*00c4*/ 	.byte	0x00, 0xf5, 0x21, 0x00


	//----- nvinfo : EIATTR_SPARSE_MMA_MASK
	.align		4
.L_2193:
        /*00c8*/ 	.byte	0x03, 0x50
        /*00ca*/ 	.short	0x0000


	//----- nvinfo : EIATTR_MAXREG_COUNT
	.align		4
        /*00cc*/ 	.byte	0x03, 0x1b
        /*00ce*/ 	.short	0x00a8


	//----- nvinfo : EIATTR_NUM_BARRIERS
	.align		4
        /*00d0*/ 	.byte	0x02, 0x4c
        /*00d2*/ 	.byte	0x01
	.zero		1


	//----- nvinfo : EIATTR_ANNOTATIONS
	.align		4
        /*00d4*/ 	.byte	0x04, 0x55
        /*00d6*/ 	.short	(.L_2195 - .L_2194)


	//   ....[0]....
.L_2194:
        /* <DEDUP_REMOVED lines=14> */


	//----- nvinfo : EIATTR_MERCURY_ISA_VERSION
	.align		4
.L_2195:
        /*01a8*/ 	.byte	0x03, 0x5f
        /*01aa*/ 	.short	0x0101


	//----- nvinfo : EIATTR_INT_WARP_WIDE_INSTR_OFFSETS
	.align		4
        /*01ac*/ 	.byte	0x04, 0x31
        /*01ae*/ 	.short	(.L_2197 - .L_2196)


	//   ....[0]....
.L_2196:
        /*01b0*/ 	.word	0x00005d90


	//   ....[1]....
        /*01b4*/ 	.word	0x000061e0


	//----- nvinfo : EIATTR_COOP_GROUP_MASK_REGIDS
	.align		4
.L_2197:
        /*01b8*/ 	.byte	0x04, 0x29
        /*01ba*/ 	.short	(.L_2199 - .L_2198)


	//   ....[0]....
.L_2198:
        /*01bc*/ 	.word	0xffffffff


	//   ....[1]....
        /*01c0*/ 	.word	0xffffffff


	//   ....[2]....
        /*01c4*/ 	.word	0xffffffff


	//   ....[3]....
        /*01c8*/ 	.word	0xffffffff


	//   ....[4]....
        /*01cc*/ 	.word	0xffffffff


	//   ....[5]....
        /*01d0*/ 	.word	0xffffffff


	//   ....[6]....
        /*01d4*/ 	.word	0xffffffff


	//   ....[7]....
        /*01d8*/ 	.word	0xffffffff


	//   ....[8]....
        /*01dc*/ 	.word	0xffffffff


	//   ....[9]....
        /*01e0*/ 	.word	0xffffffff


	//   ....[10]....
        /*01e4*/ 	.word	0xffffffff


	//   ....[11]....
        /*01e8*/ 	.word	0xffffffff


	//   ....[12]....
        /*01ec*/ 	.word	0x05000019


	//   ....[13]....
        /*01f0*/ 	.word	0x05000018


	//   ....[14]....
        /*01f4*/ 	.word	0x0500001a


	//   ....[15]....
        /*01f8*/ 	.word	0x0500001b


	//   ....[16]....
        /*01fc*/ 	.word	0x0500001d


	//   ....[17]....
        /*0200*/ 	.word	0x0500001c


	//   ....[18]....
        /*0204*/ 	.word	0x0500001e


	//   ....[19]....
        /*0208*/ 	.word	0x0500000b


	//   ....[20]....
        /*020c*/ 	.word	0x0500001a


	//   ....[21]....
        /*0210*/ 	.word	0x0500001a


	//   ....[22]....
        /*0214*/ 	.word	0x0500001a


	//   ....[23]....
        /*0218*/ 	.word	0x0500001a


	//   ....[24]....
        /*021c*/ 	.word	0x0500001a


	//   ....[25]....
        /*0220*/ 	.word	0x0500001a


	//   ....[26]....
        /*0224*/ 	.word	0x0500001a


	//   ....[27]....
        /*0228*/ 	.word	0x0500001a


	//----- nvinfo : EIATTR_COOP_GROUP_INSTR_OFFSETS
	.align		4
.L_2199:
        /*022c*/ 	.byte	0x04, 0x28
        /*022e*/ 	.short	(.L_2201 - .L_2200)


	//   ....[0]....
.L_2200:
        /*0230*/ 	.word	0x00005d40


	//   ....[1]....
        /*0234*/ 	.word	0x00005d70


	//   ....[2]....
        /*0238*/ 	.word	0x00005e10


	//   ....[3]....
        /*023c*/ 	.word	0x00005e30


	//   ....[4]....
        /*0240*/ 	.word	0x00006300


	//   ....[5]....
        /*0244*/ 	.word	0x00006330


	//   ....[6]....
        /*0248*/ 	.word	0x00006350


	//   ....[7]....
        /*024c*/ 	.word	0x00006370


	//   ....[8]....
        /*0250*/ 	.word	0x00006390


	//   ....[9]....
        /*0254*/ 	.word	0x000063b0


	//   ....[10]....
        /*0258*/ 	.word	0x000063d0


	//   ....[11]....
        /*025c*/ 	.word	0x000063f0


	//   ....[12]....
        /*0260*/ 	.word	0x00008000


	//   ....[13]....
        /*0264*/ 	.word	0x00008030


	//   ....[14]....
        /*0268*/ 	.word	0x00008080


	//   ....[15]....
        /*026c*/ 	.word	0x000080a0


	//   ....[16]....
        /*0270*/ 	.word	0x000080d0


	//   ....[17]....
        /*0274*/ 	.word	0x000080e0


	//   ....[18]....
        /*0278*/ 	.word	0x00008110


	//   ....[19]....
        /*027c*/ 	.word	0x00008120


	//   ....[20]....
        /*0280*/ 	.word	0x000082f0


	//   ....[21]....
        /*0284*/ 	.word	0x00008380


	//   ....[22]....
        /*0288*/ 	.word	0x000083f0


	//   ....[23]....
        /*028c*/ 	.word	0x00008450


	//   ....[24]....
        /*0290*/ 	.word	0x000084c0


	//   ....[25]....
        /*0294*/ 	.word	0x00008520


	//   ....[26]....
        /*0298*/ 	.word	0x00008590


	//   ....[27]....
        /*029c*/ 	.word	0x000085f0


	//----- nvinfo : EIATTR_VRC_CTA_INIT_COUNT
	.align		4
.L_2201:
        /*02a0*/ 	.byte	0x02, 0x4a
	.zero		1
	.zero		1


	//----- nvinfo : EIATTR_EXIT_INSTR_OFFSETS
	.align		4
        /*02a4*/ 	.byte	0x04, 0x1c
        /*02a6*/ 	.short	(.L_2203 - .L_2202)


	//   ....[0]....
.L_2202:
        /*02a8*/ 	.word	0x00007460


	//   ....[1]....
        /*02ac*/ 	.word	0x00008280


	//----- nvinfo : EIATTR_MAX_THREADS
	.align		4
.L_2203:
        /*02b0*/ 	.byte	0x04, 0x05
        /*02b2*/ 	.short	(.L_2205 - .L_2204)
.L_2204:
        /*02b4*/ 	.word	0x00000140
        /*02b8*/ 	.word	0x00000001
        /*02bc*/ 	.word	0x00000001


	//----- nvinfo : EIATTR_CRS_STACK_SIZE
	.align		4
.L_2205:
        /*02c0*/ 	.byte	0x04, 0x1e
        /*02c2*/ 	.short	(.L_2207 - .L_2206)
.L_2206:
        /*02c4*/ 	.word	0x00000000


	//----- nvinfo : EIATTR_CBANK_PARAM_SIZE
	.align		4
.L_2207:
        /*02c8*/ 	.byte	0x03, 0x19
        /*02ca*/ 	.short	0x0060


	//----- nvinfo : EIATTR_PARAM_CBANK
	.align		4
        /*02cc*/ 	.byte	0x04, 0x0a
        /*02ce*/ 	.short	(.L_2209 - .L_2208)
	.align		4
.L_2208:
        /*02d0*/ 	.word	index@(.nv.constant0._ZN13group_norm_v218gn_bwd_cuda_kernelI6__halfLi320ELi1ELi16ELi40ELi1024ELb1ELb1ELi64ELi320ELi320ELi4ELb1ELi8ELb0ELb0ELNS_15WgradSyncMethodE3ENS_16CompileConditionILi1000EEEEEvPT_S6_S6_PKS5_S8_S8_S8_PKfflPfPj)
        /*02d4*/ 	.short	0x0380
        /*02d6*/ 	.short	0x0060


	//----- nvinfo : EIATTR_SW_WAR
	.align		4
.L_2209:
        /*02d8*/ 	.byte	0x04, 0x36
        /*02da*/ 	.short	(.L_2211 - .L_2210)
.L_2210:
        /*02dc*/ 	.word	0x00000008
.L_2211:


//--------------------- .nv.info._ZN13group_norm_v218gn_bwd_cuda_kernelI6__halfLi320ELi2ELi16ELi40ELi1024ELb1ELb1ELi32ELi320ELi320ELi4ELb1ELi8ELb0ELb0ELNS_15WgradSyncMethodE3ENS_16CompileConditionILi1000EEEEEvPT_S6_S6_PKS5_S8_S8_S8_PKfflPfPj --------------------------
	.section	.nv.info._ZN13group_norm_v218gn_bwd_cuda_kernelI6__halfLi320ELi2ELi16ELi40ELi1024ELb1ELb1ELi32ELi320ELi320ELi4ELb1ELi8ELb0ELb0ELNS_15WgradSyncMethodE3ENS_16CompileConditionILi1000EEEEEvPT_S6_S6_PKS5_S8_S8_S8_PKfflPfPj,"",@"SHT_CUDA_INFO"
	.sectionflags	@""
	.align	4


	//----- nvinfo : EIATTR_CUDA_API_VERSION
	.align		4
        /*0000*/ 	.byte	0x04, 0x37
        /*0002*/ 	.short	(.L_2213 - .L_2212)
.L_2212:
        /*0004*/ 	.word	0x00000082


	//----- nvinfo : EIATTR_KPARAM_INFO
	.align		4
.L_2213:
        /*0008*/ 	.byte	0x04, 0x17
        /*000a*/ 	.short	(.L_2215 - .L_2214)
.L_2214:
        /*000c*/ 	.word	0x00000000
        /*0010*/ 	.short	0x000b
        /*0012*/ 	.short	0x0058
        /*0014*/ 	.byte	0x00, 0xf5, 0x21, 0x00


	//----- nvinfo : EIATTR_KPARAM_INFO
	.align		4
.L_2215:
        /*0018*/ 	.byte	0x04, 0x17
        /*001a*/ 	.short	(.L_2217 - .L_2216)
.L_2216:
        /*001c*/ 	.word	0x00000000
        /*0020*/ 	.short	0x000a
        /*0022*/ 	.short	0x0050
        /*0024*/ 	.byte	0x00, 0xf5, 0x21, 0x00


	//----- nvinfo : EIATTR_KPARAM_INFO
	.align		4
.L_2217:
        /*0028*/ 	.byte	0x04, 0x17
        /*002a*/ 	.short	(.L_2219 - .L_2218)
.L_2218:
        /*002c*/ 	.word	0x00000000
        /*0030*/ 	.short	0x0009
        /*0032*/ 	.short	0x0048
        /*0034*/ 	.byte	0x00, 0xf0, 0x21, 0x00


	//----- nvinfo : EIATTR_KPARAM_INFO
	.align		4
.L_2219:
        /*0038*/ 	.byte	0x04, 0x17
        /*003a*/ 	.short	(.L_2221 - .L_2220)
.L_2220:
        /*003c*/ 	.word	0x00000000
        /*0040*/ 	.short	0x0008
        /*0042*/ 	.short	0x0040
        /*0044*/ 	.byte	0x00, 0xf0, 0x11, 0x00


	//----- nvinfo : EIATTR_KPARAM_INFO
	.align		4
.L_2221:
        /*0048*/ 	.byte	0x04, 0x17
        /*004a*/ 	.short	(.L_2223 - .L_2222)
.L_2222:
        /*004c*/ 	.word	0x00000000
        /*0050*/ 	.short	0x0007
        /*0052*/ 	.short	0x0038
        /*0054*/ 	.byte	0x00, 0xf5, 0x21, 0x00


	//----- nvinfo : EIATTR_KPARAM_INFO
	.align		4
.L_2223:
        /*0058*/ 	.byte	0x04, 0x17
        /*005a*/ 	.short	(.L_2225 - .L_2224)
.L_2224:
        /*005c*/ 	.word	0x00000000
        /*0060*/ 	.short	0x0006
        /*0062*/ 	.short	0x0030
        /*0064*/ 	.byte	0x00, 0xf5, 0x21, 0x00


	//----- nvinfo : EIATTR_KPARAM_INFO
	.align		4
.L_2225:
        /*0068*/ 	.byte	0x04, 0x17
        /*006a*/ 	.short	(.L_2227 - .L_2226)
.L_2226:
        /*006c*/ 	.word	0x00000000
        /*0070*/ 	.short	0x0005
        /*0072*/ 	.short	0x0028
        /*0074*/ 	.byte	0x00, 0xf5, 0x21, 0x00


	//----- nvinfo : EIATTR_KPARAM_INFO
	.align		4
.L_2227:
        /*0078*/ 	.byte	0x04, 0x17
        /*007a*/ 	.short	(.L_2229 - .L_2228)
.L_2228:
        /*007c*/ 	.word	0x00000000
        /*0080*/ 	.short	0x0004
        /*0082*/ 	.short	0x0020
        /*0084*/ 	.byte	0x00, 0xf5, 0x21, 0x00


	//----- nvinfo : EIATTR_KPARAM_INFO
	.align		4
.L_2229:
        /*0088*/ 	.byte	0x04, 0x17
        /*008a*/ 	.short	(.L_2231 - .L_2230)
.L_2230:
        /*008c*/ 	.word	0x00000000
        /*0090*/ 	.short	0x0003
        /*0092*/ 	.short	0x0018
        /*0094*/ 	.byte	0x00, 0xf5, 0x21, 0x00


	//----- nvinfo : EIATTR_KPARAM_INFO
	.align		4
.L_2231:
        /*0098*/ 	.byte	0x04, 0x17
        /*009a*/ 	.short	(.L_2233 - .L_2232)
.L_2232:
        /*009c*/ 	.word	0x00000000
        /*00a0*/ 	.short	0x0002
        /*00a2*/ 	.short	0x0010
        /*00a4*/ 	.byte	0x00, 0xf5, 0x21, 0x00


	//----- nvinfo : EIATTR_KPARAM_INFO
	.align		4
.L_2233:
        /*00a8*/ 	.byte	0x04, 0x17
        /*00aa*/ 	.short	(.L_2235 - .L_2234)
.L_2234:
        /*00ac*/ 	.word	0x00000000
        /*00b0*/ 	.short	0x0001
        /*00b2*/ 	.short	0x0008
        /*00b4*/ 	.byte	0x00, 0xf5, 0x21, 0x00


	//----- nvinfo : EIATTR_KPARAM_INFO
	.align		4
.L_2235:
        /*00b8*/ 	.byte	0x04, 0x17
        /*00ba*/ 	.short	(.L_2237 - .L_2236)
.L_2236:
        /*00bc*/ 	.word	0x00000000
        /*00c0*/ 	.short	0x0000
        /*00c2*/ 	.short	0x0000
        /*00c4*/ 	.byte	0x00, 0xf5, 0x21, 0x00


	//----- nvinfo : EIATTR_SPARSE_MMA_MASK
	.align		4
.L_2237:
        /*00c8*/ 	.byte	0x03, 0x50
        /*00ca*/ 	.short	0x0000


	//----- nvinfo : EIATTR_MAXREG_COUNT
	.align		4
        /*00cc*/ 	.byte	0x03, 0x1b
        /*00ce*/ 	.short	0x0060


	//----- nvinfo : EIATTR_NUM_BARRIERS
	.align		4
        /*00d0*/ 	.byte	0x02, 0x4c
        /*00d2*/ 	.byte	0x01
	.zero		1


	//----- nvinfo : EIATTR_MERCURY_ISA_VERSION
	.align		4
        /*00d4*/ 	.byte	0x03, 0x5f
        /*00d6*/ 	.short	0x0101


	//----- nvinfo : EIATTR_COOP_GROUP_MASK_REGIDS
	.align		4
        /*00d8*/ 	.byte	0x04, 0x29
        /*00da*/ 	.short	(.L_2239 - .L_2238)


	//   ....[0]....
.L_2238:
        /*00dc*/ 	.word	0xffffffff


	//   ....[1]....
        /*00e0*/ 	.word	0xffffffff


	//   ....[2]....
        /*00e4*/ 	.word	0xffffffff


	//   ....[3]....
        /*00e8*/ 	.word	0xffffffff


	//   ....[4]....
        /*00ec*/ 	.word	0xffffffff


	//   ....[5]....
        /*00f0*/ 	.word	0xffffffff


	//   ....[6]....
        /*00f4*/ 	.word	0xffffffff


	//   ....[7]....
        /*00f8*/ 	.word	0xffffffff


	//   ....[8]....
        /*00fc*/ 	.word	0xffffffff


	//   ....[9]....
        /*0100*/ 	.word	0xffffffff


	//   ....[10]....
        /*0104*/ 	.word	0xffffffff


	//   ....[11]....
        /*0108*/ 	.word	0xffffffff


	//   ....[12]....
        /*010c*/ 	.word	0xffffffff


	//   ....[13]....
        /*0110*/ 	.word	0xffffffff


	//   ....[14]....
        /*0114*/ 	.word	0x0500001e


	//   ....[15]....
        /*0118*/ 	.word	0x05000019


	//   ....[16]....
        /*011c*/ 	.word	0x0500001b


	//   ....[17]....
        /*0120*/ 	.word	0x05000020


	//   ....[18]....
        /*0124*/ 	.word	0x05000022


	//   ....[19]....
        /*0128*/ 	.word	0x0500001d


	//   ....[20]....
        /*012c*/ 	.word	0x0500001f


	//   ....[21]....
        /*0130*/ 	.word	0x05000014


	//   ....[22]....
        /*0134*/ 	.word	0x0500001b


	//   ....[23]....
        /*0138*/ 	.word	0x0500001b


	//   ....[24]....
        /*013c*/ 	.word	0x0500001b


	//   ....[25]....
        /*0140*/ 	.word	0x0500001b


	//   ....[26]....
        /*0144*/ 	.word	0x0500001b


	//   ....[27]....
        /*0148*/ 	.word	0x0500001b


	//   ....[28]....
        /*014c*/ 	.word	0x0500001b


	//   ....[29]....
        /*0150*/ 	.word	0x0500001b


	//----- nvinfo : EIATTR_COOP_GROUP_INSTR_OFFSETS
	.align		4
.L_2239:
        /*0154*/ 	.byte	0x04, 0x28
        /*0156*/ 	.short	(.L_2241 - .L_2240)


	//   ....[0]....
.L_2240:
        /*0158*/ 	.word	0x00003620


	//   ....[1]....
        /*015c*/ 	.word	0x00003650


	//   ....[2]....
        /*0160*/ 	.word	0x00003680


	//   ....[3]....
        /*0164*/ 	.word	0x00003690


	//   ....[4]....
        /*0168*/ 	.word	0x00003c10


	//   ....[5]....
        /*016c*/ 	.word	0x00003c20


	//   ....[6]....
        /*0170*/ 	.word	0x00003c50


	//   ....[7]....
        /*0174*/ 	.word	0x00003c60


	//   ....[8]....
        /*0178*/ 	.word	0x00003c90


	//   ....[9]....
        /*017c*/ 	.word	0x00003ca0


	//   ....[10]....
        /*0180*/ 	.word	0x00003cd0


	//   ....[11]....
        /*0184*/ 	.word	0x00003ce0


	//   ....[12]....
        /*0188*/ 	.word	0x00003d10


	//   ....[13]....
        /*018c*/ 	.word	0x00003d20


	//   ....[14]....
        /*0190*/ 	.word	0x00005180


	//   ....[15]....
        /*0194*/ 	.word	0x000051b0


	//   ....[16]....
        /*0198*/ 	.word	0x00005200


	//   ....[17]....
        /*019c*/ 	.word	0x00005220


	//   ....[18]....
        /*01a0*/ 	.word	0x00005250


	//   ....[19]....
        /*01a4*/ 	.word	0x00005260


	//   ....[20]....
        /*01a8*/ 	.word	0x00005290


	//   ....[21]....
        /*01ac*/ 	.word	0x000052a0


	//   ....[22]....
        /*01b0*/ 	.word	0x00005460


	//   ....[23]....
        /*01b4*/ 	.word	0x000054f0


	//   ....[24]....
        /*01b8*/ 	.word	0x00005560


	//   ....[25]....
        /*01bc*/ 	.word	0x000055c0


	//   ....[26]....
        /*01c0*/ 	.word	0x00005630


	//   ....[27]....
        /*01c4*/ 	.word	0x00005690


	//   ....[28]....
        /*01c8*/ 	.word	0x00005700


	//   ....[29]....
        /*01cc*/ 	.word	0x00005760


	//----- nvinfo : EIATTR_VRC_CTA_INIT_COUNT
	.align		4
.L_2241:
        /*01d0*/ 	.byte	0x02, 0x4a
	.zero		1
	.zero		1


	//----- nvinfo : EIATTR_EXIT_INSTR_OFFSETS
	.align		4
        /*01d4*/ 	.byte	0x04, 0x1c
        /*01d6*/ 	.short	(.L_2243 - .L_2242)


	//   ....[0]....
.L_2242:
        /*01d8*/ 	.word	0x00004610


	//   ....[1]....
        /*01dc*/ 	.word	0x000053f0


	//----- nvinfo : EIATTR_MAX_THREADS
	.align		4
.L_2243:
        /*01e0*/ 	.byte	0x04, 0x05
        /*01e2*/ 	.short	(.L_2245 - .L_2244)
.L_2244:
        /*01e4*/ 	.word	0x00000140
        /*01e8*/ 	.word	0x00000001
        /*01ec*/ 	.word	0x00000001


	//----- nvinfo : EIATTR_CRS_STACK_SIZE
	.align		4
.L_2245:
        /*01f0*/ 	.byte	0x04, 0x1e
        /*01f2*/ 	.short	(.L_2247 - .L_2246)
.L_2246:
        /*01f4*/ 	.word	0x00000000


	//----- nvinfo : EIATTR_CBANK_PARAM_SIZE
	.align		4
.L_2247:
        /*01f8*/ 	.byte	0x03, 0x19
        /*01fa*/ 	.short	0x0060


	//----- nvinfo : EIATTR_PARAM_CBANK
	.align		4
        /*01fc*/ 	.byte	0x04, 0x0a
        /*01fe*/ 	.short	(.L_2249 - .L_2248)
	.align		4
.L_2248:
        /*0200*/ 	.word	index@(.nv.constant0._ZN13group_norm_v218gn_bwd_cuda_kernelI6__halfLi320ELi2ELi16ELi40ELi1024ELb1ELb1ELi32ELi320ELi320ELi4ELb1ELi8ELb0ELb0ELNS_15WgradSyncMethodE3ENS_16CompileConditionILi1000EEEEEvPT_S6_S6_PKS5_S8_S8_S8_PKfflPfPj)
        /*0204*/ 	.short	0x0380
        /*0206*/ 	.short	0x0060


	//----- nvinfo : EIATTR_SW_WAR
	.align		4
.L_2249:
        /*0208*/ 	.byte	0x04, 0x36
        /*020a*/ 	.short	(.L_2251 - .L_2250)
.L_2250:
        /*020c*/ 	.word	0x00000008
.L_2251:


//--------------------- .nv.info._ZN13group_norm_v218gn_bwd_cuda_kernelI6__halfLi320ELi3ELi16ELi40ELi1024ELb1ELb1ELi32ELi320ELi320ELi4ELb1ELi10ELb0ELb0ELNS_15WgradSyncMethodE3ENS_16CompileConditionILi1000EEEEEvPT_S6_S6_PKS5_S8_S8_S8_PKfflPfPj --------------------------
	.section	.nv.info._ZN13group_norm_v218gn_bwd_cuda_kernelI6__halfLi320ELi3ELi16ELi40ELi1024ELb1ELb1ELi32ELi320ELi320ELi4ELb1ELi10ELb0ELb0ELNS_15WgradSyncMethodE3ENS_16CompileConditionILi1000EEEEEvPT_S6_S6_PKS5_S8_S8_S8_PKfflPfPj,"",@"SHT_CUDA_INFO"
	.sectionflags	@""
	.align	4


	//----- nvinfo : EIATTR_CUDA_API_VERSION
	.align		4
        /*0000*/ 	.byte	0x04, 0x37
        /*0002*/ 	.short	(.L_2253 - .L_2252)
.L_2252:
        /*0004*/ 	.word	0x00000082


	//----- nvinfo : EIATTR_KPARAM_INFO
	.align		4
.L_2253:
        /*0008*/ 	.byte	0x04, 0x17
        /*000a*/ 	.short	(.L_2255 - .L_2254)
.L_2254:
        /*000c*/ 	.word	0x00000000
        /*0010*/ 	.short	0x000b
        /*0012*/ 	.short	0x0058
        /*0014*/ 	.byte	0x00, 0xf5, 0x21, 0x00


	//----- nvinfo : EIATTR_KPARAM_INFO
	.align		4
.L_2255:
        /*0018*/ 	.byte	0x04, 0x17
        /*001a*/ 	.short	(.L_2257 - .L_2256)
.L_2256:
        /*001c*/ 	.word	0x00000000
        /*0020*/ 	.short	0x000a
        /*0022*/ 	.short	0x0050
        /*0024*/ 	.byte	0x00, 0xf5, 0x21, 0x00


	//----- nvinfo : EIATTR_KPARAM_INFO
	.align		4
.L_2257:
        /*0028*/ 	.byte	0x04, 0x17
        /*002a*/ 	.short	(.L_2259 - .L_2258)
.L_2258:
        /*002c*/ 	.word	0x00000000
        /*0030*/ 	.short	0x0009
        /*0032*/ 	.short	0x0048
        /*0034*/ 	.byte	0x00, 0xf0, 0x21, 0x00


	//----- nvinfo : EIATTR_KPARAM_INFO
	.align		4
.L_2259:
        /*0038*/ 	.byte	0x04, 0x17
        /*003a*/ 	.short	(.L_2261 - .L_2260)
.L_2260:
        /*003c*/ 	.word	0x00000000
        /*0040*/ 	.short	0x0008
        /*0042*/ 	.short	0x0040
        /*0044*/ 	.byte	0x00, 0xf0, 0x11, 0x00


	//----- nvinfo : EIATTR_KPARAM_INFO
	.align		4
.L_2261:
        /*0048*/ 	.byte	0x04, 0x17
        /*004a*/ 	.short	(.L_2263 - .L_2262)
.L_2262:
        /*004c*/ 	.word	0x00000000
        /*0050*/ 	.short	0x0007
        /*0052*/ 	.short	0x0038
        /*0054*/ 	.byte	0x00, 0xf5, 0x21, 0x00


	//----- nvinfo : EIATTR_KPARAM_INFO
	.align		4
.L_2263:
        /*0058*/ 	.byte	0x04, 0x17
        /*005a*/ 	.short	(.L_2265 - .L_2264)
.L_2264:
        /*005c*/ 	.word	0x00000000
        /*0060*/ 	.short	0x0006
        /*0062*/ 	.short	0x0030
        /*0064*/ 	.byte	0x00, 0xf5, 0x21, 0x00


	//----- nvinfo : EIATTR_KPARAM_INFO
	.align		4
.L_2265:
        /*0068*/ 	.byte	0x04, 0x17
        /*006a*/ 	.short	(.L_2267 - .L_2266)
.L_2266:
        /*006c*/ 	.word	0x00000000
        /*0070*/ 	.short	0x0005
        /*0072*/ 	.short	0x0028
        /*0074*/ 	.byte	0x00, 0xf5, 0x21, 0x00


	//----- nvinfo : EIATTR_KPARAM_INFO
	.align		4
.L_2267:
        /*0078*/ 	.byte	0x04, 0x17
        /*007a*/ 	.short	(.L_2269 - .L_2268)
.L_2268:
        /*007c*/ 	.word	0x00000000
        /*0080*/ 	.short	0x0004
        /*0082*/ 	.short	0x0020
        /*0084*/ 	.byte	0x00, 0xf5, 0x21, 0x00


	//----- nvinfo : EIATTR_KPARAM_INFO
	.align		4
.L_2269:
        /*0088*/ 	.byte	0x04, 0x17
        /*008a*/ 	.short	(.L_2271 - .L_2270)
.L_2270:
        /*008c*/ 	.word	0x00000000
        /*0090*/ 	.short	0x0003
        /*0092*/ 	.short	0x0018
        /*0094*/ 	.byte	0x00, 0xf5, 0x21, 0x00


	//----- nvinfo : EIATTR_KPARAM_INFO
	.align		4
.L_2271:
        /*0098*/ 	.byte	0x04, 0x17
        /*009a*/ 	.short	(.L_2273 - .L_2272)
.L_2272:
        /*009c*/ 	.word	0x00000000
        /*00a0*/ 	.short	0x0002
        /*00a2*/ 	.short	0x0010
        /*00a4*/ 	.byte	0x00, 0xf5, 0x21, 0x00


	//----- nvinfo : EIATTR_KPARAM_INFO
	.align		4
.L_2273:
        /*00a8*/ 	.byte	0x04, 0x17
        /*00aa*/ 	.short	(.L_2275 - .L_2274)
.L_2274:
        /*00ac*/ 	.word	0x00000000
        /*00b0*/ 	.short	0x0001
        /*00b2*/ 	.short	0x0008
        /*00b4*/ 	.byte	0x00, 0xf5, 0x21, 0x00


	//----- nvinfo : EIATTR_KPARAM_INFO
	.align		4
.L_2275:
        /*00b8*/ 	.byte	0x04, 0x17
        /*00ba*/ 	.short	(.L_2277 - .L_2276)
.L_2276:
        /*00bc*/ 	.word	0x00000000
        /*00c0*/ 	.short	0x0000
        /*00c2*/ 	.short	0x0000
        /*00c4*/ 	.byte	0x00, 0xf5, 0x21, 0x00


	//----- nvinfo : EIATTR_SPARSE_MMA_MASK
	.align		4
.L_2277:
        /*00c8*/ 	.byte	0x03, 0x50
        /*00ca*/ 	.short	0x0000


	//----- nvinfo : EIATTR_MAXREG_COUNT
	.align		4
        /*00cc*/ 	.byte	0x03, 0x1b
        /*00ce*/ 	.short	0x0040


	//----- nvinfo : EIATTR_NUM_BARRIERS
	.align		4
        /*00d0*/ 	.byte	0x02, 0x4c
        /*00d2*/ 	.byte	0x01
	.zero		1


	//----- nvinfo : EIATTR_ANNOTATIONS
	.align		4
        /*00d4*/ 	.byte	0x04, 0x55
        /*00d6*/ 	.short	(.L_2279 - .L_2278)


	//   ....[0]....
.L_2278:
        /* <DEDUP_REMOVED lines=81> */


	//----- nvinfo : EIATTR_MERCURY_ISA_VERSION
	.align		4
.L_2279:
        /*05d8*/ 	.byte	0x03, 0x5f
        /*05da*/ 	.short	0x0101


	//----- nvinfo : EIATTR_COOP_GROUP_MASK_REGIDS
	.align		4
        /*05dc*/ 	.byte	0x04, 0x29
        /*05de*/ 	.short	(.L_2281 - .L_2280)


	//   ....[0]....
.L_2280:
        /*05e0*/ 	.word	0xffffffff


	//   ....[1]....
        /*05e4*/ 	.word	0xffffffff


	//   ....[2]....
        /*05e8*/ 	.word	0xffffffff


	//   ....[3]....
        /*05ec*/ 	.word	0xffffffff


	//   ....[4]....
        /*05f0*/ 	.word	0xffffffff


	//   ....[5]....
        /*05f4*/ 	.word	0xffffffff


	//   ....[6]....
        /*05f8*/ 	.word	0xffffffff


	//   ....[7]....
        /*05fc*/ 	.word	0xffffffff


	//   ....[8]....
        /*0600*/ 	.word	0xffffffff


	//   ....[9]....
        /*0604*/ 	.word	0xffffffff


	//   ....[10]....
        /*0608*/ 	.word	0xffffffff


	//   ....[11]....
        /*060c*/ 	.word	0xffffffff


	//   ....[12]....
        /*0610*/ 	.word	0xffffffff


	//   ....[13]....
        /*0614*/ 	.word	0xffffffff


	//   ....[14]....
        /*0618*/ 	.word	0x05000010


	//   ....[15]....
        /*061c*/ 	.word	0x0500000f


	//   ....[16]....
        /*0620*/ 	.word	0x05000011


	//   ....[17]....
        /*0624*/ 	.word	0x05000012


	//   ....[18]....
        /*0628*/ 	.word	0x05000014


	//   ....[19]....
        /*062c*/ 	.word	0x05000013


	//   ....[20]....
        /*0630*/ 	.word	0x05000015


	//   ....[21]....
        /*0634*/ 	.word	0x0500000a


	//   ....[22]....
        /*0638*/ 	.word	0x05000011


	//   ....[23]....
        /*063c*/ 	.word	0x05000011


	//   ....[24]....
        /*0640*/ 	.word	0x05000011


	//   ....[25]....
        /*0644*/ 	.word	0x05000011


	//   ....[26]....
        /*0648*/ 	.word	0x05000011


	//   ....[27]....
        /*064c*/ 	.word	0x05000011


	//   ....[28]....
        /*0650*/ 	.word	0x05000011


	//   ....[29]....
        /*0654*/ 	.word	0x05000011


	//----- nvinfo : EIATTR_COOP_GROUP_INSTR_OFFSETS
	.align		4
.L_2281:
        /*0658*/ 	.byte	0x04, 0x28
        /*065a*/ 	.short	(.L_2283 - .L_2282)


	//   ....[0]....
.L_2282:
        /*065c*/ 	.word	0x00003db0


	//   ....[1]....
        /*0660*/ 	.word	0x00003de0


	//   ....[2]....
        /*0664*/ 	.word	0x00003e10


	//   ....[3]....
        /*0668*/ 	.word	0x00003e20


	//   ....[4]....
        /*066c*/ 	.word	0x000044c0


	//   ....[5]....
        /*0670*/ 	.word	0x000044e0


	//   ....[6]....
        /*0674*/ 	.word	0x00004500


	//   ....[7]....
        /*0678*/ 	.word	0x00004520


	//   ....[8]....
        /*067c*/ 	.word	0x00004540


	//   ....[9]....
        /*0680*/ 	.word	0x00004560


	//   ....[10]....
        /*0684*/ 	.word	0x00004580


	//   ....[11]....
        /*0688*/ 	.word	0x000045a0


	//   ....[12]....
        /*068c*/ 	.word	0x000045c0


	//   ....[13]....
        /*0690*/ 	.word	0x000045e0


	//   ....[14]....
        /*0694*/ 	.word	0x00005bc0


	//   ....[15]....
        /*0698*/ 	.word	0x00005bf0


	//   ....[16]....
        /*069c*/ 	.word	0x00005c40


	//   ....[17]....
        /*06a0*/ 	.word	0x00005c60


	//   ....[18]....
        /*06a4*/ 	.word	0x00005c90


	//   ....[19]....
        /*06a8*/ 	.word	0x00005ca0


	//   ....[20]....
        /*06ac*/ 	.word	0x00005cd0


	//   ....[21]....
        /*06b0*/ 	.word	0x00005ce0


	//   ....[22]....
        /*06b4*/ 	.word	0x00005ea0


	//   ....[23]....
        /*06b8*/ 	.word	0x00005f30


	//   ....[24]....
        /*06bc*/ 	.word	0x00005fa0


	//   ....[25]....
        /*06c0*/ 	.word	0x00006000


	//   ....[26]....
        /*06c4*/ 	.word	0x00006070


	//   ....[27]....
        /*06c8*/ 	.word	0x000060d0


	//   ....[28]....
        /*06cc*/ 	.word	0x00006140


	//   ....[29]....
        /*06d0*/ 	.word	0x000061a0


	//----- nvinfo : EIATTR_VRC_CTA_INIT_COUNT
	.align		4
.L_2283:
        /*06d4*/ 	.byte	0x02, 0x4a
	.zero		1
	.zero		1


	//----- nvinfo : EIATTR_EXIT_INSTR_OFFSETS
	.align		4
        /*06d8*/ 	.byte	0x04, 0x1c
        /*06da*/ 	.short	(.L_2285 - .L_2284)


	//   ....[0]....
.L_2284:
        /*06dc*/ 	.word	0x00005050


	//   ....[1]....
        /*06e0*/ 	.word	0x00005e30


	//----- nvinfo : EIATTR_MAX_THREADS
	.align		4
.L_2285:
        /*06e4*/ 	.byte	0x04, 0x05
        /*06e6*/ 	.short	(.L_2287 - .L_2286)
.L_2286:
        /*06e8*/ 	.word	0x00000140
        /*06ec*/ 	.word	0x00000001
        /*06f0*/ 	.word	0x00000001


	//----- nvinfo : EIATTR_CRS_STACK_SIZE
	.align		4
.L_2287:
        /*06f4*/ 	.byte	0x04, 0x1e
        /*06f6*/ 	.short	(.L_2289 - .L_2288)
.L_2288:
        /*06f8*/ 	.word	0x00000000


	//----- nvinfo : EIATTR_CBANK_PARAM_SIZE
	.align		4
.L_2289:
        /*06fc*/ 	.byte	0x03, 0x19
        /*06fe*/ 	.short	0x0060


	//----- nvinfo : EIATTR_PARAM_CBANK
	.align		4
        /*0700*/ 	.byte	0x04, 0x0a
        /*0702*/ 	.short	(.L_2291 - .L_2290)
	.align		4
.L_2290:
        /*0704*/ 	.word	index@(.nv.constant0._ZN13group_norm_v218gn_bwd_cuda_kernelI6__halfLi320ELi3ELi16ELi40ELi1024ELb1ELb1ELi32ELi320ELi320ELi4ELb1ELi10ELb0ELb0ELNS_15WgradSyncMethodE3ENS_16CompileConditionILi1000EEEEEvPT_S6_S6_PKS5_S8_S8_S8_PKfflPfPj)
        /*0708*/ 	.short	0x0380
        /*070a*/ 	.short	0x0060


	//----- nvinfo : EIATTR_SW_WAR
	.align		4
.L_2291:
        /*070c*/ 	.byte	0x04, 0x36
        /*070e*/ 	.short	(.L_2293 - .L_2292)
.L_2292:
        /*0710*/ 	.word	0x00000008
.L_2293:


//--------------------- .nv.info._ZN13group_norm_v218gn_bwd_cuda_kernelI6__halfLi320ELi3ELi16ELi40ELi1024ELb1ELb1ELi32ELi320ELi320ELi4ELb1ELi12ELb0ELb0ELNS_15WgradSyncMethodE3ENS_16CompileConditionILi1000EEEEEvPT_S6_S6_PKS5_S8_S8_S8_PKfflPfPj --------------------------
	.section	.nv.info._ZN13group_norm_v218gn_bwd_cuda_kernelI6__halfLi320ELi3ELi16ELi40ELi1024ELb1ELb1ELi32ELi320ELi320ELi4ELb1ELi12ELb0ELb0ELNS_15WgradSyncMethodE3ENS_16CompileConditionILi1000EEEEEvPT_S6_S6_PKS5_S8_S8_S8_PKfflPfPj,"",@"SHT_CUDA_INFO"
	.sectionflags	@""
	.align	4


	//----- nvinfo : EIATTR_CUDA_API_VERSION
	.align		4
        /*0000*/ 	.byte	0x04, 0x37
        /*0002*/ 	.short	(.L_2295 - .L_2294)
.L_2294:
        /*0004*/ 	.word	0x00000082


	//----- nvinfo : EIATTR_KPARAM_INFO
	.align		4
.L_2295:
        /*0008*/ 	.byte	0x04, 0x17
        /*000a*/ 	.short	(.L_2297 - .L_2296)
.L_2296:
        /*000c*/ 	.word	0x00000000
        /*0010*/ 	.short	0x000b
        /*0012*/ 	.short	0x0058
        /*0014*/ 	.byte	0x00, 0xf5, 0x21, 0x00


	//----- nvinfo : EIATTR_KPARAM_INFO
	.align		4
.L_2297:
        /*0018*/ 	.byte	0x04, 0x17
        /*001a*/ 	.short	(.L_2299 - .L_2298)
.L_2298:
        /*001c*/ 	.word	0x00000000
        /*0020*/ 	.short	0x000a
        /*0022*/ 	.short	0x0050
        /*0024*/ 	.byte	0x00, 0xf5, 0x21, 0x00


	//----- nvinfo : EIATTR_KPARAM_INFO
	.align		4
.L_2299:
        /*0028*/ 	.byte	0x04, 0x17
        /*002a*/ 	.short	(.L_2301 - .L_2300)
.L_2300:
        /*002c*/ 	.word	0x00000000
        /*0030*/ 	.short	0x0009
        /*0032*/ 	.short	0x0048
        /*0034*/ 	.byte	0x00, 0xf0, 0x21, 0x00


	//----- nvinfo : EIATTR_KPARAM_INFO
	.align		4
.L_2301:
        /*0038*/ 	.byte	0x04, 0x17
        /*003a*/ 	.short	(.L_2303 - .L_2302)
.L_2302:
        /*003c*/ 	.word	0x00000000
        /*0040*/ 	.short	0x0008
        /*0042*/ 	.short	0x0040
        /*0044*/ 	.byte	0x00, 0xf0, 0x11, 0x00


	//----- nvinfo : EIATTR_KPARAM_INFO
	.align		4
.L_2303:
        /*0048*/ 	.byte	0x04, 0x17
        /*004a*/ 	.short	(.L_2305 - .L_2304)
.L_2304:
        /*004c*/ 	.word	0x00000000
        /*0050*/ 	.short	0x0007
        /*0052*/ 	.short	0x0038
        /*0054*/ 	.byte	0x00, 0xf5, 0x21, 0x00


	//----- nvinfo : EIATTR_KPARAM_INFO
	.align		4
.L_2305:
        /*0058*/ 	.byte	0x04, 0x17
        /*005a*/ 	.short	(.L_2307 - .L_2306)
.L_2306:
        /*005c*/ 	.word	0x00000000
        /*0060*/ 	.short	0x0006
        /*0062*/ 	.short	0x0030
        /*0064*/ 	.byte	0x00, 0xf5, 0x21, 0x00


	//----- nvinfo : EIATTR_KPARAM_INFO
	.align		4
.L_2307:
        /*0068*/ 	.byte	0x04, 0x17
        /*006a*/ 	.short	(.L_2309 - .L_2308)
.L_2308:
        /*006c*/ 	.word	0x00000000
        /*0070*/ 	.short	0x0005
        /*0072*/ 	.short	0x0028
        /*0074*/ 	.byte	0x00, 0xf5, 0x21, 0x00


	//----- nvinfo : EIATTR_KPARAM_INFO
	.align		4
.L_2309:
        /*0078*/ 	.byte	0x04, 0x17
        /*007a*/ 	.short	(.L_2311 - .L_2310)
.L_2310:
        /*007c*/ 	.word	0x00000000
        /*0080*/ 	.short	0x0004
        /*0082*/ 	.short	0x0020
        /*0084*/ 	.byte	0x00, 0xf5, 0x21, 0x00


	//----- nvinfo : EIATTR_KPARAM_INFO
	.align		4
.L_2311:
        /*0088*/ 	.byte	0x04, 0x17
        /*008a*/ 	.short	(.L_2313 - .L_2312)
.L_2312:
        /*008c*/ 	.word	0x00000000
        /*0090*/ 	.short	0x0003
        /*0092*/ 	.short	0x0018
        /*0094*/ 	.byte	0x00, 0xf5, 0x21, 0x00


	//----- nvinfo : EIATTR_KPARAM_INFO
	.align		4
.L_2313:
        /*0098*/ 	.byte	0x04, 0x17
        /*009a*/ 	.short	(.L_2315 - .L_2314)
.L_2314:
        /*009c*/ 	.word	0x00000000
        /*00a0*/ 	.short	0x0002
        /*00a2*/ 	.short	0x0010
        /*00a4*/ 	.byte	0x00, 0xf5, 0x21, 0x00


	//----- nvinfo : EIATTR_KPARAM_INFO
	.align		4
.L_2315:
        /*00a8*/ 	.byte	0x04, 0x17
        /*00aa*/ 	.short	(.L_2317 - .L_2316)
.L_2316:
        /*00ac*/ 	.word	0x00000000
        /*00b0*/ 	.short	0x0001
        /*00b2*/ 	.short	0x0008
        /*00b4*/ 	.byte	0x00, 0xf5, 0x21, 0x00


	//----- nvinfo : EIATTR_KPARAM_INFO
	.align		4
.L_2317:
        /*00b8*/ 	.byte	0x04, 0x17
        /*00ba*/ 	.short	(.L_2319 - .L_2318)
.L_2318:
        /*00bc*/ 	.word	0x00000000
        /*00c0*/ 	.short	0x0000
        /*00c2*/ 	.short	0x0000
        /*00c4*/ 	.byte	0x00, 0xf5, 0x21, 0x00


	//----- nvinfo : EIATTR_SPARSE_MMA_MASK
	.align		4
.L_2319:
        /*00c8*/ 	.byte	0x03, 0x50
        /*00ca*/ 	.short	0x0000


	//----- nvinfo : EIATTR_MAXREG_COUNT
	.align		4
        /*00cc*/ 	.byte	0x03, 0x1b
        /*00ce*/ 	.short	0x0040


	//----- nvinfo : EIATTR_NUM_BARRIERS
	.align		4
        /*00d0*/ 	.byte	0x02, 0x4c
        /*00d2*/ 	.byte	0x01
	.zero		1


	//----- nvinfo : EIATTR_ANNOTATIONS
	.align		4
        /*00d4*/ 	.byte	0x04, 0x55
        /*00d6*/ 	.short	(.L_2321 - .L_2320)


	//   ....[0]....
.L_2320:
        /* <DEDUP_REMOVED lines=81> */


	//----- nvinfo : EIATTR_MERCURY_ISA_VERSION
	.align		4
.L_2321:
        /*05d8*/ 	.byte	0x03, 0x5f
        /*05da*/ 	.short	0x0101


	//----- nvinfo : EIATTR_COOP_GROUP_MASK_REGIDS
	.align		4
        /*05dc*/ 	.byte	0x04, 0x29
        /*05de*/ 	.short	(.L_2323 - .L_2322)


	//   ....[0]....
.L_2322:
        /*05e0*/ 	.word	0xffffffff


	//   ....[1]....
        /*05e4*/ 	.word	0xffffffff


	//   ....[2]....
        /*05e8*/ 	.word	0xffffffff


	//   ....[3]....
        /*05ec*/ 	.word	0xffffffff


	//   ....[4]....
        /*05f0*/ 	.word	0xffffffff


	//   ....[5]....
        /*05f4*/ 	.word	0xffffffff


	//   ....[6]....
        /*05f8*/ 	.word	0xffffffff


	//   ....[7]....
        /*05fc*/ 	.word	0xffffffff


	//   ....[8]....
        /*0600*/ 	.word	0xffffffff


	//   ....[9]....
        /*0604*/ 	.word	0xffffffff


	//   ....[10]....
        /*0608*/ 	.word	0xffffffff


	//   ....[11]....
        /*060c*/ 	.word	0xffffffff


	//   ....[12]....
        /*0610*/ 	.word	0xffffffff


	//   ....[13]....
        /*0614*/ 	.word	0xffffffff


	//   ....[14]....
        /*0618*/ 	.word	0x05000010


	//   ....[15]....
        /*061c*/ 	.word	0x0500000f


	//   ....[16]....
        /*0620*/ 	.word	0x05000011


	//   ....[17]....
        /*0624*/ 	.word	0x05000012


	//   ....[18]....
        /*0628*/ 	.word	0x05000014


	//   ....[19]....
        /*062c*/ 	.word	0x05000013


	//   ....[20]....
        /*0630*/ 	.word	0x05000015


	//   ....[21]....
        /*0634*/ 	.word	0x0500000a


	//   ....[22]....
        /*0638*/ 	.word	0x05000011


	//   ....[23]....
        /*063c*/ 	.word	0x05000011


	//   ....[24]....
        /*0640*/ 	.word	0x05000011


	//   ....[25]....
        /*0644*/ 	.word	0x05000011


	//   ....[26]....
        /*0648*/ 	.word	0x05000011


	//   ....[27]....
        /*064c*/ 	.word	0x05000011


	//   ....[28]....
        /*0650*/ 	.word	0x05000011


	//   ....[29]....
        /*0654*/ 	.word	0x05000011


	//----- nvinfo : EIATTR_COOP_GROUP_INSTR_OFFSETS
	.align		4
.L_2323:
        /*0658*/ 	.byte	0x04, 0x28
        /*065a*/ 	.short	(.L_2325 - .L_2324)


	//   ....[0]....
.L_2324:
        /*065c*/ 	.word	0x00003db0


	//   ....[1]....
        /*0660*/ 	.word	0x00003de0


	//   ....[2]....
        /*0664*/ 	.word	0x00003e10


	//   ....[3]....
        /*0668*/ 	.word	0x00003e20


	//   ....[4]....
        /*066c*/ 	.word	0x000044c0


	//   ....[5]....
        /*0670*/ 	.word	0x000044e0


	//   ....[6]....
        /*0674*/ 	.word	0x00004500


	//   ....[7]....
        /*0678*/ 	.word	0x00004520


	//   ....[8]....
        /*067c*/ 	.word	0x00004540


	//   ....[9]....
        /*0680*/ 	.word	0x00004560


	//   ....[10]....
        /*0684*/ 	.word	0x00004580


	//   ....[11]....
        /*0688*/ 	.word	0x000045a0


	//   ....[12]....
        /*068c*/ 	.word	0x000045c0


	//   ....[13]....
        /*0690*/ 	.word	0x000045e0


	//   ....[14]....
        /*0694*/ 	.word	0x00005bc0


	//   ....[15]....
        /*0698*/ 	.word	0x00005bf0


	//   ....[16]....
        /*069c*/ 	.word	0x00005c40


	//   ....[17]....
        /*06a0*/ 	.word	0x00005c60


	//   ....[18]....
        /*06a4*/ 	.word	0x00005c90


	//   ....[19]....
        /*06a8*/ 	.word	0x00005ca0


	//   ....[20]....
        /*06ac*/ 	.word	0x00005cd0


	//   ....[21]....
        /*06b0*/ 	.word	0x00005ce0


	//   ....[22]....
        /*06b4*/ 	.word	0x00005ea0


	//   ....[23]....
        /*06b8*/ 	.word	0x00005f30


	//   ....[24]....
        /*06bc*/ 	.word	0x00005fa0


	//   ....[25]....
        /*06c0*/ 	.word	0x00006000


	//   ....[26]....
        /*06c4*/ 	.word	0x00006070


	//   ....[27]....
        /*06c8*/ 	.word	0x000060d0


	//   ....[28]....
        /*06cc*/ 	.word	0x00006140


	//   ....[29]....
        /*06d0*/ 	.word	0x000061a0


	//----- nvinfo : EIATTR_VRC_CTA_INIT_COUNT
	.align		4
.L_2325:
        /*06d4*/ 	.byte	0x02, 0x4a
	.zero		1
	.zero		1


	//----- nvinfo : EIATTR_EXIT_INSTR_OFFSETS
	.align		4
        /*06d8*/ 	.byte	0x04, 0x1c
        /*06da*/ 	.short	(.L_2327 - .L_2326)


	//   ....[0]....
.L_2326:
        /*06dc*/ 	.word	0x00005050


	//   ....[1]....
        /*06e0*/ 	.word	0x00005e30


	//----- nvinfo : EIATTR_MAX_THREADS
	.align		4
.L_2327:
        /*06e4*/ 	.byte	0x04, 0x05
        /*06e6*/ 	.short	(.L_2329 - .L_2328)
.L_2328:
        /*06e8*/ 	.word	0x00000140
        /*06ec*/ 	.word	0x00000001
        /*06f0*/ 	.word	0x00000001


	//----- nvinfo : EIATTR_CRS_STACK_SIZE
	.align		4
.L_2329:
        /*06f4*/ 	.byte	0x04, 0x1e
        /*06f6*/ 	.short	(.L_2331 - .L_2330)
.L_2330:
        /*06f8*/ 	.word	0x00000000


	//----- nvinfo : EIATTR_CBANK_PARAM_SIZE
	.align		4
.L_2331:
        /*06fc*/ 	.byte	0x03, 0x19
        /*06fe*/ 	.short	0x0060


	//----- nvinfo : EIATTR_PARAM_CBANK
	.align		4
        /*0700*/ 	.byte	0x04, 0x0a
        /*0702*/ 	.short	(.L_2333 - .L_2332)
	.align		4
.L_2332:
        /*0704*/ 	.word	index@(.nv.constant0._ZN13group_norm_v218gn_bwd_cuda_kernelI6__halfLi320ELi3ELi16ELi40ELi1024ELb1ELb1ELi32ELi320ELi320ELi4ELb1ELi12ELb0ELb0ELNS_15WgradSyncMethodE3ENS_16CompileConditionILi1000EEEEEvPT_S6_S6_PKS5_S8_S8_S8_PKfflPfPj)
        /*0708*/ 	.short	0x0380
        /*070a*/ 	.short	0x0060


	//----- nvinfo : EIATTR_SW_WAR
	.align		4
.L_2333:
        /*070c*/ 	.byte	0x04, 0x36
        /*070e*/ 	.short	(.L_2335 - .L_2334)
.L_2334:
        /*0710*/ 	.word	0x00000008
.L_2335:


//--------------------- .nv.info._ZN13group_norm_v214gn_cuda_kernelI6__halfLi320ELi3ELi32ELi20ELi1024ELb0ELi8ELi320ELi320ELi4ELb1ELi2ELb0ELb0ENS_16CompileConditionILi1000EEEEEvPT_PKS4_S7_S7_flPfS8_Pj --------------------------
	.section	.nv.info._ZN13group_norm_v214gn_cuda_kernelI6__halfLi320ELi3ELi32ELi20ELi1024ELb0ELi8ELi320ELi320ELi4ELb1ELi2ELb0ELb0ENS_16CompileConditionILi1000EEEEEvPT_PKS4_S7_S7_flPfS8_Pj,"",@"SHT_CUDA_INFO"
	.sectionflags	@""
	.align	4


	//----- nvinfo : EIATTR_CUDA_API_VERSION
	.align		4
        /*0000*/ 	.byte	0x04, 0x37
        /*0002*/ 	.short	(.L_2337 - .L_2336)
.L_2336:
        /*0004*/ 	.word	0x00000082


	//----- nvinfo : EIATTR_KPARAM_INFO
	.align		4
.L_2337:
        /*0008*/ 	.byte	0x04, 0x17
        /*000a*/ 	.short	(.L_2339 - .L_2338)
.L_2338:
        /*000c*/ 	.word	0x00000000
        /*0010*/ 	.short	0x0008
        /*0012*/ 	.short	0x0040
        /*0014*/ 	.byte	0x00, 0xf5, 0x21, 0x00


	//----- nvinfo : EIATTR_KPARAM_INFO
	.align		4
.L_2339:
        /*0018*/ 	.byte	0x04, 0x17
        /*001a*/ 	.short	(.L_2341 - .L_2340)
.L_2340:
        /*001c*/ 	.word	0x00000000
        /*0020*/ 	.short	0x0007
        /*0022*/ 	.short	0x0038
        /*0024*/ 	.byte	0x00, 0xf5, 0x21, 0x00


	//----- nvinfo : EIATTR_KPARAM_INFO
	.align		4
.L_2341:
        /*0028*/ 	.byte	0x04, 0x17
        /*002a*/ 	.short	(.L_2343 - .L_2342)
.L_2342:
        /*002c*/ 	.word	0x00000000
        /*0030*/ 	.short	0x0006
        /*0032*/ 	.short	0x0030
        /*0034*/ 	.byte	0x00, 0xf5, 0x21, 0x00


	//----- nvinfo : EIATTR_KPARAM_INFO
	.align		4
.L_2343:
        /*0038*/ 	.byte	0x04, 0x17
        /*003a*/ 	.short	(.L_2345 - .L_2344)
.L_2344:
        /*003c*/ 	.word	0x00000000
        /*0040*/ 	.short	0x0005
        /*0042*/ 	.short	0x0028
        /*0044*/ 	.byte	0x00, 0xf0, 0x21, 0x00


	//----- nvinfo : EIATTR_KPARAM_INFO
	.align		4
.L_2345:
        /*0048*/ 	.byte	0x04, 0x17
        /*004a*/ 	.short	(.L_2347 - .L_2346)
.L_2346:
        /*004c*/ 	.word	0x00000000
        /*0050*/ 	.short	0x0004
        /*0052*/ 	.short	0x0020
        /*0054*/ 	.byte	0x00, 0xf0, 0x11, 0x00


	//----- nvinfo : EIATTR_KPARAM_INFO
	.align		4
.L_2347:
        /*0058*/ 	.byte	0x04, 0x17
        /*005a*/ 	.short	(.L_2349 - .L_2348)
.L_2348:
        /*005c*/ 	.word	0x00000000
        /*0060*/ 	.short	0x0003
        /*0062*/ 	.short	0x0018
        /*0064*/ 	.byte	0x00, 0xf5, 0x21, 0x00


	//----- nvinfo : EIATTR_KPARAM_INFO
	.align		4
.L_2349:
        /*0068*/ 	.byte	0x04, 0x17
        /*006a*/ 	.short	(.L_2351 - .L_2350)
.L_2350:
        /*006c*/ 	.word	0x00000000
        /*0070*/ 	.short	0x0002
        /*0072*/ 	.short	0x0010
        /*0074*/ 	.byte	0x00, 0xf5, 0x21, 0x00


	//----- nvinfo : EIATTR_KPARAM_INFO
	.align		4
.L_2351:
        /*0078*/ 	.byte	0x04, 0x17
        /*007a*/ 	.short	(.L_2353 - .L_2352)
.L_2352:
        /*007c*/ 	.word	0x00000000
        /*0080*/ 	.short	0x0001
        /*0082*/ 	.short	0x0008
        /*0084*/ 	.byte	0x00, 0xf5, 0x21, 0x00


	//----- nvinfo : EIATTR_KPARAM_INFO
	.align		4
.L_2353:
        /*0088*/ 	.byte	0x04, 0x17
        /*008a*/ 	.short	(.L_2355 - .L_2354)
.L_2354:
        /*008c*/ 	.word	0x00000000
        /*0090*/ 	.short	0x0000
        /*0092*/ 	.short	0x0000
        /*0094*/ 	.byte	0x00, 0xf5, 0x21, 0x00


	//----- nvinfo : EIATTR_SPARSE_MMA_MASK
	.align		4
.L_2355:
        /*0098*/ 	.byte	0x03, 0x50
        /*009a*/ 	.short	0x0000


	//----- nvinfo : EIATTR_MAXREG_COUNT
	.align		4
        /*009c*/ 	.byte	0x03, 0x1b
        /*009e*/ 	.short	0x0040


	//----- nvinfo : EIATTR_NUM_BARRIERS
	.align		4
        /*00a0*/ 	.byte	0x02, 0x4c
        /*00a2*/ 	.byte	0x01
	.zero		1


	//----- nvinfo : EIATTR_MERCURY_ISA_VERSION
	.align		4
        /*00a4*/ 	.byte	0x03, 0x5f
        /*00a6*/ 	.short	0x0101


	//----- nvinfo : EIATTR_COOP_GROUP_MASK_REGIDS
	.align		4
        /*00a8*/ 	.byte	0x04, 0x29
        /*00aa*/ 	.short	(.L_2357 - .L_2356)


	//   ....[0]....
.L_2356:
        /*00ac*/ 	.word	0xffffffff


	//   ....[1]....
        /*00b0*/ 	.word	0xffffffff


	//   ....[2]....
        /*00b4*/ 	.word	0xffffffff


	//   ....[3]....
        /*00b8*/ 	.word	0xffffffff


	//   ....[4]....
        /*00bc*/ 	.word	0xffffffff


	//   ....[5]....
        /*00c0*/ 	.word	0xffffffff


	//   ....[6]....
        /*00c4*/ 	.word	0xffffffff


	//   ....[7]....
        /*00c8*/ 	.word	0xffffffff


	//   ....[8]....
        /*00cc*/ 	.word	0xffffffff


	//   ....[9]....
        /*00d0*/ 	.word	0xffffffff


	//   ....[10]....
        /*00d4*/ 	.word	0xffffffff


	//   ....[11]....
        /*00d8*/ 	.word	0xffffffff


	//----- nvinfo : EIATTR_COOP_GROUP_INSTR_OFFSETS
	.align		4
.L_2357:
        /*00dc*/ 	.byte	0x04, 0x28
        /*00de*/ 	.short	(.L_2359 - .L_2358)


	//   ....[0]....
.L_2358:
        /*00e0*/ 	.word	0x000008c0


	//   ....[1]....
        /*00e4*/ 	.word	0x00000900


	//   ....[2]....
        /*00e8*/ 	.word	0x00000970


	//   ....[3]....
        /*00ec*/ 	.word	0x00000980


	//   ....[4]....
        /*00f0*/ 	.word	0x00000e10


	//   ....[5]....
        /*00f4*/ 	.word	0x00000e40


	//   ....[6]....
        /*00f8*/ 	.word	0x00000e70


	//   ....[7]....
        /*00fc*/ 	.word	0x00000e80


	//   ....[8]....
        /*0100*/ 	.word	0x00000eb0


	//   ....[9]....
        /*0104*/ 	.word	0x00000ec0


	//   ....[10]....
        /*0108*/ 	.word	0x00000ef0


	//   ....[11]....
        /*010c*/ 	.word	0x00000f00


	//----- nvinfo : EIATTR_VRC_CTA_INIT_COUNT
	.align		4
.L_2359:
        /*0110*/ 	.byte	0x02, 0x4a
	.zero		1
	.zero		1


	//----- nvinfo : EIATTR_EXIT_INSTR_OFFSETS
	.align		4
        /*0114*/ 	.byte	0x04, 0x1c
        /*0116*/ 	.short	(.L_2361 - .L_2360)


	//   ....[0]....
.L_2360:
        /*0118*/ 	.word	0x00000060


	//   ....[1]....
        /*011c*/ 	.word	0x00001490


	//----- nvinfo : EIATTR_MAX_THREADS
	.align		4
.L_2361:
        /*0120*/ 	.byte	0x04, 0x05
        /*0122*/ 	.short	(.L_2363 - .L_2362)
.L_2362:
        /*0124*/ 	.word	0x00000140
        /*0128*/ 	.word	0x00000001
        /*012c*/ 	.word	0x00000001


	//----- nvinfo : EIATTR_CRS_STACK_SIZE
	.align		4
.L_2363:
        /*0130*/ 	.byte	0x04, 0x1e
        /*0132*/ 	.short	(.L_2365 - .L_2364)
.L_2364:
        /*0134*/ 	.word	0x00000000


	//----- nvinfo : EIATTR_CBANK_PARAM_SIZE
	.align		4
.L_2365:
        /*0138*/ 	.byte	0x03, 0x19
        /*013a*/ 	.short	0x0048


	//----- nvinfo : EIATTR_PARAM_CBANK
	.align		4
        /*013c*/ 	.byte	0x04, 0x0a
        /*013e*/ 	.short	(.L_2367 - .L_2366)
	.align		4
.L_2366:
        /*0140*/ 	.word	index@(.nv.constant0._ZN13group_norm_v214gn_cuda_kernelI6__halfLi320ELi3ELi32ELi20ELi1024ELb0ELi8ELi320ELi320ELi4ELb1ELi2ELb0ELb0ENS_16CompileConditionILi1000EEEEEvPT_PKS4_S7_S7_flPfS8_Pj)
        /*0144*/ 	.short	0x0380
        /*0146*/ 	.short	0x0048


	//----- nvinfo : EIATTR_SW_WAR
	.align		4
.L_2367:
        /*0148*/ 	.byte	0x04, 0x36
        /*014a*/ 	.short	(.L_2369 - .L_2368)
.L_2368:
        /*014c*/ 	.word	0x00000008
.L_2369:


//--------------------- .nv.info._ZN13group_norm_v214gn_cuda_kernelI6__halfLi320ELi1ELi32ELi20ELi1024ELb0ELi16ELi320ELi320ELi4ELb1ELi2ELb0ELb0ENS_16CompileConditionILi1000EEEEEvPT_PKS4_S7_S7_flPfS8_Pj --------------------------
	.section	.nv.info._ZN13group_norm_v214gn_cuda_kernelI6__halfLi320ELi1ELi32ELi20ELi1024ELb0ELi16ELi320ELi320ELi4ELb1ELi2ELb0ELb0ENS_16CompileConditionILi1000EEEEEvPT_PKS4_S7_S7_flPfS8_Pj,"",@"SHT_CUDA_INFO"
	.sectionflags	@""
	.align	4


	//----- nvinfo : EIATTR_CUDA_API_VERSION
	.align		4
        /*0000*/ 	.byte	0x04, 0x37
        /*0002*/ 	.short	(.L_2371 - .L_2370)
.L_2370:
        /*0004*/ 	.word	0x00000082


	//----- nvinfo : EIATTR_KPARAM_INFO
	.align		4
.L_2371:
        /*0008*/ 	.byte	0x04, 0x17
        /*000a*/ 	.short	(.L_2373 - .L_2372)
.L_2372:
        /*000c*/ 	.word	0x00000000
        /*0010*/ 	.short	0x0008
        /*0012*/ 	.short	0x0040
        /*0014*/ 	.byte	0x00, 0xf5, 0x21, 0x00


	//----- nvinfo : EIATTR_KPARAM_INFO
	.align		4
.L_2373:
        /*0018*/ 	.byte	0x04, 0x17
        /*001a*/ 	.short	(.L_2375 - .L_2374)
.L_2374:
        /*001c*/ 	.word	0x00000000
        /*0020*/ 	.short	0x0007
        /*0022*/ 	.short	0x0038
        /*0024*/ 	.byte	0x00, 0xf5, 0x21, 0x00


	//----- nvinfo : EIATTR_KPARAM_INFO
	.align		4
.L_2375:
        /*0028*/ 	.byte	0x04, 0x17
        /*002a*/ 	.short	(.L_2377 - .L_2376)
.L_2376:
        /*002c*/ 	.word	0x00000000
        /*0030*/ 	.short	0x0006
        /*0032*/ 	.short	0x0030
        /*0034*/ 	.byte	0x00, 0xf5, 0x21, 0x00


	//----- nvinfo : EIATTR_KPARAM_INFO
	.align		4
.L_2377:
        /*0038*/ 	.byte	0x04, 0x17
        /*003a*/ 	.short	(.L_2379 - .L_2378)
.L_2378:
        /*003c*/ 	.word	0x00000000
        /*0040*/ 	.short	0x0005
        /*0042*/ 	.short	0x0028
        /*0044*/ 	.byte	0x00, 0xf0, 0x21, 0x00


	//----- nvinfo : EIATTR_KPARAM_INFO
	.align		4
.L_2379:
        /*0048*/ 	.byte	0x04, 0x17
        /*004a*/ 	.short	(.L_2381 - .L_2380)
.L_2380:
        /*004c*/ 	.word	0x00000000
        /*0050*/ 	.short	0x0004
        /*0052*/ 	.short	0x0020
        /*0054*/ 	.byte	0x00, 0xf0, 0x11, 0x00


	//----- nvinfo : EIATTR_KPARAM_INFO
	.align		4
.L_2381:
        /*0058*/ 	.byte	0x04, 0x17
        /*005a*/ 	.short	(.L_2383 - .L_2382)
.L_2382:
        /*005c*/ 	.word	0x00000000
        /*0060*/ 	.short	0x0003
        /*0062*/ 	.short	0x0018
        /*0064*/ 	.byte	0x00, 0xf5, 0x21, 0x00


	//----- nvinfo : EIATTR_KPARAM_INFO
	.align		4
.L_2383:
        /*0068*/ 	.byte	0x04, 0x17
        /*006a*/ 	.short	(.L_2385 - .L_2384)
.L_2384:
        /*006c*/ 	.word	0x00000000
        /*0070*/ 	.short	0x0002
        /*0072*/ 	.short	0x0010
        /*0074*/ 	.byte	0x00, 0xf5, 0x21, 0x00


	//----- nvinfo : EIATTR_KPARAM_INFO
	.align		4
.L_2385:
        /*0078*/ 	.byte	0x04, 0x17
        /*007a*/ 	.short	(.L_2387 - .L_2386)
.L_2386:
        /*007c*/ 	.word	0x00000000
        /*0080*/ 	.short	0x0001
        /*0082*/ 	.short	0x0008
        /*0084*/ 	.byte	0x00, 0xf5, 0x21, 0x00


	//----- nvinfo : EIATTR_KPARAM_INFO
	.align		4
.L_2387:
        /*0088*/ 	.byte	0x04, 0x17
        /*008a*/ 	.short	(.L_2389 - .L_2388)
.L_2388:
        /*008c*/ 	.word	0x00000000
        /*0090*/ 	.short	0x0000
        /*0092*/ 	.short	0x0000
        /*0094*/ 	.byte	0x00, 0xf5, 0x21, 0x00


	//----- nvinfo : EIATTR_SPARSE_MMA_MASK
	.align		4
.L_2389:
        /*0098*/ 	.byte	0x03, 0x50
        /*009a*/ 	.short	0x0000


	//----- nvinfo : EIATTR_MAXREG_COUNT
	.align		4
        /*009c*/ 	.byte	0x03, 0x1b
        /*009e*/ 	.short	0x00a8


	//----- nvinfo : EIATTR_NUM_BARRIERS
	.align		4
        /*00a0*/ 	.byte	0x02, 0x4c
        /*00a2*/ 	.byte	0x01
	.zero		1


	//----- nvinfo : EIATTR_MERCURY_ISA_VERSION
	.align		4
        /*00a4*/ 	.byte	0x03, 0x5f
        /*00a6*/ 	.short	0x0101


	//----- nvinfo : EIATTR_COOP_GROUP_MASK_REGIDS
	.align		4
        /*00a8*/ 	.byte	0x04, 0x29
        /*00aa*/ 	.short	(.L_2391 - .L_2390)


	//   ....[0]....
.L_2390:
        /*00ac*/ 	.word	0xffffffff


	//   ....[1]....
        /*00b0*/ 	.word	0xffffffff


	//   ....[2]....
        /*00b4*/ 	.word	0xffffffff


	//   ....[3]....
        /*00b8*/ 	.word	0xffffffff


	//   ....[4]....
        /*00bc*/ 	.word	0xffffffff


	//   ....[5]....
        /*00c0*/ 	.word	0xffffffff


	//   ....[6]....
        /*00c4*/ 	.word	0xffffffff


	//   ....[7]....
        /*00c8*/ 	.word	0xffffffff


	//   ....[8]....
        /*00cc*/ 	.word	0xffffffff


	//   ....[9]....
        /*00d0*/ 	.word	0xffffffff


	//   ....[10]....
        /*00d4*/ 	.word	0xffffffff


	//   ....[11]....
        /*00d8*/ 	.word	0xffffffff


	//----- nvinfo : EIATTR_COOP_GROUP_INSTR_OFFSETS
	.align		4
.L_2391:
        /*00dc*/ 	.byte	0x04, 0x28
        /*00de*/ 	.short	(.L_2393 - .L_2392)


	//   ....[0]....
.L_2392:
        /*00e0*/ 	.word	0x00000b00


	//   ....[1]....
        /*00e4*/ 	.word	0x00000b30


	//   ....[2]....
        /*00e8*/ 	.word	0x00000b70


	//   ....[3]....
        /*00ec*/ 	.word	0x00000b90


	//   ....[4]....
        /*00f0*/ 	.word	0x00000ec0


	//   ....[5]....
        /*00f4*/ 	.word	0x00000f00


	//   ....[6]....
        /*00f8*/ 	.word	0x00000f40


	//   ....[7]....
        /*00fc*/ 	.word	0x00000f50


	//   ....[8]....
        /*0100*/ 	.word	0x00000f80


	//   ....[9]....
        /*0104*/ 	.word	0x00000f90


	//   ....[10]....
        /*0108*/ 	.word	0x00000fc0


	//   ....[11]....
        /*010c*/ 	.word	0x00000fe0


	//----- nvinfo : EIATTR_VRC_CTA_INIT_COUNT
	.align		4
.L_2393:
        /*0110*/ 	.byte	0x02, 0x4a
	.zero		1
	.zero		1


	//----- nvinfo : EIATTR_EXIT_INSTR_OFFSETS
	.align		4
        /*0114*/ 	.byte	0x04, 0x1c
        /*0116*/ 	.short	(.L_2395 - .L_2394)


	//   ....[0]....
.L_2394:
        /*0118*/ 	.word	0x00000060


	//   ....[1]....
        /*011c*/ 	.word	0x000015c0


	//----- nvinfo : EIATTR_MAX_THREADS
	.align		4
.L_2395:
        /*0120*/ 	.byte	0x04, 0x05
        /*0122*/ 	.short	(.L_2397 - .L_2396)
.L_2396:
        /*0124*/ 	.word	0x00000140
        /*0128*/ 	.word	0x00000001
        /*012c*/ 	.word	0x00000001


	//----- nvinfo : EIATTR_CRS_STACK_SIZE
	.align		4
.L_2397:
        /*0130*/ 	.byte	0x04, 0x1e
        /*0132*/ 	.short	(.L_2399 - .L_2398)
.L_2398:
        /*0134*/ 	.word	0x00000000


	//----- nvinfo : EIATTR_CBANK_PARAM_SIZE
	.align		4
.L_2399:
        /*0138*/ 	.byte	0x03, 0x19
        /*013a*/ 	.short	0x0048


	//----- nvinfo : EIATTR_PARAM_CBANK
	.align		4
        /*013c*/ 	.byte	0x04, 0x0a
        /*013e*/ 	.short	(.L_2401 - .L_2400)
	.align		4
.L_2400:
        /*0140*/ 	.word	index@(.nv.constant0._ZN13group_norm_v214gn_cuda_kernelI6__halfLi320ELi1ELi32ELi20ELi1024ELb0ELi16ELi320ELi320ELi4ELb1ELi2ELb0ELb0ENS_16CompileConditionILi1000EEEEEvPT_PKS4_S7_S7_flPfS8_Pj)
        /*0144*/ 	.short	0x0380
        /*0146*/ 	.short	0x0048


	//----- nvinfo : EIATTR_SW_WAR
	.align		4
.L_2401:
        /*0148*/ 	.byte	0x04, 0x36
        /*014a*/ 	.short	(.L_2403 - .L_2402)
.L_2402:
        /*014c*/ 	.word	0x00000008
.L_2403:


//--------------------- .nv.info._ZN13group_norm_v214gn_cuda_kernelI6__halfLi320ELi3ELi32ELi20ELi1024ELb0ELi16ELi320ELi320ELi4ELb1ELi5ELb0ELb0ENS_16CompileConditionILi1000EEEEEvPT_PKS4_S7_S7_flPfS8_Pj --------------------------
	.section	.nv.info._ZN13group_norm_v214gn_cuda_kernelI6__halfLi320ELi3ELi32ELi20ELi1024ELb0ELi16ELi320ELi320ELi4ELb1ELi5ELb0ELb0ENS_16CompileConditionILi1000EEEEEvPT_PKS4_S7_S7_flPfS8_Pj,"",@"SHT_CUDA_INFO"
	.sectionflags	@""
	.align	4


	//----- nvinfo : EIATTR_CUDA_API_VERSION
	.align		4
        /*0000*/ 	.byte	0x04, 0x37
        /*0002*/ 	.short	(.L_2405 - .L_2404)
.L_2404:
        /*0004*/ 	.word	0x00000082


	//----- nvinfo : EIATTR_KPARAM_INFO
	.align		4
.L_2405:
        /*0008*/ 	.byte	0x04, 0x17
        /*000a*/ 	.short	(.L_2407 - .L_2406)
.L_2406:
        /*000c*/ 	.word	0x00000000
        /*0010*/ 	.short	0x0008
        /*0012*/ 	.short	0x0040
        /*0014*/ 	.byte	0x00, 0xf5, 0x21, 0x00


	//----- nvinfo : EIATTR_KPARAM_INFO
	.align		4
.L_2407:
        /*0018*/ 	.byte	0x04, 0x17
        /*001a*/ 	.short	(.L_2409 - .L_2408)
.L_2408:
        /*001c*/ 	.word	0x00000000
        /*0020*/ 	.short	0x0007
        /*0022*/ 	.short	0x0038
        /*0024*/ 	.byte	0x00, 0xf5, 0x21, 0x00


	//----- nvinfo : EIATTR_KPARAM_INFO
	.align		4
.L_2409:
        /*0028*/ 	.byte	0x04, 0x17
        /*002a*/ 	.short	(.L_2411 - .L_2410)
.L_2410:
        /*002c*/ 	.word	0x00000000
        /*0030*/ 	.short	0x0006
        /*0032*/ 	.short	0x0030
        /*0034*/ 	.byte	0x00, 0xf5, 0x21, 0x00


	//----- nvinfo : EIATTR_KPARAM_INFO
	.align		4
.L_2411:
        /*0038*/ 	.byte	0x04, 0x17
        /*003a*/ 	.short	(.L_2413 - .L_2412)
.L_2412:
        /*003c*/ 	.word	0x00000000
        /*0040*/ 	.short	0x0005
        /*0042*/ 	.short	0x0028
        /*0044*/ 	.byte	0x00, 0xf0, 0x21, 0x00


	//----- nvinfo : EIATTR_KPARAM_INFO
	.align		4
.L_2413:
        /*0048*/ 	.byte	0x04, 0x17
        /*004a*/ 	.short	(.L_2415 - .L_2414)
.L_2414:
        /*004c*/ 	.word	0x00000000
        /*0050*/ 	.short	0x0004
        /*0052*/ 	.short	0x0020
        /*0054*/ 	.byte	0x00, 0xf0, 0x11, 0x00


	//----- nvinfo : EIATTR_KPARAM_INFO
	.align		4
.L_2415:
        /*0058*/ 	.byte	0x04, 0x17
        /*005a*/ 	.short	(.L_2417 - .L_2416)
.L_2416:
        /*005c*/ 	.word	0x00000000
        /*0060*/ 	.short	0x0003
        /*0062*/ 	.short	0x0018
        /*0064*/ 	.byte	0x00, 0xf5, 0x21, 0x00


	//----- nvinfo : EIATTR_KPARAM_INFO
	.align		4
.L_2417:
        /*0068*/ 	.byte	0x04, 0x17
        /*006a*/ 	.short	(.L_2419 - .L_2418)
.L_2418:
        /*006c*/ 	.word	0x00000000
        /*0070*/ 	.short	0x0002
        /*0072*/ 	.short	0x0010
        /*0074*/ 	.byte	0x00, 0xf5, 0x21, 0x00


	//----- nvinfo : EIATTR_KPARAM_INFO
	.align		4
.L_2419:
        /*0078*/ 	.byte	0x04, 0x17
        /*007a*/ 	.short	(.L_2421 - .L_2420)
.L_2420:
        /*007c*/ 	.word	0x00000000
        /*0080*/ 	.short	0x0001
        /*0082*/ 	.short	0x0008
        /*0084*/ 	.byte	0x00, 0xf5, 0x21, 0x00


	//----- nvinfo : EIATTR_KPARAM_INFO
	.align		4
.L_2421:
        /*0088*/ 	.byte	0x04, 0x17
        /*008a*/ 	.short	(.L_2423 - .L_2422)
.L_2422:
        /*008c*/ 	.word	0x00000000
        /*0090*/ 	.short	0x0000
        /*0092*/ 	.short	0x0000
        /*0094*/ 	.byte	0x00, 0xf5, 0x21, 0x00


	//----- nvinfo : EIATTR_SPARSE_MMA_MASK
	.align		4
.L_2423:
        /*0098*/ 	.byte	0x03, 0x50
        /*009a*/ 	.short	0x0000


	//----- nvinfo : EIATTR_MAXREG_COUNT
	.align		4
        /*009c*/ 	.byte	0x03, 0x1b
        /*009e*/ 	.short	0x0040


	//----- nvinfo : EIATTR_NUM_BARRIERS
	.align		4
        /*00a0*/ 	.byte	0x02, 0x4c
        /*00a2*/ 	.byte	0x01
	.zero		1


	//----- nvinfo : EIATTR_MERCURY_ISA_VERSION
	.align		4
        /*00a4*/ 	.byte	0x03, 0x5f
        /*00a6*/ 	.short	0x0101


	//----- nvinfo : EIATTR_COOP_GROUP_MASK_REGIDS
	.align		4
        /*00a8*/ 	.byte	0x04, 0x29
        /*00aa*/ 	.short	(.L_2425 - .L_2424)


	//   ....[0]....
.L_2424:
        /*00ac*/ 	.word	0xffffffff


	//   ....[1]....
        /*00b0*/ 	.word	0xffffffff


	//   ....[2]....
        /*00b4*/ 	.word	0xffffffff


	//   ....[3]....
        /*00b8*/ 	.word	0xffffffff


	//   ....[4]....
        /*00bc*/ 	.word	0xffffffff


	//   ....[5]....
        /*00c0*/ 	.word	0xffffffff


	//   ....[6]....
        /*00c4*/ 	.word	0xffffffff


	//   ....[7]....
        /*00c8*/ 	.word	0xffffffff


	//   ....[8]....
        /*00cc*/ 	.word	0xffffffff


	//   ....[9]....
        /*00d0*/ 	.word	0xffffffff


	//   ....[10]....
        /*00d4*/ 	.word	0xffffffff


	//   ....[11]....
        /*00d8*/ 	.word	0xffffffff


	//----- nvinfo : EIATTR_COOP_GROUP_INSTR_OFFSETS
	.align		4
.L_2425:
        /*00dc*/ 	.byte	0x04, 0x28
        /*00de*/ 	.short	(.L_2427 - .L_2426)


	//   ....[0]....
.L_2426:
        /*00e0*/ 	.word	0x00000ad0


	//   ....[1]....
        /*00e4*/ 	.word	0x00000b00


	//   ....[2]....
        /*00e8*/ 	.word	0x00000b80


	//   ....[3]....
        /*00ec*/ 	.word	0x00000b90


	//   ....[4]....
        /*00f0*/ 	.word	0x00000ea0


	//   ....[5]....
        /*00f4*/ 	.word	0x00000ed0


	//   ....[6]....
        /*00f8*/ 	.word	0x00000f00


	//   ....[7]....
        /*00fc*/ 	.word	0x00000f10


	//   ....[8]....
        /*0100*/ 	.word	0x00000f40


	//   ....[9]....
        /*0104*/ 	.word	0x00000f50


	//   ....[10]....
        /*0108*/ 	.word	0x00000f80


	//   ....[11]....
        /*010c*/ 	.word	0x00000f90


	//----- nvinfo : EIATTR_VRC_CTA_INIT_COUNT
	.align		4
.L_2427:
        /*0110*/ 	.byte	0x02, 0x4a
	.zero		1
	.zero		1


	//----- nvinfo : EIATTR_EXIT_INSTR_OFFSETS
	.align		4
        /*0114*/ 	.byte	0x04, 0x1c
        /*0116*/ 	.short	(.L_2429 - .L_2428)


	//   ....[0]....
.L_2428:
        /*0118*/ 	.word	0x00000070


	//   ....[1]....
        /*011c*/ 	.word	0x00001720


	//----- nvinfo : EIATTR_MAX_THREADS
	.align		4
.L_2429:
        /*0120*/ 	.byte	0x04, 0x05
        /*0122*/ 	.short	(.L_2431 - .L_2430)
.L_2430:
        /*0124*/ 	.word	0x00000140
        /*0128*/ 	.word	0x00000001
        /*012c*/ 	.word	0x00000001


	//----- nvinfo : EIATTR_CRS_STACK_SIZE
	.align		4
.L_2431:
        /*0130*/ 	.byte	0x04, 0x1e
        /*0132*/ 	.short	(.L_2433 - .L_2432)
.L_2432:
        /*0134*/ 	.word	0x00000000


	//----- nvinfo : EIATTR_CBANK_PARAM_SIZE
	.align		4
.L_2433:
        /*0138*/ 	.byte	0x03, 0x19
        /*013a*/ 	.short	0x0048


	//----- nvinfo : EIATTR_PARAM_CBANK
	.align		4
        /*013c*/ 	.byte	0x04, 0x0a
        /*013e*/ 	.short	(.L_2435 - .L_2434)
	.align		4
.L_2434:
        /*0140*/ 	.word	index@(.nv.constant0._ZN13group_norm_v214gn_cuda_kernelI6__halfLi320ELi3ELi32ELi20ELi1024ELb0ELi16ELi320ELi320ELi4ELb1ELi5ELb0ELb0ENS_16CompileConditionILi1000EEEEEvPT_PKS4_S7_S7_flPfS8_Pj)
        /*0144*/ 	.short	0x0380
        /*0146*/ 	.short	0x0048


	//----- nvinfo : EIATTR_SW_WAR
	.align		4
.L_2435:
        /*0148*/ 	.byte	0x04, 0x36
        /*014a*/ 	.short	(.L_2437 - .L_2436)
.L_2436:
        /*014c*/ 	.word	0x00000008
.L_2437:


//--------------------- .nv.info._ZN13group_norm_v214gn_cuda_kernelI6__halfLi320ELi1ELi32ELi20ELi1024ELb0ELi32ELi320ELi320ELi4ELb1ELi4ELb0ELb0ENS_16CompileConditionILi1000EEEEEvPT_PKS4_S7_S7_flPfS8_Pj --------------------------
	.section	.nv.info._ZN13group_norm_v214gn_cuda_kernelI6__halfLi320ELi1ELi32ELi20ELi1024ELb0ELi32ELi320ELi320ELi4ELb1ELi4ELb0ELb0ENS_16CompileConditionILi1000EEEEEvPT_PKS4_S7_S7_flPfS8_Pj,"",@"SHT_CUDA_INFO"
	.sectionflags	@""
	.align	4


	//----- nvinfo : EIATTR_CUDA_API_VERSION
	.align		4
        /*0000*/ 	.byte	0x04, 0x37
        /*0002*/ 	.short	(.L_2439 - .L_2438)
.L_2438:
        /*0004*/ 	.word	0x00000082


	//----- nvinfo : EIATTR_KPARAM_INFO
	.align		4
.L_2439:
        /*0008*/ 	.byte	0x04, 0x17
        /*000a*/ 	.short	(.L_2441 - .L_2440)
.L_2440:
        /*000c*/ 	.word	0x00000000
        /*0010*/ 	.short	0x0008
        /*0012*/ 	.short	0x0040
        /*0014*/ 	.byte	0x00, 0xf5, 0x21, 0x00


	//----- nvinfo : EIATTR_KPARAM_INFO
	.align		4
.L_2441:
        /*0018*/ 	.byte	0x04, 0x17
        /*001a*/ 	.short	(.L_2443 - .L_2442)
.L_2442:
        /*001c*/ 	.word	0x00000000
        /*0020*/ 	.short	0x0007
        /*0022*/ 	.short	0x0038
        /*0024*/ 	.byte	0x00, 0xf5, 0x21, 0x00


	//----- nvinfo : EIATTR_KPARAM_INFO
	.align		4
.L_2443:
        /*0028*/ 	.byte	0x04, 0x17
        /*002a*/ 	.short	(.L_2445 - .L_2444)
.L_2444:
        /*002c*/ 	.word	0x00000000
        /*0030*/ 	.short	0x0006
        /*0032*/ 	.short	0x0030
        /*0034*/ 	.byte	0x00, 0xf5, 0x21, 0x00


	//----- nvinfo : EIATTR_KPARAM_INFO
	.align		4
.L_2445:
        /*0038*/ 	.byte	0x04, 0x17
        /*003a*/ 	.short	(.L_2447 - .L_2446)
.L_2446:
        /*003c*/ 	.word	0x00000000
        /*0040*/ 	.short	0x0005
        /*0042*/ 	.short	0x0028
        /*0044*/ 	.byte	0x00, 0xf0, 0x21, 0x00


	//----- nvinfo : EIATTR_KPARAM_INFO
	.align		4
.L_2447:
        /*0048*/ 	.byte	0x04, 0x17
        /*004a*/ 	.short	(.L_2449 - .L_2448)
.L_2448:
        /*004c*/ 	.word	0x00000000
        /*0050*/ 	.short	0x0004
        /*0052*/ 	.short	0x0020
        /*0054*/ 	.byte	0x00, 0xf0, 0x11, 0x00


	//----- nvinfo : EIATTR_KPARAM_INFO
	.align		4
.L_2449:
        /*0058*/ 	.byte	0x04, 0x17
        /*005a*/ 	.short	(.L_2451 - .L_2450)
.L_2450:
        /*005c*/ 	.word	0x00000000
        /*0060*/ 	.short	0x0003
        /*0062*/ 	.short	0x0018
        /*0064*/ 	.byte	0x00, 0xf5, 0x21, 0x00


	//----- nvinfo : EIATTR_KPARAM_INFO
	.align		4
.L_2451:
        /*0068*/ 	.byte	0x04, 0x17
        /*006a*/ 	.short	(.L_2453 - .L_2452)
.L_2452:
        /*006c*/ 	.word	0x00000000
        /*0070*/ 	.short	0x0002
        /*0072*/ 	.short	0x0010
        /*0074*/ 	.byte	0x00, 0xf5, 0x21, 0x00


	//----- nvinfo : EIATTR_KPARAM_INFO
	.align		4
.L_2453:
        /*0078*/ 	.byte	0x04, 0x17
        /*007a*/ 	.short	(.L_2455 - .L_2454)
.L_2454:
        /*007c*/ 	.word	0x00000000
        /*0080*/ 	.short	0x0001
        /*0082*/ 	.short	0x0008
        /*0084*/ 	.byte	0x00, 0xf5, 0x21, 0x00


	//----- nvinfo : EIATTR_KPARAM_INFO
	.align		4
.L_2455:
        /*0088*/ 	.byte	0x04, 0x17
        /*008a*/ 	.short	(.L_2457 - .L_2456)
.L_2456:
        /*008c*/ 	.word	0x00000000
        /*0090*/ 	.short	0x0000
        /*0092*/ 	.short	0x0000
        /*0094*/ 	.byte	0x00, 0xf5, 0x21, 0x00


	//----- nvinfo : EIATTR_SPARSE_MMA_MASK
	.align		4
.L_2457:
        /*0098*/ 	.byte	0x03, 0x50
        /*009a*/ 	.short	0x0000


	//----- nvinfo : EIATTR_MAXREG_COUNT
	.align		4
        /*009c*/ 	.byte	0x03, 0x1b
        /*009e*/ 	.short	0x00a8


	//----- nvinfo : EIATTR_NUM_BARRIERS
	.align		4
        /*00a0*/ 	.byte	0x02, 0x4c
        /*00a2*/ 	.byte	0x01
	.zero		1


	//----- nvinfo : EIATTR_MERCURY_ISA_VERSION
	.align		4
        /*00a4*/ 	.byte	0x03, 0x5f
        /*00a6*/ 	.short	0x0101


	//----- nvinfo : EIATTR_COOP_GROUP_MASK_REGIDS
	.align		4
        /*00a8*/ 	.byte	0x04, 0x29
        /*00aa*/ 	.short	(.L_2459 - .L_2458)


	//   ....[0]....
.L_2458:
        /*00ac*/ 	.word	0xffffffff


	//   ....[1]....
        /*00b0*/ 	.word	0xffffffff


	//   ....[2]....
        /*00b4*/ 	.word	0xffffffff


	//   ....[3]....
        /*00b8*/ 	.word	0xffffffff


	//   ....[4]....
        /*00bc*/ 	.word	0xffffffff


	//   ....[5]....
        /*00c0*/ 	.word	0xffffffff


	//   ....[6]....
        /*00c4*/ 	.word	0xffffffff


	//   ....[7]....
        /*00c8*/ 	.word	0xffffffff


	//   ....[8]....
        /*00cc*/ 	.word	0xffffffff


	//   ....[9]....
        /*00d0*/ 	.word	0xffffffff


	//   ....[10]....
        /*00d4*/ 	.word	0xffffffff


	//   ....[11]....
        /*00d8*/ 	.word	0xffffffff


	//----- nvinfo : EIATTR_COOP_GROUP_INSTR_OFFSETS
	.align		4
.L_2459:
        /*00dc*/ 	.byte	0x04, 0x28
        /*00de*/ 	.short	(.L_2461 - .L_2460)


	//   ....[0]....
.L_2460:
        /*00e0*/ 	.word	0x00000e40


	//   ....[1]....
        /*00e4*/ 	.word	0x00000e70


	//   ....[2]....
        /*00e8*/ 	.word	0x00000eb0


	//   ....[3]....
        /*00ec*/ 	.word	0x00000ed0


	//   ....[4]....
        /*00f0*/ 	.word	0x00001160


	//   ....[5]....
        /*00f4*/ 	.word	0x000011a0


	//   ....[6]....
        /*00f8*/ 	.word	0x000011e0


	//   ....[7]....
        /*00fc*/ 	.word	0x000011f0


	//   ....[8]....
        /*0100*/ 	.word	0x00001220


	//   ....[9]....
        /*0104*/ 	.word	0x00001230


	//   ....[10]....
        /*0108*/ 	.word	0x00001260


	//   ....[11]....
        /*010c*/ 	.word	0x00001270


	//----- nvinfo : EIATTR_VRC_CTA_INIT_COUNT
	.align		4
.L_2461:
        /*0110*/ 	.byte	0x02, 0x4a
	.zero		1
	.zero		1


	//----- nvinfo : EIATTR_EXIT_INSTR_OFFSETS
	.align		4
        /*0114*/ 	.byte	0x04, 0x1c
        /*0116*/ 	.short	(.L_2463 - .L_2462)


	//   ....[0]....
.L_2462:
        /*0118*/ 	.word	0x00000060


	//   ....[1]....
        /*011c*/ 	.word	0x00001c20


	//----- nvinfo : EIATTR_MAX_THREADS
	.align		4
.L_2463:
        /*0120*/ 	.byte	0x04, 0x05
        /*0122*/ 	.short	(.L_2465 - .L_2464)
.L_2464:
        /*0124*/ 	.word	0x00000140
        /*0128*/ 	.word	0x00000001
        /*012c*/ 	.word	0x00000001


	//----- nvinfo : EIATTR_CRS_STACK_SIZE
	.align		4
.L_2465:
        /*0130*/ 	.byte	0x04, 0x1e
        /*0132*/ 	.short	(.L_2467 - .L_2466)
.L_2466:
        /*0134*/ 	.word	0x00000000


	//----- nvinfo : EIATTR_CBANK_PARAM_SIZE
	.align		4
.L_2467:
        /*0138*/ 	.byte	0x03, 0x19
        /*013a*/ 	.short	0x0048


	//----- nvinfo : EIATTR_PARAM_CBANK
	.align		4
        /*013c*/ 	.byte	0x04, 0x0a
        /*013e*/ 	.short	(.L_2469 - .L_2468)
	.align		4
.L_2468:
        /*0140*/ 	.word	index@(.nv.constant0._ZN13group_norm_v214gn_cuda_kernelI6__halfLi320ELi1ELi32ELi20ELi1024ELb0ELi32ELi320ELi320ELi4ELb1ELi4ELb0ELb0ENS_16CompileConditionILi1000EEEEEvPT_PKS4_S7_S7_flPfS8_Pj)
        /*0144*/ 	.short	0x0380
        /*0146*/ 	.short	0x0048


	//----- nvinfo : EIATTR_SW_WAR
	.align		4
.L_2469:
        /*0148*/ 	.byte	0x04, 0x36
        /*014a*/ 	.short	(.L_2471 - .L_2470)
.L_2470:
        /*014c*/ 	.word	0x00000008
.L_2471:


//--------------------- .nv.info._ZN13group_norm_v214gn_cuda_kernelI6__halfLi320ELi3ELi32ELi20ELi1024ELb0ELi32ELi320ELi320ELi4ELb1ELi10ELb0ELb0ENS_16CompileConditionILi1000EEEEEvPT_PKS4_S7_S7_flPfS8_Pj --------------------------
	.section	.nv.info._ZN13group_norm_v214gn_cuda_kernelI6__halfLi320ELi3ELi32ELi20ELi1024ELb0ELi32ELi320ELi320ELi4ELb1ELi10ELb0ELb0ENS_16CompileConditionILi1000EEEEEvPT_PKS4_S7_S7_flPfS8_Pj,"",@"SHT_CUDA_INFO"
	.sectionflags	@""
	.align	4


	//----- nvinfo : EIATTR_CUDA_API_VERSION
	.align		4
        /*0000*/ 	.byte	0x04, 0x37
        /*0002*/ 	.short	(.L_2473 - .L_2472)
.L_2472:
        /*0004*/ 	.word	0x00000082


	//----- nvinfo : EIATTR_KPARAM_INFO
	.align		4
.L_2473:
        /*0008*/ 	.byte	0x04, 0x17
        /*000a*/ 	.short	(.L_2475 - .L_2474)
.L_2474:
        /*000c*/ 	.word	0x00000000
        /*0010*/ 	.short	0x0008
        /*0012*/ 	.short	0x0040
        /*0014*/ 	.byte	0x00, 0xf5, 0x21, 0x00


	//----- nvinfo : EIATTR_KPARAM_INFO
	.align		4
.L_2475:
        /*0018*/ 	.byte	0x04, 0x17
        /*001a*/ 	.short	(.L_2477 - .L_2476)
.L_2476:
        /*001c*/ 	.word	0x00000000
        /*0020*/ 	.short	0x0007
        /*0022*/ 	.short	0x0038
        /*0024*/ 	.byte	0x00, 0xf5, 0x21, 0x00


	//----- nvinfo : EIATTR_KPARAM_INFO
	.align		4
.L_2477:
        /*0028*/ 	.byte	0x04, 0x17
        /*002a*/ 	.short	(.L_2479 - .L_2478)
.L_2478:
        /*002c*/ 	.word	0x00000000
        /*0030*/ 	.short	0x0006
        /*0032*/ 	.short	0x0030
        /*0034*/ 	.byte	0x00, 0xf5, 0x21, 0x00


	//----- nvinfo : EIATTR_KPARAM_INFO
	.align		4
.L_2479:
        /*0038*/ 	.byte	0x04, 0x17
        /*003a*/ 	.short	(.L_2481 - .L_2480)
.L_2480:
        /*003c*/ 	.word	0x00000000
        /*0040*/ 	.short	0x0005
        /*0042*/ 	.short	0x0028
        /*0044*/ 	.byte	0x00, 0xf0, 0x21, 0x00


	//----- nvinfo : EIATTR_KPARAM_INFO
	.align		4
.L_2481:
        /*0048*/ 	.byte	0x04, 0x17
        /*004a*/ 	.short	(.L_2483 - .L_2482)
.L_2482:
        /*004c*/ 	.word	0x00000000
        /*0050*/ 	.short	0x0004
        /*0052*/ 	.short	0x0020
        /*0054*/ 	.byte	0x00, 0xf0, 0x11, 0x00


	//----- nvinfo : EIATTR_KPARAM_INFO
	.align		4
.L_2483:
        /*0058*/ 	.byte	0x04, 0x17
        /*005a*/ 	.short	(.L_2485 - .L_2484)
.L_2484:
        /*005c*/ 	.word	0x00000000
        /*0060*/ 	.short	0x0003
        /*0062*/ 	.short	0x0018
        /*0064*/ 	.byte	0x00, 0xf5, 0x21, 0x00


	//----- nvinfo : EIATTR_KPARAM_INFO
	.align		4
.L_2485:
        /*0068*/ 	.byte	0x04, 0x17
        /*006a*/ 	.short	(.L_2487 - .L_2486)
.L_2486:
        /*006c*/ 	.word	0x00000000
        /*0070*/ 	.short	0x0002
        /*0072*/ 	.short	0x0010
        /*0074*/ 	.byte	0x00, 0xf5, 0x21, 0x00


	//----- nvinfo : EIATTR_KPARAM_INFO
	.align		4
.L_2487:
        /*0078*/ 	.byte	0x04, 0x17
        /*007a*/ 	.short	(.L_2489 - .L_2488)
.L_2488:
        /*007c*/ 	.word	0x00000000
        /*0080*/ 	.short	0x0001
        /*0082*/ 	.short	0x0008
        /*0084*/ 	.byte	0x00, 0xf5, 0x21, 0x00


	//----- nvinfo : EIATTR_KPARAM_INFO
	.align		4
.L_2489:
        /*0088*/ 	.byte	0x04, 0x17
        /*008a*/ 	.short	(.L_2491 - .L_2490)
.L_2490:
        /*008c*/ 	.word	0x00000000
        /*0090*/ 	.short	0x0000
        /*0092*/ 	.short	0x0000
        /*0094*/ 	.byte	0x00, 0xf5, 0x21, 0x00


	//----- nvinfo : EIATTR_SPARSE_MMA_MASK
	.align		4
.L_2491:
        /*0098*/ 	.byte	0x03, 0x50
        /*009a*/ 	.short	0x0000


	//----- nvinfo : EIATTR_MAXREG_COUNT
	.align		4
        /*009c*/ 	.byte	0x03, 0x1b
        /*009e*/ 	.short	0x0040


	//----- nvinfo : EIATTR_NUM_BARRIERS
	.align		4
        /*00a0*/ 	.byte	0x02, 0x4c
        /*00a2*/ 	.byte	0x01
	.zero		1


	//----- nvinfo : EIATTR_MERCURY_ISA_VERSION
	.align		4
        /*00a4*/ 	.byte	0x03, 0x5f
        /*00a6*/ 	.short	0x0101


	//----- nvinfo : EIATTR_COOP_GROUP_MASK_REGIDS
	.align		4
        /*00a8*/ 	.byte	0x04, 0x29
        /*00aa*/ 	.short	(.L_2493 - .L_2492)


	//   ....[0]....
.L_2492:
        /*00ac*/ 	.word	0xffffffff


	//   ....[1]....
        /*00b0*/ 	.word	0xffffffff


	//   ....[2]....
        /*00b4*/ 	.word	0xffffffff


	//   ....[3]....
        /*00b8*/ 	.word	0xffffffff


	//   ....[4]....
        /*00bc*/ 	.word	0xffffffff


	//   ....[5]....
        /*00c0*/ 	.word	0xffffffff


	//   ....[6]....
        /*00c4*/ 	.word	0xffffffff


	//   ....[7]....
        /*00c8*/ 	.word	0xffffffff


	//   ....[8]....
        /*00cc*/ 	.word	0xffffffff


	//   ....[9]....
        /*00d0*/ 	.word	0xffffffff


	//   ....[10]....
        /*00d4*/ 	.word	0xffffffff


	//   ....[11]....
        /*00d8*/ 	.word	0xffffffff


	//----- nvinfo : EIATTR_COOP_GROUP_INSTR_OFFSETS
	.align		4
.L_2493:
        /*00dc*/ 	.byte	0x04, 0x28
        /*00de*/ 	.short	(.L_2495 - .L_2494)


	//   ....[0]....
.L_2494:
        /*00e0*/ 	.word	0x00000e80


	//   ....[1]....
        /*00e4*/ 	.word	0x00000ec0


	//   ....[2]....
        /*00e8*/ 	.word	0x00000ef0


	//   ....[3]....
        /*00ec*/ 	.word	0x00000f00


	//   ....[4]....
        /*00f0*/ 	.word	0x000012b0


	//   ....[5]....
        /*00f4*/ 	.word	0x000012c0


	//   ....[6]....
        /*00f8*/ 	.word	0x000012f0


	//   ....[7]....
        /*00fc*/ 	.word	0x00001300


	//   ....[8]....
        /*0100*/ 	.word	0x00001330


	//   ....[9]....
        /*0104*/ 	.word	0x00001350


	//   ....[10]....
        /*0108*/ 	.word	0x00001390


	//   ....[11]....
        /*010c*/ 	.word	0x000013a0


	//----- nvinfo : EIATTR_VRC_CTA_INIT_COUNT
	.align		4
.L_2495:
        /*0110*/ 	.byte	0x02, 0x4a
	.zero		1
	.zero		1


	//----- nvinfo : EIATTR_EXIT_INSTR_OFFSETS
	.align		4
        /*0114*/ 	.byte	0x04, 0x1c
        /*0116*/ 	.short	(.L_2497 - .L_2496)


	//   ....[0]....
.L_2496:
        /*0118*/ 	.word	0x00000070


	//   ....[1]....
        /*011c*/ 	.word	0x00001e90


	//----- nvinfo : EIATTR_MAX_THREADS
	.align		4
.L_2497:
        /*0120*/ 	.byte	0x04, 0x05
        /*0122*/ 	.short	(.L_2499 - .L_2498)
.L_2498:
        /*0124*/ 	.word	0x00000140
        /*0128*/ 	.word	0x00000001
        /*012c*/ 	.word	0x00000001


	//----- nvinfo : EIATTR_CRS_STACK_SIZE
	.align		4
.L_2499:
        /*0130*/ 	.byte	0x04, 0x1e
        /*0132*/ 	.short	(.L_2501 - .L_2500)
.L_2500:
        /*0134*/ 	.word	0x00000000


	//----- nvinfo : EIATTR_CBANK_PARAM_SIZE
	.align		4
.L_2501:
        /*0138*/ 	.byte	0x03, 0x19
        /*013a*/ 	.short	0x0048


	//----- nvinfo : EIATTR_PARAM_CBANK
	.align		4
        /*013c*/ 	.byte	0x04, 0x0a
        /*013e*/ 	.short	(.L_2503 - .L_2502)
	.align		4
.L_2502:
        /*0140*/ 	.word	index@(.nv.constant0._ZN13group_norm_v214gn_cuda_kernelI6__halfLi320ELi3ELi32ELi20ELi1024ELb0ELi32ELi320ELi320ELi4ELb1ELi10ELb0ELb0ENS_16CompileConditionILi1000EEEEEvPT_PKS4_S7_S7_flPfS8_Pj)
        /*0144*/ 	.short	0x0380
        /*0146*/ 	.short	0x0048


	//----- nvinfo : EIATTR_SW_WAR
	.align		4
.L_2503:
        /*0148*/ 	.byte	0x04, 0x36
        /*014a*/ 	.short	(.L_2505 - .L_2504)
.L_2504:
        /*014c*/ 	.word	0x00000008
.L_2505:


//--------------------- .nv.info._ZN13group_norm_v214gn_cuda_kernelI6__halfLi320ELi1ELi32ELi20ELi1024ELb0ELi64ELi320ELi320ELi4ELb1ELi9ELb0ELb0ENS_16CompileConditionILi1000EEEEEvPT_PKS4_S7_S7_flPfS8_Pj --------------------------
	.section	.nv.info._ZN13group_norm_v214gn_cuda_kernelI6__halfLi320ELi1ELi32ELi20ELi1024ELb0ELi64ELi320ELi320ELi4ELb1ELi9ELb0ELb0ENS_16CompileConditionILi1000EEEEEvPT_PKS4_S7_S7_flPfS8_Pj,"",@"SHT_CUDA_INFO"
	.sectionflags	@""
	.align	4


	//----- nvinfo : EIATTR_CUDA_API_VERSION
	.align		4
        /*0000*/ 	.byte	0x04, 0x37
        /*0002*/ 	.short	(.L_2507 - .L_2506)
.L_2506:
        /*0004*/ 	.word	0x00000082


	//----- nvinfo : EIATTR_KPARAM_INFO
	.align		4
.L_2507:
        /*0008*/ 	.byte	0x04, 0x17
        /*000a*/ 	.short	(.L_2509 - .L_2508)
.L_2508:
        /*000c*/ 	.word	0x00000000
        /*0010*/ 	.short	0x0008
        /*0012*/ 	.short	0x0040
        /*0014*/ 	.byte	0x00, 0xf5, 0x21, 0x00


	//----- nvinfo : EIATTR_KPARAM_INFO
	.align		4
.L_2509:
        /*0018*/ 	.byte	0x04, 0x17
        /*001a*/ 	.short	(.L_2511 - .L_2510)
.L_2510:
        /*001c*/ 	.word	0x00000000
        /*0020*/ 	.short	0x0007
        /*0022*/ 	.short	0x0038
        /*0024*/ 	.byte	0x00, 0xf5, 0x21, 0x00


	//----- nvinfo : EIATTR_KPARAM_INFO
	.align		4
.L_2511:
        /*0028*/ 	.byte	0x04, 0x17
        /*002a*/ 	.short	(.L_2513 - .L_2512)
.L_2512:
        /*002c*/ 	.word	0x00000000
        /*0030*/ 	.short	0x0006
        /*0032*/ 	.short	0x0030
        /*0034*/ 	.byte	0x00, 0xf5, 0x21, 0x00


	//----- nvinfo : EIATTR_KPARAM_INFO
	.align		4
.L_2513:
        /*0038*/ 	.byte	0x04, 0x17
        /*003a*/ 	.short	(.L_2515 - .L_2514)
.L_2514:
        /*003c*/ 	.word	0x00000000
        /*0040*/ 	.short	0x0005
        /*0042*/ 	.short	0x0028
        /*0044*/ 	.byte	0x00, 0xf0, 0x21, 0x00


	//----- nvinfo : EIATTR_KPARAM_INFO
	.align		4
.L_2515:
        /*0048*/ 	.byte	0x04, 0x17
        /*004a*/ 	.short	(.L_2517 - .L_2516)
.L_2516:
        /*004c*/ 	.word	0x00000000
        /*0050*/ 	.short	0x0004
        /*0052*/ 	.short	0x0020
        /*0054*/ 	.byte	0x00, 0xf0, 0x11, 0x00


	//----- nvinfo : EIATTR_KPARAM_INFO
	.align		4
.L_2517:
        /*0058*/ 	.byte	0x04, 0x17
        /*005a*/ 	.short	(.L_2519 - .L_2518)
.L_2518:
        /*005c*/ 	.word	0x00000000
        /*0060*/ 	.short	0x0003
        /*0062*/ 	.short	0x0018
        /*0064*/ 	.byte	0x00, 0xf5, 0x21, 0x00


	//----- nvinfo : EIATTR_KPARAM_INFO
	.align		4
.L_2519:
        /*0068*/ 	.byte	0x04, 0x17
        /*006a*/ 	.short	(.L_2521 - .L_2520)
.L_2520:
        /*006c*/ 	.word	0x00000000
        /*0070*/ 	.short	0x0002
        /*0072*/ 	.short	0x0010
        /*0074*/ 	.byte	0x00, 0xf5, 0x21, 0x00


	//----- nvinfo : EIATTR_KPARAM_INFO
	.align		4
.L_2521:
        /*0078*/ 	.byte	0x04, 0x17
        /*007a*/ 	.short	(.L_2523 - .L_2522)
.L_2522:
        /*007c*/ 	.word	0x00000000
        /*0080*/ 	.short	0x0001
        /*0082*/ 	.short	0x0008
        /*0084*/ 	.byte	0x00, 0xf5, 0x21, 0x00


	//----- nvinfo : EIATTR_KPARAM_INFO
	.align		4
.L_2523:
        /*0088*/ 	.byte	0x04, 0x17
        /*008a*/ 	.short	(.L_2525 - .L_2524)
.L_2524:
        /*008c*/ 	.word	0x00000000
        /*0090*/ 	.short	0x0000
        /*0092*/ 	.short	0x0000
        /*0094*/ 	.byte	0x00, 0xf5, 0x21, 0x00


	//----- nvinfo : EIATTR_SPARSE_MMA_MASK
	.align		4
.L_2525:
        /*0098*/ 	.byte	0x03, 0x50
        /*009a*/ 	.short	0x0000


	//----- nvinfo : EIATTR_MAXREG_COUNT
	.align		4
        /*009c*/ 	.byte	0x03, 0x1b
        /*009e*/ 	.short	0x00a8


	//----- nvinfo : EIATTR_NUM_BARRIERS
	.align		4
        /*00a0*/ 	.byte	0x02, 0x4c
        /*00a2*/ 	.byte	0x01
	.zero		1


	//----- nvinfo : EIATTR_MERCURY_ISA_VERSION
	.align		4
        /*00a4*/ 	.byte	0x03, 0x5f
        /*00a6*/ 	.short	0x0101


	//----- nvinfo : EIATTR_COOP_GROUP_MASK_REGIDS
	.align		4
        /*00a8*/ 	.byte	0x04, 0x29
        /*00aa*/ 	.short	(.L_2527 - .L_2526)


	//   ....[0]....
.L_2526:
        /*00ac*/ 	.word	0xffffffff


	//   ....[1]....
        /*00b0*/ 	.word	0xffffffff


	//   ....[2]....
        /*00b4*/ 	.word	0xffffffff


	//   ....[3]....
        /*00b8*/ 	.word	0xffffffff


	//   ....[4]....
        /*00bc*/ 	.word	0xffffffff


	//   ....[5]....
        /*00c0*/ 	.word	0xffffffff


	//   ....[6]....
        /*00c4*/ 	.word	0xffffffff


	//   ....[7]....
        /*00c8*/ 	.word	0xffffffff


	//   ....[8]....
        /*00cc*/ 	.word	0xffffffff


	//   ....[9]....
        /*00d0*/ 	.word	0xffffffff


	//   ....[10]....
        /*00d4*/ 	.word	0xffffffff


	//   ....[11]....
        /*00d8*/ 	.word	0xffffffff


	//----- nvinfo : EIATTR_COOP_GROUP_INSTR_OFFSETS
	.align		4
.L_2527:
        /*00dc*/ 	.byte	0x04, 0x28
        /*00de*/ 	.short	(.L_2529 - .L_2528)


	//   ....[0]....
.L_2528:
        /*00e0*/ 	.word	0x000014d0


	//   ....[1]....
        /*00e4*/ 	.word	0x00001500


	//   ....[2]....
        /*00e8*/ 	.word	0x00001560


	//   ....[3]....
        /*00ec*/ 	.word	0x00001580


	//   ....[4]....
        /*00f0*/ 	.word	0x00001770


	//   ....[5]....
        /*00f4*/ 	.word	0x000017a0


	//   ....[6]....
        /*00f8*/ 	.word	0x000017d0


	//   ....[7]....
        /*00fc*/ 	.word	0x000017e0


	//   ....[8]....
        /*0100*/ 	.word	0x00001810


	//   ....[9]....
        /*0104*/ 	.word	0x00001820


	//   ....[10]....
        /*0108*/ 	.word	0x00001850


	//   ....[11]....
        /*010c*/ 	.word	0x00001860


	//----- nvinfo : EIATTR_VRC_CTA_INIT_COUNT
	.align		4
.L_2529:
        /*0110*/ 	.byte	0x02, 0x4a
	.zero		1
	.zero		1


	//----- nvinfo : EIATTR_EXIT_INSTR_OFFSETS
	.align		4
        /*0114*/ 	.byte	0x04, 0x1c
        /*0116*/ 	.short	(.L_2531 - .L_2530)


	//   ....[0]....
.L_2530:
        /*0118*/ 	.word	0x00000070


	//   ....[1]....
        /*011c*/ 	.word	0x00002a60


	//----- nvinfo : EIATTR_MAX_THREADS
	.align		4
.L_2531:
        /*0120*/ 	.byte	0x04, 0x05
        /*0122*/ 	.short	(.L_2533 - .L_2532)
.L_2532:
        /*0124*/ 	.word	0x00000140
        /*0128*/ 	.word	0x00000001
        /*012c*/ 	.word	0x00000001


	//----- nvinfo : EIATTR_CRS_STACK_SIZE
	.align		4
.L_2533:
        /*0130*/ 	.byte	0x04, 0x1e
        /*0132*/ 	.short	(.L_2535 - .L_2534)
.L_2534:
        /*0134*/ 	.word	0x00000000


	//----- nvinfo : EIATTR_CBANK_PARAM_SIZE
	.align		4
.L_2535:
        /*0138*/ 	.byte	0x03, 0x19
        /*013a*/ 	.short	0x0048


	//----- nvinfo : EIATTR_PARAM_CBANK
	.align		4
        /*013c*/ 	.byte	0x04, 0x0a
        /*013e*/ 	.short	(.L_2537 - .L_2536)
	.align		4
.L_2536:
        /*0140*/ 	.word	index@(.nv.constant0._ZN13group_norm_v214gn_cuda_kernelI6__halfLi320ELi1ELi32ELi20ELi1024ELb0ELi64ELi320ELi320ELi4ELb1ELi9ELb0ELb0ENS_16CompileConditionILi1000EEEEEvPT_PKS4_S7_S7_flPfS8_Pj)
        /*0144*/ 	.short	0x0380
        /*0146*/ 	.short	0x0048


	//----- nvinfo : EIATTR_SW_WAR
	.align		4
.L_2537:
        /*0148*/ 	.byte	0x04, 0x36
        /*014a*/ 	.short	(.L_2539 - .L_2538)
.L_2538:
        /*014c*/ 	.word	0x00000008
.L_2539:


//--------------------- .nv.info._ZN13group_norm_v214gn_cuda_kernelI6__halfLi320ELi1ELi32ELi20ELi1024ELb0ELi128ELi320ELi320ELi4ELb1ELi18ELb0ELb0ENS_16CompileConditionILi1000EEEEEvPT_PKS4_S7_S7_flPfS8_Pj --------------------------
	.section	.nv.info._ZN13group_norm_v214gn_cuda_kernelI6__halfLi320ELi1ELi32ELi20ELi1024ELb0ELi128ELi320ELi320ELi4ELb1ELi18ELb0ELb0ENS_16CompileConditionILi1000EEEEEvPT_PKS4_S7_S7_flPfS8_Pj,"",@"SHT_CUDA_INFO"
	.sectionflags	@""
	.align	4


	//----- nvinfo : EIATTR_CUDA_API_VERSION
	.align		4
        /*0000*/ 	.byte	0x04, 0x37
        /*0002*/ 	.short	(.L_2541 - .L_2540)
.L_2540:
        /*0004*/ 	.word	0x00000082


	//----- nvinfo : EIATTR_KPARAM_INFO
	.align		4
.L_2541:
        /*0008*/ 	.byte	0x04, 0x17
        /*000a*/ 	.short	(.L_2543 - .L_2542)
.L_2542:
        /*000c*/ 	.word	0x00000000
        /*0010*/ 	.short	0x0008
        /*0012*/ 	.short	0x0040
        /*0014*/ 	.byte	0x00, 0xf5, 0x21, 0x00


	//----- nvinfo : EIATTR_KPARAM_INFO
	.align		4
.L_2543:
        /*0018*/ 	.byte	0x04, 0x17
        /*001a*/ 	.short	(.L_2545 - .L_2544)
.L_2544:
        /*001c*/ 	.word	0x00000000
        /*0020*/ 	.short	0x0007
        /*0022*/ 	.short	0x0038
        /*0024*/ 	.byte	0x00, 0xf5, 0x21, 0x00


	//----- nvinfo : EIATTR_KPARAM_INFO
	.align		4
.L_2545:
        /*0028*/ 	.byte	0x04, 0x17
        /*002a*/ 	.short	(.L_2547 - .L_2546)
.L_2546:
        /*002c*/ 	.word	0x00000000
        /*0030*/ 	.short	0x0006
        /*0032*/ 	.short	0x0030
        /*0034*/ 	.byte	0x00, 0xf5, 0x21, 0x00


	//----- nvinfo : EIATTR_KPARAM_INFO
	.align		4
.L_2547:
        /*0038*/ 	.byte	0x04, 0x17
        /*003a*/ 	.short	(.L_2549 - .L_2548)
.L_2548:
        /*003c*/ 	.word	0x00000000
        /*0040*/ 	.short	0x0005
        /*0042*/ 	.short	0x0028
        /*0044*/ 	.byte	0x00, 0xf0, 0x21, 0x00


	//----- nvinfo : EIATTR_KPARAM_INFO
	.align		4
.L_2549:
        /*0048*/ 	.byte	0x04, 0x17
        /*004a*/ 	.short	(.L_2551 - .L_2550)
.L_2550:
        /*004c*/ 	.word	0x00000000
        /*0050*/ 	.short	0x0004
        /*0052*/ 	.short	0x0020
        /*0054*/ 	.byte	0x00, 0xf0, 0x11, 0x00


	//----- nvinfo : EIATTR_KPARAM_INFO
	.align		4
.L_2551:
        /*0058*/ 	.byte	0x04, 0x17
        /*005a*/ 	.short	(.L_2553 - .L_2552)
.L_2552:
        /*005c*/ 	.word	0x00000000
        /*0060*/ 	.short	0x0003
        /*0062*/ 	.short	0x0018
        /*0064*/ 	.byte	0x00, 0xf5, 0x21, 0x00


	//----- nvinfo : EIATTR_KPARAM_INFO
	.align		4
.L_2553:
        /*0068*/ 	.byte	0x04, 0x17
        /*006a*/ 	.short	(.L_2555 - .L_2554)
.L_2554:
        /*006c*/ 	.word	0x00000000
        /*0070*/ 	.short	0x0002
        /*0072*/ 	.short	0x0010
        /*0074*/ 	.byte	0x00, 0xf5, 0x21, 0x00


	//----- nvinfo : EIATTR_KPARAM_INFO
	.align		4
.L_2555:
        /*0078*/ 	.byte	0x04, 0x17
        /*007a*/ 	.short	(.L_2557 - .L_2556)
.L_2556:
        /*007c*/ 	.word	0x00000000
        /*0080*/ 	.short	0x0001
        /*0082*/ 	.short	0x0008
        /*0084*/ 	.byte	0x00, 0xf5, 0x21, 0x00


	//----- nvinfo : EIATTR_KPARAM_INFO
	.align		4
.L_2557:
        /*0088*/ 	.byte	0x04, 0x17
        /*008a*/ 	.short	(.L_2559 - .L_2558)
.L_2558:
        /*008c*/ 	.word	0x00000000
        /*0090*/ 	.short	0x0000
        /*0092*/ 	.short	0x0000
        /*0094*/ 	.byte	0x00, 0xf5, 0x21, 0x00


	//----- nvinfo : EIATTR_SPARSE_MMA_MASK
	.align		4
.L_2559:
        /*0098*/ 	.byte	0x03, 0x50
        /*009a*/ 	.short	0x0000


	//----- nvinfo : EIATTR_MAXREG_COUNT
	.align		4
        /*009c*/ 	.byte	0x03, 0x1b
        /*009e*/ 	.short	0x00a8


	//----- nvinfo : EIATTR_NUM_BARRIERS
	.align		4
        /*00a0*/ 	.byte	0x02, 0x4c
        /*00a2*/ 	.byte	0x01
	.zero		1


	//----- nvinfo : EIATTR_MERCURY_ISA_VERSION
	.align		4
        /*00a4*/ 	.byte	0x03, 0x5f
        /*00a6*/ 	.short	0x0101


	//----- nvinfo : EIATTR_INT_WARP_WIDE_INSTR_OFFSETS
	.align		4
        /*00a8*/ 	.byte	0x04, 0x31
        /*00aa*/ 	.short	(.L_2561 - .L_2560)


	//   ....[0]....
.L_2560:
        /*00ac*/ 	.word	0x00002260


	//----- nvinfo : EIATTR_COOP_GROUP_MASK_REGIDS
	.align		4
.L_2561:
        /*00b0*/ 	.byte	0x04, 0x29
        /*00b2*/ 	.short	(.L_2563 - .L_2562)


	//   ....[0]....
.L_2562:
        /*00b4*/ 	.word	0xffffffff


	//   ....[1]....
        /*00b8*/ 	.word	0xffffffff


	//   ....[2]....
        /*00bc*/ 	.word	0xffffffff


	//   ....[3]....
        /*00c0*/ 	.word	0xffffffff


	//   ....[4]....
        /*00c4*/ 	.word	0xffffffff


	//   ....[5]....
        /*00c8*/ 	.word	0xffffffff


	//   ....[6]....
        /*00cc*/ 	.word	0xffffffff


	//   ....[7]....
        /*00d0*/ 	.word	0xffffffff


	//   ....[8]....
        /*00d4*/ 	.word	0xffffffff


	//   ....[9]....
        /*00d8*/ 	.word	0xffffffff


	//----- nvinfo : EIATTR_COOP_GROUP_INSTR_OFFSETS
	.align		4
.L_2563:
        /*00dc*/ 	.byte	0x04, 0x28
        /*00de*/ 	.short	(.L_2565 - .L_2564)


	//   ....[0]....
.L_2564:
        /*00e0*/ 	.word	0x00002210


	//   ....[1]....
        /*00e4*/ 	.word	0x00002240


	//   ....[2]....
        /*00e8*/ 	.word	0x000022b0


	//   ....[3]....
        /*00ec*/ 	.word	0x000022d0


	//   ....[4]....
        /*00f0*/ 	.word	0x00002520


	//   ....[5]....
        /*00f4*/ 	.word	0x00002560


	//   ....[6]....
        /*00f8*/ 	.word	0x000025c0


	//   ....[7]....
        /*00fc*/ 	.word	0x000025d0


	//   ....[8]....
        /*0100*/ 	.word	0x00002600


	//   ....[9]....
        /*0104*/ 	.word	0x00002610


	//----- nvinfo : EIATTR_VRC_CTA_INIT_COUNT
	.align		4
.L_2565:
        /*0108*/ 	.byte	0x02, 0x4a
	.zero		1
	.zero		1


	//----- nvinfo : EIATTR_EXIT_INSTR_OFFSETS
	.align		4
        /*010c*/ 	.byte	0x04, 0x1c
        /*010e*/ 	.short	(.L_2567 - .L_2566)


	//   ....[0]....
.L_2566:
        /*0110*/ 	.word	0x00000070


	//   ....[1]....
        /*0114*/ 	.word	0x00004670


	//----- nvinfo : EIATTR_MAX_THREADS
	.align		4
.L_2567:
        /*0118*/ 	.byte	0x04, 0x05
        /*011a*/ 	.short	(.L_2569 - .L_2568)
.L_2568:
        /*011c*/ 	.word	0x00000140
        /*0120*/ 	.word	0x00000001
        /*0124*/ 	.word	0x00000001


	//----- nvinfo : EIATTR_CRS_STACK_SIZE
	.align		4
.L_2569:
        /*0128*/ 	.byte	0x04, 0x1e
        /*012a*/ 	.short	(.L_2571 - .L_2570)
.L_2570:
        /*012c*/ 	.word	0x00000000


	//----- nvinfo : EIATTR_CBANK_PARAM_SIZE
	.align		4
.L_2571:
        /*0130*/ 	.byte	0x03, 0x19
        /*0132*/ 	.short	0x0048


	//----- nvinfo : EIATTR_PARAM_CBANK
	.align		4
        /*0134*/ 	.byte	0x04, 0x0a
        /*0136*/ 	.short	(.L_2573 - .L_2572)
	.align		4
.L_2572:
        /*0138*/ 	.word	index@(.nv.constant0._ZN13group_norm_v214gn_cuda_kernelI6__halfLi320ELi1ELi32ELi20ELi1024ELb0ELi128ELi320ELi320ELi4ELb1ELi18ELb0ELb0ENS_16CompileConditionILi1000EEEEEvPT_PKS4_S7_S7_flPfS8_Pj)
        /*013c*/ 	.short	0x0380
        /*013e*/ 	.short	0x0048


	//----- nvinfo : EIATTR_SW_WAR
	.align		4
.L_2573:
        /*0140*/ 	.byte	0x04, 0x36
        /*0142*/ 	.short	(.L_2575 - .L_2574)
.L_2574:
        /*0144*/ 	.word	0x00000008
.L_2575:


//--------------------- .nv.info._ZN13group_norm_v214gn_cuda_kernelI6__halfLi320ELi3ELi32ELi20ELi1024ELb0ELi64ELi320ELi320ELi4ELb1ELi21ELb0ELb0ENS_16CompileConditionILi1000EEEEEvPT_PKS4_S7_S7_flPfS8_Pj --------------------------
	.section	.nv.info._ZN13group_norm_v214gn_cuda_kernelI6__halfLi320ELi3ELi32ELi20ELi1024ELb0ELi64ELi320ELi320ELi4ELb1ELi21ELb0ELb0ENS_16CompileConditionILi1000EEEEEvPT_PKS4_S7_S7_flPfS8_Pj,"",@"SHT_CUDA_INFO"
	.sectionflags	@""
	.align	4


	//----- nvinfo : EIATTR_CUDA_API_VERSION
	.align		4
        /*0000*/ 	.byte	0x04, 0x37
        /*0002*/ 	.short	(.L_2577 - .L_2576)
.L_2576:
        /*0004*/ 	.word	0x00000082


	//----- nvinfo : EIATTR_KPARAM_INFO
	.align		4
.L_2577:
        /*0008*/ 	.byte	0x04, 0x17
        /*000a*/ 	.short	(.L_2579 - .L_2578)
.L_2578:
        /*000c*/ 	.word	0x00000000
        /*0010*/ 	.short	0x0008
        /*0012*/ 	.short	0x0040
        /*0014*/ 	.byte	0x00, 0xf5, 0x21, 0x00


	//----- nvinfo : EIATTR_KPARAM_INFO
	.align		4
.L_2579:
        /*0018*/ 	.byte	0x04, 0x17
        /*001a*/ 	.short	(.L_2581 - .L_2580)
.L_2580:
        /*001c*/ 	.word	0x00000000
        /*0020*/ 	.short	0x0007
        /*0022*/ 	.short	0x0038
        /*0024*/ 	.byte	0x00, 0xf5, 0x21, 0x00


	//----- nvinfo : EIATTR_KPARAM_INFO
	.align		4
.L_2581:
        /*0028*/ 	.byte	0x04, 0x17
        /*002a*/ 	.short	(.L_2583 - .L_2582)
.L_2582:
        /*002c*/ 	.word	0x00000000
        /*0030*/ 	.short	0x0006
        /*0032*/ 	.short	0x0030
        /*0034*/ 	.byte	0x00, 0xf5, 0x21, 0x00


	//----- nvinfo : EIATTR_KPARAM_INFO
	.align		4
.L_2583:
        /*0038*/ 	.byte	0x04, 0x17
        /*003a*/ 	.short	(.L_2585 - .L_2584)
.L_2584:
        /*003c*/ 	.word	0x00000000
        /*0040*/ 	.short	0x0005
        /*0042*/ 	.short	0x0028
        /*0044*/ 	.byte	0x00, 0xf0, 0x21, 0x00


	//----- nvinfo : EIATTR_KPARAM_INFO
	.align		4
.L_2585:
        /*0048*/ 	.byte	0x04, 0x17
        /*004a*/ 	.short	(.L_2587 - .L_2586)
.L_2586:
        /*004c*/ 	.word	0x00000000
        /*0050*/ 	.short	0x0004
        /*0052*/ 	.short	0x0020
        /*0054*/ 	.byte	0x00, 0xf0, 0x11, 0x00


	//----- nvinfo : EIATTR_KPARAM_INFO
	.align		4
.L_2587:
        /*0058*/ 	.byte	0x04, 0x17
        /*005a*/ 	.short	(.L_2589 - .L_2588)
.L_2588:
        /*005c*/ 	.word	0x00000000
        /*0060*/ 	.short	0x0003
        /*0062*/ 	.short	0x0018
        /*0064*/ 	.byte	0x00, 0xf5, 0x21, 0x00


	//----- nvinfo : EIATTR_KPARAM_INFO
	.align		4
.L_2589:
        /*0068*/ 	.byte	0x04, 0x17
        /*006a*/ 	.short	(.L_2591 - .L_2590)
.L_2590:
        /*006c*/ 	.word	0x00000000
        /*0070*/ 	.short	0x0002
        /*0072*/ 	.short	0x0010
        /*0074*/ 	.byte	0x00, 0xf5, 0x21, 0x00


	//----- nvinfo : EIATTR_KPARAM_INFO
	.align		4
.L_2591:
        /*0078*/ 	.byte	0x04, 0x17
        /*007a*/ 	.short	(.L_2593 - .L_2592)
.L_2592:
        /*007c*/ 	.word	0x00000000
        /*0080*/ 	.short	0x0001
        /*0082*/ 	.short	0x0008
        /*0084*/ 	.byte	0x00, 0xf5, 0x21, 0x00


	//----- nvinfo : EIATTR_KPARAM_INFO
	.align		4
.L_2593:
        /*0088*/ 	.byte	0x04, 0x17
        /*008a*/ 	.short	(.L_2595 - .L_2594)
.L_2594:
        /*008c*/ 	.word	0x00000000
        /*0090*/ 	.short	0x0000
        /*0092*/ 	.short	0x0000
        /*0094*/ 	.byte	0x00, 0xf5, 0x21, 0x00


	//----- nvinfo : EIATTR_SPARSE_MMA_MASK
	.align		4
.L_2595:
        /*0098*/ 	.byte	0x03, 0x50
        /*009a*/ 	.short	0x0000


	//----- nvinfo : EIATTR_MAXREG_COUNT
	.align		4
        /*009c*/ 	.byte	0x03, 0x1b
        /*009e*/ 	.short	0x0040


	//----- nvinfo : EIATTR_NUM_BARRIERS
	.align		4
        /*00a0*/ 	.byte	0x02, 0x4c
        /*00a2*/ 	.byte	0x01
	.zero		1


	//----- nvinfo : EIATTR_ANNOTATIONS
	.align		4
        /*00a4*/ 	.byte	0x04, 0x55
        /*00a6*/ 	.short	(.L_2597 - .L_2596)


	//   ....[0]....
.L_2596:
        /* <DEDUP_REMOVED lines=31> */


	//----- nvinfo : EIATTR_MERCURY_ISA_VERSION
	.align		4
.L_2597:
        /*0288*/ 	.byte	0x03, 0x5f
        /*028a*/ 	.short	0x0101


	//----- nvinfo : EIATTR_COOP_GROUP_MASK_REGIDS
	.align		4
        /*028c*/ 	.byte	0x04, 0x29
        /*028e*/ 	.short	(.L_2599 - .L_2598)


	//   ....[0]....
.L_2598:
        /*0290*/ 	.word	0xffffffff


	//   ....[1]....
        /*0294*/ 	.word	0xffffffff


	//   ....[2]....
        /*0298*/ 	.word	0xffffffff


	//   ....[3]....
        /*029c*/ 	.word	0xffffffff


	//   ....[4]....
        /*02a0*/ 	.word	0xffffffff


	//   ....[5]....
        /*02a4*/ 	.word	0xffffffff


	//   ....[6]....
        /*02a8*/ 	.word	0xffffffff


	//   ....[7]....
        /*02ac*/ 	.word	0xffffffff


	//   ....[8]....
        /*02b0*/ 	.word	0xffffffff


	//   ....[9]....
        /*02b4*/ 	.word	0xffffffff


	//   ....[10]....
        /*02b8*/ 	.word	0xffffffff


	//   ....[11]....
        /*02bc*/ 	.word	0xffffffff


	//----- nvinfo : EIATTR_COOP_GROUP_INSTR_OFFSETS
	.align		4
.L_2599:
        /*02c0*/ 	.byte	0x04, 0x28
        /*02c2*/ 	.short	(.L_2601 - .L_2600)


	//   ....[0]....
.L_2600:
        /*02c4*/ 	.word	0x00001540


	//   ....[1]....
        /*02c8*/ 	.word	0x00001560


	//   ....[2]....
        /*02cc*/ 	.word	0x000015a0


	//   ....[3]....
        /*02d0*/ 	.word	0x000015b0


	//   ....[4]....
        /*02d4*/ 	.word	0x00001980


	//   ....[5]....
        /*02d8*/ 	.word	0x00001990


	//   ....[6]....
        /*02dc*/ 	.word	0x000019c0


	//   ....[7]....
        /*02e0*/ 	.word	0x000019d0


	//   ....[8]....
        /*02e4*/ 	.word	0x00001a00


	//   ....[9]....
        /*02e8*/ 	.word	0x00001a10


	//   ....[10]....
        /*02ec*/ 	.word	0x00001a50


	//   ....[11]....
        /*02f0*/ 	.word	0x00001a60


	//----- nvinfo : EIATTR_VRC_CTA_INIT_COUNT
	.align		4
.L_2601:
        /*02f4*/ 	.byte	0x02, 0x4a
	.zero		1
	.zero		1


	//----- nvinfo : EIATTR_EXIT_INSTR_OFFSETS
	.align		4
        /*02f8*/ 	.byte	0x04, 0x1c
        /*02fa*/ 	.short	(.L_2603 - .L_2602)


	//   ....[0]....
.L_2602:
        /*02fc*/ 	.word	0x00000080


	//   ....[1]....
        /*0300*/ 	.word	0x00002fb0


	//----- nvinfo : EIATTR_MAX_THREADS
	.align		4
.L_2603:
        /*0304*/ 	.byte	0x04, 0x05
        /*0306*/ 	.short	(.L_2605 - .L_2604)
.L_2604:
        /*0308*/ 	.word	0x00000140
        /*030c*/ 	.word	0x00000001
        /*0310*/ 	.word	0x00000001


	//----- nvinfo : EIATTR_CRS_STACK_SIZE
	.align		4
.L_2605:
        /*0314*/ 	.byte	0x04, 0x1e
        /*0316*/ 	.short	(.L_2607 - .L_2606)
.L_2606:
        /*0318*/ 	.word	0x00000000


	//----- nvinfo : EIATTR_CBANK_PARAM_SIZE
	.align		4
.L_2607:
        /*031c*/ 	.byte	0x03, 0x19
        /*031e*/ 	.short	0x0048


	//----- nvinfo : EIATTR_PARAM_CBANK
	.align		4
        /*0320*/ 	.byte	0x04, 0x0a
        /*0322*/ 	.short	(.L_2609 - .L_2608)
	.align		4
.L_2608:
        /*0324*/ 	.word	index@(.nv.constant0._ZN13group_norm_v214gn_cuda_kernelI6__halfLi320ELi3ELi32ELi20ELi1024ELb0ELi64ELi320ELi320ELi4ELb1ELi21ELb0ELb0ENS_16CompileConditionILi1000EEEEEvPT_PKS4_S7_S7_flPfS8_Pj)
        /*0328*/ 	.short	0x0380
        /*032a*/ 	.short	0x0048


	//----- nvinfo : EIATTR_SW_WAR
	.align		4
.L_2609:
        /*032c*/ 	.byte	0x04, 0x36
        /*032e*/ 	.short	(.L_2611 - .L_2610)
.L_2610:
        /*0330*/ 	.word	0x00000008
.L_2611:


//--------------------- .nv.info._ZN13group_norm_v214gn_cuda_kernelI6__halfLi320ELi2ELi32ELi20ELi1024ELb0ELi64ELi320ELi320ELi4ELb1ELi18ELb0ELb0ENS_16CompileConditionILi1000EEEEEvPT_PKS4_S7_S7_flPfS8_Pj --------------------------
	.section	.nv.info._ZN13group_norm_v214gn_cuda_kernelI6__halfLi320ELi2ELi32ELi20ELi1024ELb0ELi64ELi320ELi320ELi4ELb1ELi18ELb0ELb0ENS_16CompileConditionILi1000EEEEEvPT_PKS4_S7_S7_flPfS8_Pj,"",@"SHT_CUDA_INFO"
	.sectionflags	@""
	.align	4


	//----- nvinfo : EIATTR_CUDA_API_VERSION
	.align		4
        /*0000*/ 	.byte	0x04, 0x37
        /*0002*/ 	.short	(.L_2613 - .L_2612)
.L_2612:
        /*0004*/ 	.word	0x00000082


	//----- nvinfo : EIATTR_KPARAM_INFO
	.align		4
.L_2613:
        /*0008*/ 	.byte	0x04, 0x17
        /*000a*/ 	.short	(.L_2615 - .L_2614)
.L_2614:
        /*000c*/ 	.word	0x00000000
        /*0010*/ 	.short	0x0008
        /*0012*/ 	.short	0x0040
        /*0014*/ 	.byte	0x00, 0xf5, 0x21, 0x00


	//----- nvinfo : EIATTR_KPARAM_INFO
	.align		4
.L_2615:
        /*0018*/ 	.byte	0x04, 0x17
        /*001a*/ 	.short	(.L_2617 - .L_2616)
.L_2616:
        /*001c*/ 	.word	0x00000000
        /*0020*/ 	.short	0x0007
        /*0022*/ 	.short	0x0038
        /*0024*/ 	.byte	0x00, 0xf5, 0x21, 0x00


	//----- nvinfo : EIATTR_KPARAM_INFO
	.align		4
.L_2617:
        /*0028*/ 	.byte	0x04, 0x17
        /*002a*/ 	.short	(.L_2619 - .L_2618)
.L_2618:
        /*002c*/ 	.word	0x00000000
        /*0030*/ 	.short	0x0006
        /*0032*/ 	.short	0x0030
        /*0034*/ 	.byte	0x00, 0xf5, 0x21, 0x00


	//----- nvinfo : EIATTR_KPARAM_INFO
	.align		4
.L_2619:
        /*0038*/ 	.byte	0x04, 0x17
        /*003a*/ 	.short	(.L_2621 - .L_2620)
.L_2620:
        /*003c*/ 	.word	0x00000000
        /*0040*/ 	.short	0x0005
        /*0042*/ 	.short	0x0028
        /*0044*/ 	.byte	0x00, 0xf0, 0x21, 0x00


	//----- nvinfo : EIATTR_KPARAM_INFO
	.align		4
.L_2621:
        /*0048*/ 	.byte	0x04, 0x17
        /*004a*/ 	.short	(.L_2623 - .L_2622)
.L_2622:
        /*004c*/ 	.word	0x00000000
        /*0050*/ 	.short	0x0004
        /*0052*/ 	.short	0x0020
        /*0054*/ 	.byte	0x00, 0xf0, 0x11, 0x00


	//----- nvinfo : EIATTR_KPARAM_INFO
	.align		4
.L_2623:
        /*0058*/ 	.byte	0x04, 0x17
        /*005a*/ 	.short	(.L_2625 - .L_2624)
.L_2624:
        /*005c*/ 	.word	0x00000000
        /*0060*/ 	.short	0x0003
        /*0062*/ 	.short	0x0018
        /*0064*/ 	.byte	0x00, 0xf5, 0x21, 0x00


	//----- nvinfo : EIATTR_KPARAM_INFO
	.align		4
.L_2625:
        /*0068*/ 	.byte	0x04, 0x17
        /*006a*/ 	.short	(.L_2627 - .L_2626)
.L_2626:
        /*006c*/ 	.word	0x00000000
        /*0070*/ 	.short	0x0002
        /*0072*/ 	.short	0x0010
        /*0074*/ 	.byte	0x00, 0xf5, 0x21, 0x00


	//----- nvinfo : EIATTR_KPARAM_INFO
	.align		4
.L_2627:
        /*0078*/ 	.byte	0x04, 0x17
        /*007a*/ 	.short	(.L_2629 - .L_2628)
.L_2628:
        /*007c*/ 	.word	0x00000000
        /*0080*/ 	.short	0x0001
        /*0082*/ 	.short	0x0008
        /*0084*/ 	.byte	0x00, 0xf5, 0x21, 0x00


	//----- nvinfo : EIATTR_KPARAM_INFO
	.align		4
.L_2629:
        /*0088*/ 	.byte	0x04, 0x17
        /*008a*/ 	.short	(.L_2631 - .L_2630)
.L_2630:
        /*008c*/ 	.word	0x00000000
        /*0090*/ 	.short	0x0000
        /*0092*/ 	.short	0x0000
        /*0094*/ 	.byte	0x00, 0xf5, 0x21, 0x00


	//----- nvinfo : EIATTR_SPARSE_MMA_MASK
	.align		4
.L_2631:
        /*0098*/ 	.byte	0x03, 0x50
        /*009a*/ 	.short	0x0000


	//----- nvinfo : EIATTR_MAXREG_COUNT
	.align		4
        /*009c*/ 	.byte	0x03, 0x1b
        /*009e*/ 	.short	0x0060


	//----- nvinfo : EIATTR_NUM_BARRIERS
	.align		4
        /*00a0*/ 	.byte	0x02, 0x4c
        /*00a2*/ 	.byte	0x01
	.zero		1


	//----- nvinfo : EIATTR_MERCURY_ISA_VERSION
	.align		4
        /*00a4*/ 	.byte	0x03, 0x5f
        /*00a6*/ 	.short	0x0101


	//----- nvinfo : EIATTR_COOP_GROUP_MASK_REGIDS
	.align		4
        /*00a8*/ 	.byte	0x04, 0x29
        /*00aa*/ 	.short	(.L_2633 - .L_2632)


	//   ....[0]....
.L_2632:
        /*00ac*/ 	.word	0xffffffff


	//   ....[1]....
        /*00b0*/ 	.word	0xffffffff


	//   ....[2]....
        /*00b4*/ 	.word	0xffffffff


	//   ....[3]....
        /*00b8*/ 	.word	0xffffffff


	//   ....[4]....
        /*00bc*/ 	.word	0xffffffff


	//   ....[5]....
        /*00c0*/ 	.word	0xffffffff


	//   ....[6]....
        /*00c4*/ 	.word	0xffffffff


	//   ....[7]....
        /*00c8*/ 	.word	0xffffffff


	//   ....[8]....
        /*00cc*/ 	.word	0xffffffff


	//   ....[9]....
        /*00d0*/ 	.word	0xffffffff


	//   ....[10]....
        /*00d4*/ 	.word	0xffffffff


	//   ....[11]....
        /*00d8*/ 	.word	0xffffffff


	//----- nvinfo : EIATTR_COOP_GROUP_INSTR_OFFSETS
	.align		4
.L_2633:
        /*00dc*/ 	.byte	0x04, 0x28
        /*00de*/ 	.short	(.L_2635 - .L_2634)


	//   ....[0]....
.L_2634:
        /*00e0*/ 	.word	0x000014f0


	//   ....[1]....
        /*00e4*/ 	.word	0x00001530


	//   ....[2]....
        /*00e8*/ 	.word	0x00001560


	//   ....[3]....
        /*00ec*/ 	.word	0x00001570


	//   ....[4]....
        /*00f0*/ 	.word	0x000018b0


	//   ....[5]....
        /*00f4*/ 	.word	0x000018c0


	//   ....[6]....
        /*00f8*/ 	.word	0x00001910


	//   ....[7]....
        /*00fc*/ 	.word	0x00001920


	//   ....[8]....
        /*0100*/ 	.word	0x00001960


	//   ....[9]....
        /*0104*/ 	.word	0x00001970


	//   ....[10]....
        /*0108*/ 	.word	0x000019a0


	//   ....[11]....
        /*010c*/ 	.word	0x000019c0


	//----- nvinfo : EIATTR_VRC_CTA_INIT_COUNT
	.align		4
.L_2635:
        /*0110*/ 	.byte	0x02, 0x4a
	.zero		1
	.zero		1


	//----- nvinfo : EIATTR_EXIT_INSTR_OFFSETS
	.align		4
        /*0114*/ 	.byte	0x04, 0x1c
        /*0116*/ 	.short	(.L_2637 - .L_2636)


	//   ....[0]....
.L_2636:
        /*0118*/ 	.word	0x00000070


	//   ....[1]....
        /*011c*/ 	.word	0x00002c00


	//----- nvinfo : EIATTR_MAX_THREADS
	.align		4
.L_2637:
        /*0120*/ 	.byte	0x04, 0x05
        /*0122*/ 	.short	(.L_2639 - .L_2638)
.L_2638:
        /*0124*/ 	.word	0x00000140
        /*0128*/ 	.word	0x00000001
        /*012c*/ 	.word	0x00000001


	//----- nvinfo : EIATTR_CRS_STACK_SIZE
	.align		4
.L_2639:
        /*0130*/ 	.byte	0x04, 0x1e
        /*0132*/ 	.short	(.L_2641 - .L_2640)
.L_2640:
        /*0134*/ 	.word	0x00000000


	//----- nvinfo : EIATTR_CBANK_PARAM_SIZE
	.align		4
.L_2641:
        /*0138*/ 	.byte	0x03, 0x19
        /*013a*/ 	.short	0x0048


	//----- nvinfo : EIATTR_PARAM_CBANK
	.align		4
        /*013c*/ 	.byte	0x04, 0x0a
        /*013e*/ 	.short	(.L_2643 - .L_2642)
	.align		4
.L_2642:
        /*0140*/ 	.word	index@(.nv.constant0._ZN13group_norm_v214gn_cuda_kernelI6__halfLi320ELi2ELi32ELi20ELi1024ELb0ELi64ELi320ELi320ELi4ELb1ELi18ELb0ELb0ENS_16CompileConditionILi1000EEEEEvPT_PKS4_S7_S7_flPfS8_Pj)
        /*0144*/ 	.short	0x0380
        /*0146*/ 	.short	0x0048


	//----- nvinfo : EIATTR_SW_WAR
	.align		4
.L_2643:
        /*0148*/ 	.byte	0x04, 0x36
        /*014a*/ 	.short	(.L_2645 - .L_2644)
.L_2644:
        /*014c*/ 	.word	0x00000008
.L_2645:


//--------------------- .nv.info._ZN13group_norm_v214gn_cuda_kernelI6__halfLi320ELi3ELi16ELi40ELi1024ELb1ELi8ELi320ELi320ELi4ELb1ELi2ELb0ELb0ENS_16CompileConditionILi1000EEEEEvPT_PKS4_S7_S7_flPfS8_Pj --------------------------
	.section	.nv.info._ZN13group_norm_v214gn_cuda_kernelI6__halfLi320ELi3ELi16ELi40ELi1024ELb1ELi8ELi320ELi320ELi4ELb1ELi2ELb0ELb0ENS_16CompileConditionILi1000EEEEEvPT_PKS4_S7_S7_flPfS8_Pj,"",@"SHT_CUDA_INFO"
	.sectionflags	@""
	.align	4


	//----- nvinfo : EIATTR_CUDA_API_VERSION
	.align		4
        /*0000*/ 	.byte	0x04, 0x37
        /*0002*/ 	.short	(.L_2647 - .L_2646)
.L_2646:
        /*0004*/ 	.word	0x00000082


	//----- nvinfo : EIATTR_KPARAM_INFO
	.align		4
.L_2647:
        /*0008*/ 	.byte	0x04, 0x17
        /*000a*/ 	.short	(.L_2649 - .L_2648)
.L_2648:
        /*000c*/ 	.word	0x00000000
        /*0010*/ 	.short	0x0008
        /*0012*/ 	.short	0x0040
        /*0014*/ 	.byte	0x00, 0xf5, 0x21, 0x00


	//----- nvinfo : EIATTR_KPARAM_INFO
	.align		4
.L_2649:
        /*0018*/ 	.byte	0x04, 0x17
        /*001a*/ 	.short	(.L_2651 - .L_2650)
.L_2650:
        /*001c*/ 	.word	0x00000000
        /*0020*/ 	.short	0x0007
        /*0022*/ 	.short	0x0038
        /*0024*/ 	.byte	0x00, 0xf5, 0x21, 0x00


	//----- nvinfo : EIATTR_KPARAM_INFO
	.align		4
.L_2651:
        /*0028*/ 	.byte	0x04, 0x17
        /*002a*/ 	.short	(.L_2653 - .L_2652)
.L_2652:
        /*002c*/ 	.word	0x00000000
        /*0030*/ 	.short	0x0006
        /*0032*/ 	.short	0x0030
        /*0034*/ 	.byte	0x00, 0xf5, 0x21, 0x00


	//----- nvinfo : EIATTR_KPARAM_INFO
	.align		4
.L_2653:
        /*0038*/ 	.byte	0x04, 0x17
        /*003a*/ 	.short	(.L_2655 - .L_2654)
.L_2654:
        /*003c*/ 	.word	0x00000000
        /*0040*/ 	.short	0x0005
        /*0042*/ 	.short	0x0028
        /*0044*/ 	.byte	0x00, 0xf0, 0x21, 0x00


	//----- nvinfo : EIATTR_KPARAM_INFO
	.align		4
.L_2655:
        /*0048*/ 	.byte	0x04, 0x17
        /*004a*/ 	.short	(.L_2657 - .L_2656)
.L_2656:
        /*004c*/ 	.word	0x00000000
        /*0050*/ 	.short	0x0004
        /*0052*/ 	.short	0x0020
        /*0054*/ 	.byte	0x00, 0xf0, 0x11, 0x00


	//----- nvinfo : EIATTR_KPARAM_INFO
	.align		4
.L_2657:
        /*0058*/ 	.byte	0x04, 0x17
        /*005a*/ 	.short	(.L_2659 - .L_2658)
.L_2658:
        /*005c*/ 	.word	0x00000000
        /*0060*/ 	.short	0x0003
        /*0062*/ 	.short	0x0018
        /*0064*/ 	.byte	0x00, 0xf5, 0x21, 0x00


	//----- nvinfo : EIATTR_KPARAM_INFO
	.align		4
.L_2659:
        /*0068*/ 	.byte	0x04, 0x17
        /*006a*/ 	.short	(.L_2661 - .L_2660)
.L_2660:
        /*006c*/ 	.word	0x00000000
        /*0070*/ 	.short	0x0002
        /*0072*/ 	.short	0x0010
        /*0074*/ 	.byte	0x00, 0xf5, 0x21, 0x00


	//----- nvinfo : EIATTR_KPARAM_INFO
	.align		4
.L_2661:
        /*0078*/ 	.byte	0x04, 0x17
        /*007a*/ 	.short	(.L_2663 - .L_2662)
.L_2662:
        /*007c*/ 	.word	0x00000000
        /*0080*/ 	.short	0x0001
        /*0082*/ 	.short	0x0008
        /*0084*/ 	.byte	0x00, 0xf5, 0x21, 0x00


	//----- nvinfo : EIATTR_KPARAM_INFO
	.align		4
.L_2663:
        /*0088*/ 	.byte	0x04, 0x17
        /*008a*/ 	.short	(.L_2665 - .L_2664)
.L_2664:
        /*008c*/ 	.word	0x00000000
        /*0090*/ 	.short	0x0000
        /*0092*/ 	.short	0x0000
        /*0094*/ 	.byte	0x00, 0xf5, 0x21, 0x00


	//----- nvinfo : EIATTR_SPARSE_MMA_MASK
	.align		4
.L_2665:
        /*0098*/ 	.byte	0x03, 0x50
        /*009a*/ 	.short	0x0000


	//----- nvinfo : EIATTR_MAXREG_COUNT
	.align		4
        /*009c*/ 	.byte	0x03, 0x1b
        /*009e*/ 	.short	0x0040


	//----- nvinfo : EIATTR_NUM_BARRIERS
	.align		4
        /*00a0*/ 	.byte	0x02, 0x4c
        /*00a2*/ 	.byte	0x01
	.zero		1


	//----- nvinfo : EIATTR_MERCURY_ISA_VERSION
	.align		4
        /*00a4*/ 	.byte	0x03, 0x5f
        /*00a6*/ 	.short	0x0101


	//----- nvinfo : EIATTR_COOP_GROUP_MASK_REGIDS
	.align		4
        /*00a8*/ 	.byte	0x04, 0x29
        /*00aa*/ 	.short	(.L_2667 - .L_2666)


	//   ....[0]....
.L_2666:
        /*00ac*/ 	.word	0xffffffff


	//   ....[1]....
        /*00b0*/ 	.word	0xffffffff


	//   ....[2]....
        /*00b4*/ 	.word	0xffffffff


	//   ....[3]....
        /*00b8*/ 	.word	0xffffffff


	//   ....[4]....
        /*00bc*/ 	.word	0xffffffff


	//   ....[5]....
        /*00c0*/ 	.word	0xffffffff


	//   ....[6]....
        /*00c4*/ 	.word	0xffffffff


	//   ....[7]....
        /*00c8*/ 	.word	0xffffffff


	//   ....[8]....
        /*00cc*/ 	.word	0xffffffff


	//   ....[9]....
        /*00d0*/ 	.word	0xffffffff


	//   ....[10]....
        /*00d4*/ 	.word	0xffffffff


	//   ....[11]....
        /*00d8*/ 	.word	0xffffffff


	//   ....[12]....
        /*00dc*/ 	.word	0xffffffff


	//   ....[13]....
        /*00e0*/ 	.word	0xffffffff


	//----- nvinfo : EIATTR_COOP_GROUP_INSTR_OFFSETS
	.align		4
.L_2667:
        /*00e4*/ 	.byte	0x04, 0x28
        /*00e6*/ 	.short	(.L_2669 - .L_2668)


	//   ....[0]....
.L_2668:
        /*00e8*/ 	.word	0x00000b20


	//   ....[1]....
        /*00ec*/ 	.word	0x00000b60


	//   ....[2]....
        /*00f0*/ 	.word	0x00000bd0


	//   ....[3]....
        /*00f4*/ 	.word	0x00000be0


	//   ....[4]....
        /*00f8*/ 	.word	0x00000ef0


	//   ....[5]....
        /*00fc*/ 	.word	0x00000f20


	//   ....[6]....
        /*0100*/ 	.word	0x00000f50


	//   ....[7]....
        /*0104*/ 	.word	0x00000f60


	//   ....[8]....
        /*0108*/ 	.word	0x00000f90


	//   ....[9]....
        /*010c*/ 	.word	0x00000fa0


	//   ....[10]....
        /*0110*/ 	.word	0x00000fd0


	//   ....[11]....
        /*0114*/ 	.word	0x00000fe0


	//   ....[12]....
        /*0118*/ 	.word	0x00001010


	//   ....[13]....
        /*011c*/ 	.word	0x00001020


	//----- nvinfo : EIATTR_VRC_CTA_INIT_COUNT
	.align		4
.L_2669:
        /*0120*/ 	.byte	0x02, 0x4a
	.zero		1
	.zero		1


	//----- nvinfo : EIATTR_EXIT_INSTR_OFFSETS
	.align		4
        /*0124*/ 	.byte	0x04, 0x1c
        /*0126*/ 	.short	(.L_2671 - .L_2670)


	//   ....[0]....
.L_2670:
        /*0128*/ 	.word	0x00000060


	//   ....[1]....
        /*012c*/ 	.word	0x00001830


	//----- nvinfo : EIATTR_MAX_THREADS
	.align		4
.L_2671:
        /*0130*/ 	.byte	0x04, 0x05
        /*0132*/ 	.short	(.L_2673 - .L_2672)
.L_2672:
        /*0134*/ 	.word	0x00000140
        /*0138*/ 	.word	0x00000001
        /*013c*/ 	.word	0x00000001


	//----- nvinfo : EIATTR_CRS_STACK_SIZE
	.align		4
.L_2673:
        /*0140*/ 	.byte	0x04, 0x1e
        /*0142*/ 	.short	(.L_2675 - .L_2674)
.L_2674:
        /*0144*/ 	.word	0x00000000


	//----- nvinfo : EIATTR_CBANK_PARAM_SIZE
	.align		4
.L_2675:
        /*0148*/ 	.byte	0x03, 0x19
        /*014a*/ 	.short	0x0048


	//----- nvinfo : EIATTR_PARAM_CBANK
	.align		4
        /*014c*/ 	.byte	0x04, 0x0a
        /*014e*/ 	.short	(.L_2677 - .L_2676)
	.align		4
.L_2676:
        /*0150*/ 	.word	index@(.nv.constant0._ZN13group_norm_v214gn_cuda_kernelI6__halfLi320ELi3ELi16ELi40ELi1024ELb1ELi8ELi320ELi320ELi4ELb1ELi2ELb0ELb0ENS_16CompileConditionILi1000EEEEEvPT_PKS4_S7_S7_flPfS8_Pj)
        /*0154*/ 	.short	0x0380
        /*0156*/ 	.short	0x0048


	//----- nvinfo : EIATTR_SW_WAR
	.align		4
.L_2677:
        /*0158*/ 	.byte	0x04, 0x36
        /*015a*/ 	.short	(.L_2679 - .L_2678)
.L_2678:
        /*015c*/ 	.word	0x00000008
.L_2679:


//--------------------- .nv.info._ZN13group_norm_v214gn_cuda_kernelI6__halfLi320ELi1ELi16ELi40ELi1024ELb1ELi16ELi320ELi320ELi4ELb1ELi2ELb0ELb0ENS_16CompileConditionILi1000EEEEEvPT_PKS4_S7_S7_flPfS8_Pj --------------------------
	.section	.nv.info._ZN13group_norm_v214gn_cuda_kernelI6__halfLi320ELi1ELi16ELi40ELi1024ELb1ELi16ELi320ELi320ELi4ELb1ELi2ELb0ELb0ENS_16CompileConditionILi1000EEEEEvPT_PKS4_S7_S7_flPfS8_Pj,"",@"SHT_CUDA_INFO"
	.sectionflags	@""
	.align	4


	//----- nvinfo : EIATTR_CUDA_API_VERSION
	.align		4
        /*0000*/ 	.byte	0x04, 0x37
        /*0002*/ 	.short	(.L_2681 - .L_2680)
.L_2680:
        /*0004*/ 	.word	0x00000082


	//----- nvinfo : EIATTR_KPARAM_INFO
	.align		4
.L_2681:
        /*0008*/ 	.byte	0x04, 0x17
        /*000a*/ 	.short	(.L_2683 - .L_2682)
.L_2682:
        /*000c*/ 	.word	0x00000000
        /*0010*/ 	.short	0x0008
        /*0012*/ 	.short	0x0040
        /*0014*/ 	.byte	0x00, 0xf5, 0x21, 0x00


	//----- nvinfo : EIATTR_KPARAM_INFO
	.align		4
.L_2683:
        /*0018*/ 	.byte	0x04, 0x17
        /*001a*/ 	.short	(.L_2685 - .L_2684)
.L_2684:
        /*001c*/ 	.word	0x00000000
        /*0020*/ 	.short	0x0007
        /*0022*/ 	.short	0x0038
        /*0024*/ 	.byte	0x00, 0xf5, 0x21, 0x00


	//----- nvinfo : EIATTR_KPARAM_INFO
	.align		4
.L_2685:
        /*0028*/ 	.byte	0x04, 0x17
        /*002a*/ 	.short	(.L_2687 - .L_2686)
.L_2686:
        /*002c*/ 	.word	0x00000000
        /*0030*/ 	.short	0x0006
        /*0032*/ 	.short	0x0030
        /*0034*/ 	.byte	0x00, 0xf5, 0x21, 0x00


	//----- nvinfo : EIATTR_KPARAM_INFO
	.align		4
.L_2687:
        /*0038*/ 	.byte	0x04, 0x17
        /*003a*/ 	.short	(.L_2689 - .L_2688)
.L_2688:
        /*003c*/ 	.word	0x00000000
        /*0040*/ 	.short	0x0005
        /*0042*/ 	.short	0x0028
        /*0044*/ 	.byte	0x00, 0xf0, 0x21, 0x00


	//----- nvinfo : EIATTR_KPARAM_INFO
	.align		4
.L_2689:
        /*0048*/ 	.byte	0x04, 0x17
        /*004a*/ 	.short	(.L_2691 - .L_2690)
.L_2690:
        /*004c*/ 	.word	0x00000000
        /*0050*/ 	.short	0x0004
        /*0052*/ 	.short	0x0020
        /*0054*/ 	.byte	0x00, 0xf0, 0x11, 0x00


	//----- nvinfo : EIATTR_KPARAM_INFO
	.align		4
.L_2691:
        /*0058*/ 	.byte	0x04, 0x17
        /*005a*/ 	.short	(.L_2693 - .L_2692)
.L_2692:
        /*005c*/ 	.word	0x00000000
        /*0060*/ 	.short	0x0003
        /*0062*/ 	.short	0x0018
        /*0064*/ 	.byte	0x00, 0xf5, 0x21, 0x00


	//----- nvinfo : EIATTR_KPARAM_INFO
	.align		4
.L_2693:
        /*0068*/ 	.byte	0x04, 0x17
        /*006a*/ 	.short	(.L_2695 - .L_2694)
.L_2694:
        /*006c*/ 	.word	0x00000000
        /*0070*/ 	.short	0x0002
        /*0072*/ 	.short	0x0010
        /*0074*/ 	.byte	0x00, 0xf5, 0x21, 0x00


	//----- nvinfo : EIATTR_KPARAM_INFO
	.align		4
.L_2695:
        /*0078*/ 	.byte	0x04, 0x17
        /*007a*/ 	.short	(.L_2697 - .L_2696)
.L_2696:
        /*007c*/ 	.word	0x00000000
        /*0080*/ 	.short	0x0001
        /*0082*/ 	.short	0x0008
        /*0084*/ 	.byte	0x00, 0xf5, 0x21, 0x00


	//----- nvinfo : EIATTR_KPARAM_INFO
	.align		4
.L_2697:
        /*0088*/ 	.byte	0x04, 0x17
        /*008a*/ 	.short	(.L_2699 - .L_2698)
.L_2698:
        /*008c*/ 	.word	0x00000000
        /*0090*/ 	.short	0x0000
        /*0092*/ 	.short	0x0000
        /*0094*/ 	.byte	0x00, 0xf5, 0x21, 0x00


	//----- nvinfo : EIATTR_SPARSE_MMA_MASK
	.align		4
.L_2699:
        /*0098*/ 	.byte	0x03, 0x50
        /*009a*/ 	.short	0x0000


	//----- nvinfo : EIATTR_MAXREG_COUNT
	.align		4
        /*009c*/ 	.byte	0x03, 0x1b
        /*009e*/ 	.short	0x00a8


	//----- nvinfo : EIATTR_NUM_BARRIERS
	.align		4
        /*00a0*/ 	.byte	0x02, 0x4c
        /*00a2*/ 	.byte	0x01
	.zero		1


	//----- nvinfo : EIATTR_MERCURY_ISA_VERSION
	.align		4
        /*00a4*/ 	.byte	0x03, 0x5f
        /*00a6*/ 	.short	0x0101


	//----- nvinfo : EIATTR_COOP_GROUP_MASK_REGIDS
	.align		4
        /*00a8*/ 	.byte	0x04, 0x29
        /*00aa*/ 	.short	(.L_2701 - .L_2700)


	//   ....[0]....
.L_2700:
        /*00ac*/ 	.word	0xffffffff


	//   ....[1]....
        /*00b0*/ 	.word	0xffffffff


	//   ....[2]....
        /*00b4*/ 	.word	0xffffffff


	//   ....[3]....
        /*00b8*/ 	.word	0xffffffff


	//   ....[4]....
        /*00bc*/ 	.word	0xffffffff


	//   ....[5]....
        /*00c0*/ 	.word	0xffffffff


	//   ....[6]....
        /*00c4*/ 	.word	0xffffffff


	//   ....[7]....
        /*00c8*/ 	.word	0xffffffff


	//   ....[8]....
        /*00cc*/ 	.word	0xffffffff


	//   ....[9]....
        /*00d0*/ 	.word	0xffffffff


	//   ....[10]....
        /*00d4*/ 	.word	0xffffffff


	//   ....[11]....
        /*00d8*/ 	.word	0xffffffff


	//   ....[12]....
        /*00dc*/ 	.word	0xffffffff


	//   ....[13]....
        /*00e0*/ 	.word	0xffffffff


	//----- nvinfo : EIATTR_COOP_GROUP_INSTR_OFFSETS
	.align		4
.L_2701:
        /*00e4*/ 	.byte	0x04, 0x28
        /*00e6*/ 	.short	(.L_2703 - .L_2702)


	//   ....[0]....
.L_2702:
        /*00e8*/ 	.word	0x00000d30


	//   ....[1]....
        /*00ec*/ 	.word	0x00000d60


	//   ....[2]....
        /*00f0*/ 	.word	0x00000da0


	//   ....[3]....
        /*00f4*/ 	.word	0x00000dc0


	//   ....[4]....
        /*00f8*/ 	.word	0x00001050


	//   ....[5]....
        /*00fc*/ 	.word	0x00001090


	//   ....[6]....
        /*0100*/ 	.word	0x00001120


	//   ....[7]....
        /*0104*/ 	.word	0x00001130


	//   ....[8]....
        /*0108*/ 	.word	0x00001160


	//   ....[9]....
        /*010c*/ 	.word	0x00001170


	//   ....[10]....
        /*0110*/ 	.word	0x000011a0


	//   ....[11]....
        /*0114*/ 	.word	0x000011b0


	//   ....[12]....
        /*0118*/ 	.word	0x000011f0


	//   ....[13]....
        /*011c*/ 	.word	0x00001200


	//----- nvinfo : EIATTR_VRC_CTA_INIT_COUNT
	.align		4
.L_2703:
        /*0120*/ 	.byte	0x02, 0x4a
	.zero		1
	.zero		1


	//----- nvinfo : EIATTR_EXIT_INSTR_OFFSETS
	.align		4
        /*0124*/ 	.byte	0x04, 0x1c
        /*0126*/ 	.short	(.L_2705 - .L_2704)


	//   ....[0]....
.L_2704:
        /*0128*/ 	.word	0x00000060


	//   ....[1]....
        /*012c*/ 	.word	0x00001c90


	//----- nvinfo : EIATTR_MAX_THREADS
	.align		4
.L_2705:
        /*0130*/ 	.byte	0x04, 0x05
        /*0132*/ 	.short	(.L_2707 - .L_2706)
.L_2706:
        /*0134*/ 	.word	0x00000140
        /*0138*/ 	.word	0x00000001
        /*013c*/ 	.word	0x00000001


	//----- nvinfo : EIATTR_CRS_STACK_SIZE
	.align		4
.L_2707:
        /*0140*/ 	.byte	0x04, 0x1e
        /*0142*/ 	.short	(.L_2709 - .L_2708)
.L_2708:
        /*0144*/ 	.word	0x00000000


	//----- nvinfo : EIATTR_CBANK_PARAM_SIZE
	.align		4
.L_2709:
        /*0148*/ 	.byte	0x03, 0x19
        /*014a*/ 	.short	0x0048


	//----- nvinfo : EIATTR_PARAM_CBANK
	.align		4
        /*014c*/ 	.byte	0x04, 0x0a
        /*014e*/ 	.short	(.L_2711 - .L_2710)
	.align		4
.L_2710:
        /*0150*/ 	.word	index@(.nv.constant0._ZN13group_norm_v214gn_cuda_kernelI6__halfLi320ELi1ELi16ELi40ELi1024ELb1ELi16ELi320ELi320ELi4ELb1ELi2ELb0ELb0ENS_16CompileConditionILi1000EEEEEvPT_PKS4_S7_S7_flPfS8_Pj)
        /*0154*/ 	.short	0x0380
        /*0156*/ 	.short	0x0048


	//----- nvinfo : EIATTR_SW_WAR
	.align		4
.L_2711:
        /*0158*/ 	.byte	0x04, 0x36
        /*015a*/ 	.short	(.L_2713 - .L_2712)
.L_2712:
        /*015c*/ 	.word	0x00000008
.L_2713:


//--------------------- .nv.info._ZN13group_norm_v214gn_cuda_kernelI6__halfLi320ELi3ELi16ELi40ELi1024ELb1ELi16ELi320ELi320ELi4ELb1ELi5ELb0ELb0ENS_16CompileConditionILi1000EEEEEvPT_PKS4_S7_S7_flPfS8_Pj --------------------------
	.section	.nv.info._ZN13group_norm_v214gn_cuda_kernelI6__halfLi320ELi3ELi16ELi40ELi1024ELb1ELi16ELi320ELi320ELi4ELb1ELi5ELb0ELb0ENS_16CompileConditionILi1000EEEEEvPT_PKS4_S7_S7_flPfS8_Pj,"",@"SHT_CUDA_INFO"
	.sectionflags	@""
	.align	4


	//----- nvinfo : EIATTR_CUDA_API_VERSION
	.align		4
        /*0000*/ 	.byte	0x04, 0x37
        /*0002*/ 	.short	(.L_2715 - .L_2714)
.L_2714:
        /*0004*/ 	.word	0x00000082


	//----- nvinfo : EIATTR_KPARAM_INFO
	.align		4
.L_2715:
        /*0008*/ 	.byte	0x04, 0x17
        /*000a*/ 	.short	(.L_2717 - .L_2716)
.L_2716:
        /*000c*/ 	.word	0x00000000
        /*0010*/ 	.short	0x0008
        /*0012*/ 	.short	0x0040
        /*0014*/ 	.byte	0x00, 0xf5, 0x21, 0x00


	//----- nvinfo : EIATTR_KPARAM_INFO
	.align		4
.L_2717:
        /*0018*/ 	.byte	0x04, 0x17
        /*001a*/ 	.short	(.L_2719 - .L_2718)
.L_2718:
        /*001c*/ 	.word	0x00000000
        /*0020*/ 	.short	0x0007
        /*0022*/ 	.short	0x0038
        /*0024*/ 	.byte	0x00, 0xf5, 0x21, 0x00


	//----- nvinfo : EIATTR_KPARAM_INFO
	.align		4
.L_2719:
        /*0028*/ 	.byte	0x04, 0x17
        /*002a*/ 	.short	(.L_2721 - .L_2720)
.L_2720:
        /*002c*/ 	.word	0x00000000
        /*0030*/ 	.short	0x0006
        /*0032*/ 	.short	0x0030
        /*0034*/ 	.byte	0x00, 0xf5, 0x21, 0x00


	//----- nvinfo : EIATTR_KPARAM_INFO
	.align		4
.L_2721:
        /*0038*/ 	.byte	0x04, 0x17
        /*003a*/ 	.short	(.L_2723 - .L_2722)
.L_2722:
        /*003c*/ 	.word	0x00000000
        /*0040*/ 	.short	0x0005
        /*0042*/ 	.short	0x0028
        /*0044*/ 	.byte	0x00, 0xf0, 0x21, 0x00


	//----- nvinfo : EIATTR_KPARAM_INFO
	.align		4
.L_2723:
        /*0048*/ 	.byte	0x04, 0x17
        /*004a*/ 	.short	(.L_2725 - .L_2724)
.L_2724:
        /*004c*/ 	.word	0x00000000
        /*0050*/ 	.short	0x0004
        /*0052*/ 	.short	0x0020
        /*0054*/ 	.byte	0x00, 0xf0, 0x11, 0x00


	//----- nvinfo : EIATTR_KPARAM_INFO
	.align		4
.L_2725:
        /*0058*/ 	.byte	0x04, 0x17
        /*005a*/ 	.short	(.L_2727 - .L_2726)
.L_2726:
        /*005c*/ 	.word	0x00000000
        /*0060*/ 	.short	0x0003
        /*0062*/ 	.short	0x0018
        /*0064*/ 	.byte	0x00, 0xf5, 0x21, 0x00


	//----- nvinfo : EIATTR_KPARAM_INFO
	.align		4
.L_2727:
        /*0068*/ 	.byte	0x04, 0x17
        /*006a*/ 	.short	(.L_2729 - .L_2728)
.L_2728:
        /*006c*/ 	.word	0x00000000
        /*0070*/ 	.short	0x0002
        /*0072*/ 	.short	0x0010
        /*0074*/ 	.byte	0x00, 0xf5, 0x21, 0x00


	//----- nvinfo : EIATTR_KPARAM_INFO
	.align		4
.L_2729:
        /*0078*/ 	.byte	0x04, 0x17
        /*007a*/ 	.short	(.L_2731 - .L_2730)
.L_2730:
        /*007c*/ 	.word	0x00000000
        /*0080*/ 	.short	0x0001
        /*0082*/ 	.short	0x0008
        /*0084*/ 	.byte	0x00, 0xf5, 0x21, 0x00


	//----- nvinfo : EIATTR_KPARAM_INFO
	.align		4
.L_2731:
        /*0088*/ 	.byte	0x04, 0x17
        /*008a*/ 	.short	(.L_2733 - .L_2732)
.L_2732:
        /*008c*/ 	.word	0x00000000
        /*0090*/ 	.short	0x0000
        /*0092*/ 	.short	0x0000
        /*0094*/ 	.byte	0x00, 0xf5, 0x21, 0x00


	//----- nvinfo : EIATTR_SPARSE_MMA_MASK
	.align		4
.L_2733:
        /*0098*/ 	.byte	0x03, 0x50
        /*009a*/ 	.short	0x0000


	//----- nvinfo : EIATTR_MAXREG_COUNT
	.align		4
        /*009c*/ 	.byte	0x03, 0x1b
        /*009e*/ 	.short	0x0040


	//----- nvinfo : EIATTR_NUM_BARRIERS
	.align		4
        /*00a0*/ 	.byte	0x02, 0x4c
        /*00a2*/ 	.byte	0x01
	.zero		1


	//----- nvinfo : EIATTR_MERCURY_ISA_VERSION
	.align		4
        /*00a4*/ 	.byte	0x03, 0x5f
        /*00a6*/ 	.short	0x0101


	//----- nvinfo : EIATTR_COOP_GROUP_MASK_REGIDS
	.align		4
        /*00a8*/ 	.byte	0x04, 0x29
        /*00aa*/ 	.short	(.L_2735 - .L_2734)


	//   ....[0]....
.L_2734:
        /*00ac*/ 	.word	0xffffffff


	//   ....[1]....
        /*00b0*/ 	.word	0xffffffff


	//   ....[2]....
        /*00b4*/ 	.word	0xffffffff


	//   ....[3]....
        /*00b8*/ 	.word	0xffffffff


	//   ....[4]....
        /*00bc*/ 	.word	0xffffffff


	//   ....[5]....
        /*00c0*/ 	.word	0xffffffff


	//   ....[6]....
        /*00c4*/ 	.word	0xffffffff


	//   ....[7]....
        /*00c8*/ 	.word	0xffffffff


	//   ....[8]....
        /*00cc*/ 	.word	0xffffffff


	//   ....[9]....
        /*00d0*/ 	.word	0xffffffff


	//   ....[10]....
        /*00d4*/ 	.word	0xffffffff


	//   ....[11]....
        /*00d8*/ 	.word	0xffffffff


	//   ....[12]....
        /*00dc*/ 	.word	0xffffffff


	//   ....[13]....
        /*00e0*/ 	.word	0xffffffff


	//----- nvinfo : EIATTR_COOP_GROUP_INSTR_OFFSETS
	.align		4
.L_2735:
        /*00e4*/ 	.byte	0x04, 0x28
        /*00e6*/ 	.short	(.L_2737 - .L_2736)


	//   ....[0]....
.L_2736:
        /*00e8*/ 	.word	0x00000c90


	//   ....[1]....
        /*00ec*/ 	.word	0x00000cc0


	//   ....[2]....
        /*00f0*/ 	.word	0x00000d90


	//   ....[3]....
        /*00f4*/ 	.word	0x00000db0


	//   ....[4]....
        /*00f8*/ 	.word	0x00001000


	//   ....[5]....
        /*00fc*/ 	.word	0x00001020


	//   ....[6]....
        /*0100*/ 	.word	0x00001040


	//   ....[7]....
        /*0104*/ 	.word	0x00001060


	//   ....[8]....
        /*0108*/ 	.word	0x00001080


	//   ....[9]....
        /*010c*/ 	.word	0x000010a0


	//   ....[10]....
        /*0110*/ 	.word	0x000010c0


	//   ....[11]....
        /*0114*/ 	.word	0x000010e0


	//   ....[12]....
        /*0118*/ 	.word	0x00001110


	//   ....[13]....
        /*011c*/ 	.word	0x00001140


	//----- nvinfo : EIATTR_VRC_CTA_INIT_COUNT
	.align		4
.L_2737:
        /*0120*/ 	.byte	0x02, 0x4a
	.zero		1
	.zero		1


	//----- nvinfo : EIATTR_EXIT_INSTR_OFFSETS
	.align		4
        /*0124*/ 	.byte	0x04, 0x1c
        /*0126*/ 	.short	(.L_2739 - .L_2738)


	//   ....[0]....
.L_2738:
        /*0128*/ 	.word	0x00000070


	//   ....[1]....
        /*012c*/ 	.word	0x00001d90


	//----- nvinfo : EIATTR_MAX_THREADS
	.align		4
.L_2739:
        /*0130*/ 	.byte	0x04, 0x05
        /*0132*/ 	.short	(.L_2741 - .L_2740)
.L_2740:
        /*0134*/ 	.word	0x00000140
        /*0138*/ 	.word	0x00000001
        /*013c*/ 	.word	0x00000001


	//----- nvinfo : EIATTR_CRS_STACK_SIZE
	.align		4
.L_2741:
        /*0140*/ 	.byte	0x04, 0x1e
        /*0142*/ 	.short	(.L_2743 - .L_2742)
.L_2742:
        /*0144*/ 	.word	0x00000000


	//----- nvinfo : EIATTR_CBANK_PARAM_SIZE
	.align		4
.L_2743:
        /*0148*/ 	.byte	0x03, 0x19
        /*014a*/ 	.short	0x0048


	//----- nvinfo : EIATTR_PARAM_CBANK
	.align		4
        /*014c*/ 	.byte	0x04, 0x0a
        /*014e*/ 	.short	(.L_2745 - .L_2744)
	.align		4
.L_2744:
        /*0150*/ 	.word	index@(.nv.constant0._ZN13group_norm_v214gn_cuda_kernelI6__halfLi320ELi3ELi16ELi40ELi1024ELb1ELi16ELi320ELi320ELi4ELb1ELi5ELb0ELb0ENS_16CompileConditionILi1000EEEEEvPT_PKS4_S7_S7_flPfS8_Pj)
        /*0154*/ 	.short	0x0380
        /*0156*/ 	.short	0x0048


	//----- nvinfo : EIATTR_SW_WAR
	.align		4
.L_2745:
        /*0158*/ 	.byte	0x04, 0x36
        /*015a*/ 	.short	(.L_2747 - .L_2746)
.L_2746:
        /*015c*/ 	.word	0x00000008
.L_2747:


//--------------------- .nv.info._ZN13group_norm_v214gn_cuda_kernelI6__halfLi320ELi1ELi16ELi40ELi1024ELb1ELi32ELi320ELi320ELi4ELb1ELi4ELb0ELb0ENS_16CompileConditionILi1000EEEEEvPT_PKS4_S7_S7_flPfS8_Pj --------------------------
	.section	.nv.info._ZN13group_norm_v214gn_cuda_kernelI6__halfLi320ELi1ELi16ELi40ELi1024ELb1ELi32ELi320ELi320ELi4ELb1ELi4ELb0ELb0ENS_16CompileConditionILi1000EEEEEvPT_PKS4_S7_S7_flPfS8_Pj,"",@"SHT_CUDA_INFO"
	.sectionflags	@""
	.align	4


	//----- nvinfo : EIATTR_CUDA_API_VERSION
	.align		4
        /*0000*/ 	.byte	0x04, 0x37
        /*0002*/ 	.short	(.L_2749 - .L_2748)
.L_2748:
        /*0004*/ 	.word	0x00000082


	//----- nvinfo : EIATTR_KPARAM_INFO
	.align		4
.L_2749:
        /*0008*/ 	.byte	0x04, 0x17
        /*000a*/ 	.short	(.L_2751 - .L_2750)
.L_2750:
        /*000c*/ 	.word	0x00000000
        /*0010*/ 	.short	0x0008
        /*0012*/ 	.short	0x0040
        /*0014*/ 	.byte	0x00, 0xf5, 0x21, 0x00


	//----- nvinfo : EIATTR_KPARAM_INFO
	.align		4
.L_2751:
        /*0018*/ 	.byte	0x04, 0x17
        /*001a*/ 	.short	(.L_2753 - .L_2752)
.L_2752:
        /*001c*/ 	.word	0x00000000
        /*0020*/ 	.short	0x0007
        /*0022*/ 	.short	0x0038
        /*0024*/ 	.byte	0x00, 0xf5, 0x21, 0x00


	//----- nvinfo : EIATTR_KPARAM_INFO
	.align		4
.L_2753:
        /*0028*/ 	.byte	0x04, 0x17
        /*002a*/ 	.short	(.L_2755 - .L_2754)
.L_2754:
        /*002c*/ 	.word	0x00000000
        /*0030*/ 	.short	0x0006
        /*0032*/ 	.short	0x0030
        /*0034*/ 	.byte	0x00, 0xf5, 0x21, 0x00


	//----- nvinfo : EIATTR_KPARAM_INFO
	.align		4
.L_2755:
        /*0038*/ 	.byte	0x04, 0x17
        /*003a*/ 	.short	(.L_2757 - .L_2756)
.L_2756:
        /*003c*/ 	.word	0x00000000
        /*0040*/ 	.short	0x0005
        /*0042*/ 	.short	0x0028
        /*0044*/ 	.byte	0x00, 0xf0, 0x21, 0x00


	//----- nvinfo : EIATTR_KPARAM_INFO
	.align		4
.L_2757:
        /*0048*/ 	.byte	0x04, 0x17
        /*004a*/ 	.short	(.L_2759 - .L_2758)
.L_2758:
        /*004c*/ 	.word	0x00000000
        /*0050*/ 	.short	0x0004
        /*0052*/ 	.short	0x0020
        /*0054*/ 	.byte	0x00, 0xf0, 0x11, 0x00


	//----- nvinfo : EIATTR_KPARAM_INFO
	.align		4
.L_2759:
        /*0058*/ 	.byte	0x04, 0x17
        /*005a*/ 	.short	(.L_2761 - .L_2760)
.L_2760:
        /*005c*/ 	.word	0x00000000
        /*0060*/ 	.short	0x0003
        /*0062*/ 	.short	0x0018
        /*0064*/ 	.byte	0x00, 0xf5, 0x21, 0x00


	//----- nvinfo : EIATTR_KPARAM_INFO
	.align		4
.L_2761:
        /*0068*/ 	.byte	0x04, 0x17
        /*006a*/ 	.short	(.L_2763 - .L_2762)
.L_2762:
        /*006c*/ 	.word	0x00000000
        /*0070*/ 	.short	0x0002
        /*0072*/ 	.short	0x0010
        /*0074*/ 	.byte	0x00, 0xf5, 0x21, 0x00


	//----- nvinfo : EIATTR_KPARAM_INFO
	.align		4
.L_2763:
        /*0078*/ 	.byte	0x04, 0x17
        /*007a*/ 	.short	(.L_2765 - .L_2764)
.L_2764:
        /*007c*/ 	.word	0x00000000
        /*0080*/ 	.short	0x0001
        /*0082*/ 	.short	0x0008
        /*0084*/ 	.byte	0x00, 0xf5, 0x21, 0x00


	//----- nvinfo : EIATTR_KPARAM_INFO
	.align		4
.L_2765:
        /*0088*/ 	.byte	0x04, 0x17
        /*008a*/ 	.short	(.L_2767 - .L_2766)
.L_2766:
        /*008c*/ 	.word	0x00000000
        /*0090*/ 	.short	0x0000
        /*0092*/ 	.short	0x0000
        /*0094*/ 	.byte	0x00, 0xf5, 0x21, 0x00


	//----- nvinfo : EIATTR_SPARSE_MMA_MASK
	.align		4
.L_2767:
        /*0098*/ 	.byte	0x03, 0x50
        /*009a*/ 	.short	0x0000


	//----- nvinfo : EIATTR_MAXREG_COUNT
	.align		4
        /*009c*/ 	.byte	0x03, 0x1b
        /*009e*/ 	.short	0x00a8


	//----- nvinfo : EIATTR_NUM_BARRIERS
	.align		4
        /*00a0*/ 	.byte	0x02, 0x4c
        /*00a2*/ 	.byte	0x01
	.zero		1


	//----- nvinfo : EIATTR_MERCURY_ISA_VERSION
	.align		4
        /*00a4*/ 	.byte	0x03, 0x5f
        /*00a6*/ 	.short	0x0101


	//----- nvinfo : EIATTR_COOP_GROUP_MASK_REGIDS
	.align		4
        /*00a8*/ 	.byte	0x04, 0x29
        /*00aa*/ 	.short	(.L_2769 - .L_2768)


	//   ....[0]....
.L_2768:
        /*00ac*/ 	.word	0xffffffff


	//   ....[1]....
        /*00b0*/ 	.word	0xffffffff


	//   ....[2]....
        /*00b4*/ 	.word	0xffffffff


	//   ....[3]....
        /*00b8*/ 	.word	0xffffffff


	//   ....[4]....
        /*00bc*/ 	.word	0xffffffff


	//   ....[5]....
        /*00c0*/ 	.word	0xffffffff


	//   ....[6]....
        /*00c4*/ 	.word	0xffffffff


	//   ....[7]....
        /*00c8*/ 	.word	0xffffffff


	//   ....[8]....
        /*00cc*/ 	.word	0xffffffff


	//   ....[9]....
        /*00d0*/ 	.word	0xffffffff


	//   ....[10]....
        /*00d4*/ 	.word	0xffffffff


	//   ....[11]....
        /*00d8*/ 	.word	0xffffffff


	//   ....[12]....
        /*00dc*/ 	.word	0xffffffff


	//   ....[13]....
        /*00e0*/ 	.word	0xffffffff


	//----- nvinfo : EIATTR_COOP_GROUP_INSTR_OFFSETS
	.align		4
.L_2769:
        /*00e4*/ 	.byte	0x04, 0x28
        /*00e6*/ 	.short	(.L_2771 - .L_2770)


	//   ....[0]....
.L_2770:
        /*00e8*/ 	.word	0x00001060


	//   ....[1]....
        /*00ec*/ 	.word	0x00001090


	//   ....[2]....
        /*00f0*/ 	.word	0x000010e0


	//   ....[3]....
        /*00f4*/ 	.word	0x00001100


	//   ....[4]....
        /*00f8*/ 	.word	0x00001310


	//   ....[5]....
        /*00fc*/ 	.word	0x00001350


	//   ....[6]....
        /*0100*/ 	.word	0x00001400


	//   ....[7]....
        /*0104*/ 	.word	0x00001410


	//   ....[8]....
        /*0108*/ 	.word	0x00001440


	//   ....[9]....
        /*010c*/ 	.word	0x00001450


	//   ....[10]....
        /*0110*/ 	.word	0x00001480


	//   ....[11]....
        /*0114*/ 	.word	0x00001490


	//   ....[12]....
        /*0118*/ 	.word	0x000014c0


	//   ....[13]....
        /*011c*/ 	.word	0x000014d0


	//----- nvinfo : EIATTR_VRC_CTA_INIT_COUNT
	.align		4
.L_2771:
        /*0120*/ 	.byte	0x02, 0x4a
	.zero		1
	.zero		1


	//----- nvinfo : EIATTR_EXIT_INSTR_OFFSETS
	.align		4
        /*0124*/ 	.byte	0x04, 0x1c
        /*0126*/ 	.short	(.L_2773 - .L_2772)


	//   ....[0]....
.L_2772:
        /*0128*/ 	.word	0x00000060


	//   ....[1]....
        /*012c*/ 	.word	0x00002810


	//----- nvinfo : EIATTR_MAX_THREADS
	.align		4
.L_2773:
        /*0130*/ 	.byte	0x04, 0x05
        /*0132*/ 	.short	(.L_2775 - .L_2774)
.L_2774:
        /*0134*/ 	.word	0x00000140
        /*0138*/ 	.word	0x00000001
        /*013c*/ 	.word	0x00000001


	//----- nvinfo : EIATTR_CRS_STACK_SIZE
	.align		4
.L_2775:
        /*0140*/ 	.byte	0x04, 0x1e
        /*0142*/ 	.short	(.L_2777 - .L_2776)
.L_2776:
        /*0144*/ 	.word	0x00000000


	//----- nvinfo : EIATTR_CBANK_PARAM_SIZE
	.align		4
.L_2777:
        /*0148*/ 	.byte	0x03, 0x19
        /*014a*/ 	.short	0x0048


	//----- nvinfo : EIATTR_PARAM_CBANK
	.align		4
        /*014c*/ 	.byte	0x04, 0x0a
        /*014e*/ 	.short	(.L_2779 - .L_2778)
	.align		4
.L_2778:
        /*0150*/ 	.word	index@(.nv.constant0._ZN13group_norm_v214gn_cuda_kernelI6__halfLi320ELi1ELi16ELi40ELi1024ELb1ELi32ELi320ELi320ELi4ELb1ELi4ELb0ELb0ENS_16CompileConditionILi1000EEEEEvPT_PKS4_S7_S7_flPfS8_Pj)
        /*0154*/ 	.short	0x0380
        /*0156*/ 	.short	0x0048


	//----- nvinfo : EIATTR_SW_WAR
	.align		4
.L_2779:
        /*0158*/ 	.byte	0x04, 0x36
        /*015a*/ 	.short	(.L_2781 - .L_2780)
.L_2780:
        /*015c*/ 	.word	0x00000008
.L_2781:


//--------------------- .nv.info._ZN13group_norm_v214gn_cuda_kernelI6__halfLi320ELi3ELi16ELi40ELi1024ELb1ELi32ELi320ELi320ELi4ELb1ELi10ELb0ELb0ENS_16CompileConditionILi1000EEEEEvPT_PKS4_S7_S7_flPfS8_Pj --------------------------
	.section	.nv.info._ZN13group_norm_v214gn_cuda_kernelI6__halfLi320ELi3ELi16ELi40ELi1024ELb1ELi32ELi320ELi320ELi4ELb1ELi10ELb0ELb0ENS_16CompileConditionILi1000EEEEEvPT_PKS4_S7_S7_flPfS8_Pj,"",@"SHT_CUDA_INFO"
	.sectionflags	@""
	.align	4


	//----- nvinfo : EIATTR_CUDA_API_VERSION
	.align		4
        /*0000*/ 	.byte	0x04, 0x37
        /*0002*/ 	.short	(.L_2783 - .L_2782)
.L_2782:
        /*0004*/ 	.word	0x00000082


	//----- nvinfo : EIATTR_KPARAM_INFO
	.align		4
.L_2783:
        /*0008*/ 	.byte	0x04, 0x17
        /*000a*/ 	.short	(.L_2785 - .L_2784)
.L_2784:
        /*000c*/ 	.word	0x00000000
        /*0010*/ 	.short	0x0008
        /*0012*/ 	.short	0x0040
        /*0014*/ 	.byte	0x00, 0xf5, 0x21, 0x00


	//----- nvinfo : EIATTR_KPARAM_INFO
	.align		4
.L_2785:
        /*0018*/ 	.byte	0x04, 0x17
        /*001a*/ 	.short	(.L_2787 - .L_2786)
.L_2786:
        /*001c*/ 	.word	0x00000000
        /*0020*/ 	.short	0x0007
        /*0022*/ 	.short	0x0038
        /*0024*/ 	.byte	0x00, 0xf5, 0x21, 0x00


	//----- nvinfo : EIATTR_KPARAM_INFO
	.align		4
.L_2787:
        /*0028*/ 	.byte	0x04, 0x17
        /*002a*/ 	.short	(.L_2789 - .L_2788)
.L_2788:
        /*002c*/ 	.word	0x00000000
        /*0030*/ 	.short	0x0006
        /*0032*/ 	.short	0x0030
        /*0034*/ 	.byte	0x00, 0xf5, 0x21, 0x00


	//----- nvinfo : EIATTR_KPARAM_INFO
	.align		4
.L_2789:
        /*0038*/ 	.byte	0x04, 0x17
        /*003a*/ 	.short	(.L_2791 - .L_2790)
.L_2790:
        /*003c*/ 	.word	0x00000000
        /*0040*/ 	.short	0x0005
        /*0042*/ 	.short	0x0028
        /*0044*/ 	.byte	0x00, 0xf0, 0x21, 0x00


	//----- nvinfo : EIATTR_KPARAM_INFO
	.align		4
.L_2791:
        /*0048*/ 	.byte	0x04, 0x17
        /*004a*/ 	.short	(.L_2793 - .L_2792)
.L_2792:
        /*004c*/ 	.word	0x00000000
        /*0050*/ 	.short	0x0004
        /*0052*/ 	.short	0x0020
        /*0054*/ 	.byte	0x00, 0xf0, 0x11, 0x00


	//----- nvinfo : EIATTR_KPARAM_INFO
	.align		4
.L_2793:
        /*0058*/ 	.byte	0x04, 0x17
        /*005a*/ 	.short	(.L_2795 - .L_2794)
.L_2794:
        /*005c*/ 	.word	0x00000000
        /*0060*/ 	.short	0x0003
        /*0062*/ 	.short	0x0018
        /*0064*/ 	.byte	0x00, 0xf5, 0x21, 0x00


	//----- nvinfo : EIATTR_KPARAM_INFO
	.align		4
.L_2795:
        /*0068*/ 	.byte	0x04, 0x17
        /*006a*/ 	.short	(.L_2797 - .L_2796)
.L_2796:
        /*006c*/ 	.word	0x00000000
        /*0070*/ 	.short	0x0002
        /*0072*/ 	.short	0x0010
        /*0074*/ 	.byte	0x00, 0xf5, 0x21, 0x00


	//----- nvinfo : EIATTR_KPARAM_INFO
	.align		4
.L_2797:
        /*0078*/ 	.byte	0x04, 0x17
        /*007a*/ 	.short	(.L_2799 - .L_2798)
.L_2798:
        /*007c*/ 	.word	0x00000000
        /*0080*/ 	.short	0x0001
        /*0082*/ 	.short	0x0008
        /*0084*/ 	.byte	0x00, 0xf5, 0x21, 0x00


	//----- nvinfo : EIATTR_KPARAM_INFO
	.align		4
.L_2799:
        /*0088*/ 	.byte	0x04, 0x17
        /*008a*/ 	.short	(.L_2801 - .L_2800)
.L_2800:
        /*008c*/ 	.word	0x00000000
        /*0090*/ 	.short	0x0000
        /*0092*/ 	.short	0x0000
        /*0094*/ 	.byte	0x00, 0xf5, 0x21, 0x00


	//----- nvinfo : EIATTR_SPARSE_MMA_MASK
	.align		4
.L_2801:
        /*0098*/ 	.byte	0x03, 0x50
        /*009a*/ 	.short	0x0000


	//----- nvinfo : EIATTR_MAXREG_COUNT
	.align		4
        /*009c*/ 	.byte	0x03, 0x1b
        /*009e*/ 	.short	0x0040


	//----- nvinfo : EIATTR_NUM_BARRIERS
	.align		4
        /*00a0*/ 	.byte	0x02, 0x4c
        /*00a2*/ 	.byte	0x01
	.zero		1


	//----- nvinfo : EIATTR_MERCURY_ISA_VERSION
	.align		4
        /*00a4*/ 	.byte	0x03, 0x5f
        /*00a6*/ 	.short	0x0101


	//----- nvinfo : EIATTR_COOP_GROUP_MASK_REGIDS
	.align		4
        /*00a8*/ 	.byte	0x04, 0x29
        /*00aa*/ 	.short	(.L_2803 - .L_2802)


	//   ....[0]....
.L_2802:
        /*00ac*/ 	.word	0xffffffff


	//   ....[1]....
        /*00b0*/ 	.word	0xffffffff


	//   ....[2]....
        /*00b4*/ 	.word	0xffffffff


	//   ....[3]....
        /*00b8*/ 	.word	0xffffffff


	//   ....[4]....
        /*00bc*/ 	.word	0xffffffff


	//   ....[5]....
        /*00c0*/ 	.word	0xffffffff


	//   ....[6]....
        /*00c4*/ 	.word	0xffffffff


	//   ....[7]....
        /*00c8*/ 	.word	0xffffffff


	//   ....[8]....
        /*00cc*/ 	.word	0xffffffff


	//   ....[9]....
        /*00d0*/ 	.word	0xffffffff


	//   ....[10]....
        /*00d4*/ 	.word	0xffffffff


	//   ....[11]....
        /*00d8*/ 	.word	0xffffffff


	//   ....[12]....
        /*00dc*/ 	.word	0xffffffff


	//   ....[13]....
        /*00e0*/ 	.word	0xffffffff


	//----- nvinfo : EIATTR_COOP_GROUP_INSTR_OFFSETS
	.align		4
.L_2803:
        /*00e4*/ 	.byte	0x04, 0x28
        /*00e6*/ 	.short	(.L_2805 - .L_2804)


	//   ....[0]....
.L_2804:
        /*00e8*/ 	.word	0x000010b0


	//   ....[1]....
        /*00ec*/ 	.word	0x000010f0


	//   ....[2]....
        /*00f0*/ 	.word	0x00001120


	//   ....[3]....
        /*00f4*/ 	.word	0x00001130


	//   ....[4]....
        /*00f8*/ 	.word	0x00001470


	//   ....[5]....
        /*00fc*/ 	.word	0x00001480


	//   ....[6]....
        /*0100*/ 	.word	0x000014c0


	//   ....[7]....
        /*0104*/ 	.word	0x000014d0


	//   ....[8]....
        /*0108*/ 	.word	0x00001500


	//   ....[9]....
        /*010c*/ 	.word	0x00001510


	//   ....[10]....
        /*0110*/ 	.word	0x00001540


	//   ....[11]....
        /*0114*/ 	.word	0x00001550


	//   ....[12]....
        /*0118*/ 	.word	0x00001580


	//   ....[13]....
        /*011c*/ 	.word	0x00001590


	//----- nvinfo : EIATTR_VRC_CTA_INIT_COUNT
	.align		4
.L_2805:
        /*0120*/ 	.byte	0x02, 0x4a
	.zero		1
	.zero		1


	//----- nvinfo : EIATTR_EXIT_INSTR_OFFSETS
	.align		4
        /*0124*/ 	.byte	0x04, 0x1c
        /*0126*/ 	.short	(.L_2807 - .L_2806)


	//   ....[0]....
.L_2806:
        /*0128*/ 	.word	0x00000070


	//   ....[1]....
        /*012c*/ 	.word	0x00002a90


	//----- nvinfo : EIATTR_MAX_THREADS
	.align		4
.L_2807:
        /*0130*/ 	.byte	0x04, 0x05
        /*0132*/ 	.short	(.L_2809 - .L_2808)
.L_2808:
        /*0134*/ 	.word	0x00000140
        /*0138*/ 	.word	0x00000001
        /*013c*/ 	.word	0x00000001


	//----- nvinfo : EIATTR_CRS_STACK_SIZE
	.align		4
.L_2809:
        /*0140*/ 	.byte	0x04, 0x1e
        /*0142*/ 	.short	(.L_2811 - .L_2810)
.L_2810:
        /*0144*/ 	.word	0x00000000


	//----- nvinfo : EIATTR_CBANK_PARAM_SIZE
	.align		4
.L_2811:
        /*0148*/ 	.byte	0x03, 0x19
        /*014a*/ 	.short	0x0048


	//----- nvinfo : EIATTR_PARAM_CBANK
	.align		4
        /*014c*/ 	.byte	0x04, 0x0a
        /*014e*/ 	.short	(.L_2813 - .L_2812)
	.align		4
.L_2812:
        /*0150*/ 	.word	index@(.nv.constant0._ZN13group_norm_v214gn_cuda_kernelI6__halfLi320ELi3ELi16ELi40ELi1024ELb1ELi32ELi320ELi320ELi4ELb1ELi10ELb0ELb0ENS_16CompileConditionILi1000EEEEEvPT_PKS4_S7_S7_flPfS8_Pj)
        /*0154*/ 	.short	0x0380
        /*0156*/ 	.short	0x0048


	//----- nvinfo : EIATTR_SW_WAR
	.align		4
.L_2813:
        /*0158*/ 	.byte	0x04, 0x36
        /*015a*/ 	.short	(.L_2815 - .L_2814)
.L_2814:
        /*015c*/ 	.word	0x00000008
.L_2815:


//--------------------- .nv.info._ZN13group_norm_v214gn_cuda_kernelI6__halfLi320ELi1ELi16ELi40ELi1024ELb1ELi64ELi320ELi320ELi4ELb1ELi9ELb0ELb0ENS_16CompileConditionILi1000EEEEEvPT_PKS4_S7_S7_flPfS8_Pj --------------------------
	.section	.nv.info._ZN13group_norm_v214gn_cuda_kernelI6__halfLi320ELi1ELi16ELi40ELi1024ELb1ELi64ELi320ELi320ELi4ELb1ELi9ELb0ELb0ENS_16CompileConditionILi1000EEEEEvPT_PKS4_S7_S7_flPfS8_Pj,"",@"SHT_CUDA_INFO"
	.sectionflags	@""
	.align	4


	//----- nvinfo : EIATTR_CUDA_API_VERSION
	.align		4
        /*0000*/ 	.byte	0x04, 0x37
        /*0002*/ 	.short	(.L_2817 - .L_2816)
.L_2816:
        /*0004*/ 	.word	0x00000082


	//----- nvinfo : EIATTR_KPARAM_INFO
	.align		4
.L_2817:
        /*0008*/ 	.byte	0x04, 0x17
        /*000a*/ 	.short	(.L_2819 - .L_2818)
.L_2818:
        /*000c*/ 	.word	0x00000000
        /*0010*/ 	.short	0x0008
        /*0012*/ 	.short	0x0040
        /*0014*/ 	.byte	0x00, 0xf5, 0x21, 0x00


	//----- nvinfo : EIATTR_KPARAM_INFO
	.align		4
.L_2819:
        /*0018*/ 	.byte	0x04, 0x17
        /*001a*/ 	.short	(.L_2821 - .L_2820)
.L_2820:
        /*001c*/ 	.word	0x00000000
        /*0020*/ 	.short	0x0007
        /*0022*/ 	.short	0x0038
        /*0024*/ 	.byte	0x00, 0xf5, 0x21, 0x00


	//----- nvinfo : EIATTR_KPARAM_INFO
	.align		4
.L_2821:
        /*0028*/ 	.byte	0x04, 0x17
        /*002a*/ 	.short	(.L_2823 - .L_2822)
.L_2822:
        /*002c*/ 	.word	0x00000000
        /*0030*/ 	.short	0x0006
        /*0032*/ 	.short	0x0030
        /*0034*/ 	.byte	0x00, 0xf5, 0x21, 0x00


	//----- nvinfo : EIATTR_KPARAM_INFO
	.align		4
.L_2823:
        /*0038*/ 	.byte	0x04, 0x17
        /*003a*/ 	.short	(.L_2825 - .L_2824)
.L_2824:
        /*003c*/ 	.word	0x00000000
        /*0040*/ 	.short	0x0005
        /*0042*/ 	.short	0x0028
        /*0044*/ 	.byte	0x00, 0xf0, 0x21, 0x00


	//----- nvinfo : EIATTR_KPARAM_INFO
	.align		4
.L_2825:
        /*0048*/ 	.byte	0x04, 0x17
        /*004a*/ 	.short	(.L_2827 - .L_2826)
.L_2826:
        /*004c*/ 	.word	0x00000000
        /*0050*/ 	.short	0x0004
        /*0052*/ 	.short	0x0020
        /*0054*/ 	.byte	0x00, 0xf0, 0x11, 0x00


	//----- nvinfo : EIATTR_KPARAM_INFO
	.align		4
.L_2827:
        /*0058*/ 	.byte	0x04, 0x17
        /*005a*/ 	.short	(.L_2829 - .L_2828)
.L_2828:
        /*005c*/ 	.word	0x00000000
        /*0060*/ 	.short	0x0003
        /*0062*/ 	.short	0x0018
        /*0064*/ 	.byte	0x00, 0xf5, 0x21, 0x00


	//----- nvinfo : EIATTR_KPARAM_INFO
	.align		4
.L_2829:
        /*0068*/ 	.byte	0x04, 0x17
        /*006a*/ 	.short	(.L_2831 - .L_2830)
.L_2830:
        /*006c*/ 	.word	0x00000000
        /*0070*/ 	.short	0x0002
        /*0072*/ 	.short	0x0010
        /*0074*/ 	.byte	0x00, 0xf5, 0x21, 0x00


	//----- nvinfo : EIATTR_KPARAM_INFO
	.align		4
.L_2831:
        /*0078*/ 	.byte	0x04, 0x17
        /*007a*/ 	.short	(.L_2833 - .L_2832)
.L_2832:
        /*007c*/ 	.word	0x00000000
        /*0080*/ 	.short	0x0001
        /*0082*/ 	.short	0x0008
        /*0084*/ 	.byte	0x00, 0xf5, 0x21, 0x00


	//----- nvinfo : EIATTR_KPARAM_INFO
	.align		4
.L_2833:
        /*0088*/ 	.byte	0x04, 0x17
        /*008a*/ 	.short	(.L_2835 - .L_2834)
.L_2834:
        /*008c*/ 	.word	0x00000000
        /*0090*/ 	.short	0x0000
        /*0092*/ 	.short	0x0000
        /*0094*/ 	.byte	0x00, 0xf5, 0x21, 0x00


	//----- nvinfo : EIATTR_SPARSE_MMA_MASK
	.align		4
.L_2835:
        /*0098*/ 	.byte	0x03, 0x50
        /*009a*/ 	.short	0x0000


	//----- nvinfo : EIATTR_MAXREG_COUNT
	.align		4
        /*009c*/ 	.byte	0x03, 0x1b
        /*009e*/ 	.short	0x00a8


	//----- nvinfo : EIATTR_NUM_BARRIERS
	.align		4
        /*00a0*/ 	.byte	0x02, 0x4c
        /*00a2*/ 	.byte	0x01
	.zero		1


	//----- nvinfo : EIATTR_MERCURY_ISA_VERSION
	.align		4
        /*00a4*/ 	.byte	0x03, 0x5f
        /*00a6*/ 	.short	0x0101


	//----- nvinfo : EIATTR_COOP_GROUP_MASK_REGIDS
	.align		4
        /*00a8*/ 	.byte	0x04, 0x29
        /*00aa*/ 	.short	(.L_2837 - .L_2836)


	//   ....[0]....
.L_2836:
        /*00ac*/ 	.word	0xffffffff


	//   ....[1]....
        /*00b0*/ 	.word	0xffffffff


	//   ....[2]....
        /*00b4*/ 	.word	0xffffffff


	//   ....[3]....
        /*00b8*/ 	.word	0xffffffff


	//   ....[4]....
        /*00bc*/ 	.word	0xffffffff


	//   ....[5]....
        /*00c0*/ 	.word	0xffffffff


	//   ....[6]....
        /*00c4*/ 	.word	0xffffffff


	//   ....[7]....
        /*00c8*/ 	.word	0xffffffff


	//   ....[8]....
        /*00cc*/ 	.word	0xffffffff


	//   ....[9]....
        /*00d0*/ 	.word	0xffffffff


	//   ....[10]....
        /*00d4*/ 	.word	0xffffffff


	//   ....[11]....
        /*00d8*/ 	.word	0xffffffff


	//----- nvinfo : EIATTR_COOP_GROUP_INSTR_OFFSETS
	.align		4
.L_2837:
        /*00dc*/ 	.byte	0x04, 0x28
        /*00de*/ 	.short	(.L_2839 - .L_2838)


	//   ....[0]....
.L_2838:
        /*00e0*/ 	.word	0x00001700


	//   ....[1]....
        /*00e4*/ 	.word	0x00001730


	//   ....[2]....
        /*00e8*/ 	.word	0x00001790


	//   ....[3]....
        /*00ec*/ 	.word	0x000017b0


	//   ....[4]....
        /*00f0*/ 	.word	0x000019a0


	//   ....[5]....
        /*00f4*/ 	.word	0x000019d0


	//   ....[6]....
        /*00f8*/ 	.word	0x00001a00


	//   ....[7]....
        /*00fc*/ 	.word	0x00001a10


	//   ....[8]....
        /*0100*/ 	.word	0x00001a40


	//   ....[9]....
        /*0104*/ 	.word	0x00001a50


	//   ....[10]....
        /*0108*/ 	.word	0x00001a80


	//   ....[11]....
        /*010c*/ 	.word	0x00001a90


	//----- nvinfo : EIATTR_VRC_CTA_INIT_COUNT
	.align		4
.L_2839:
        /*0110*/ 	.byte	0x02, 0x4a
	.zero		1
	.zero		1


	//----- nvinfo : EIATTR_EXIT_INSTR_OFFSETS
	.align		4
        /*0114*/ 	.byte	0x04, 0x1c
        /*0116*/ 	.short	(.L_2841 - .L_2840)


	//   ....[0]....
.L_2840:
        /*0118*/ 	.word	0x00000070


	//   ....[1]....
        /*011c*/ 	.word	0x00004090


	//----- nvinfo : EIATTR_MAX_THREADS
	.align		4
.L_2841:
        /*0120*/ 	.byte	0x04, 0x05
        /*0122*/ 	.short	(.L_2843 - .L_2842)
.L_2842:
        /*0124*/ 	.word	0x00000140
        /*0128*/ 	.word	0x00000001
        /*012c*/ 	.word	0x00000001


	//----- nvinfo : EIATTR_CRS_STACK_SIZE
	.align		4
.L_2843:
        /*0130*/ 	.byte	0x04, 0x1e
        /*0132*/ 	.short	(.L_2845 - .L_2844)
.L_2844:
        /*0134*/ 	.word	0x00000000


	//----- nvinfo : EIATTR_CBANK_PARAM_SIZE
	.align		4
.L_2845:
        /*0138*/ 	.byte	0x03, 0x19
        /*013a*/ 	.short	0x0048


	//----- nvinfo : EIATTR_PARAM_CBANK
	.align		4
        /*013c*/ 	.byte	0x04, 0x0a
        /*013e*/ 	.short	(.L_2847 - .L_2846)
	.align		4
.L_2846:
        /*0140*/ 	.word	index@(.nv.constant0._ZN13group_norm_v214gn_cuda_kernelI6__halfLi320ELi1ELi16ELi40ELi1024ELb1ELi64ELi320ELi320ELi4ELb1ELi9ELb0ELb0ENS_16CompileConditionILi1000EEEEEvPT_PKS4_S7_S7_flPfS8_Pj)
        /*0144*/ 	.short	0x0380
        /*0146*/ 	.short	0x0048


	//----- nvinfo : EIATTR_SW_WAR
	.align		4
.L_2847:
        /*0148*/ 	.byte	0x04, 0x36
        /*014a*/ 	.short	(.L_2849 - .L_2848)
.L_2848:
        /*014c*/ 	.word	0x00000008
.L_2849:


//--------------------- .nv.info._ZN13group_norm_v214gn_cuda_kernelI6__halfLi320ELi1ELi16ELi40ELi1024ELb1ELi128ELi320ELi320ELi4ELb1ELi18ELb0ELb0ENS_16CompileConditionILi1000EEEEEvPT_PKS4_S7_S7_flPfS8_Pj --------------------------
	.section	.nv.info._ZN13group_norm_v214gn_cuda_kernelI6__halfLi320ELi1ELi16ELi40ELi1024ELb1ELi128ELi320ELi320ELi4ELb1ELi18ELb0ELb0ENS_16CompileConditionILi1000EEEEEvPT_PKS4_S7_S7_flPfS8_Pj,"",@"SHT_CUDA_INFO"
	.sectionflags	@""
	.align	4


	//----- nvinfo : EIATTR_CUDA_API_VERSION
	.align		4
        /*0000*/ 	.byte	0x04, 0x37
        /*0002*/ 	.short	(.L_2851 - .L_2850)
.L_2850:
        /*0004*/ 	.word	0x00000082


	//----- nvinfo : EIATTR_KPARAM_INFO
	.align		4
.L_2851:
        /*0008*/ 	.byte	0x04, 0x17
        /*000a*/ 	.short	(.L_2853 - .L_2852)
.L_2852:
        /*000c*/ 	.word	0x00000000
        /*0010*/ 	.short	0x0008
        /*0012*/ 	.short	0x0040
        /*0014*/ 	.byte	0x00, 0xf5, 0x21, 0x00


	//----- nvinfo : EIATTR_KPARAM_INFO
	.align		4
.L_2853:
        /*0018*/ 	.byte	0x04, 0x17
        /*001a*/ 	.short	(.L_2855 - .L_2854)
.L_2854:
        /*001c*/ 	.word	0x00000000
        /*0020*/ 	.short	0x0007
        /*0022*/ 	.short	0x0038
        /*0024*/ 	.byte	0x00, 0xf5, 0x21, 0x00


	//----- nvinfo : EIATTR_KPARAM_INFO
	.align		4
.L_2855:
        /*0028*/ 	.byte	0x04, 0x17
        /*002a*/ 	.short	(.L_2857 - .L_2856)
.L_2856:
        /*002c*/ 	.word	0x00000000
        /*0030*/ 	.short	0x0006
        /*0032*/ 	.short	0x0030
        /*0034*/ 	.byte	0x00, 0xf5, 0x21, 0x00


	//----- nvinfo : EIATTR_KPARAM_INFO
	.align		4
.L_2857:
        /*0038*/ 	.byte	0x04, 0x17
        /*003a*/ 	.short	(.L_2859 - .L_2858)
.L_2858:
        /*003c*/ 	.word	0x00000000
        /*0040*/ 	.short	0x0005
        /*0042*/ 	.short	0x0028
        /*0044*/ 	.byte	0x00, 0xf0, 0x21, 0x00


	//----- nvinfo : EIATTR_KPARAM_INFO
	.align		4
.L_2859:
        /*0048*/ 	.byte	0x04, 0x17
        /*004a*/ 	.short	(.L_2861 - .L_2860)
.L_2860:
        /*004c*/ 	.word	0x00000000
        /*0050*/ 	.short	0x0004
        /*0052*/ 	.short	0x0020
        /*0054*/ 	.byte	0x00, 0xf0, 0x11, 0x00


	//----- nvinfo : EIATTR_KPARAM_INFO
	.align		4
.L_2861:
        /*0058*/ 	.byte	0x04, 0x17
        /*005a*/ 	.short	(.L_2863 - .L_2862)
.L_2862:
        /*005c*/ 	.word	0x00000000
        /*0060*/ 	.short	0x0003
        /*0062*/ 	.short	0x0018
        /*0064*/ 	.byte	0x00, 0xf5, 0x21, 0x00


	//----- nvinfo : EIATTR_KPARAM_INFO
	.align		4
.L_2863:
        /*0068*/ 	.byte	0x04, 0x17
        /*006a*/ 	.short	(.L_2865 - .L_2864)
.L_2864:
        /*006c*/ 	.word	0x00000000
        /*0070*/ 	.short	0x0002
        /*0072*/ 	.short	0x0010
        /*0074*/ 	.byte	0x00, 0xf5, 0x21, 0x00


	//----- nvinfo : EIATTR_KPARAM_INFO
	.align		4
.L_2865:
        /*0078*/ 	.byte	0x04, 0x17
        /*007a*/ 	.short	(.L_2867 - .L_2866)
.L_2866:
        /*007c*/ 	.word	0x00000000
        /*0080*/ 	.short	0x0001
        /*0082*/ 	.short	0x0008
        /*0084*/ 	.byte	0x00, 0xf5, 0x21, 0x00


	//----- nvinfo : EIATTR_KPARAM_INFO
	.align		4
.L_2867:
        /*0088*/ 	.byte	0x04, 0x17
        /*008a*/ 	.short	(.L_2869 - .L_2868)
.L_2868:
        /*008c*/ 	.word	0x00000000
        /*0090*/ 	.short	0x0000
        /*0092*/ 	.short	0x0000
        /*0094*/ 	.byte	0x00, 0xf5, 0x21, 0x00


	//----- nvinfo : EIATTR_SPARSE_MMA_MASK
	.align		4
.L_2869:
        /*0098*/ 	.byte	0x03, 0x50
        /*009a*/ 	.short	0x0000


	//----- nvinfo : EIATTR_MAXREG_COUNT
	.align		4
        /*009c*/ 	.byte	0x03, 0x1b
        /*009e*/ 	.short	0x00a8


	//----- nvinfo : EIATTR_NUM_BARRIERS
	.align		4
        /*00a0*/ 	.byte	0x02, 0x4c
        /*00a2*/ 	.byte	0x01
	.zero		1


	//----- nvinfo : EIATTR_MERCURY_ISA_VERSION
	.align		4
        /*00a4*/ 	.byte	0x03, 0x5f
        /*00a6*/ 	.short	0x0101


	//----- nvinfo : EIATTR_INT_WARP_WIDE_INSTR_OFFSETS
	.align		4
        /*00a8*/ 	.byte	0x04, 0x31
        /*00aa*/ 	.short	(.L_2871 - .L_2870)


	//   ....[0]....
.L_2870:
        /*00ac*/ 	.word	0x00002430


	//----- nvinfo : EIATTR_COOP_GROUP_MASK_REGIDS
	.align		4
.L_2871:
        /*00b0*/ 	.byte	0x04, 0x29
        /*00b2*/ 	.short	(.L_2873 - .L_2872)


	//   ....[0]....
.L_2872:
        /*00b4*/ 	.word	0xffffffff


	//   ....[1]....
        /*00b8*/ 	.word	0xffffffff


	//   ....[2]....
        /*00bc*/ 	.word	0xffffffff


	//   ....[3]....
        /*00c0*/ 	.word	0xffffffff


	//   ....[4]....
        /*00c4*/ 	.word	0xffffffff


	//   ....[5]....
        /*00c8*/ 	.word	0xffffffff


	//   ....[6]....
        /*00cc*/ 	.word	0xffffffff


	//   ....[7]....
        /*00d0*/ 	.word	0xffffffff


	//   ....[8]....
        /*00d4*/ 	.word	0xffffffff


	//   ....[9]....
        /*00d8*/ 	.word	0xffffffff


	//----- nvinfo : EIATTR_COOP_GROUP_INSTR_OFFSETS
	.align		4
.L_2873:
        /*00dc*/ 	.byte	0x04, 0x28
        /*00de*/ 	.short	(.L_2875 - .L_2874)


	//   ....[0]....
.L_2874:
        /*00e0*/ 	.word	0x000023f0


	//   ....[1]....
        /*00e4*/ 	.word	0x00002410


	//   ....[2]....
        /*00e8*/ 	.word	0x00002480


	//   ....[3]....
        /*00ec*/ 	.word	0x000024a0


	//   ....[4]....
        /*00f0*/ 	.word	0x00002720


	//   ....[5]....
        /*00f4*/ 	.word	0x00002760


	//   ....[6]....
        /*00f8*/ 	.word	0x000027d0


	//   ....[7]....
        /*00fc*/ 	.word	0x000027e0


	//   ....[8]....
        /*0100*/ 	.word	0x00002810


	//   ....[9]....
        /*0104*/ 	.word	0x00002820


	//----- nvinfo : EIATTR_VRC_CTA_INIT_COUNT
	.align		4
.L_2875:
        /*0108*/ 	.byte	0x02, 0x4a
	.zero		1
	.zero		1


	//----- nvinfo : EIATTR_EXIT_INSTR_OFFSETS
	.align		4
        /*010c*/ 	.byte	0x04, 0x1c
        /*010e*/ 	.short	(.L_2877 - .L_2876)


	//   ....[0]....
.L_2876:
        /*0110*/ 	.word	0x00000070


	//   ....[1]....
        /*0114*/ 	.word	0x000070c0


	//----- nvinfo : EIATTR_MAX_THREADS
	.align		4
.L_2877:
        /*0118*/ 	.byte	0x04, 0x05
        /*011a*/ 	.short	(.L_2879 - .L_2878)
.L_2878:
        /*011c*/ 	.word	0x00000140
        /*0120*/ 	.word	0x00000001
        /*0124*/ 	.word	0x00000001


	//----- nvinfo : EIATTR_CRS_STACK_SIZE
	.align		4
.L_2879:
        /*0128*/ 	.byte	0x04, 0x1e
        /*012a*/ 	.short	(.L_2881 - .L_2880)
.L_2880:
        /*012c*/ 	.word	0x00000000


	//----- nvinfo : EIATTR_CBANK_PARAM_SIZE
	.align		4
.L_2881:
        /*0130*/ 	.byte	0x03, 0x19
        /*0132*/ 	.short	0x0048


	//----- nvinfo : EIATTR_PARAM_CBANK
	.align		4
        /*0134*/ 	.byte	0x04, 0x0a
        /*0136*/ 	.short	(.L_2883 - .L_2882)
	.align		4
.L_2882:
        /*0138*/ 	.word	index@(.nv.constant0._ZN13group_norm_v214gn_cuda_kernelI6__halfLi320ELi1ELi16ELi40ELi1024ELb1ELi128ELi320ELi320ELi4ELb1ELi18ELb0ELb0ENS_16CompileConditionILi1000EEEEEvPT_PKS4_S7_S7_flPfS8_Pj)
        /*013c*/ 	.short	0x0380
        /*013e*/ 	.short	0x0048


	//----- nvinfo : EIATTR_SW_WAR
	.align		4
.L_2883:
        /*0140*/ 	.byte	0x04, 0x36
        /*0142*/ 	.short	(.L_2885 - .L_2884)
.L_2884:
        /*0144*/ 	.word	0x00000008
.L_2885:


//--------------------- .nv.info._ZN13group_norm_v214gn_cuda_kernelI6__halfLi320ELi3ELi16ELi40ELi1024ELb1ELi64ELi320ELi320ELi4ELb1ELi21ELb0ELb0ENS_16CompileConditionILi1000EEEEEvPT_PKS4_S7_S7_flPfS8_Pj --------------------------
	.section	.nv.info._ZN13group_norm_v214gn_cuda_kernelI6__halfLi320ELi3ELi16ELi40ELi1024ELb1ELi64ELi320ELi320ELi4ELb1ELi21ELb0ELb0ENS_16CompileConditionILi1000EEEEEvPT_PKS4_S7_S7_flPfS8_Pj,"",@"SHT_CUDA_INFO"
	.sectionflags	@""
	.align	4


	//----- nvinfo : EIATTR_CUDA_API_VERSION
	.align		4
        /*0000*/ 	.byte	0x04, 0x37
        /*0002*/ 	.short	(.L_2887 - .L_2886)
.L_2886:
        /*0004*/ 	.word	0x00000082


	//----- nvinfo : EIATTR_KPARAM_INFO
	.align		4
.L_2887:
        /*0008*/ 	.byte	0x04, 0x17
        /*000a*/ 	.short	(.L_2889 - .L_2888)
.L_2888:
        /*000c*/ 	.word	0x00000000
        /*0010*/ 	.short	0x0008
        /*0012*/ 	.short	0x0040
        /*0014*/ 	.byte	0x00, 0xf5, 0x21, 0x00


	//----- nvinfo : EIATTR_KPARAM_INFO
	.align		4
.L_2889:
        /*0018*/ 	.byte	0x04, 0x17
        /*001a*/ 	.short	(.L_2891 - .L_2890)
.L_2890:
        /*001c*/ 	.word	0x00000000
        /*0020*/ 	.short	0x0007
        /*0022*/ 	.short	0x0038
        /*0024*/ 	.byte	0x00, 0xf5, 0x21, 0x00


	//----- nvinfo : EIATTR_KPARAM_INFO
	.align		4
.L_2891:
        /*0028*/ 	.byte	0x04, 0x17
        /*002a*/ 	.short	(.L_2893 - .L_2892)
.L_2892:
        /*002c*/ 	.word	0x00000000
        /*0030*/ 	.short	0x0006
        /*0032*/ 	.short	0x0030
        /*0034*/ 	.byte	0x00, 0xf5, 0x21, 0x00


	//----- nvinfo : EIATTR_KPARAM_INFO
	.align		4
.L_2893:
        /*0038*/ 	.byte	0x04, 0x17
        /*003a*/ 	.short	(.L_2895 - .L_2894)
.L_2894:
        /*003c*/ 	.word	0x00000000
        /*0040*/ 	.short	0x0005
        /*0042*/ 	.short	0x0028
        /*0044*/ 	.byte	0x00, 0xf0, 0x21, 0x00


	//----- nvinfo : EIATTR_KPARAM_INFO
	.align		4
.L_2895:
        /*0048*/ 	.byte	0x04, 0x17
        /*004a*/ 	.short	(.L_2897 - .L_2896)
.L_2896:
        /*004c*/ 	.word	0x00000000
        /*0050*/ 	.short	0x0004
        /*0052*/ 	.short	0x0020
        /*0054*/ 	.byte	0x00, 0xf0, 0x11, 0x00


	//----- nvinfo : EIATTR_KPARAM_INFO
	.align		4
.L_2897:
        /*0058*/ 	.byte	0x04, 0x17
        /*005a*/ 	.short	(.L_2899 - .L_2898)
.L_2898:
        /*005c*/ 	.word	0x00000000
        /*0060*/ 	.short	0x0003
        /*0062*/ 	.short	0x0018
        /*0064*/ 	.byte	0x00, 0xf5, 0x21, 0x00


	//----- nvinfo : EIATTR_KPARAM_INFO
	.align		4
.L_2899:
        /*0068*/ 	.byte	0x04, 0x17
        /*006a*/ 	.short	(.L_2901 - .L_2900)
.L_2900:
        /*006c*/ 	.word	0x00000000
        /*0070*/ 	.short	0x0002
        /*0072*/ 	.short	0x0010
        /*0074*/ 	.byte	0x00, 0xf5, 0x21, 0x00


	//----- nvinfo : EIATTR_KPARAM_INFO
	.align		4
.L_2901:
        /*0078*/ 	.byte	0x04, 0x17
        /*007a*/ 	.short	(.L_2903 - .L_2902)
.L_2902:
        /*007c*/ 	.word	0x00000000
        /*0080*/ 	.short	0x0001
        /*0082*/ 	.short	0x0008
        /*0084*/ 	.byte	0x00, 0xf5, 0x21, 0x00


	//----- nvinfo : EIATTR_KPARAM_INFO
	.align		4
.L_2903:
        /*0088*/ 	.byte	0x04, 0x17
        /*008a*/ 	.short	(.L_2905 - .L_2904)
.L_2904:
        /*008c*/ 	.word	0x00000000
        /*0090*/ 	.short	0x0000
        /*0092*/ 	.short	0x0000
        /*0094*/ 	.byte	0x00, 0xf5, 0x21, 0x00


	//----- nvinfo : EIATTR_SPARSE_MMA_MASK
	.align		4
.L_2905:
        /*0098*/ 	.byte	0x03, 0x50
        /*009a*/ 	.short	0x0000


	//----- nvinfo : EIATTR_MAXREG_COUNT
	.align		4
        /*009c*/ 	.byte	0x03, 0x1b
        /*009e*/ 	.short	0x0040


	//----- nvinfo : EIATTR_NUM_BARRIERS
	.align		4
        /*00a0*/ 	.byte	0x02, 0x4c
        /*00a2*/ 	.byte	0x01
	.zero		1


	//----- nvinfo : EIATTR_ANNOTATIONS
	.align		4
        /*00a4*/ 	.byte	0x04, 0x55
        /*00a6*/ 	.short	(.L_2907 - .L_2906)


	//   ....[0]....
.L_2906:
        /* <DEDUP_REMOVED lines=47> */


	//----- nvinfo : EIATTR_MERCURY_ISA_VERSION
	.align		4
.L_2907:
        /*0388*/ 	.byte	0x03, 0x5f
        /*038a*/ 	.short	0x0101


	//----- nvinfo : EIATTR_COOP_GROUP_MASK_REGIDS
	.align		4
        /*038c*/ 	.byte	0x04, 0x29
        /*038e*/ 	.short	(.L_2909 - .L_2908)


	//   ....[0]....
.L_2908:
        /*0390*/ 	.word	0xffffffff


	//   ....[1]....
        /*0394*/ 	.word	0xffffffff


	//   ....[2]....
        /*0398*/ 	.word	0xffffffff


	//   ....[3]....
        /*039c*/ 	.word	0xffffffff


	//   ....[4]....
        /*03a0*/ 	.word	0xffffffff


	//   ....[5]....
        /*03a4*/ 	.word	0xffffffff


	//   ....[6]....
        /*03a8*/ 	.word	0xffffffff


	//   ....[7]....
        /*03ac*/ 	.word	0xffffffff


	//   ....[8]....
        /*03b0*/ 	.word	0xffffffff


	//   ....[9]....
        /*03b4*/ 	.word	0xffffffff


	//   ....[10]....
        /*03b8*/ 	.word	0xffffffff


	//   ....[11]....
        /*03bc*/ 	.word	0xffffffff


	//----- nvinfo : EIATTR_COOP_GROUP_INSTR_OFFSETS
	.align		4
.L_2909:
        /*03c0*/ 	.byte	0x04, 0x28
        /*03c2*/ 	.short	(.L_2911 - .L_2910)


	//   ....[0]....
.L_2910:
        /*03c4*/ 	.word	0x00001770


	//   ....[1]....
        /*03c8*/ 	.word	0x00001790


	//   ....[2]....
        /*03cc*/ 	.word	0x000017d0


	//   ....[3]....
        /*03d0*/ 	.word	0x000017e0


	//   ....[4]....
        /*03d4*/ 	.word	0x00001bb0


	//   ....[5]....
        /*03d8*/ 	.word	0x00001bc0


	//   ....[6]....
        /*03dc*/ 	.word	0x00001bf0


	//   ....[7]....
        /*03e0*/ 	.word	0x00001c00


	//   ....[8]....
        /*03e4*/ 	.word	0x00001c30


	//   ....[9]....
        /*03e8*/ 	.word	0x00001c40


	//   ....[10]....
        /*03ec*/ 	.word	0x00001c80


	//   ....[11]....
        /*03f0*/ 	.word	0x00001c90


	//----- nvinfo : EIATTR_VRC_CTA_INIT_COUNT
	.align		4
.L_2911:
        /*03f4*/ 	.byte	0x02, 0x4a
	.zero		1
	.zero		1


	//----- nvinfo : EIATTR_EXIT_INSTR_OFFSETS
	.align		4
        /*03f8*/ 	.byte	0x04, 0x1c
        /*03fa*/ 	.short	(.L_2913 - .L_2912)


	//   ....[0]....
.L_2912:
        /*03fc*/ 	.word	0x00000080


	//   ....[1]....
        /*0400*/ 	.word	0x000047e0


	//----- nvinfo : EIATTR_MAX_THREADS
	.align		4
.L_2913:
        /*0404*/ 	.byte	0x04, 0x05
        /*0406*/ 	.short	(.L_2915 - .L_2914)
.L_2914:
        /*0408*/ 	.word	0x00000140
        /*040c*/ 	.word	0x00000001
        /*0410*/ 	.word	0x00000001


	//----- nvinfo : EIATTR_CRS_STACK_SIZE
	.align		4
.L_2915:
        /*0414*/ 	.byte	0x04, 0x1e
        /*0416*/ 	.short	(.L_2917 - .L_2916)
.L_2916:
        /*0418*/ 	.word	0x00000000


	//----- nvinfo : EIATTR_CBANK_PARAM_SIZE
	.align		4
.L_2917:
        /*041c*/ 	.byte	0x03, 0x19
        /*041e*/ 	.short	0x0048


	//----- nvinfo : EIATTR_PARAM_CBANK
	.align		4
        /*0420*/ 	.byte	0x04, 0x0a
        /*0422*/ 	.short	(.L_2919 - .L_2918)
	.align		4
.L_2918:
        /*0424*/ 	.word	index@(.nv.constant0._ZN13group_norm_v214gn_cuda_kernelI6__halfLi320ELi3ELi16ELi40ELi1024ELb1ELi64ELi320ELi320ELi4ELb1ELi21ELb0ELb0ENS_16CompileConditionILi1000EEEEEvPT_PKS4_S7_S7_flPfS8_Pj)
        /*0428*/ 	.short	0x0380
        /*042a*/ 	.short	0x0048


	//----- nvinfo : EIATTR_SW_WAR
	.align		4
.L_2919:
        /*042c*/ 	.byte	0x04, 0x36
        /*042e*/ 	.short	(.L_2921 - .L_2920)
.L_2920:
        /*0430*/ 	.word	0x00000008
.L_2921:


//--------------------- .nv.info._ZN13group_norm_v214gn_cuda_kernelI6__halfLi320ELi2ELi16ELi40ELi1024ELb1ELi64ELi320ELi320ELi4ELb1ELi18ELb0ELb0ENS_16CompileConditionILi1000EEEEEvPT_PKS4_S7_S7_flPfS8_Pj --------------------------
	.section	.nv.info._ZN13group_norm_v214gn_cuda_kernelI6__halfLi320ELi2ELi16ELi40ELi1024ELb1ELi64ELi320ELi320ELi4ELb1ELi18ELb0ELb0ENS_16CompileConditionILi1000EEEEEvPT_PKS4_S7_S7_flPfS8_Pj,"",@"SHT_CUDA_INFO"
	.sectionflags	@""
	.align	4


	//----- nvinfo : EIATTR_CUDA_API_VERSION
	.align		4
        /*0000*/ 	.byte	0x04, 0x37
        /*0002*/ 	.short	(.L_2923 - .L_2922)
.L_2922:
        /*0004*/ 	.word	0x00000082


	//----- nvinfo : EIATTR_KPARAM_INFO
	.align		4
.L_2923:
        /*0008*/ 	.byte	0x04, 0x17
        /*000a*/ 	.short	(.L_2925 - .L_2924)
.L_2924:
        /*000c*/ 	.word	0x00000000
        /*0010*/ 	.short	0x0008
        /*0012*/ 	.short	0x0040
        /*0014*/ 	.byte	0x00, 0xf5, 0x21, 0x00


	//----- nvinfo : EIATTR_KPARAM_INFO
	.align		4
.L_2925:
        /*0018*/ 	.byte	0x04, 0x17
        /*001a*/ 	.short	(.L_2927 - .L_2926)
.L_2926:
        /*001c*/ 	.word	0x00000000
        /*0020*/ 	.short	0x0007
        /*0022*/ 	.short	0x0038
        /*0024*/ 	.byte	0x00, 0xf5, 0x21, 0x00


	//----- nvinfo : EIATTR_KPARAM_INFO
	.align		4
.L_2927:
        /*0028*/ 	.byte	0x04, 0x17
        /*002a*/ 	.short	(.L_2929 - .L_2928)
.L_2928:
        /*002c*/ 	.word	0x00000000
        /*0030*/ 	.short	0x0006
        /*0032*/ 	.short	0x0030
        /*0034*/ 	.byte	0x00, 0xf5, 0x21, 0x00


	//----- nvinfo : EIATTR_KPARAM_INFO
	.align		4
.L_2929:
        /*0038*/ 	.byte	0x04, 0x17
        /*003a*/ 	.short	(.L_2931 - .L_2930)
.L_2930:
        /*003c*/ 	.word	0x00000000
        /*0040*/ 	.short	0x0005
        /*0042*/ 	.short	0x0028
        /*0044*/ 	.byte	0x00, 0xf0, 0x21, 0x00


	//----- nvinfo : EIATTR_KPARAM_INFO
	.align		4
.L_2931:
        /*0048*/ 	.byte	0x04, 0x17
        /*004a*/ 	.short	(.L_2933 - .L_2932)
.L_2932:
        /*004c*/ 	.word	0x00000000
        /*0050*/ 	.short	0x0004
        /*0052*/ 	.short	0x0020
        /*0054*/ 	.byte	0x00, 0xf0, 0x11, 0x00


	//----- nvinfo : EIATTR_KPARAM_INFO
	.align		4
.L_2933:
        /*0058*/ 	.byte	0x04, 0x17
        /*005a*/ 	.short	(.L_2935 - .L_2934)
.L_2934:
        /*005c*/ 	.word	0x00000000
        /*0060*/ 	.short	0x0003
        /*0062*/ 	.short	0x0018
        /*0064*/ 	.byte	0x00, 0xf5, 0x21, 0x00


	//----- nvinfo : EIATTR_KPARAM_INFO
	.align		4
.L_2935:
        /*0068*/ 	.byte	0x04, 0x17
        /*006a*/ 	.short	(.L_2937 - .L_2936)
.L_2936:
        /*006c*/ 	.word	0x00000000
        /*0070*/ 	.short	0x0002
        /*0072*/ 	.short	0x0010
        /*0074*/ 	.byte	0x00, 0xf5, 0x21, 0x00


	//----- nvinfo : EIATTR_KPARAM_INFO
	.align		4
.L_2937:
        /*0078*/ 	.byte	0x04, 0x17
        /*007a*/ 	.short	(.L_2939 - .L_2938)
.L_2938:
        /*007c*/ 	.word	0x00000000
        /*0080*/ 	.short	0x0001
        /*0082*/ 	.short	0x0008
        /*0084*/ 	.byte	0x00, 0xf5, 0x21, 0x00


	//----- nvinfo : EIATTR_KPARAM_INFO
	.align		4
.L_2939:
        /*0088*/ 	.byte	0x04, 0x17
        /*008a*/ 	.short	(.L_2941 - .L_2940)
.L_2940:
        /*008c*/ 	.word	0x00000000
        /*0090*/ 	.short	0x0000
        /*0092*/ 	.short	0x0000
        /*0094*/ 	.byte	0x00, 0xf5, 0x21, 0x00


	//----- nvinfo : EIATTR_SPARSE_MMA_MASK
	.align		4
.L_2941:
        /*0098*/ 	.byte	0x03, 0x50
        /*009a*/ 	.short	0x0000


	//----- nvinfo : EIATTR_MAXREG_COUNT
	.align		4
        /*009c*/ 	.byte	0x03, 0x1b
        /*009e*/ 	.short	0x0060


	//----- nvinfo : EIATTR_NUM_BARRIERS
	.align		4
        /*00a0*/ 	.byte	0x02, 0x4c
        /*00a2*/ 	.byte	0x01
	.zero		1


	//----- nvinfo : EIATTR_MERCURY_ISA_VERSION
	.align		4
        /*00a4*/ 	.byte	0x03, 0x5f
        /*00a6*/ 	.short	0x0101


	//----- nvinfo : EIATTR_COOP_GROUP_MASK_REGIDS
	.align		4
        /*00a8*/ 	.byte	0x04, 0x29
        /*00aa*/ 	.short	(.L_2943 - .L_2942)


	//   ....[0]....
.L_2942:
        /*00ac*/ 	.word	0xffffffff


	//   ....[1]....
        /*00b0*/ 	.word	0xffffffff


	//   ....[2]....
        /*00b4*/ 	.word	0xffffffff


	//   ....[3]....
        /*00b8*/ 	.word	0xffffffff


	//   ....[4]....
        /*00bc*/ 	.word	0xffffffff


	//   ....[5]....
        /*00c0*/ 	.word	0xffffffff


	//   ....[6]....
        /*00c4*/ 	.word	0xffffffff


	//   ....[7]....
        /*00c8*/ 	.word	0xffffffff


	//   ....[8]....
        /*00cc*/ 	.word	0xffffffff


	//   ....[9]....
        /*00d0*/ 	.word	0xffffffff


	//   ....[10]....
        /*00d4*/ 	.word	0xffffffff


	//   ....[11]....
        /*00d8*/ 	.word	0xffffffff


	//----- nvinfo : EIATTR_COOP_GROUP_INSTR_OFFSETS
	.align		4
.L_2943:
        /*00dc*/ 	.byte	0x04, 0x28
        /*00de*/ 	.short	(.L_2945 - .L_2944)


	//   ....[0]....
.L_2944:
        /*00e0*/ 	.word	0x00001730


	//   ....[1]....
        /*00e4*/ 	.word	0x00001770


	//   ....[2]....
        /*00e8*/ 	.word	0x000017a0


	//   ....[3]....
        /*00ec*/ 	.word	0x000017b0


	//   ....[4]....
        /*00f0*/ 	.word	0x00001af0


	//   ....[5]....
        /*00f4*/ 	.word	0x00001b00


	//   ....[6]....
        /*00f8*/ 	.word	0x00001b30


	//   ....[7]....
        /*00fc*/ 	.word	0x00001b40


	//   ....[8]....
        /*0100*/ 	.word	0x00001b90


	//   ....[9]....
        /*0104*/ 	.word	0x00001bb0


	//   ....[10]....
        /*0108*/ 	.word	0x00001be0


	//   ....[11]....
        /*010c*/ 	.word	0x00001c00


	//----- nvinfo : EIATTR_VRC_CTA_INIT_COUNT
	.align		4
.L_2945:
        /*0110*/ 	.byte	0x02, 0x4a
	.zero		1
	.zero		1


	//----- nvinfo : EIATTR_EXIT_INSTR_OFFSETS
	.align		4
        /*0114*/ 	.byte	0x04, 0x1c
        /*0116*/ 	.short	(.L_2947 - .L_2946)


	//   ....[0]....
.L_2946:
        /*0118*/ 	.word	0x00000070


	//   ....[1]....
        /*011c*/ 	.word	0x00004250


	//----- nvinfo : EIATTR_MAX_THREADS
	.align		4
.L_2947:
        /*0120*/ 	.byte	0x04, 0x05
        /*0122*/ 	.short	(.L_2949 - .L_2948)
.L_2948:
        /*0124*/ 	.word	0x00000140
        /*0128*/ 	.word	0x00000001
        /*012c*/ 	.word	0x00000001


	//----- nvinfo : EIATTR_CRS_STACK_SIZE
	.align		4
.L_2949:
        /*0130*/ 	.byte	0x04, 0x1e
        /*0132*/ 	.short	(.L_2951 - .L_2950)
.L_2950:
        /*0134*/ 	.word	0x00000000


	//----- nvinfo : EIATTR_CBANK_PARAM_SIZE
	.align		4
.L_2951:
        /*0138*/ 	.byte	0x03, 0x19
        /*013a*/ 	.short	0x0048


	//----- nvinfo : EIATTR_PARAM_CBANK
	.align		4
        /*013c*/ 	.byte	0x04, 0x0a
        /*013e*/ 	.short	(.L_2953 - .L_2952)
	.align		4
.L_2952:
        /*0140*/ 	.word	index@(.nv.constant0._ZN13group_norm_v214gn_cuda_kernelI6__halfLi320ELi2ELi16ELi40ELi1024ELb1ELi64ELi320ELi320ELi4ELb1ELi18ELb0ELb0ENS_16CompileConditionILi1000EEEEEvPT_PKS4_S7_S7_flPfS8_Pj)
        /*0144*/ 	.short	0x0380
        /*0146*/ 	.short	0x0048


	//----- nvinfo : EIATTR_SW_WAR
	.align		4
.L_2953:
        /*0148*/ 	.byte	0x04, 0x36
        /*014a*/ 	.short	(.L_2955 - .L_2954)
.L_2954:
        /*014c*/ 	.word	0x00000008
.L_2955:


//--------------------- .nv.callgraph             --------------------------
	.section	.nv.callgraph,"",@"SHT_CUDA_CALLGRAPH"
	.align	4
	.sectionentsize	8
	.align		4
        /*0000*/ 	.word	0x00000000
	.align		4
        /*0004*/ 	.word	0xffffffff
	.align		4
        /*0008*/ 	.word	0x00000000
	.align		4
        /*000c*/ 	.word	0xfffffffe
	.align		4
        /*0010*/ 	.word	0x00000000
	.align		4
        /*0014*/ 	.word	0xfffffffd
	.align		4
        /*0018*/ 	.word	0x00000000
	.align		4
        /*001c*/ 	.word	0xfffffffc


//--------------------- .text._ZN13group_norm_v218gn_bwd_cuda_kernelI13__nv_bfloat16Li320ELi3ELi32ELi20ELi1024ELb0ELb1ELi8ELi320ELi320ELi4ELb1ELi2ELb0ELb0ELNS_15WgradSyncMethodE3ENS_16CompileConditionILi1000EEEEEvPT_S6_S6_PKS5_S8_S8_S8_PKfflPfPj --------------------------
	.section	.text._ZN13group_norm_v218gn_bwd_cuda_kernelI13__nv_bfloat16Li320ELi3ELi32ELi20ELi1024ELb0ELb1ELi8ELi320ELi320ELi4ELb1ELi2ELb0ELb0ELNS_15WgradSyncMethodE3ENS_16CompileConditionILi1000EEEEEvPT_S6_S6_PKS5_S8_S8_S8_PKfflPfPj,"ax",@progbits
	.align	128
        .global         _ZN13group_norm_v218gn_bwd_cuda_kernelI13__nv_bfloat16Li320ELi3ELi32ELi20ELi1024ELb0ELb1ELi8ELi320ELi320ELi4ELb1ELi2ELb0ELb0ELNS_15WgradSyncMethodE3ENS_16CompileConditionILi1000EEEEEvPT_S6_S6_PKS5_S8_S8_S8_PKfflPfPj
        .type           _ZN13group_norm_v218gn_bwd_cuda_kernelI13__nv_bfloat16Li320ELi3ELi32ELi20ELi1024ELb0ELb1ELi8ELi320ELi320ELi4ELb1ELi2ELb0ELb0ELNS_15WgradSyncMethodE3ENS_16CompileConditionILi1000EEEEEvPT_S6_S6_PKS5_S8_S8_S8_PKfflPfPj,@function
        .size           _ZN13group_norm_v218gn_bwd_cuda_kernelI13__nv_bfloat16Li320ELi3ELi32ELi20ELi1024ELb0ELb1ELi8ELi320ELi320ELi4ELb1ELi2ELb0ELb0ELNS_15WgradSyncMethodE3ENS_16CompileConditionILi1000EEEEEvPT_S6_S6_PKS5_S8_S8_S8_PKfflPfPj,(.L_x_1586 - _ZN13group_norm_v218gn_bwd_cuda_kernelI13__nv_bfloat16Li320ELi3ELi32ELi20ELi1024ELb0ELb1ELi8ELi320ELi320ELi4ELb1ELi2ELb0ELb0ELNS_15WgradSyncMethodE3ENS_16CompileConditionILi1000EEEEEvPT_S6_S6_PKS5_S8_S8_S8_PKfflPfPj)
        .other          _ZN13group_norm_v218gn_bwd_cuda_kernelI13__nv_bfloat16Li320ELi3ELi32ELi20ELi1024ELb0ELb1ELi8ELi320ELi320ELi4ELb1ELi2ELb0ELb0ELNS_15WgradSyncMethodE3ENS_16CompileConditionILi1000EEEEEvPT_S6_S6_PKS5_S8_S8_S8_PKfflPfPj,@"STO_CUDA_ENTRY STV_DEFAULT"
_ZN13group_norm_v218gn_bwd_cuda_kernelI13__nv_bfloat16Li320ELi3ELi32ELi20ELi1024ELb0ELb1ELi8ELi320ELi320ELi4ELb1ELi2ELb0ELb0ELNS_15WgradSyncMethodE3ENS_16CompileConditionILi1000EEEEEvPT_S6_S6_PKS5_S8_S8_S8_PKfflPfPj:
.text._ZN13group_norm_v218gn_bwd_cuda_kernelI13__nv_bfloat16Li320ELi3ELi32ELi20ELi1024ELb0ELb1ELi8ELi320ELi320ELi4ELb1ELi2ELb0ELb0ELNS_15WgradSyncMethodE3ENS_16CompileConditionILi1000EEEEEvPT_S6_S6_PKS5_S8_S8_S8_PKfflPfPj:
[----:B------:R-:W-:Y:S08]  /*0000*/  LDC R1, c[0x0][0x37c] ;  /* 0x0000df00ff017b82 */ /* 0x000ff00000000800 */
[----:B------:R-:W0:Y:S01]  /*0010*/  S2UR UR8, SR_CTAID.Y ;  /* 0x00000000000879c3 */ /* 0x000e220000002600 */
[----:B------:R-:W1:Y:S01]  /*0020*/  LDCU.64 UR10, c[0x0][0x3c8] ;  /* 0x00007900ff0a77ac */ /* 0x000e620008000a00 */
[----:B------:R-:W2:Y:S01]  /*0030*/  LDCU.64 UR12, c[0x0][0x358] ;  /* 0x00006b00ff0c77ac */ /* 0x000ea20008000a00 */
[----:B-1----:R-:W-:-:S02]  /*0040*/  USHF.L.U32 UR16, UR10, 0x1, URZ ;  /* 0x000000010a107899 */ /* 0x002fc400080006ff */
[----:B------:R-:W-:Y:S02]  /*0050*/  USHF.L.U64.HI UR11, UR10, 0x1, UR11 ;  /* 0x000000010a0b7899 */ /* 0x000fe4000801020b */
[----:B0-----:R-:W-:Y:S02]  /*0060*/  UISETP.GT.U32.AND UP0, UPT, UR16, UR8, UPT ;  /* 0x000000081000728c */ /* 0x001fe4000bf04070 */
[----:B------:R-:W-:Y:S02]  /*0070*/  ULOP3.LUT UR14, UR8, 0x1, URZ, 0xc0, !UPT ;  /* 0x00000001080e7892 */ /* 0x000fe4000f8ec0ff */
[----:B------:R-:W-:-:S09]  /*0080*/  UISETP.GT.AND.EX UP0, UPT, UR11, URZ, UPT, UP0 ;  /* 0x000000ff0b00728c */ /* 0x000fd2000bf04300 */
[----:B--2---:R-:W-:Y:S05]  /*0090*/  BRA.U UP0, `(.L_x_0) ;  /* 0x0000000100687547 */ /* 0x004fea000b800000 */
[----:B------:R-:W0:Y:S01]  /*00a0*/  S2R R0, SR_TID.X ;  /* 0x0000000000007919 */ /* 0x000e220000002100 */
[----:B------:R-:W1:Y:S08]  /*00b0*/  S2UR UR15, SR_CTAID.X ;  /* 0x00000000000f79c3 */ /* 0x000e700000002500 */
[----:B------:R-:W-:Y:S01]  /*00c0*/  BAR.SYNC.DEFER_BLOCKING 0x0 ;  /* 0x0000000000007b1d */ /* 0x000fe20000010000 */
[----:B0-----:R-:W-:-:S13]  /*00d0*/  ISETP.NE.AND P0, PT, R0, RZ, PT ;  /* 0x000000ff0000720c */ /* 0x001fda0003f05270 */
[----:B-1----:R-:W-:Y:S05]  /*00e0*/  @P0 BRA `(.L_x_1) ;  /* 0x0000000000480947 */ /* 0x002fea0003800000 */
[----:B------:R-:W0:Y:S01]  /*00f0*/  LDC.64 R2, c[0x0][0x3d8] ;  /* 0x0000f600ff027b82 */ /* 0x000e220000000a00 */
[----:B------:R-:W-:Y:S01]  /*0100*/  USHF.R.U32.HI UR4, URZ, 0x1, UR8 ;  /* 0x00000001ff047899 */ /* 0x000fe20008011608 */
[----:B------:R-:W-:-:S03]  /*0110*/  MOV R5, UR14 ;  /* 0x0000000e00057c02 */ /* 0x000fc60008000f00 */
[----:B------:R-:W-:-:S03]  /*0120*/  ULOP3.LUT UP0, URZ, UR4, UR15, URZ, 0xfc, !UPT ;  /* 0x0000000f04ff7292 */ /* 0x000fc6000f80fcff */
[----:B------:R-:W-:Y:S02]  /*0130*/  UMOV UR4, 0x7fffff81 ;  /* 0x7fffff8100047882 */ /* 0x000fe40000000000 */
[----:B------:R-:W-:Y:S01]  /*0140*/  USEL UR4, UR4, 0x1, !UP0 ;  /* 0x0000000104047887 */ /* 0x000fe2000c000000 */
[----:B0-----:R-:W-:-:S05]  /*0150*/  IMAD.WIDE.U32 R2, R5, 0x4, R2 ;  /* 0x0000000405027825 */ /* 0x001fca00078e0002 */
[----:B------:R-:W-:Y:S01]  /*0160*/  MOV R5, UR4 ;  /* 0x0000000400057c02 */ /* 0x000fe20008000f00 */
[----:B------:R-:W-:Y:S06]  /*0170*/  MEMBAR.ALL.GPU ;  /* 0x0000000000007992 */ /* 0x000fec000000a000 */
[----:B------:R-:W-:-:S00]  /*0180*/  ERRBAR ;  /* 0x00000000000079ab */ /* 0x000fc00000000000 */
[----:B------:R-:W-:Y:S06]  /*0190*/  CGAERRBAR ;  /* 0x00000000000075ab */ /* 0x000fec0000000000 */
[----:B------:R0:W5:Y:S02]  /*01a0*/  ATOM.E.ADD.STRONG.GPU PT, R0, desc[UR12][R2.64+0x8], R5 ;  /* 0x800008050200798a */ /* 0x00016400081ef10c */
.L_x_2:
[----:B0-----:R-:W2:Y:S04]  /*01b0*/  LD.E.STRONG.GPU R5, desc[UR12][R2.64+0x8] ;  /* 0x0000080c02057980 */ /* 0x001ea8000c10f900 */
[----:B--2---:R-:W-:Y:S01]  /*01c0*/  CCTL.IVALL ;  /* 0x00000000ff00798f */ /* 0x004fe20002000000 */
[----:B------:R-:W-:Y:S05]  /*01d0*/  YIELD ;  /* 0x0000000000007946 */ /* 0x000fea0003800000 */
[----:B-----5:R-:W-:-:S04]  /*01e0*/  LOP3.LUT R5, R5, R0, RZ, 0x3c, !PT ;  /* 0x0000000005057212 */ /* 0x020fc800078e3cff */
[----:B------:R-:W-:-:S13]  /*01f0*/  ISETP.GT.AND P0, PT, R5, -0x1, PT ;  /* 0xffffffff0500780c */ /* 0x000fda0003f04270 */
[----:B------:R-:W-:Y:S05]  /*0200*/  @P0 BRA `(.L_x_2) ;  /* 0xfffffffc00e80947 */ /* 0x000fea000383ffff */
.L_x_1:
[----:B------:R-:W-:Y:S05]  /*0210*/  WARPSYNC.ALL ;  /* 0x0000000000007948 */ /* 0x000fea0003800000 */
[----:B------:R-:W-:Y:S06]  /*0220*/  BAR.SYNC.DEFER_BLOCKING 0x0 ;  /* 0x0000000000007b1d */ /* 0x000fec0000010000 */
[----:B------:R-:W-:Y:S05]  /*0230*/  BRA `(.L_x_3) ;  /* 0x0000001c00207947 */ /* 0x000fea0003800000 */
.L_x_0:
[----:B------:R-:W0:Y:S01]  /*0240*/  S2R R0, SR_TID.X ;  /* 0x0000000000007919 */ /* 0x000e220000002100 */
[----:B------:R-:W-:Y:S02]  /*0250*/  MOV R50, UR14 ;  /* 0x0000000e00327c02 */ /* 0x000fe40008000f00 */
[----:B0-----:R-:W-:-:S05]  /*0260*/  LOP3.LUT R2, R0, 0xffff, RZ, 0xc0, !PT ;  /* 0x0000ffff00027812 */ /* 0x001fca00078ec0ff */
[----:B------:R-:W-:-:S05]  /*0270*/  IMAD R2, R2, 0x334, RZ ;  /* 0x0000033402027824 */ /* 0x000fca00078e02ff */
[----:B------:R-:W-:-:S04]  /*0280*/  SHF.R.U32.HI R52, RZ, 0x10, R2 ;  /* 0x00000010ff347819 */ /* 0x000fc80000011602 */
[----:B------:R-:W-:-:S05]  /*0290*/  PRMT R2, R52, 0x9910, RZ ;  /* 0x0000991034027816 */ /* 0x000fca00000000ff */
[----:B------:R-:W-:-:S05]  /*02a0*/  IMAD R2, R2, 0x50, RZ ;  /* 0x0000005002027824 */ /* 0x000fca00078e02ff */
[----:B------:R-:W-:Y:S02]  /*02b0*/  IADD3 R5, PT, PT, RZ, -R2, RZ ;  /* 0x80000002ff057210 */ /* 0x000fe40007ffe0ff */
[----:B------:R-:W0:Y:S02]  /*02c0*/  LDC.64 R2, c[0x0][0x3a8] ;  /* 0x0000ea00ff027b82 */ /* 0x000e240000000a00 */
[----:B------:R-:W-:-:S05]  /*02d0*/  PRMT R5, R5, 0x7710, RZ ;  /* 0x0000771005057816 */ /* 0x000fca00000000ff */
[----:B------:R-:W-:-:S05]  /*02e0*/  IMAD.IADD R4, R5, 0x1, R0 ;  /* 0x0000000105047824 */ /* 0x000fca00078e0200 */
[----:B------:R-:W-:-:S05]  /*02f0*/  LOP3.LUT R51, R4, 0xffff, RZ, 0xc0, !PT ;  /* 0x0000ffff04337812 */ /* 0x000fca00078ec0ff */
[----:B------:R-:W-:-:S05]  /*0300*/  IMAD R50, R50, 0x50, R51 ;  /* 0x0000005032327824 */ /* 0x000fca00078e0233 */
[----:B------:R-:W-:-:S05]  /*0310*/  SHF.L.U32 R50, R50, 0x2, RZ ;  /* 0x0000000232327819 */ /* 0x000fca00000006ff */
[----:B0-----:R-:W-:-:S06]  /*0320*/  IMAD.WIDE.U32 R2, R50, 0x2, R2 ;  /* 0x0000000232027825 */ /* 0x001fcc00078e0002 */
[----:B------:R-:W2:Y:S01]  /*0330*/  LDG.E.64.CONSTANT R2, desc[UR12][R2.64] ;  /* 0x0000000c02027981 */ /* 0x000ea2000c1e9b00 */
[----:B------:R-:W-:Y:S02]  /*0340*/  MOV R4, 0x400 ;  /* 0x0000040000047802 */ /* 0x000fe40000000f00 */
[----:B------:R-:W-:Y:S02]  /*0350*/  CS2R R26, SRZ ;  /* 0x00000000001a7805 */ /* 0x000fe4000001ff00 */
[----:B------:R-:W-:Y:S01]  /*0360*/  CS2R R24, SRZ ;  /* 0x0000000000187805 */ /* 0x000fe2000001ff00 */
[----:B------:R-:W0:Y:S01]  /*0370*/  S2R R5, SR_CgaCtaId ;  /* 0x0000000000057919 */ /* 0x000e220000008800 */
[----:B------:R-:W-:Y:S02]  /*0380*/  IADD3 R4, PT, PT, R4, 0x2800, RZ ;  /* 0x0000280004047810 */ /* 0x000fe40007ffe0ff */
[----:B------:R-:W-:Y:S02]  /*0390*/  CS2R R22, SRZ ;  /* 0x0000000000167805 */ /* 0x000fe4000001ff00 */
[----:B------:R-:W-:Y:S01]  /*03a0*/  CS2R R20, SRZ ;  /* 0x0000000000147805 */ /* 0x000fe2000001ff00 */
[----:B------:R-:W-:Y:S01]  /*03b0*/  UMOV UR4, URZ ;  /* 0x000000ff00047c82 */ /* 0x000fe20008000000 */
[----:B------:R-:W-:Y:S01]  /*03c0*/  UMOV UR10, UR8 ;  /* 0x00000008000a7c82 */ /* 0x000fe20008000000 */
[----:B------:R-:W-:Y:S01]  /*03d0*/  UMOV UR5, URZ ;  /* 0x000000ff00057c82 */ /* 0x000fe20008000000 */
[----:B0-----:R-:W-:-:S05]  /*03e0*/  LEA R4, R5, R4, 0x18 ;  /* 0x0000000405047211 */ /* 0x001fca00078ec0ff */
[----:B------:R-:W-:-:S05]  /*03f0*/  IMAD R51, R51, 0x28, R4 ;  /* 0x0000002833337824 */ /* 0x000fca00078e0204 */
[----:B------:R-:W-:Y:S02]  /*0400*/  LEA R51, R52, R51, 0x3 ;  /* 0x0000003334337211 */ /* 0x000fe400078e18ff */
[C---:B--2---:R-:W-:Y:S01]  /*0410*/  PRMT R46, R2.reuse, 0x7632, R46 ;  /* 0x00007632022e7816 */ /* 0x044fe2000000002e */
[----:B------:R-:W-:Y:S01]  /*0420*/  IMAD.U32 R48, R2, 0x10000, RZ ;  /* 0x0001000002307824 */ /* 0x000fe200078e00ff */
[----:B------:R-:W-:Y:S02]  /*0430*/  LOP3.LUT R2, R50, 0xffff, RZ, 0xc0, !PT ;  /* 0x0000ffff32027812 */ /* 0x000fe400078ec0ff */
[C---:B------:R-:W-:Y:S02]  /*0440*/  PRMT R18, R3.reuse, 0x7632, R18 ;  /* 0x0000763203127816 */ /* 0x040fe40000000012 */
[----:B------:R-:W-:Y:S01]  /*0450*/  SHF.L.U32 R44, R3, 0x10, RZ ;  /* 0x00000010032c7819 */ /* 0x000fe200000006ff */
[----:B------:R-:W-:Y:S01]  /*0460*/  IMAD R2, R2, 0xccd, RZ ;  /* 0x00000ccd02027824 */ /* 0x000fe200078e02ff */
[----:B------:R-:W-:Y:S01]  /*0470*/  SHF.L.U32 R46, R46, 0x10, RZ ;  /* 0x000000102e2e7819 */ /* 0x000fe200000006ff */
[----:B------:R-:W-:-:S03]  /*0480*/  IMAD.U32 R18, R18, 0x10000, RZ ;  /* 0x0001000012127824 */ /* 0x000fc600078e00ff */
[----:B------:R-:W-:-:S07]  /*0490*/  SHF.R.U32.HI R49, RZ, 0x10, R2 ;  /* 0x00000010ff317819 */ /* 0x000fce0000011602 */
.L_x_17:
[----:B0-----:R-:W0:Y:S01]  /*04a0*/  S2UR UR15, SR_CTAID.X ;  /* 0x00000000000f79c3 */ /* 0x001e220000002500 */
[----:B------:R-:W-:Y:S01]  /*04b0*/  USHF.R.U64 UR14, UR10, 0x1, UR5 ;  /* 0x000000010a0e7899 */ /* 0x000fe20008001205 */
[----:B------:R-:W-:Y:S01]  /*04c0*/  MOV R2, R50 ;  /* 0x0000003200027202 */ /* 0x000fe20000000f00 */
[----:B------:R-:W-:Y:S01]  /*04d0*/  USHF.R.U32.HI UR7, URZ, 0x1, UR5 ;  /* 0x00000001ff077899 */ /* 0x000fe20008011605 */
[----:B------:R-:W-:Y:S01]  /*04e0*/  IMAD.MOV.U32 R3, RZ, RZ, RZ ;  /* 0x000000ffff037224 */ /* 0x000fe200078e00ff */
[----:B------:R-:W1:Y:S02]  /*04f0*/  LDCU.64 UR18, c[0x0][0x3b8] ;  /* 0x00007700ff1277ac */ /* 0x000e640008000a00 */
[----:B------:R-:W-:Y:S01]  /*0500*/  MOV R5, UR14 ;  /* 0x0000000e00057c02 */ /* 0x000fe20008000f00 */
[----:B------:R-:W-:Y:S02]  /*0510*/  USHF.L.U64.HI UR9, UR14, 0x6, UR7 ;  /* 0x000000060e097899 */ /* 0x000fe40008010207 */
[----:B------:R-:W-:-:S02]  /*0520*/  USHF.L.U32 UR8, UR14, 0x6, URZ ;  /* 0x000000060e087899 */ /* 0x000fc400080006ff */
[----:B------:R-:W-:Y:S01]  /*0530*/  IMAD.WIDE.U32 R4, R5, 0xa0000, R2 ;  /* 0x000a000005047825 */ /* 0x000fe200078e0002 */
[----:B------:R-:W-:Y:S01]  /*0540*/  UIMAD UR7, UR7, 0xa0000, URZ ;  /* 0x000a0000070778a4 */ /* 0x000fe2000f8e02ff */
[----:B------:R-:W-:Y:S01]  /*0550*/  MOV R3, UR9 ;  /* 0x0000000900037c02 */ /* 0x000fe20008000f00 */
[----:B------:R-:W2:Y:S01]  /*0560*/  LDCU.64 UR20, c[0x0][0x3a0] ;  /* 0x00007400ff1477ac */ /* 0x000ea20008000a00 */
[----:B------:R-:W-:-:S05]  /*0570*/  MOV R2, UR8 ;  /* 0x0000000800027c02 */ /* 0x000fca0008000f00 */
[----:B------:R-:W-:Y:S01]  /*0580*/  IMAD.WIDE.U32 R2, R49, 0x2, R2 ;  /* 0x0000000231027825 */ /* 0x000fe200078e0002 */
[----:B0-----:R-:W-:-:S04]  /*0590*/  USHF.L.U32 UR6, UR15, 0x3, URZ ;  /* 0x000000030f067899 */ /* 0x001fc800080006ff */
[----:B------:R-:W-:-:S06]  /*05a0*/  ULOP3.LUT UR6, UR6, 0x3f8, URZ, 0xc0, !UPT ;  /* 0x000003f806067892 */ /* 0x000fcc000f8ec0ff */
[----:B------:R-:W-:-:S05]  /*05b0*/  IADD3 R6, PT, PT, R52, UR6, RZ ;  /* 0x0000000634067c10 */ /* 0x000fca000fffe0ff */
[----:B------:R-:W-:-:S05]  /*05c0*/  IMAD R7, R6, 0x280, RZ ;  /* 0x0000028006077824 */ /* 0x000fca00078e02ff */
[----:B------:R-:W-:-:S04]  /*05d0*/  IADD3 R16, P0, PT, R7, R4, RZ ;  /* 0x0000000407107210 */ /* 0x000fc80007f1e0ff */
[----:B------:R-:W-:Y:S01]  /*05e0*/  IADD3.X R5, PT, PT, R5, UR7, RZ, P0, !PT ;  /* 0x0000000705057c10 */ /* 0x000fe200087fe4ff */
[----:B------:R-:W0:Y:S01]  /*05f0*/  LDCU.64 UR6, c[0x0][0x398] ;  /* 0x00007300ff0677ac */ /* 0x000e220008000a00 */
[----:B-1----:R-:W-:Y:S02]  /*0600*/  LEA R8, P0, R2, UR18, 0x2 ;  /* 0x0000001202087c11 */ /* 0x002fe4000f8010ff */
[----:B------:R-:W-:Y:S02]  /*0610*/  SHF.L.U32 R14, R16, 0x1, RZ ;  /* 0x00000001100e7819 */ /* 0x000fe400000006ff */
[----:B------:R-:W-:Y:S02]  /*0620*/  LEA.HI.X R9, R2, UR19, R3, 0x2, P0 ;  /* 0x0000001302097c11 */ /* 0x000fe400080f1403 */
[----:B------:R-:W-:Y:S02]  /*0630*/  SHF.L.U64.HI R16, R16, 0x1, R5 ;  /* 0x0000000110107819 */ /* 0x000fe40000010205 */
[----:B--2---:R-:W-:-:S02]  /*0640*/  IADD3 R12, P1, PT, R14, UR20, RZ ;  /* 0x000000140e0c7c10 */ /* 0x004fc4000ff3e0ff */
[----:B------:R-:W2:Y:S02]  /*0650*/  LDG.E.64.CONSTANT R8, desc[UR12][R8.64] ;  /* 0x0000000c08087981 */ /* 0x000ea4000c1e9b00 */
[----:B------:R-:W-:-:S05]  /*0660*/  IADD3.X R13, PT, PT, R16, UR21, RZ, P1, !PT ;  /* 0x00000015100d7c10 */ /* 0x000fca0008ffe4ff */
[----:B------:R-:W3:Y:S01]  /*0670*/  LDG.E.64.CONSTANT R30, desc[UR12][R12.64] ;  /* 0x0000000c0c1e7981 */ /* 0x000ee2000c1e9b00 */
[----:B0-----:R-:W-:Y:S01]  /*0680*/  IADD3 R28, P0, PT, R14, UR6, RZ ;  /* 0x000000060e1c7c10 */ /* 0x001fe2000ff1e0ff */
[----:B------:R-:W2:Y:S02]  /*0690*/  LDCU UR6, c[0x0][0x3c0] ;  /* 0x00007800ff0677ac */ /* 0x000ea40008000800 */
[----:B------:R-:W4:Y:S01]  /*06a0*/  LDG.E.64.CONSTANT R10, desc[UR12][R12.64+0x1400] ;  /* 0x0014000c0c0a7981 */ /* 0x000f22000c1e9b00 */
[----:B------:R-:W-:-:S05]  /*06b0*/  IADD3.X R29, PT, PT, R16, UR7, RZ, P0, !PT ;  /* 0x00000007101d7c10 */ /* 0x000fca00087fe4ff */
[----:B------:R-:W5:Y:S04]  /*06c0*/  LDG.E.64.CONSTANT R6, desc[UR12][R28.64] ;  /* 0x0000000c1c067981 */ /* 0x000f68000c1e9b00 */
[----:B------:R0:W5:Y:S01]  /*06d0*/  LDG.E.64.CONSTANT R4, desc[UR12][R28.64+0x1400] ;  /* 0x0014000c1c047981 */ /* 0x000162000c1e9b00 */
[----:B------:R-:W1:Y:S01]  /*06e0*/  S2UR UR8, SR_CTAID.Y ;  /* 0x00000000000879c3 */ /* 0x000e620000002600 */
[----:B------:R-:W-:-:S04]  /*06f0*/  UIADD3 UR10, UP0, UPT, UR10, 0x2, URZ ;  /* 0x000000020a0a7890 */ /* 0x000fc8000ff1e0ff */
[----:B------:R-:W-:Y:S02]  /*0700*/  UIADD3.X UR5, UPT, UPT, URZ, UR5, URZ, UP0, !UPT ;  /* 0x00000005ff057290 */ /* 0x000fe400087fe4ff */
[----:B------:R-:W-:-:S04]  /*0710*/  UISETP.GE.U32.AND UP0, UPT, UR10, UR16, UPT ;  /* 0x000000100a00728c */ /* 0x000fc8000bf06070 */
[----:B------:R-:W-:Y:S01]  /*0720*/  UISETP.GE.AND.EX UP0, UPT, UR5, UR11, UPT, UP0 ;  /* 0x0000000b0500728c */ /* 0x000fe2000bf06300 */
[----:B------:R-:W-:Y:S01]  /*0730*/  ISETP.GT.U32.AND P0, PT, R0, 0x3f, PT ;  /* 0x0000003f0000780c */ /* 0x000fe20003f04070 */
[----:B-1----:R-:W-:Y:S01]  /*0740*/  ULOP3.LUT UR14, UR8, 0x1, URZ, 0xc0, !UPT ;  /* 0x00000001080e7892 */ /* 0x002fe2000f8ec0ff */
[----:B--2---:R-:W-:-:S06]  /*0750*/  FADD.FTZ R2, R9, UR6 ;  /* 0x0000000609027e21 */ /* 0x004fcc0008010000 */
[----:B------:R-:W1:Y:S01]  /*0760*/  MUFU.RSQ R2, R2 ;  /* 0x0000000200027308 */ /* 0x000e620000001400 */
[C---:B---3--:R-:W-:Y:S01]  /*0770*/  IMAD.U32 R15, R30.reuse, 0x10000, RZ ;  /* 0x000100001e0f7824 */ /* 0x048fe200078e00ff */
[----:B------:R-:W-:Y:S02]  /*0780*/  PRMT R3, R30, 0x7632, R3 ;  /* 0x000076321e037816 */ /* 0x000fe40000000003 */
[----:B------:R-:W-:Y:S02]  /*0790*/  PRMT R9, R31, 0x7632, R9 ;  /* 0x000076321f097816 */ /* 0x000fe40000000009 */
[C---:B----4-:R-:W-:Y:S02]  /*07a0*/  PRMT R12, R10.reuse, 0x7632, R12 ;  /* 0x000076320a0c7816 */ /* 0x050fe4000000000c */
[----:B------:R-:W-:Y:S02]  /*07b0*/  SHF.L.U32 R19, R10, 0x10, RZ ;  /* 0x000000100a137819 */ /* 0x000fe400000006ff */
[----:B------:R-:W-:Y:S01]  /*07c0*/  PRMT R10, R11, 0x7632, R10 ;  /* 0x000076320b0a7816 */ /* 0x000fe2000000000a */
[----:B------:R-:W-:Y:S01]  /*07d0*/  FADD.FTZ R13, -R8, R15 ;  /* 0x0000000f080d7221 */ /* 0x000fe20000010100 */
[----:B------:R-:W-:Y:S01]  /*07e0*/  SHF.L.U32 R17, R31, 0x10, RZ ;  /* 0x000000101f117819 */ /* 0x000fe200000006ff */
[----:B------:R-:W-:Y:S01]  /*07f0*/  IMAD.U32 R3, R3, 0x10000, RZ ;  /* 0x0001000003037824 */ /* 0x000fe200078e00ff */
[----:B------:R-:W-:-:S02]  /*0800*/  SHF.L.U32 R39, R11, 0x10, RZ ;  /* 0x000000100b277819 */ /* 0x000fc400000006ff */
[----:B------:R-:W-:Y:S02]  /*0810*/  SHF.L.U32 R15, R9, 0x10, RZ ;  /* 0x00000010090f7819 */ /* 0x000fe400000006ff */
[----:B------:R-:W-:Y:S02]  /*0820*/  SHF.L.U32 R41, R12, 0x10, RZ ;  /* 0x000000100c297819 */ /* 0x000fe400000006ff */
[----:B0-----:R-:W-:Y:S01]  /*0830*/  SHF.L.U32 R29, R10, 0x10, RZ ;  /* 0x000000100a1d7819 */ /* 0x001fe200000006ff */
[C---:B------:R-:W-:Y:S01]  /*0840*/  FADD.FTZ R11, -R8.reuse, R17 ;  /* 0x00000011080b7221 */ /* 0x040fe20000010100 */
[C---:B------:R-:W-:Y:S01]  /*0850*/  FADD.FTZ R19, -R8.reuse, R19 ;  /* 0x0000001308137221 */ /* 0x040fe20000010100 */
[C---:B------:R-:W-:Y:S01]  /*0860*/  FADD.FTZ R39, -R8.reuse, R39 ;  /* 0x0000002708277221 */ /* 0x040fe20000010100 */
[C---:B------:R-:W-:Y:S01]  /*0870*/  FADD.FTZ R9, -R8.reuse, R3 ;  /* 0x0000000308097221 */ /* 0x040fe20000010100 */
[C---:B------:R-:W-:Y:S01]  /*0880*/  FADD.FTZ R15, -R8.reuse, R15 ;  /* 0x0000000f080f7221 */ /* 0x040fe20000010100 */
[C---:B------:R-:W-:Y:S01]  /*0890*/  FADD.FTZ R41, -R8.reuse, R41 ;  /* 0x0000002908297221 */ /* 0x040fe20000010100 */
[----:B------:R-:W-:Y:S01]  /*08a0*/  FADD.FTZ R29, -R8, R29 ;  /* 0x0000001d081d7221 */ /* 0x000fe20000010100 */
[----:B-----5:R-:W-:-:S02]  /*08b0*/  IMAD.U32 R8, R6, 0x10000, RZ ;  /* 0x0001000006087824 */ /* 0x020fc400078e00ff */
[----:B-1----:R-:W-:Y:S01]  /*08c0*/  FMUL.FTZ R3, R2, R13 ;  /* 0x0000000d02037220 */ /* 0x002fe20000410000 */
[----:B------:R-:W-:Y:S02]  /*08d0*/  PRMT R30, R6, 0x7632, R30 ;  /* 0x00007632061e7816 */ /* 0x000fe4000000001e */
[C---:B------:R-:W-:Y:S01]  /*08e0*/  PRMT R35, R4.reuse, 0x7632, R35 ;  /* 0x0000763204237816 */ /* 0x040fe20000000023 */
[-C--:B------:R-:W-:Y:S01]  /*08f0*/  FFMA.FTZ R31, R3, R8.reuse, R26 ;  /* 0x00000008031f7223 */ /* 0x080fe2000001001a */
[----:B------:R-:W-:Y:S01]  /*0900*/  SHF.L.U32 R26, R4, 0x10, RZ ;  /* 0x00000010041a7819 */ /* 0x000fe200000006ff */
[----:B------:R-:W-:Y:S02]  /*0910*/  IMAD.U32 R30, R30, 0x10000, RZ ;  /* 0x000100001e1e7824 */ /* 0x000fe400078e00ff */
[----:B------:R-:W-:Y:S01]  /*0920*/  FMUL.FTZ R4, R48, R8 ;  /* 0x0000000830047220 */ /* 0x000fe20000410000 */
[C---:B------:R-:W-:Y:S01]  /*0930*/  PRMT R32, R7.reuse, 0x7632, R32 ;  /* 0x0000763207207816 */ /* 0x040fe20000000020 */
[----:B------:R-:W-:Y:S01]  /*0940*/  FADD.FTZ R27, R8, R27 ;  /* 0x0000001b081b7221 */ /* 0x000fe20000010000 */
[----:B------:R-:W-:Y:S01]  /*0950*/  SHF.L.U32 R28, R7, 0x10, RZ ;  /* 0x00000010071c7819 */ /* 0x000fe200000006ff */
[----:B------:R-:W-:Y:S01]  /*0960*/  FMUL.FTZ R7, R46, R30 ;  /* 0x0000001e2e077220 */ /* 0x000fe20000410000 */
[----:B------:R-:W-:Y:S01]  /*0970*/  FADD.FTZ R6, RZ, R4 ;  /* 0x00000004ff067221 */ /* 0x000fe20000010000 */
[C---:B------:R-:W-:Y:S01]  /*0980*/  FMUL.FTZ R9, R2.reuse, R9 ;  /* 0x0000000902097220 */ /* 0x040fe20000410000 */
[----:B------:R-:W-:Y:S01]  /*0990*/  FFMA.FTZ R8, R3, R4, RZ ;  /* 0x0000000403087223 */ /* 0x000fe200000100ff */
[C---:B------:R-:W-:Y:S01]  /*09a0*/  PRMT R33, R5.reuse, 0x7632, R33 ;  /* 0x0000763205217816 */ /* 0x040fe20000000021 */
[----:B------:R-:W-:Y:S01]  /*09b0*/  FMUL.FTZ R11, R2, R11 ;  /* 0x0000000b020b7220 */ /* 0x000fe20000410000 */
[----:B------:R-:W-:Y:S01]  /*09c0*/  SHF.L.U32 R37, R5, 0x10, RZ ;  /* 0x0000001005257819 */ /* 0x000fe200000006ff */
[----:B------:R-:W-:Y:S01]  /*09d0*/  FMUL.FTZ R5, R44, R28 ;  /* 0x0000001c2c057220 */ /* 0x000fe20000410000 */
[----:B------:R-:W-:Y:S01]  /*09e0*/  SHF.L.U32 R32, R32, 0x10, RZ ;  /* 0x0000001020207819 */ /* 0x000fe200000006ff */
[----:B------:R-:W-:Y:S01]  /*09f0*/  FADD.FTZ R6, R6, R7 ;  /* 0x0000000706067221 */ /* 0x000fe20000010000 */
[----:B------:R-:W-:Y:S01]  /*0a00*/  FFMA.FTZ R8, R9, R7, R8 ;  /* 0x0000000709087223 */ /* 0x000fe20000010008 */
[----:B------:R-:W-:-:S02]  /*0a10*/  FMUL.FTZ R15, R2, R15 ;  /* 0x0000000f020f7220 */ /* 0x000fc40000410000 */
[----:B------:R-:W-:Y:S01]  /*0a20*/  FMUL.FTZ R13, R18, R32 ;  /* 0x00000020120d7220 */ /* 0x000fe20000410000 */
[----:B------:R-:W-:Y:S01]  /*0a30*/  FADD.FTZ R10, R6, R5 ;  /* 0x00000005060a7221 */ /* 0x000fe20000010000 */
[----:B------:R-:W-:Y:S01]  /*0a40*/  FFMA.FTZ R8, R11, R5, R8 ;  /* 0x000000050b087223 */ /* 0x000fe20000010008 */
[----:B------:R-:W-:Y:S01]  /*0a50*/  SHF.L.U32 R35, R35, 0x10, RZ ;  /* 0x0000001023237819 */ /* 0x000fe200000006ff */
[----:B------:R-:W-:Y:S01]  /*0a60*/  FMUL.FTZ R17, R48, R26 ;  /* 0x0000001a30117220 */ /* 0x000fe20000410000 */
[----:B------:R-:W-:Y:S01]  /*0a70*/  FMUL.FTZ R6, R2, R19 ;  /* 0x0000001302067220 */ /* 0x000fe20000410000 */
[----:B------:R-:W-:Y:S01]  /*0a80*/  FADD.FTZ R10, R10, R13 ;  /* 0x0000000d0a0a7221 */ /* 0x000fe20000010000 */
[----:B------:R-:W-:Y:S01]  /*0a90*/  FFMA.FTZ R43, R15, R13, R8 ;  /* 0x0000000d0f2b7223 */ /* 0x000fe20000010008 */
[----:B------:R-:W-:Y:S01]  /*0aa0*/  FMUL.FTZ R19, R46, R35 ;  /* 0x000000232e137220 */ /* 0x000fe20000410000 */
        /* <DEDUP_REMOVED lines=12> */
[----:B------:R-:W-:Y:S01]  /*0b70*/  FADD.FTZ R34, R28, R23 ;  /* 0x000000171c227221 */ /* 0x000fe20000010000 */
[----:B------:R-:W-:Y:S01]  /*0b80*/  FFMA.FTZ R41, R11, R28, R22 ;  /* 0x0000001c0b297223 */ /* 0x000fe20000010016 */
[----:B------:R-:W-:Y:S01]  /*0b90*/  FADD.FTZ R28, R36, R47 ;  /* 0x0000002f241c7221 */ /* 0x000fe20000010000 */
[----:B------:R-:W-:-:S05]  /*0ba0*/  FFMA.FTZ R29, R12, R47, R29 ;  /* 0x0000002f0c1d7223 */ /* 0x000fca000001001d */
[----:B------:R0:W-:Y:S01]  /*0bb0*/  STS.64 [R51], R28 ;  /* 0x0000001c33007388 */ /* 0x0001e20000000a00 */
[----:B------:R-:W-:Y:S01]  /*0bc0*/  FADD.FTZ R36, R30, R25 ;  /* 0x000000191e247221 */ /* 0x000fe20000010000 */
[----:B------:R-:W-:Y:S01]  /*0bd0*/  FFMA.FTZ R39, R9, R30, R24 ;  /* 0x0000001e09277223 */ /* 0x000fe20000010018 */
[----:B------:R-:W-:Y:S01]  /*0be0*/  FADD.FTZ R30, R32, R21 ;  /* 0x00000015201e7221 */ /* 0x000fe20000010000 */
[----:B------:R-:W-:Y:S01]  /*0bf0*/  FFMA.FTZ R43, R15, R32, R20 ;  /* 0x000000200f2b7223 */ /* 0x000fe20000010014 */
[----:B------:R-:W-:Y:S01]  /*0c00*/  FADD.FTZ R27, R27, R26 ;  /* 0x0000001a1b1b7221 */ /* 0x000fe20000010000 */
[----:B------:R-:W-:Y:S01]  /*0c10*/  FFMA.FTZ R24, R8, R35, R39 ;  /* 0x0000002308187223 */ /* 0x000fe20000010027 */
[----:B------:R-:W-:Y:S01]  /*0c20*/  FFMA.FTZ R26, R6, R26, R31 ;  /* 0x0000001a061a7223 */ /* 0x000fe2000001001f */
[----:B------:R-:W-:Y:S01]  /*0c30*/  FADD.FTZ R23, R34, R37 ;  /* 0x0000002522177221 */ /* 0x000fe20000010000 */
[----:B------:R-:W-:Y:S01]  /*0c40*/  FFMA.FTZ R22, R10, R37, R41 ;  /* 0x000000250a167223 */ /* 0x000fe20000010029 */
[----:B------:R-:W-:Y:S01]  /*0c50*/  FADD.FTZ R25, R36, R35 ;  /* 0x0000002324197221 */ /* 0x000fe20000010000 */
[----:B------:R-:W-:Y:S01]  /*0c60*/  FADD.FTZ R21, R30, R33 ;  /* 0x000000211e157221 */ /* 0x000fe20000010000 */
[----:B------:R-:W-:Y:S01]  /*0c70*/  FFMA.FTZ R20, R12, R33, R43 ;  /* 0x000000210c147223 */ /* 0x000fe2000001002b */
[----:B------:R-:W-:Y:S01]  /*0c80*/  CS2R R38, SRZ ;  /* 0x0000000000267805 */ /* 0x000fe2000001ff00 */
[----:B------:R-:W-:Y:S06]  /*0c90*/  BAR.SYNC.DEFER_BLOCKING 0x0 ;  /* 0x0000000000007b1d */ /* 0x000fec0000010000 */
[----:B0-----:R-:W-:Y:S05]  /*0ca0*/  BRA.U !UP0, `(.L_x_4) ;  /* 0x0000000108c07547 */ /* 0x001fea000b800000 */
[----:B------:R-:W0:Y:S01]  /*0cb0*/  S2UR UR7, SR_CgaCtaId ;  /* 0x00000000000779c3 */ /* 0x000e220000008800 */
[----:B------:R-:W-:Y:S01]  /*0cc0*/  SHF.R.U32.HI R29, RZ, 0x4, R0 ;  /* 0x00000004ff1d7819 */ /* 0x000fe20000011600 */
[C---:B------:R-:W-:Y:S01]  /*0cd0*/  IMAD.SHL.U32 R28, R0.reuse, 0x2, RZ ;  /* 0x00000002001c7824 */ /* 0x040fe200078e00ff */
[----:B------:R-:W-:Y:S01]  /*0ce0*/  UMOV UR6, 0x400 ;  /* 0x0000040000067882 */ /* 0x000fe20000000000 */
[----:B------:R-:W-:Y:S02]  /*0cf0*/  SHF.L.U32 R31, R0, 0x3, RZ ;  /* 0x00000003001f7819 */ /* 0x000fe400000006ff */
[----:B------:R-:W-:Y:S02]  /*0d00*/  LOP3.LUT R30, R29, R0, RZ, 0x3c, !PT ;  /* 0x000000001d1e7212 */ /* 0x000fe400078e3cff */
[----:B------:R-:W-:Y:S02]  /*0d10*/  LOP3.LUT R29, R28, 0x18, RZ, 0xc0, !PT ;  /* 0x000000181c1d7812 */ /* 0x000fe400078ec0ff */
[----:B------:R-:W-:-:S02]  /*0d20*/  LOP3.LUT R43, R31, 0x1fe0, RZ, 0xc0, !PT ;  /* 0x00001fe01f2b7812 */ /* 0x000fc400078ec0ff */
[C---:B------:R-:W-:Y:S02]  /*0d30*/  LOP3.LUT R31, R29.reuse, 0x8, RZ, 0x3c, !PT ;  /* 0x000000081d1f7812 */ /* 0x040fe400078e3cff */
[C---:B------:R-:W-:Y:S02]  /*0d40*/  LOP3.LUT R33, R29.reuse, 0x10, RZ, 0x3c, !PT ;  /* 0x000000101d217812 */ /* 0x040fe400078e3cff */
[----:B------:R-:W-:Y:S02]  /*0d50*/  LOP3.LUT R35, R29, 0x18, RZ, 0x3c, !PT ;  /* 0x000000181d237812 */ /* 0x000fe400078e3cff */
[----:B------:R-:W-:-:S04]  /*0d60*/  SHF.L.U32 R30, R30, 0x3, RZ ;  /* 0x000000031e1e7819 */ /* 0x000fc800000006ff */
[----:B------:R-:W-:Y:S01]  /*0d70*/  LOP3.LUT R30, R30, 0x18, RZ, 0xc0, !PT ;  /* 0x000000181e1e7812 */ /* 0x000fe200078ec0ff */
[----:B0-----:R-:W-:-:S06]  /*0d80*/  ULEA UR6, UR7, UR6, 0x18 ;  /* 0x0000000607067291 */ /* 0x001fcc000f8ec0ff */
[----:B------:R-:W-:Y:S02]  /*0d90*/  LEA R28, R0, UR6, 0x5 ;  /* 0x00000006001c7c11 */ /* 0x000fe4000f8e28ff */
[----:B------:R-:W-:Y:S01]  /*0da0*/  IADD3 R43, PT, PT, R43, UR6, R30 ;  /* 0x000000062b2b7c10 */ /* 0x000fe2000fffe01e */
[----:B------:R-:W-:Y:S01]  /*0db0*/  USHF.L.U32 UR6, UR8, 0x6, URZ ;  /* 0x0000000608067899 */ /* 0x000fe200080006ff */
[C---:B------:R-:W-:Y:S01]  /*0dc0*/  IADD3 R36, PT, PT, R28.reuse, R29, RZ ;  /* 0x0000001d1c247210 */ /* 0x040fe20007ffe0ff */
[C---:B------:R-:W-:Y:S01]  /*0dd0*/  IMAD.IADD R37, R28.reuse, 0x1, R31 ;  /* 0x000000011c257824 */ /* 0x040fe200078e021f */
[C---:B------:R-:W-:Y:S01]  /*0de0*/  IADD3 R40, PT, PT, R28.reuse, R33, RZ ;  /* 0x000000211c287210 */ /* 0x040fe20007ffe0ff */
[----:B------:R-:W-:Y:S01]  /*0df0*/  ULOP3.LUT UR6, UR6, 0x3fff80, URZ, 0xc0, !UPT ;  /* 0x003fff8006067892 */ /* 0x000fe2000f8ec0ff */
[----:B------:R-:W-:Y:S01]  /*0e00*/  IADD3 R41, PT, PT, R28, R35, RZ ;  /* 0x000000231c297210 */ /* 0x000fe20007ffe0ff */
[----:B------:R-:W-:Y:S02]  /*0e10*/  STS.64 [R36], R26 ;  /* 0x0000001a24007388 */ /* 0x000fe40000000a00 */
[----:B------:R-:W-:-:S02]  /*0e20*/  ULOP3.LUT UR6, UR6, 0x7f, UR15, 0xf8, !UPT ;  /* 0x0000007f06067892 */ /* 0x000fc4000f8ef80f */
[----:B------:R-:W-:Y:S04]  /*0e30*/  STS.64 [R37], R24 ;  /* 0x0000001825007388 */ /* 0x000fe80000000a00 */
[----:B------:R0:W-:Y:S01]  /*0e40*/  STS.64 [R40], R22 ;  /* 0x0000001628007388 */ /* 0x0001e20000000a00 */
[----:B------:R-:W-:-:S03]  /*0e50*/  MOV R53, UR6 ;  /* 0x0000000600357c02 */ /* 0x000fc60008000f00 */
[----:B------:R1:W-:Y:S01]  /*0e60*/  STS.64 [R41], R20 ;  /* 0x0000001429007388 */ /* 0x0003e20000000a00 */
[----:B------:R-:W-:Y:S01]  /*0e70*/  BAR.SYNC.DEFER_BLOCKING 0x0 ;  /* 0x0000000000007b1d */ /* 0x000fe20000010000 */
[----:B0-----:R-:W-:-:S07]  /*0e80*/  IMAD R40, R53, 0x280, R0 ;  /* 0x0000028035287824 */ /* 0x001fce00078e0200 */
[----:B------:R-:W0:Y:S01]  /*0e90*/  LDC.64 R36, c[0x0][0x3d0] ;  /* 0x0000f400ff247b82 */ /* 0x000e220000000a00 */
[----:B-1----:R-:W-:-:S04]  /*0ea0*/  IMAD.U32 R41, RZ, RZ, UR14 ;  /* 0x0000000eff297e24 */ /* 0x002fc8000f8e00ff */
[----:B------:R-:W-:Y:S01]  /*0eb0*/  IMAD R40, R41, 0x140, R40 ;  /* 0x0000014029287824 */ /* 0x000fe200078e0228 */
[----:B------:R-:W1:Y:S04]  /*0ec0*/  LDS.64 R28, [R43] ;  /* 0x000000002b1c7984 */ /* 0x000e680000000a00 */
[----:B------:R-:W2:Y:S04]  /*0ed0*/  LDS.64 R30, [R43+0xa00] ;  /* 0x000a00002b1e7984 */ /* 0x000ea80000000a00 */
[----:B------:R-:W3:Y:S04]  /*0ee0*/  LDS.64 R32, [R43+0x1400] ;  /* 0x001400002b207984 */ /* 0x000ee80000000a00 */
[----:B------:R-:W4:Y:S01]  /*0ef0*/  LDS.64 R34, [R43+0x1e00] ;  /* 0x001e00002b227984 */ /* 0x000f220000000a00 */
[----:B-1----:R-:W-:Y:S01]  /*0f00*/  FADD.FTZ R41, RZ, R28 ;  /* 0x0000001cff297221 */ /* 0x002fe20000010000 */
[----:B------:R-:W-:Y:S01]  /*0f10*/  FADD.FTZ R28, RZ, R29 ;  /* 0x0000001dff1c7221 */ /* 0x000fe20000010000 */
[----:B------:R-:W-:-:S02]  /*0f20*/  SHF.L.U32 R29, R40, 0x1, RZ ;  /* 0x00000001281d7819 */ /* 0x000fc400000006ff */
[----:B--2---:R-:W-:Y:S01]  /*0f30*/  FADD.FTZ R41, R41, R30 ;  /* 0x0000001e29297221 */ /* 0x004fe20000010000 */
[----:B------:R-:W-:Y:S02]  /*0f40*/  FADD.FTZ R28, R28, R31 ;  /* 0x0000001f1c1c7221 */ /* 0x000fe40000010000 */
[----:B0-----:R-:W-:-:S04]  /*0f50*/  IMAD.WIDE.U32 R36, R29, 0x4, R36 ;  /* 0x000000041d247825 */ /* 0x001fc800078e0024 */
[----:B---3--:R-:W-:Y:S01]  /*0f60*/  FADD.FTZ R41, R41, R32 ;  /* 0x0000002029297221 */ /* 0x008fe20000010000 */
[----:B------:R-:W-:-:S03]  /*0f70*/  FADD.FTZ R28, R28, R33 ;  /* 0x000000211c1c7221 */ /* 0x000fc60000010000 */
[----:B----4-:R-:W-:Y:S01]  /*0f80*/  FADD.FTZ R34, R41, R34 ;  /* 0x0000002229227221 */ /* 0x010fe20000010000 */
[----:B------:R-:W-:-:S05]  /*0f90*/  FADD.FTZ R35, R28, R35 ;  /* 0x000000231c237221 */ /* 0x000fca0000010000 */
[----:B------:R0:W-:Y:S02]  /*0fa0*/  STG.E.64 desc[UR12][R36.64+0x10000], R34 ;  /* 0x0100002224007986 */ /* 0x0001e4000c101b0c */
.L_x_4:
[----:B------:R-:W-:Y:S04]  /*0fb0*/  BSSY.RECONVERGENT B0, `(.L_x_5) ;  /* 0x0000030000007945 */ /* 0x000fe80003800200 */
[----:B------:R-:W-:Y:S05]  /*0fc0*/  @P0 BRA `(.L_x_6) ;  /* 0x0000000000b80947 */ /* 0x000fea0003800000 */
[----:B------:R-:W1:Y:S01]  /*0fd0*/  S2R R32, SR_CgaCtaId ;  /* 0x0000000000207919 */ /* 0x000e620000008800 */
[----:B------:R-:W-:Y:S01]  /*0fe0*/  SHF.R.U32.HI R28, RZ, 0x2, R0 ;  /* 0x00000002ff1c7819 */ /* 0x000fe20000011600 */
[----:B------:R-:W-:Y:S02]  /*0ff0*/  UIMAD UR6, UR14, 0x140, URZ ;  /* 0x000001400e0678a4 */ /* 0x000fe4000f8e02ff */
[----:B------:R-:W-:Y:S01]  /*1000*/  MOV R29, UR14 ;  /* 0x0000000e001d7c02 */ /* 0x000fe20008000f00 */
[----:B------:R-:W-:Y:S01]  /*1010*/  IMAD.MOV.U32 R31, RZ, RZ, 0x14 ;  /* 0x00000014ff1f7424 */ /* 0x000fe200078e00ff */
[----:B0-----:R-:W-:Y:S02]  /*1020*/  SHF.L.U32 R34, R0, 0x3, RZ ;  /* 0x0000000300227819 */ /* 0x001fe400000006ff */
[----:B------:R-:W-:Y:S02]  /*1030*/  LEA R28, R29, R28, 0x4 ;  /* 0x0000001c1d1c7211 */ /* 0x000fe400078e20ff */
[----:B------:R-:W-:-:S02]  /*1040*/  MOV R29, 0x400 ;  /* 0x00000400001d7802 */ /* 0x000fc40000000f00 */
[----:B------:R-:W-:Y:S01]  /*1050*/  LOP3.LUT R34, R34, 0x18, RZ, 0xc0, !PT ;  /* 0x0000001822227812 */ /* 0x000fe200078ec0ff */
[----:B------:R-:W-:Y:S01]  /*1060*/  IMAD R28, R28, R31, -UR6 ;  /* 0x800000061c1c7e24 */ /* 0x000fe2000f8e021f */
[----:B------:R-:W-:-:S03]  /*1070*/  IADD3 R29, PT, PT, R29, 0x2800, RZ ;  /* 0x000028001d1d7810 */ /* 0x000fc60007ffe0ff */
[C---:B------:R-:W-:Y:S01]  /*1080*/  VIADD R33, R28.reuse, 0x8 ;  /* 0x000000081c217836 */ /* 0x040fe20000000000 */
[C---:B------:R-:W-:Y:S02]  /*1090*/  IADD3 R30, PT, PT, R28.reuse, 0x4, RZ ;  /* 0x000000041c1e7810 */ /* 0x040fe40007ffe0ff */
[C---:B------:R-:W-:Y:S02]  /*10a0*/  IADD3 R36, PT, PT, R28.reuse, 0x10, RZ ;  /* 0x000000101c247810 */ /* 0x040fe40007ffe0ff */
[----:B------:R-:W-:Y:S02]  /*10b0*/  SHF.R.U32.HI R31, RZ, 0x2, R30 ;  /* 0x00000002ff1f7819 */ /* 0x000fe4000001161e */
[----:B------:R-:W-:Y:S02]  /*10c0*/  IADD3 R30, PT, PT, R28, 0xc, RZ ;  /* 0x0000000c1c1e7810 */ /* 0x000fe40007ffe0ff */
[----:B------:R-:W-:Y:S02]  /*10d0*/  SHF.R.U32.HI R33, RZ, 0x2, R33 ;  /* 0x00000002ff217819 */ /* 0x000fe40000011621 */
[----:B------:R-:W-:-:S02]  /*10e0*/  SHF.R.U32.HI R35, RZ, 0x2, R30 ;  /* 0x00000002ff237819 */ /* 0x000fc4000001161e */
[----:B------:R-:W-:Y:S02]  /*10f0*/  SHF.R.U32.HI R37, RZ, 0x2, R36 ;  /* 0x00000002ff257819 */ /* 0x000fe40000011624 */
[----:B-1----:R-:W-:Y:S02]  /*1100*/  LEA R32, R32, R29, 0x18 ;  /* 0x0000001d20207211 */ /* 0x002fe400078ec0ff */
[----:B------:R-:W-:-:S03]  /*1110*/  SHF.R.U32.HI R29, RZ, 0x2, R28 ;  /* 0x00000002ff1d7819 */ /* 0x000fc6000001161c */
[--C-:B------:R-:W-:Y:S02]  /*1120*/  IMAD R31, R31, 0x28, R32.reuse ;  /* 0x000000281f1f7824 */ /* 0x100fe400078e0220 */
[--C-:B------:R-:W-:Y:S02]  /*1130*/  IMAD R29, R29, 0x28, R32.reuse ;  /* 0x000000281d1d7824 */ /* 0x100fe400078e0220 */
[--C-:B------:R-:W-:Y:S02]  /*1140*/  IMAD R33, R33, 0x28, R32.reuse ;  /* 0x0000002821217824 */ /* 0x100fe400078e0220 */
[C---:B------:R-:W-:Y:S01]  /*1150*/  IMAD.IADD R31, R34.reuse, 0x1, R31 ;  /* 0x00000001221f7824 */ /* 0x040fe200078e021f */
[----:B------:R-:W-:Y:S01]  /*1160*/  IADD3 R29, PT, PT, R29, R34, RZ ;  /* 0x000000221d1d7210 */ /* 0x000fe20007ffe0ff */
[--C-:B------:R-:W-:Y:S01]  /*1170*/  IMAD R35, R35, 0x28, R32.reuse ;  /* 0x0000002823237824 */ /* 0x100fe200078e0220 */
[----:B------:R-:W-:Y:S01]  /*1180*/  IADD3 R33, PT, PT, R34, R33, RZ ;  /* 0x0000002122217210 */ /* 0x000fe20007ffe0ff */
[----:B------:R-:W-:-:S02]  /*1190*/  IMAD R37, R37, 0x28, R32 ;  /* 0x0000002825257824 */ /* 0x000fc400078e0220 */
[----:B------:R-:W-:Y:S01]  /*11a0*/  LDS.64 R30, [R31] ;  /* 0x000000001f1e7984 */ /* 0x000fe20000000a00 */
[C---:B------:R-:W-:Y:S02]  /*11b0*/  IADD3 R35, PT, PT, R34.reuse, R35, RZ ;  /* 0x0000002322237210 */ /* 0x040fe40007ffe0ff */
[----:B------:R-:W-:Y:S01]  /*11c0*/  IADD3 R37, PT, PT, R34, R37, RZ ;  /* 0x0000002522257210 */ /* 0x000fe20007ffe0ff */
[----:B------:R-:W0:Y:S04]  /*11d0*/  LDS.64 R28, [R29] ;  /* 0x000000001d1c7984 */ /* 0x000e280000000a00 */
[----:B------:R-:W1:Y:S04]  /*11e0*/  LDS.64 R32, [R33] ;  /* 0x0000000021207984 */ /* 0x000e680000000a00 */
[----:B------:R-:W2:Y:S04]  /*11f0*/  LDS.64 R34, [R35] ;  /* 0x0000000023227984 */ /* 0x000ea80000000a00 */
[----:B------:R-:W3:Y:S01]  /*1200*/  LDS.64 R36, [R37] ;  /* 0x0000000025247984 */ /* 0x000ee20000000a00 */
[----:B0-----:R-:W-:Y:S01]  /*1210*/  FADD.FTZ R39, RZ, R28 ;  /* 0x0000001cff277221 */ /* 0x001fe20000010000 */
[----:B------:R-:W-:-:S03]  /*1220*/  FADD.FTZ R28, RZ, R29 ;  /* 0x0000001dff1c7221 */ /* 0x000fc60000010000 */
[----:B------:R-:W-:Y:S01]  /*1230*/  FADD.FTZ R39, R39, R30 ;  /* 0x0000001e27277221 */ /* 0x000fe20000010000 */
[----:B------:R-:W-:-:S03]  /*1240*/  FADD.FTZ R28, R28, R31 ;  /* 0x0000001f1c1c7221 */ /* 0x000fc60000010000 */
[----:B-1----:R-:W-:Y:S01]  /*1250*/  FADD.FTZ R39, R39, R32 ;  /* 0x0000002027277221 */ /* 0x002fe20000010000 */
[----:B------:R-:W-:-:S03]  /*1260*/  FADD.FTZ R28, R28, R33 ;  /* 0x000000211c1c7221 */ /* 0x000fc60000010000 */
[----:B--2---:R-:W-:Y:S01]  /*1270*/  FADD.FTZ R39, R39, R34 ;  /* 0x0000002227277221 */ /* 0x004fe20000010000 */
[----:B------:R-:W-:-:S03]  /*1280*/  FADD.FTZ R28, R28, R35 ;  /* 0x000000231c1c7221 */ /* 0x000fc60000010000 */
[----:B---3--:R-:W-:Y:S01]  /*1290*/  FADD.FTZ R38, R39, R36 ;  /* 0x0000002427267221 */ /* 0x008fe20000010000 */
[----:B------:R-:W-:-:S07]  /*12a0*/  FADD.FTZ R39, R28, R37 ;  /* 0x000000251c277221 */ /* 0x000fce0000010000 */
.L_x_6:
[----:B------:R-:W-:Y:S05]  /*12b0*/  BSYNC.RECONVERGENT B0 ;  /* 0x0000000000007941 */ /* 0x000fea0003800200 */
.L_x_5:
[----:B------:R-:W1:Y:S01]  /*12c0*/  SHFL.BFLY PT, R29, R38, 0x2, 0x1f ;  /* 0x0c401f00261d7f89 */ /* 0x000e6200000e0000 */
[----:B------:R-:W-:Y:S01]  /*12d0*/  LOP3.LUT P0, RZ, R0, 0x3c3, RZ, 0xc0, !PT ;  /* 0x000003c300ff7812 */ /* 0x000fe2000780c0ff */
[----:B------:R-:W-:Y:S02]  /*12e0*/  BSSY.RECONVERGENT B0, `(.L_x_7) ;  /* 0x0000013000007945 */ /* 0x000fe40003800200 */
[----:B------:R-:W2:Y:S01]  /*12f0*/  SHFL.BFLY PT, R28, R39, 0x2, 0x1f ;  /* 0x0c401f00271c7f89 */ /* 0x000ea200000e0000 */
[----:B-1----:R-:W-:Y:S01]  /*1300*/  FADD.FTZ R30, R29, R38 ;  /* 0x000000261d1e7221 */ /* 0x002fe20000010000 */
[----:B--2---:R-:W-:-:S04]  /*1310*/  FADD.FTZ R31, R28, R39 ;  /* 0x000000271c1f7221 */ /* 0x004fc80000010000 */
[----:B------:R-:W1:Y:S04]  /*1320*/  SHFL.BFLY PT, R29, R30, 0x1, 0x1f ;  /* 0x0c201f001e1d7f89 */ /* 0x000e6800000e0000 */
[----:B------:R-:W2:Y:S01]  /*1330*/  SHFL.BFLY PT, R32, R31, 0x1, 0x1f ;  /* 0x0c201f001f207f89 */ /* 0x000ea200000e0000 */
[----:B-1----:R-:W-:Y:S01]  /*1340*/  FADD.FTZ R28, R30, R29 ;  /* 0x0000001d1e1c7221 */ /* 0x002fe20000010000 */
[----:B--2---:R-:W-:Y:S01]  /*1350*/  FADD.FTZ R29, R31, R32 ;  /* 0x000000201f1d7221 */ /* 0x004fe20000010000 */
[----:B------:R-:W-:Y:S06]  /*1360*/  @P0 BRA `(.L_x_8) ;  /* 0x0000000000280947 */ /* 0x000fec0003800000 */
[----:B------:R-:W1:Y:S01]  /*1370*/  LDCU UR9, c[0x0][0x374] ;  /* 0x00006e80ff0977ac */ /* 0x000e620008000800 */
[----:B------:R-:W2:Y:S01]  /*1380*/  LDC.64 R30, c[0x0][0x3d0] ;  /* 0x0000f400ff1e7b82 */ /* 0x000ea20000000a00 */
[----:B------:R-:W-:-:S04]  /*1390*/  USHF.L.U32 UR6, UR15, 0x1, URZ ;  /* 0x000000010f067899 */ /* 0x000fc800080006ff */
[----:B------:R-:W-:-:S06]  /*13a0*/  ULOP3.LUT UR7, UR6, 0xfe, URZ, 0xc0, !UPT ;  /* 0x000000fe06077892 */ /* 0x000fcc000f8ec0ff */
[----:B------:R-:W-:Y:S01]  /*13b0*/  LEA R32, R0, UR7, 0x6 ;  /* 0x0000000700207c11 */ /* 0x000fe2000f8e30ff */
[----:B-1----:R-:W-:-:S06]  /*13c0*/  UIMAD UR6, UR9, UR4, UR8 ;  /* 0x00000004090672a4 */ /* 0x002fcc000f8e0208 */
[----:B------:R-:W-:-:S05]  /*13d0*/  IMAD.U32 R33, RZ, RZ, UR6 ;  /* 0x00000006ff217e24 */ /* 0x000fca000f8e00ff */
[----:B------:R-:W-:-:S05]  /*13e0*/  LEA R33, R33, R32, 0xc ;  /* 0x0000002021217211 */ /* 0x000fca00078e60ff */
[----:B--2---:R-:W-:-:S05]  /*13f0*/  IMAD.WIDE.U32 R30, R33, 0x4, R30 ;  /* 0x00000004211e7825 */ /* 0x004fca00078e001e */
[----:B------:R1:W-:Y:S02]  /*1400*/  STG.E.64 desc[UR12][R30.64], R28 ;  /* 0x0000001c1e007986 */ /* 0x0003e4000c101b0c */
.L_x_8:
[----:B------:R-:W-:Y:S05]  /*1410*/  BSYNC.RECONVERGENT B0 ;  /* 0x0000000000007941 */ /* 0x000fea0003800200 */
.L_x_7:
[----:B------:R-:W-:-:S04]  /*1420*/  UISETP.GE.U32.AND UP0, UPT, UR10, UR16, UPT ;  /* 0x000000100a00728c */ /* 0x000fc8000bf06070 */
[----:B------:R-:W-:-:S09]  /*1430*/  UISETP.GE.AND.EX UP0, UPT, UR5, UR11, UPT, UP0 ;  /* 0x0000000b0500728c */ /* 0x000fd2000bf06300 */
[----:B------:R-:W-:Y:S05]  /*1440*/  BRA.U !UP0, `(.L_x_9) ;  /* 0x0000000108607547 */ /* 0x000fea000b800000 */
[----:B------:R-:W-:Y:S01]  /*1450*/  BAR.SYNC.DEFER_BLOCKING 0x0 ;  /* 0x0000000000007b1d */ /* 0x000fe20000010000 */
[----:B------:R-:W-:-:S13]  /*1460*/  ISETP.NE.AND P0, PT, R0, RZ, PT ;  /* 0x000000ff0000720c */ /* 0x000fda0003f05270 */
[----:B------:R-:W-:Y:S05]  /*1470*/  @P0 BRA `(.L_x_10) ;  /* 0x0000000000480947 */ /* 0x000fea0003800000 */
[----:B-1----:R-:W1:Y:S01]  /*1480*/  LDC.64 R28, c[0x0][0x3d8] ;  /* 0x0000f600ff1c7b82 */ /* 0x002e620000000a00 */
[----:B------:R-:W-:Y:S01]  /*1490*/  USHF.R.U32.HI UR6, URZ, 0x1, UR8 ;  /* 0x00000001ff067899 */ /* 0x000fe20008011608 */
[----:B------:R-:W-:-:S03]  /*14a0*/  MOV R31, UR14 ;  /* 0x0000000e001f7c02 */ /* 0x000fc60008000f00 */
[----:B------:R-:W-:-:S03]  /*14b0*/  ULOP3.LUT UP1, URZ, UR6, UR15, URZ, 0xfc, !UPT ;  /* 0x0000000f06ff7292 */ /* 0x000fc6000f82fcff */
[----:B------:R-:W-:Y:S02]  /*14c0*/  UMOV UR6, 0x7fffff81 ;  /* 0x7fffff8100067882 */ /* 0x000fe40000000000 */
[----:B------:R-:W-:Y:S01]  /*14d0*/  USEL UR6, UR6, 0x1, !UP1 ;  /* 0x0000000106067887 */ /* 0x000fe2000c800000 */
[----:B-1----:R-:W-:-:S05]  /*14e0*/  IMAD.WIDE.U32 R28, R31, 0x4, R28 ;  /* 0x000000041f1c7825 */ /* 0x002fca00078e001c */
[----:B------:R-:W-:Y:S01]  /*14f0*/  MOV R31, UR6 ;  /* 0x00000006001f7c02 */ /* 0x000fe20008000f00 */
[----:B------:R-:W-:Y:S06]  /*1500*/  MEMBAR.ALL.GPU ;  /* 0x0000000000007992 */ /* 0x000fec000000a000 */
[----:B------:R-:W-:-:S00]  /*1510*/  ERRBAR ;  /* 0x00000000000079ab */ /* 0x000fc00000000000 */
[----:B------:R-:W-:Y:S06]  /*1520*/  CGAERRBAR ;  /* 0x00000000000075ab */ /* 0x000fec0000000000 */
[----:B------:R1:W5:Y:S02]  /*1530*/  ATOM.E.ADD.STRONG.GPU PT, R30, desc[UR12][R28.64+0x8], R31 ;  /* 0x8000081f1c1e798a */ /* 0x00036400081ef10c */
.L_x_11:
[----:B-1----:R-:W2:Y:S04]  /*1540*/  LD.E.STRONG.GPU R31, desc[UR12][R28.64+0x8] ;  /* 0x0000080c1c1f7980 */ /* 0x002ea8000c10f900 */
[----:B--2---:R-:W-:Y:S01]  /*1550*/  CCTL.IVALL ;  /* 0x00000000ff00798f */ /* 0x004fe20002000000 */
[----:B------:R-:W-:Y:S05]  /*1560*/  YIELD ;  /* 0x0000000000007946 */ /* 0x000fea0003800000 */
[----:B-----5:R-:W-:-:S04]  /*1570*/  LOP3.LUT R31, R31, R30, RZ, 0x3c, !PT ;  /* 0x0000001e1f1f7212 */ /* 0x020fc800078e3cff */
[----:B------:R-:W-:-:S13]  /*1580*/  ISETP.GT.AND P0, PT, R31, -0x1, PT ;  /* 0xffffffff1f00780c */ /* 0x000fda0003f04270 */
[----:B------:R-:W-:Y:S05]  /*1590*/  @P0 BRA `(.L_x_11) ;  /* 0xfffffffc00e80947 */ /* 0x000fea000383ffff */
.L_x_10:
[----:B------:R-:W-:Y:S05]  /*15a0*/  WARPSYNC.ALL ;  /* 0x0000000000007948 */ /* 0x000fea0003800000 */
[----:B------:R-:W-:Y:S06]  /*15b0*/  BAR.SYNC.DEFER_BLOCKING 0x0 ;  /* 0x0000000000007b1d */ /* 0x000fec0000010000 */
[----:B------:R-:W-:Y:S05]  /*15c0*/  BRA `(.L_x_12) ;  /* 0x00000000005c7947 */ /* 0x000fea0003800000 */
.L_x_9:
[----:B------:R-:W-:Y:S01]  /*15d0*/  BAR.SYNC.DEFER_BLOCKING 0x0 ;  /* 0x0000000000007b1d */ /* 0x000fe20000010000 */
[----:B------:R-:W-:-:S13]  /*15e0*/  ISETP.NE.AND P0, PT, R0, RZ, PT ;  /* 0x000000ff0000720c */ /* 0x000fda0003f05270 */
[----:B------:R-:W-:Y:S05]  /*15f0*/  @P0 BRA `(.L_x_13) ;  /* 0x0000000000480947 */ /* 0x000fea0003800000 */
[----:B------:R-:W2:Y:S01]  /*1600*/  LDCU.64 UR6, c[0x0][0x3d8] ;  /* 0x00007b00ff0677ac */ /* 0x000ea20008000a00 */
[----:B-1----:R-:W-:Y:S01]  /*1610*/  IMAD.MOV.U32 R31, RZ, RZ, 0x7fffff81 ;  /* 0x7fffff81ff1f7424 */ /* 0x002fe200078e00ff */
[----:B------:R-:W-:-:S04]  /*1620*/  ISETP.NE.AND P0, PT, RZ, UR15, PT ;  /* 0x0000000fff007c0c */ /* 0x000fc8000bf05270 */
[----:B------:R-:W-:Y:S01]  /*1630*/  SEL R31, R31, 0x1, !P0 ;  /* 0x000000011f1f7807 */ /* 0x000fe20004000000 */
[----:B--2---:R-:W-:-:S04]  /*1640*/  ULEA UR6, UP1, UR8, UR6, 0x2 ;  /* 0x0000000608067291 */ /* 0x004fc8000f8210ff */
[----:B------:R-:W-:Y:S02]  /*1650*/  ULEA.HI.X UR7, UR8, UR7, URZ, 0x2, UP1 ;  /* 0x0000000708077291 */ /* 0x000fe400088f14ff */
[----:B------:R-:W-:-:S04]  /*1660*/  MOV R28, UR6 ;  /* 0x00000006001c7c02 */ /* 0x000fc80008000f00 */
[----:B------:R-:W-:Y:S01]  /*1670*/  MOV R29, UR7 ;  /* 0x00000007001d7c02 */ /* 0x000fe20008000f00 */
[----:B------:R-:W-:Y:S06]  /*1680*/  MEMBAR.ALL.GPU ;  /* 0x0000000000007992 */ /* 0x000fec000000a000 */
[----:B------:R-:W-:-:S00]  /*1690*/  ERRBAR ;  /* 0x00000000000079ab */ /* 0x000fc00000000000 */
[----:B------:R-:W-:Y:S06]  /*16a0*/  CGAERRBAR ;  /* 0x00000000000075ab */ /* 0x000fec0000000000 */
[----:B------:R1:W5:Y:S02]  /*16b0*/  ATOM.E.ADD.STRONG.GPU PT, R31, desc[UR12][R28.64], R31 ;  /* 0x8000001f1c1f798a */ /* 0x00036400081ef10c */
.L_x_14:
[----:B------:R-:W2:Y:S04]  /*16c0*/  LD.E.STRONG.GPU R30, desc[UR12][R28.64] ;  /* 0x0000000c1c1e7980 */ /* 0x000ea8000c10f900 */
[----:B--2---:R-:W-:Y:S01]  /*16d0*/  CCTL.IVALL ;  /* 0x00000000ff00798f */ /* 0x004fe20002000000 */
[----:B------:R-:W-:Y:S05]  /*16e0*/  YIELD ;  /* 0x0000000000007946 */ /* 0x000fea0003800000 */
[----:B-----5:R-:W-:-:S04]  /*16f0*/  LOP3.LUT R30, R30, R31, RZ, 0x3c, !PT ;  /* 0x0000001f1e1e7212 */ /* 0x020fc800078e3cff */
[----:B------:R-:W-:-:S13]  /*1700*/  ISETP.GT.AND P0, PT, R30, -0x1, PT ;  /* 0xffffffff1e00780c */ /* 0x000fda0003f04270 */
[----:B------:R-:W-:Y:S05]  /*1710*/  @P0 BRA `(.L_x_14) ;  /* 0xfffffffc00e80947 */ /* 0x000fea000383ffff */
.L_x_13:
[----:B------:R-:W-:Y:S05]  /*1720*/  WARPSYNC.ALL ;  /* 0x0000000000007948 */ /* 0x000fea0003800000 */
[----:B------:R-:W-:Y:S06]  /*1730*/  BAR.SYNC.DEFER_BLOCKING 0x0 ;  /* 0x0000000000007b1d */ /* 0x000fec0000010000 */
.L_x_12:
[----:B------:R-:W-:Y:S01]  /*1740*/  ISETP.GT.U32.AND P0, PT, R0, 0xff, PT ;  /* 0x000000ff0000780c */ /* 0x000fe20003f04070 */
[----:B------:R-:W-:Y:S01]  /*1750*/  BSSY.RECONVERGENT B0, `(.L_x_15) ;  /* 0x0000034000007945 */ /* 0x000fe20003800200 */
[----:B------:R-:W-:-:S11]  /*1760*/  CS2R R42, SRZ ;  /* 0x00000000002a7805 */ /* 0x000fd6000001ff00 */
[----:B------:R-:W-:Y:S05]  /*1770*/  @P0 BRA `(.L_x_16) ;  /* 0x0000000000c40947 */ /* 0x000fea0003800000 */
[----:B------:R-:W2:Y:S01]  /*1780*/  LDCU UR6, c[0x0][0x374] ;  /* 0x00006e80ff0677ac */ /* 0x000ea20008000800 */
[----:B------:R-:W3:Y:S01]  /*1790*/  LDC.64 R42, c[0x0][0x3d0] ;  /* 0x0000f400ff2a7b82 */ /* 0x000ee20000000a00 */
[C---:B-1----:R-:W-:Y:S02]  /*17a0*/  SHF.L.U32 R28, R0.reuse, 0x3, RZ ;  /* 0x00000003001c7819 */ /* 0x042fe400000006ff */
[----:B------:R-:W-:Y:S02]  /*17b0*/  LOP3.LUT R29, R0, 0xf, RZ, 0xc0, !PT ;  /* 0x0000000f001d7812 */ /* 0x000fe400078ec0ff */
[----:B------:R-:W-:Y:S01]  /*17c0*/  LOP3.LUT R28, R28, 0x780, RZ, 0xc0, !PT ;  /* 0x000007801c1c7812 */ /* 0x000fe200078ec0ff */
[----:B--2---:R-:W-:-:S06]  /*17d0*/  UIMAD UR6, UR6, UR4, UR8 ;  /* 0x00000004060672a4 */ /* 0x004fcc000f8e0208 */
[----:B------:R-:W-:-:S05]  /*17e0*/  IMAD.U32 R31, RZ, RZ, UR6 ;  /* 0x00000006ff1f7e24 */ /* 0x000fca000f8e00ff */
[----:B------:R-:W-:-:S04]  /*17f0*/  LEA R28, R31, R28, 0xb ;  /* 0x0000001c1f1c7211 */ /* 0x000fc800078e58ff */
[----:B------:R-:W-:-:S04]  /*1800*/  IADD3 R28, PT, PT, R28, R29, RZ ;  /* 0x0000001d1c1c7210 */ /* 0x000fc80007ffe0ff */
[----:B------:R-:W-:-:S04]  /*1810*/  SHF.L.U32 R53, R28, 0x1, RZ ;  /* 0x000000011c357819 */ /* 0x000fc800000006ff */
[C---:B------:R-:W-:Y:S01]  /*1820*/  IADD3 R33, PT, PT, R53.reuse, 0x40, RZ ;  /* 0x0000004035217810 */ /* 0x040fe20007ffe0ff */
[----:B---3--:R-:W-:-:S04]  /*1830*/  IMAD.WIDE.U32 R28, R53, 0x4, R42 ;  /* 0x00000004351c7825 */ /* 0x008fc800078e002a */
[----:B------:R-:W-:Y:S02]  /*1840*/  VIADD R31, R53, 0x20 ;  /* 0x00000020351f7836 */ /* 0x000fe40000000000 */
[----:B------:R-:W2:Y:S02]  /*1850*/  LDG.E.64 R28, desc[UR12][R28.64] ;  /* 0x0000000c1c1c7981 */ /* 0x000ea4000c1e1b00 */
[----:B------:R-:W-:Y:S01]  /*1860*/  IMAD.WIDE.U32 R30, R31, 0x4, R42 ;  /* 0x000000041f1e7825 */ /* 0x000fe200078e002a */
[----:B0-----:R-:W-:-:S03]  /*1870*/  IADD3 R35, PT, PT, R53, 0x60, RZ ;  /* 0x0000006035237810 */ /* 0x001fc60007ffe0ff */
[--C-:B------:R-:W-:Y:S01]  /*1880*/  IMAD.WIDE.U32 R32, R33, 0x4, R42.reuse ;  /* 0x0000000421207825 */ /* 0x100fe200078e002a */
[----:B------:R-:W-:Y:S01]  /*1890*/  IADD3 R37, PT, PT, R53, 0x80, RZ ;  /* 0x0000008035257810 */ /* 0x000fe20007ffe0ff */
[----:B------:R-:W3:Y:S02]  /*18a0*/  LDG.E.64 R30, desc[UR12][R30.64] ;  /* 0x0000000c1e1e7981 */ /* 0x000ee4000c1e1b00 */
[--C-:B------:R-:W-:Y:S02]  /*18b0*/  IMAD.WIDE.U32 R34, R35, 0x4, R42.reuse ;  /* 0x0000000423227825 */ /* 0x100fe400078e002a */
[----:B------:R-:W4:Y:S02]  /*18c0*/  LDG.E.64 R32, desc[UR12][R32.64] ;  /* 0x0000000c20207981 */ /* 0x000f24000c1e1b00 */
[----:B------:R-:W-:Y:S02]  /*18d0*/  VIADD R39, R53, 0xa0 ;  /* 0x000000a035277836 */ /* 0x000fe40000000000 */
[----:B------:R-:W-:Y:S01]  /*18e0*/  IMAD.WIDE.U32 R36, R37, 0x4, R42 ;  /* 0x0000000425247825 */ /* 0x000fe200078e002a */
[----:B------:R-:W5:Y:S01]  /*18f0*/  LDG.E.64 R34, desc[UR12][R34.64] ;  /* 0x0000000c22227981 */ /* 0x000f62000c1e1b00 */
[----:B------:R-:W-:-:S02]  /*1900*/  IADD3 R41, PT, PT, R53, 0xc0, RZ ;  /* 0x000000c035297810 */ /* 0x000fc40007ffe0ff */
[--C-:B------:R-:W-:Y:S01]  /*1910*/  IMAD.WIDE.U32 R38, R39, 0x4, R42.reuse ;  /* 0x0000000427267825 */ /* 0x100fe200078e002a */
[----:B------:R-:W-:Y:S01]  /*1920*/  IADD3 R53, PT, PT, R53, 0xe0, RZ ;  /* 0x000000e035357810 */ /* 0x000fe20007ffe0ff */
[----:B------:R-:W5:Y:S02]  /*1930*/  LDG.E.64 R36, desc[UR12][R36.64] ;  /* 0x0000000c24247981 */ /* 0x000f64000c1e1b00 */
[--C-:B------:R-:W-:Y:S02]  /*1940*/  IMAD.WIDE.U32 R40, R41, 0x4, R42.reuse ;  /* 0x0000000429287825 */ /* 0x100fe400078e002a */
[----:B------:R-:W5:Y:S02]  /*1950*/  LDG.E.64 R38, desc[UR12][R38.64] ;  /* 0x0000000c26267981 */ /* 0x000f64000c1e1b00 */
[----:B------:R-:W-:Y:S02]  /*1960*/  IMAD.WIDE.U32 R42, R53, 0x4, R42 ;  /* 0x00000004352a7825 */ /* 0x000fe400078e002a */
[----:B------:R-:W5:Y:S04]  /*1970*/  LDG.E.64 R40, desc[UR12][R40.64] ;  /* 0x0000000c28287981 */ /* 0x000f68000c1e1b00 */
[----:B------:R-:W5:Y:S01]  /*1980*/  LDG.E.64 R42, desc[UR12][R42.64] ;  /* 0x0000000c2a2a7981 */ /* 0x000f62000c1e1b00 */
[----:B--2---:R-:W-:Y:S01]  /*1990*/  FADD.FTZ R53, RZ, R28 ;  /* 0x0000001cff357221 */ /* 0x004fe20000010000 */
[----:B------:R-:W-:-:S03]  /*19a0*/  FADD.FTZ R28, RZ, R29 ;  /* 0x0000001dff1c7221 */ /* 0x000fc60000010000 */
[----:B---3--:R-:W-:Y:S01]  /*19b0*/  FADD.FTZ R53, R30, R53 ;  /* 0x000000351e357221 */ /* 0x008fe20000010000 */
[----:B------:R-:W-:-:S03]  /*19c0*/  FADD.FTZ R28, R31, R28 ;  /* 0x0000001c1f1c7221 */ /* 0x000fc60000010000 */
[----:B----4-:R-:W-:Y:S01]  /*19d0*/  FADD.FTZ R53, R32, R53 ;  /* 0x0000003520357221 */ /* 0x010fe20000010000 */
[----:B------:R-:W-:-:S03]  /*19e0*/  FADD.FTZ R28, R33, R28 ;  /* 0x0000001c211c7221 */ /* 0x000fc60000010000 */
[----:B-----5:R-:W-:Y:S01]  /*19f0*/  FADD.FTZ R53, R34, R53 ;  /* 0x0000003522357221 */ /* 0x020fe20000010000 */
[----:B------:R-:W-:-:S03]  /*1a00*/  FADD.FTZ R28, R35, R28 ;  /* 0x0000001c231c7221 */ /* 0x000fc60000010000 */
[----:B------:R-:W-:Y:S01]  /*1a10*/  FADD.FTZ R53, R36, R53 ;  /* 0x0000003524357221 */ /* 0x000fe20000010000 */
[----:B------:R-:W-:-:S03]  /*1a20*/  FADD.FTZ R28, R37, R28 ;  /* 0x0000001c251c7221 */ /* 0x000fc60000010000 */
[----:B------:R-:W-:Y:S01]  /*1a30*/  FADD.FTZ R53, R38, R53 ;  /* 0x0000003526357221 */ /* 0x000fe20000010000 */
[----:B------:R-:W-:-:S03]  /*1a40*/  FADD.FTZ R28, R39, R28 ;  /* 0x0000001c271c7221 */ /* 0x000fc60000010000 */
[----:B------:R-:W-:Y:S01]  /*1a50*/  FADD.FTZ R53, R40, R53 ;  /* 0x0000003528357221 */ /* 0x000fe20000010000 */
[----:B------:R-:W-:-:S03]  /*1a60*/  FADD.FTZ R28, R41, R28 ;  /* 0x0000001c291c7221 */ /* 0x000fc60000010000 */
[----:B------:R-:W-:Y:S01]  /*1a70*/  FADD.FTZ R42, R42, R53 ;  /* 0x000000352a2a7221 */ /* 0x000fe20000010000 */
[----:B------:R-:W-:-:S07]  /*1a80*/  FADD.FTZ R43, R43, R28 ;  /* 0x0000001c2b2b7221 */ /* 0x000fce0000010000 */
.L_x_16:
[----:B------:R-:W-:Y:S05]  /*1a90*/  BSYNC.RECONVERGENT B0 ;  /* 0x0000000000007941 */ /* 0x000fea0003800200 */
.L_x_15:
[----:B-1----:R-:W1:Y:S01]  /*1aa0*/  SHFL.BFLY PT, R29, R42, 0x8, 0x1f ;  /* 0x0d001f002a1d7f89 */ /* 0x002e6200000e0000 */
[----:B------:R-:W2:Y:S01]  /*1ab0*/  S2UR UR9, SR_CgaCtaId ;  /* 0x00000000000979c3 */ /* 0x000ea20000008800 */
[----:B------:R-:W-:Y:S01]  /*1ac0*/  LOP3.LUT P0, RZ, R0, 0x30f, RZ, 0xc0, !PT ;  /* 0x0000030f00ff7812 */ /* 0x000fe2000780c0ff */
[----:B------:R-:W-:Y:S01]  /*1ad0*/  UMOV UR6, 0x400 ;  /* 0x0000040000067882 */ /* 0x000fe20000000000 */
[----:B------:R-:W3:Y:S01]  /*1ae0*/  SHFL.BFLY PT, R28, R43, 0x8, 0x1f ;  /* 0x0d001f002b1c7f89 */ /* 0x000ee200000e0000 */
[----:B------:R-:W-:Y:S02]  /*1af0*/  UIADD3 UR6, UPT, UPT, UR6, 0x3480, URZ ;  /* 0x0000348006067890 */ /* 0x000fe4000fffe0ff */
[----:B------:R-:W-:Y:S02]  /*1b00*/  USHF.L.U32 UR7, UR8, 0x4, URZ ;  /* 0x0000000408077899 */ /* 0x000fe400080006ff */
[----:B------:R-:W-:Y:S02]  /*1b10*/  ULOP3.LUT UR4, UR4, 0x1, URZ, 0x3c, !UPT ;  /* 0x0000000104047892 */ /* 0x000fe4000f8e3cff */
[----:B------:R-:W-:Y:S01]  /*1b20*/  ULOP3.LUT UR7, UR7, 0x10, URZ, 0xc0, !UPT ;  /* 0x0000001007077892 */ /* 0x000fe2000f8ec0ff */
[----:B-1----:R-:W-:Y:S01]  /*1b30*/  FADD.FTZ R29, R29, R42 ;  /* 0x0000002a1d1d7221 */ /* 0x002fe20000010000 */
[----:B--2---:R-:W-:Y:S01]  /*1b40*/  ULEA UR6, UR9, UR6, 0x18 ;  /* 0x0000000609067291 */ /* 0x004fe2000f8ec0ff */
[----:B---3--:R-:W-:-:S03]  /*1b50*/  FADD.FTZ R28, R28, R43 ;  /* 0x0000002b1c1c7221 */ /* 0x008fc60000010000 */
[----:B------:R-:W1:Y:S04]  /*1b60*/  SHFL.BFLY PT, R30, R29, 0x4, 0x1f ;  /* 0x0c801f001d1e7f89 */ /* 0x000e6800000e0000 */
[----:B------:R-:W2:Y:S01]  /*1b70*/  SHFL.BFLY PT, R31, R28, 0x4, 0x1f ;  /* 0x0c801f001c1f7f89 */ /* 0x000ea200000e0000 */
[----:B-1----:R-:W-:Y:S01]  /*1b80*/  FADD.FTZ R30, R29, R30 ;  /* 0x0000001e1d1e7221 */ /* 0x002fe20000010000 */
[----:B--2---:R-:W-:-:S04]  /*1b90*/  FADD.FTZ R31, R28, R31 ;  /* 0x0000001f1c1f7221 */ /* 0x004fc80000010000 */
[----:B------:R-:W1:Y:S04]  /*1ba0*/  SHFL.BFLY PT, R33, R30, 0x2, 0x1f ;  /* 0x0c401f001e217f89 */ /* 0x000e6800000e0000 */
[----:B------:R-:W2:Y:S01]  /*1bb0*/  SHFL.BFLY PT, R32, R31, 0x2, 0x1f ;  /* 0x0c401f001f207f89 */ /* 0x000ea200000e0000 */
[----:B-1----:R-:W-:Y:S01]  /*1bc0*/  FADD.FTZ R33, R30, R33 ;  /* 0x000000211e217221 */ /* 0x002fe20000010000 */
[----:B------:R-:W-:Y:S01]  /*1bd0*/  IADD3 R30, PT, PT, R49, -UR7, RZ ;  /* 0x80000007311e7c10 */ /* 0x000fe2000fffe0ff */
[----:B--2---:R-:W-:-:S03]  /*1be0*/  FADD.FTZ R32, R31, R32 ;  /* 0x000000201f207221 */ /* 0x004fc60000010000 */
[----:B0-----:R-:W0:Y:S01]  /*1bf0*/  SHFL.BFLY PT, R34, R33, 0x1, 0x1f ;  /* 0x0c201f0021227f89 */ /* 0x001e2200000e0000 */
[----:B------:R-:W-:-:S03]  /*1c00*/  LEA R30, R30, UR6, 0x3 ;  /* 0x000000061e1e7c11 */ /* 0x000fc6000f8e18ff */
[----:B------:R-:W1:Y:S01]  /*1c10*/  SHFL.BFLY PT, R35, R32, 0x1, 0x1f ;  /* 0x0c201f0020237f89 */ /* 0x000e6200000e0000 */
[----:B0-----:R-:W-:Y:S01]  /*1c20*/  FADD.FTZ R28, R33, R34 ;  /* 0x00000022211c7221 */ /* 0x001fe20000010000 */
[----:B------:R-:W-:Y:S01]  /*1c30*/  @!P0 LEA.HI R33, R0, UR6, RZ, 0x1f ;  /* 0x0000000600218c11 */ /* 0x000fe2000f8ff8ff */
[----:B------:R-:W0:Y:S01]  /*1c40*/  LDCU.64 UR6, c[0x0][0x380] ;  /* 0x00007000ff0677ac */ /* 0x000e220008000a00 */
[----:B-1----:R-:W-:Y:S01]  /*1c50*/  FADD.FTZ R29, R32, R35 ;  /* 0x00000023201d7221 */ /* 0x002fe20000010000 */
[----:B------:R-:W-:-:S03]  /*1c60*/  @!P0 FMUL.FTZ R28, R28, 4.8828125727595761418e-05 ;  /* 0x384ccccd1c1c8820 */ /* 0x000fc60000410000 */
[----:B------:R-:W-:-:S05]  /*1c70*/  @!P0 FMUL.FTZ R29, R29, 4.8828125727595761418e-05 ;  /* 0x384ccccd1d1d8820 */ /* 0x000fca0000410000 */
[----:B------:R-:W-:Y:S01]  /*1c80*/  @!P0 STS.64 [R33], R28 ;  /* 0x0000001c21008388 */ /* 0x000fe20000000a00 */
[----:B------:R-:W-:Y:S01]  /*1c90*/  BAR.SYNC.DEFER_BLOCKING 0x0 ;  /* 0x0000000000007b1d */ /* 0x000fe20000010000 */
[----:B0-----:R-:W-:-:S05]  /*1ca0*/  IADD3 R14, P0, PT, R14, UR6, RZ ;  /* 0x000000060e0e7c10 */ /* 0x001fca000ff1e0ff */
[----:B------:R-:W0:Y:S02]  /*1cb0*/  LDS.64 R30, [R30] ;  /* 0x000000001e1e7984 */ /* 0x000e240000000a00 */
[--C-:B0-----:R-:W-:Y:S01]  /*1cc0*/  FADD.FTZ R4, R4, -R30.reuse ;  /* 0x8000001e04047221 */ /* 0x101fe20000010000 */
[--C-:B------:R-:W-:Y:S01]  /*1cd0*/  FADD.FTZ R32, R7, -R30.reuse ;  /* 0x8000001e07207221 */ /* 0x100fe20000010000 */
[--C-:B------:R-:W-:Y:S01]  /*1ce0*/  FADD.FTZ R34, R5, -R30.reuse ;  /* 0x8000001e05227221 */ /* 0x100fe20000010000 */
[--C-:B------:R-:W-:Y:S01]  /*1cf0*/  FADD.FTZ R36, R13, -R30.reuse ;  /* 0x8000001e0d247221 */ /* 0x100fe20000010000 */
[--C-:B------:R-:W-:Y:S01]  /*1d00*/  FADD.FTZ R17, R17, -R30.reuse ;  /* 0x8000001e11117221 */ /* 0x100fe20000010000 */
[--C-:B------:R-:W-:Y:S01]  /*1d10*/  FADD.FTZ R19, R19, -R30.reuse ;  /* 0x8000001e13137221 */ /* 0x100fe20000010000 */
[--C-:B------:R-:W-:Y:S01]  /*1d20*/  FADD.FTZ R45, R45, -R30.reuse ;  /* 0x8000001e2d2d7221 */ /* 0x100fe20000010000 */
[----:B------:R-:W-:Y:S01]  /*1d30*/  FADD.FTZ R47, R47, -R30 ;  /* 0x8000001e2f2f7221 */ /* 0x000fe20000010000 */
[-C--:B------:R-:W-:Y:S01]  /*1d40*/  FFMA.FTZ R3, R3, -R31.reuse, R4 ;  /* 0x8000001f03037223 */ /* 0x080fe20000010004 */
[-C--:B------:R-:W-:Y:S01]  /*1d50*/  FFMA.FTZ R9, R9, -R31.reuse, R32 ;  /* 0x8000001f09097223 */ /* 0x080fe20000010020 */
[-C--:B------:R-:W-:Y:S01]  /*1d60*/  FFMA.FTZ R11, R11, -R31.reuse, R34 ;  /* 0x8000001f0b0b7223 */ /* 0x080fe20000010022 */
[-C--:B------:R-:W-:Y:S01]  /*1d70*/  FFMA.FTZ R15, R15, -R31.reuse, R36 ;  /* 0x8000001f0f0f7223 */ /* 0x080fe20000010024 */
[-C--:B------:R-:W-:Y:S01]  /*1d80*/  FFMA.FTZ R17, R6, -R31.reuse, R17 ;  /* 0x8000001f06117223 */ /* 0x080fe20000010011 */
[-C--:B------:R-:W-:Y:S01]  /*1d90*/  FFMA.FTZ R19, R8, -R31.reuse, R19 ;  /* 0x8000001f08137223 */ /* 0x080fe20000010013 */
[-C--:B------:R-:W-:Y:S01]  /*1da0*/  FFMA.FTZ R45, R10, -R31.reuse, R45 ;  /* 0x8000001f0a2d7223 */ /* 0x080fe2000001002d */
[----:B------:R-:W-:Y:S01]  /*1db0*/  FFMA.FTZ R47, R12, -R31, R47 ;  /* 0x8000001f0c2f7223 */ /* 0x000fe2000001002f */
[C---:B------:R-:W-:Y:S01]  /*1dc0*/  FMUL.FTZ R3, R2.reuse, R3 ;  /* 0x0000000302037220 */ /* 0x040fe20000410000 */
[C---:B------:R-:W-:Y:S01]  /*1dd0*/  FMUL.FTZ R4, R2.reuse, R9 ;  /* 0x0000000902047220 */ /* 0x040fe20000410000 */
[C---:B------:R-:W-:Y:S01]  /*1de0*/  FMUL.FTZ R11, R2.reuse, R11 ;  /* 0x0000000b020b7220 */ /* 0x040fe20000410000 */
[C---:B------:R-:W-:Y:S01]  /*1df0*/  FMUL.FTZ R6, R2.reuse, R15 ;  /* 0x0000000f02067220 */ /* 0x040fe20000410000 */
[C---:B------:R-:W-:Y:S01]  /*1e00*/  FMUL.FTZ R17, R2.reuse, R17 ;  /* 0x0000001102117220 */ /* 0x040fe20000410000 */
[C---:B------:R-:W-:Y:S01]  /*1e10*/  FMUL.FTZ R8, R2.reuse, R19 ;  /* 0x0000001302087220 */ /* 0x040fe20000410000 */
[C---:B------:R-:W-:Y:S01]  /*1e20*/  FMUL.FTZ R45, R2.reuse, R45 ;  /* 0x0000002d022d7220 */ /* 0x040fe20000410000 */
[----:B------:R-:W-:Y:S01]  /*1e30*/  FMUL.FTZ R2, R2, R47 ;  /* 0x0000002f02027220 */ /* 0x000fe20000410000 */
[----:B------:R-:W-:-:S02]  /*1e40*/  IADD3.X R15, PT, PT, R16, UR7, RZ, P0, !PT ;  /* 0x00000007100f7c10 */ /* 0x000fc400087fe4ff */
[----:B------:R-:W-:Y:S02]  /*1e50*/  F2FP.BF16.F32.PACK_AB R4, R4, R3 ;  /* 0x000000030404723e */ /* 0x000fe400000010ff */
[----:B------:R-:W-:Y:S02]  /*1e60*/  F2FP.BF16.F32.PACK_AB R5, R6, R11 ;  /* 0x0000000b0605723e */ /* 0x000fe400000010ff */
[----:B------:R-:W-:Y:S02]  /*1e70*/  F2FP.BF16.F32.PACK_AB R8, R8, R17 ;  /* 0x000000110808723e */ /* 0x000fe400000010ff */
[----:B------:R-:W-:Y:S01]  /*1e80*/  F2FP.BF16.F32.PACK_AB R9, R2, R45 ;  /* 0x0000002d0209723e */ /* 0x000fe200000010ff */
[----:B------:R0:W-:Y:S04]  /*1e90*/  STG.E.64 desc[UR12][R14.64], R4 ;  /* 0x000000040e007986 */ /* 0x0001e8000c101b0c */
[----:B------:R0:W-:Y:S01]  /*1ea0*/  STG.E.64 desc[UR12][R14.64+0x1400], R8 ;  /* 0x001400080e007986 */ /* 0x0001e2000c101b0c */
[----:B------:R-:W-:Y:S05]  /*1eb0*/  BRA.U !UP0, `(.L_x_17) ;  /* 0xffffffe508787547 */ /* 0x000fea000b83ffff */
.L_x_3:
[----:B------:R-:W-:Y:S02]  /*1ec0*/  USHF.L.U32 UR6, UR8, 0x6, URZ ;  /* 0x0000000608067899 */ /* 0x000fe400080006ff */
[----:B------:R-:W-:Y:S02]  /*1ed0*/  UIMAD UR7, UR14, 0x140, URZ ;  /* 0x000001400e0778a4 */ /* 0x000fe4000f8e02ff */
[----:B------:R-:W-:Y:S02]  /*1ee0*/  ULOP3.LUT UR6, UR6, 0x3fff80, URZ, 0xc0, !UPT ;  /* 0x003fff8006067892 */ /* 0x000fe4000f8ec0ff */
[----:B------:R-:W-:Y:S02]  /*1ef0*/  UIADD3 UR9, UPT, UPT, UR7, 0x140, URZ ;  /* 0x0000014007097890 */ /* 0x000fe4000fffe0ff */
[----:B------:R-:W-:-:S04]  /*1f00*/  UIADD3 UR6, UPT, UPT, UR6, UR15, URZ ;  /* 0x0000000f06067290 */ /* 0x000fc8000fffe0ff */
[----:B------:R-:W-:-:S04]  /*1f10*/  ULEA UR6, UR6, UR7, 0x5 ;  /* 0x0000000706067291 */ /* 0x000fc8000f8e28ff */
[----:B------:R-:W-:-:S06]  /*1f20*/  UISETP.GE.AND UP0, UPT, UR6, UR9, UPT ;  /* 0x000000090600728c */ /* 0x000fcc000bf06270 */
[----:B------:R-:W-:-:S13]  /*1f30*/  PLOP3.LUT P0, PT, PT, PT, UP0, 0x80, 0x8 ;  /* 0x000000000008781c */ /* 0x000fda0003f0f008 */
[----:B------:R-:W-:Y:S05]  /*1f40*/  @P0 EXIT ;  /* 0x000000000000094d */ /* 0x000fea0003800000 */
[----:B------:R-:W1:Y:S01]  /*1f50*/  LDC.64 R2, c[0x0][0x3c8] ;  /* 0x0000f200ff027b82 */ /* 0x000e620000000a00 */
[----:B------:R-:W2:Y:S01]  /*1f60*/  S2R R11, SR_TID.X ;  /* 0x00000000000b7919 */ /* 0x000ea20000002100 */
[----:B------:R-:W-:Y:S01]  /*1f70*/  UMOV UR7, 0x400 ;  /* 0x0000040000077882 */ /* 0x000fe20000000000 */
[----:B------:R-:W3:Y:S05]  /*1f80*/  LDCU.64 UR4, c[0x0][0x3d0] ;  /* 0x00007a00ff0477ac */ /* 0x000eea0008000a00 */
[----:B------:R-:W4:Y:S01]  /*1f90*/  S2UR UR8, SR_CgaCtaId ;  /* 0x00000000000879c3 */ /* 0x000f220000008800 */
[----:B---3--:R-:W-:Y:S01]  /*1fa0*/  UIADD3 UR4, UP0, UPT, UR4, 0x35800, URZ ;  /* 0x0003580004047890 */ /* 0x008fe2000ff1e0ff */
[----:B-1----:R-:W-:-:S03]  /*1fb0*/  ISETP.LT.U32.AND P0, PT, R2, 0x1, PT ;  /* 0x000000010200780c */ /* 0x002fc60003f01070 */
[----:B------:R-:W-:Y:S01]  /*1fc0*/  UIADD3.X UR5, UPT, UPT, URZ, UR5, URZ, UP0, !UPT ;  /* 0x00000005ff057290 */ /* 0x000fe200087fe4ff */
[----:B------:R-:W-:-:S04]  /*1fd0*/  ISETP.LT.AND.EX P0, PT, R3, RZ, PT, P0 ;  /* 0x000000ff0300720c */ /* 0x000fc80003f01300 */
[----:B------:R-:W-:Y:S01]  /*1fe0*/  SEL R24, R2, 0x1, P0 ;  /* 0x0000000102187807 */ /* 0x000fe20000000000 */
[----:B----4-:R-:W-:Y:S01]  /*1ff0*/  ULEA UR7, UR8, UR7, 0x18 ;  /* 0x0000000708077291 */ /* 0x010fe2000f8ec0ff */
[----:B--2---:R-:W-:Y:S02]  /*2000*/  SHF.R.U32.HI R0, RZ, 0x5, R11 ;  /* 0x00000005ff007819 */ /* 0x004fe4000001160b */
[----:B------:R-:W-:Y:S01]  /*2010*/  SEL R3, R3, RZ, P0 ;  /* 0x000000ff03037207 */ /* 0x000fe20000000000 */
[C---:B------:R-:W-:Y:S01]  /*2020*/  IMAD.SHL.U32 R25, R24.reuse, 0x80, RZ ;  /* 0x0000008018197824 */ /* 0x040fe200078e00ff */
[----:B------:R-:W-:Y:S02]  /*2030*/  LOP3.LUT R2, RZ, R0, RZ, 0x33, !PT ;  /* 0x00000000ff027212 */ /* 0x000fe400078e33ff */
[----:B------:R-:W-:Y:S02]  /*2040*/  SHF.L.U64.HI R24, R24, 0x7, R3 ;  /* 0x0000000718187819 */ /* 0x000fe40000010203 */
[----:B------:R-:W-:-:S02]  /*2050*/  IADD3 R7, P0, PT, R2, R25, RZ ;  /* 0x0000001902077210 */ /* 0x000fc40007f1e0ff */
[----:B------:R-:W-:Y:S02]  /*2060*/  SHF.R.U32.HI R26, RZ, 0x4, R11 ;  /* 0x00000004ff1a7819 */ /* 0x000fe4000001160b */
[----:B0-----:R-:W-:Y:S02]  /*2070*/  IADD3.X R9, PT, PT, R24, -0x1, RZ, P0, !PT ;  /* 0xffffffff18097810 */ /* 0x001fe400007fe4ff */
[----:B------:R-:W-:Y:S02]  /*2080*/  LEA R27, R0, UR7, 0x7 ;  /* 0x00000007001b7c11 */ /* 0x000fe4000f8e38ff */
[----:B------:R-:W-:Y:S01]  /*2090*/  LOP3.LUT R42, R11, 0x1f, RZ, 0xc0, !PT ;  /* 0x0000001f0b2a7812 */ /* 0x000fe200078ec0ff */
[----:B------:R-:W-:Y:S01]  /*20a0*/  IMAD.WIDE.U32 R2, R9, -0x33333333, RZ ;  /* 0xcccccccd09027825 */ /* 0x000fe200078e00ff */
[C---:B------:R-:W-:Y:S02]  /*20b0*/  LOP3.LUT R43, R11.reuse, 0xf, RZ, 0xc0, !PT ;  /* 0x0000000f0b2b7812 */ /* 0x040fe400078ec0ff */
[----:B------:R-:W-:Y:S01]  /*20c0*/  SHF.L.U32 R28, R11, 0x1, RZ ;  /* 0x000000010b1c7819 */ /* 0x000fe200000006ff */
[----:B------:R-:W-:-:S04]  /*20d0*/  IMAD.WIDE.U32 R4, P0, R7, -0x33333334, R2 ;  /* 0xcccccccc07047825 */ /* 0x000fc80007800002 */
[----:B------:R-:W-:Y:S01]  /*20e0*/  IMAD.WIDE.U32 R2, R7, -0x33333333, RZ ;  /* 0xcccccccd07027825 */ /* 0x000fe200078e00ff */
[----:B------:R-:W-:Y:S02]  /*20f0*/  IADD3.X R7, PT, PT, RZ, RZ, RZ, P0, !PT ;  /* 0x000000ffff077210 */ /* 0x000fe400007fe4ff */
[----:B------:R-:W-:Y:S02]  /*2100*/  MOV R6, R5 ;  /* 0x0000000500067202 */ /* 0x000fe40000000f00 */
[----:B------:R-:W-:-:S05]  /*2110*/  IADD3 RZ, P0, PT, R3, R4, RZ ;  /* 0x0000000403ff7210 */ /* 0x000fca0007f1e0ff */
[----:B------:R-:W-:-:S05]  /*2120*/  IMAD.WIDE.U32.X R2, R9, -0x33333334, R6, P0 ;  /* 0xcccccccc09027825 */ /* 0x000fca00000e0406 */
[----:B------:R-:W-:Y:S02]  /*2130*/  SHF.R.U64 R39, R2, 0x3, R3 ;  /* 0x0000000302277819 */ /* 0x000fe40000001203 */
[----:B------:R-:W-:Y:S02]  /*2140*/  LOP3.LUT R2, R26, 0x1e, RZ, 0xc0, !PT ;  /* 0x0000001e1a027812 */ /* 0x000fe400078ec0ff */
[----:B------:R-:W-:Y:S02]  /*2150*/  IADD3 R40, P1, PT, R39, 0x1, RZ ;  /* 0x0000000127287810 */ /* 0x000fe40007f3e0ff */
[----:B------:R-:W-:Y:S02]  /*2160*/  LOP3.LUT R2, R2, 0x1f, R11, 0x78, !PT ;  /* 0x0000001f02027812 */ /* 0x000fe400078e780b */
[----:B------:R-:W-:Y:S02]  /*2170*/  LOP3.LUT R41, R40, 0x7, RZ, 0xc0, !PT ;  /* 0x0000000728297812 */ /* 0x000fe400078ec0ff */
[----:B------:R-:W-:-:S02]  /*2180*/  LEA R27, R2, R27, 0x2 ;  /* 0x0000001b021b7211 */ /* 0x000fc400078e10ff */
[----:B------:R-:W-:Y:S02]  /*2190*/  IADD3 R4, P2, PT, R41, -0x1, RZ ;  /* 0xffffffff29047810 */ /* 0x000fe40007f5e0ff */
[----:B------:R-:W-:Y:S02]  /*21a0*/  SHF.L.U32 R2, R11, 0x7, RZ ;  /* 0x000000070b027819 */ /* 0x000fe400000006ff */
[----:B------:R-:W-:Y:S01]  /*21b0*/  ISETP.GE.U32.AND P0, PT, R4, 0x3, PT ;  /* 0x000000030400780c */ /* 0x000fe20003f06070 */
[----:B------:R-:W-:Y:S01]  /*21c0*/  IMAD.X R4, RZ, RZ, -0x1, P2 ;  /* 0xffffffffff047424 */ /* 0x000fe200010e06ff */
[----:B------:R-:W-:Y:S02]  /*21d0*/  LEA.HI.X R32, R3, RZ, RZ, 0x1d, P1 ;  /* 0x000000ff03207211 */ /* 0x000fe400008fecff */
[----:B------:R-:W-:Y:S01]  /*21e0*/  LOP3.LUT R29, R2, 0x780, RZ, 0xc0, !PT ;  /* 0x00000780021d7812 */ /* 0x000fe200078ec0ff */
[----:B------:R-:W-:Y:S01]  /*21f0*/  IMAD.WIDE.U32 R2, R0, 0x280, RZ ;  /* 0x0000028000027825 */ /* 0x000fe200078e00ff */
[----:B------:R-:W-:-:S02]  /*2200*/  ISETP.GE.U32.AND.EX P0, PT, R4, RZ, PT, P0 ;  /* 0x000000ff0400720c */ /* 0x000fc40003f06100 */
[----:B------:R-:W-:Y:S02]  /*2210*/  IADD3 R29, PT, PT, R29, UR7, RZ ;  /* 0x000000071d1d7c10 */ /* 0x000fe4000fffe0ff */
[----:B------:R-:W-:Y:S02]  /*2220*/  LOP3.LUT R30, R2, 0x1f, R11, 0xf8, !PT ;  /* 0x0000001f021e7812 */ /* 0x000fe400078ef80b */
[----:B------:R-:W-:Y:S02]  /*2230*/  LOP3.LUT R31, R40, 0xfffffff8, RZ, 0xc0, !PT ;  /* 0xfffffff8281f7812 */ /* 0x000fe400078ec0ff */
[----:B------:R-:W-:-:S07]  /*2240*/  LOP3.LUT R32, R32, 0x3fffffff, RZ, 0xc0, !PT ;  /* 0x3fffffff20207812 */ /* 0x000fce00078ec0ff */
.L_x_28:
[----:B------:R-:W-:Y:S01]  /*2250*/  ISETP.GT.U32.AND P1, PT, R25, R0, PT ;  /* 0x000000001900720c */ /* 0x000fe20003f24070 */
[----:B------:R-:W-:Y:S01]  /*2260*/  BSSY.RECONVERGENT B0, `(.L_x_18) ;  /* 0x0000064000007945 */ /* 0x000fe20003800200 */
[----:B------:R-:W-:Y:S02]  /*2270*/  HFMA2 R36, -RZ, RZ, 0, 0 ;  /* 0x00000000ff247431 */ /* 0x000fe400000001ff */
[----:B------:R-:W-:Y:S01]  /*2280*/  IMAD.MOV.U32 R33, RZ, RZ, RZ ;  /* 0x000000ffff217224 */ /* 0x000fe200078e00ff */
[----:B------:R-:W-:-:S13]  /*2290*/  ISETP.GT.AND.EX P1, PT, R24, RZ, PT, P1 ;  /* 0x000000ff1800720c */ /* 0x000fda0003f24310 */
[----:B012---:R-:W-:Y:S05]  /*22a0*/  @!P1 BRA `(.L_x_19) ;  /* 0x00000004007c9947 */ /* 0x007fea0003800000 */
[----:B------:R-:W-:Y:S02]  /*22b0*/  USHF.R.S32.HI UR7, URZ, 0x1f, UR6 ;  /* 0x0000001fff077899 */ /* 0x000fe40008011406 */
[----:B------:R-:W-:Y:S01]  /*22c0*/  IADD3 R5, P1, PT, R30, UR6, RZ ;  /* 0x000000061e057c10 */ /* 0x000fe2000ff3e0ff */
[----:B------:R-:W-:Y:S01]  /*22d0*/  BSSY.RECONVERGENT B1, `(.L_x_20) ;  /* 0x000002d000017945 */ /* 0x000fe20003800200 */
[----:B------:R-:W-:Y:S01]  /*22e0*/  MOV R36, RZ ;  /* 0x000000ff00247202 */ /* 0x000fe20000000f00 */
[----:B------:R-:W-:Y:S01]  /*22f0*/  IMAD.MOV.U32 R37, RZ, RZ, R32 ;  /* 0x000000ffff257224 */ /* 0x000fe200078e0020 */
[----:B------:R-:W-:Y:S02]  /*2300*/  LEA R6, P2, R5, UR4, 0x3 ;  /* 0x0000000405067c11 */ /* 0x000fe4000f8418ff */
[----:B------:R-:W-:Y:S02]  /*2310*/  IADD3.X R8, PT, PT, R3, UR7, RZ, P1, !PT ;  /* 0x0000000703087c10 */ /* 0x000fe40008ffe4ff */
[----:B------:R-:W-:-:S02]  /*2320*/  IADD3 R4, P1, PT, R42, UR6, RZ ;  /* 0x000000062a047c10 */ /* 0x000fc4000ff3e0ff */
[----:B------:R-:W-:Y:S02]  /*2330*/  LEA.HI.X R7, R5, UR5, R8, 0x3, P2 ;  /* 0x0000000505077c11 */ /* 0x000fe400090f1c08 */
[----:B------:R-:W-:Y:S02]  /*2340*/  MOV R38, R31 ;  /* 0x0000001f00267202 */ /* 0x000fe40000000f00 */
[----:B------:R-:W-:Y:S02]  /*2350*/  MOV R35, R0 ;  /* 0x0000000000237202 */ /* 0x000fe40000000f00 */
[----:B------:R-:W-:Y:S02]  /*2360*/  MOV R34, RZ ;  /* 0x000000ff00227202 */ /* 0x000fe40000000f00 */
[----:B------:R-:W-:Y:S02]  /*2370*/  MOV R33, RZ ;  /* 0x000000ff00217202 */ /* 0x000fe40000000f00 */
[----:B------:R-:W-:-:S07]  /*2380*/  IADD3.X R5, PT, PT, RZ, UR7, RZ, P1, !PT ;  /* 0x00000007ff057c10 */ /* 0x000fce0008ffe4ff */
.L_x_21:
[----:B------:R-:W2:Y:S04]  /*2390*/  LDG.E.64 R8, desc[UR12][R6.64+-0x25800] ;  /* 0xfda8000c06087981 */ /* 0x000ea8000c1e1b00 */
[----:B------:R-:W3:Y:S04]  /*23a0*/  LDG.E.64 R10, desc[UR12][R6.64+-0x19000] ;  /* 0xfe70000c060a7981 */ /* 0x000ee8000c1e1b00 */
[----:B------:R-:W4:Y:S04]  /*23b0*/  LDG.E.64 R12, desc[UR12][R6.64+-0xc800] ;  /* 0xff38000c060c7981 */ /* 0x000f28000c1e1b00 */
[----:B------:R-:W5:Y:S04]  /*23c0*/  LDG.E.64 R14, desc[UR12][R6.64] ;  /* 0x0000000c060e7981 */ /* 0x000f68000c1e1b00 */
[----:B------:R-:W5:Y:S04]  /*23d0*/  LDG.E.64 R16, desc[UR12][R6.64+0xc800] ;  /* 0x00c8000c06107981 */ /* 0x000f68000c1e1b00 */
[----:B------:R-:W5:Y:S04]  /*23e0*/  LDG.E.64 R18, desc[UR12][R6.64+0x19000] ;  /* 0x0190000c06127981 */ /* 0x000f68000c1e1b00 */
[----:B------:R-:W5:Y:S04]  /*23f0*/  LDG.E.64 R20, desc[UR12][R6.64+0x25800] ;  /* 0x0258000c06147981 */ /* 0x000f68000c1e1b00 */
[----:B------:R0:W5:Y:S01]  /*2400*/  LDG.E.64 R22, desc[UR12][R6.64+0x32000] ;  /* 0x0320000c06167981 */ /* 0x000162000c1e1b00 */
[----:B------:R-:W-:-:S02]  /*2410*/  IADD3 R38, P1, PT, R38, -0x8, RZ ;  /* 0xfffffff826267810 */ /* 0x000fc40007f3e0ff */
[----:B------:R-:W-:Y:S02]  /*2420*/  IADD3 R35, P2, PT, R35, 0x50, RZ ;  /* 0x0000005023237810 */ /* 0x000fe40007f5e0ff */
[----:B------:R-:W-:Y:S02]  /*2430*/  IADD3.X R37, PT, PT, R37, -0x1, RZ, P1, !PT ;  /* 0xffffffff25257810 */ /* 0x000fe40000ffe4ff */
[----:B------:R-:W-:Y:S02]  /*2440*/  ISETP.NE.U32.AND P1, PT, R38, RZ, PT ;  /* 0x000000ff2600720c */ /* 0x000fe40003f25070 */
[----:B------:R-:W-:Y:S02]  /*2450*/  IADD3.X R34, PT, PT, RZ, R34, RZ, P2, !PT ;  /* 0x00000022ff227210 */ /* 0x000fe400017fe4ff */
[----:B------:R-:W-:Y:S02]  /*2460*/  ISETP.NE.AND.EX P1, PT, R37, RZ, PT, P1 ;  /* 0x000000ff2500720c */ /* 0x000fe40003f25310 */
[----:B0-----:R-:W-:-:S05]  /*2470*/  IADD3 R6, P3, PT, R6, 0x64000, RZ ;  /* 0x0006400006067810 */ /* 0x001fca0007f7e0ff */
[----:B------:R-:W-:Y:S02]  /*2480*/  IMAD.X R7, RZ, RZ, R7, P3 ;  /* 0x000000ffff077224 */ /* 0x000fe400018e0607 */
[----:B--2---:R-:W-:Y:S01]  /*2490*/  FADD.FTZ R33, R8, R33 ;  /* 0x0000002108217221 */ /* 0x004fe20000010000 */
[----:B------:R-:W-:-:S03]  /*24a0*/  FADD.FTZ R36, R9, R36 ;  /* 0x0000002409247221 */ /* 0x000fc60000010000 */
        /* <DEDUP_REMOVED lines=13> */
[----:B------:R-:W-:Y:S01]  /*2580*/  FADD.FTZ R36, R36, R23 ;  /* 0x0000001724247221 */ /* 0x000fe20000010000 */
[----:B------:R-:W-:Y:S06]  /*2590*/  @P1 BRA `(.L_x_21) ;  /* 0xfffffffc007c1947 */ /* 0x000fec000383ffff */
[----:B------:R-:W-:Y:S05]  /*25a0*/  BSYNC.RECONVERGENT B1 ;  /* 0x0000000000017941 */ /* 0x000fea0003800200 */
.L_x_20:
[----:B------:R-:W-:-:S04]  /*25b0*/  ISETP.NE.U32.AND P1, PT, R41, RZ, PT ;  /* 0x000000ff2900720c */ /* 0x000fc80003f25070 */
[----:B------:R-:W-:-:S13]  /*25c0*/  ISETP.NE.AND.EX P1, PT, RZ, RZ, PT, P1 ;  /* 0x000000ffff00720c */ /* 0x000fda0003f25310 */
[----:B------:R-:W-:Y:S05]  /*25d0*/  @!P1 BRA `(.L_x_19) ;  /* 0x0000000000b09947 */ /* 0x000fea0003800000 */
[----:B------:R-:W-:Y:S01]  /*25e0*/  BSSY.RECONVERGENT B1, `(.L_x_22) ;  /* 0x0000011000017945 */ /* 0x000fe20003800200 */
[----:B------:R-:W-:-:S03]  /*25f0*/  LOP3.LUT P1, RZ, R40, 0x3, RZ, 0xc0, !PT ;  /* 0x0000000328ff7812 */ /* 0x000fc6000782c0ff */
[----:B------:R-:W-:Y:S10]  /*2600*/  @!P0 BRA `(.L_x_23) ;  /* 0x0000000000388947 */ /* 0x000ff40003800000 */
[----:B------:R-:W2:Y:S04]  /*2610*/  LDG.E.64 R12, desc[UR12][R6.64+-0x25800] ;  /* 0xfda8000c060c7981 */ /* 0x000ea8000c1e1b00 */
[----:B------:R-:W3:Y:S04]  /*2620*/  LDG.E.64 R10, desc[UR12][R6.64+-0x19000] ;  /* 0xfe70000c060a7981 */ /* 0x000ee8000c1e1b00 */
[----:B------:R-:W4:Y:S04]  /*2630*/  LDG.E.64 R8, desc[UR12][R6.64+-0xc800] ;  /* 0xff38000c06087981 */ /* 0x000f28000c1e1b00 */
[----:B------:R-:W5:Y:S01]  /*2640*/  LDG.E.64 R14, desc[UR12][R6.64] ;  /* 0x0000000c060e7981 */ /* 0x000f62000c1e1b00 */
[----:B------:R-:W-:-:S04]  /*2650*/  IADD3 R35, P2, PT, R35, 0x28, RZ ;  /* 0x0000002823237810 */ /* 0x000fc80007f5e0ff */
[----:B------:R-:W-:Y:S01]  /*2660*/  IADD3.X R34, PT, PT, RZ, R34, RZ, P2, !PT ;  /* 0x00000022ff227210 */ /* 0x000fe200017fe4ff */
[----:B--2---:R-:W-:Y:S01]  /*2670*/  FADD.FTZ R33, R33, R12 ;  /* 0x0000000c21217221 */ /* 0x004fe20000010000 */
[----:B------:R-:W-:-:S03]  /*2680*/  FADD.FTZ R36, R36, R13 ;  /* 0x0000000d24247221 */ /* 0x000fc60000010000 */
[----:B---3--:R-:W-:Y:S01]  /*2690*/  FADD.FTZ R33, R33, R10 ;  /* 0x0000000a21217221 */ /* 0x008fe20000010000 */
[----:B------:R-:W-:-:S03]  /*26a0*/  FADD.FTZ R36, R36, R11 ;  /* 0x0000000b24247221 */ /* 0x000fc60000010000 */
[----:B----4-:R-:W-:Y:S01]  /*26b0*/  FADD.FTZ R33, R33, R8 ;  /* 0x0000000821217221 */ /* 0x010fe20000010000 */
[----:B------:R-:W-:-:S03]  /*26c0*/  FADD.FTZ R36, R36, R9 ;  /* 0x0000000924247221 */ /* 0x000fc60000010000 */
[----:B-----5:R-:W-:Y:S01]  /*26d0*/  FADD.FTZ R33, R33, R14 ;  /* 0x0000000e21217221 */ /* 0x020fe20000010000 */
[----:B------:R-:W-:-:S07]  /*26e0*/  FADD.FTZ R36, R36, R15 ;  /* 0x0000000f24247221 */ /* 0x000fce0000010000 */
.L_x_23:
[----:B------:R-:W-:Y:S05]  /*26f0*/  BSYNC.RECONVERGENT B1 ;  /* 0x0000000000017941 */ /* 0x000fea0003800200 */
.L_x_22:
[----:B------:R-:W-:Y:S05]  /*2700*/  @!P1 BRA `(.L_x_19) ;  /* 0x0000000000649947 */ /* 0x000fea0003800000 */
[C---:B------:R-:W-:Y:S02]  /*2710*/  LOP3.LUT P2, RZ, R39.reuse, 0x3, RZ, 0xc0, !PT ;  /* 0x0000000327ff7812 */ /* 0x040fe4000784c0ff */
[----:B------:R-:W-:-:S11]  /*2720*/  LOP3.LUT P1, RZ, R39, 0x1, RZ, 0xc0, !PT ;  /* 0x0000000127ff7812 */ /* 0x000fd6000782c0ff */
[----:B------:R-:W0:Y:S01]  /*2730*/  @P2 LDC.64 R8, c[0x0][0x3d0] ;  /* 0x0000f400ff082b82 */ /* 0x000e220000000a00 */
[C---:B------:R-:W-:Y:S01]  /*2740*/  @P2 IMAD.WIDE.U32 R10, R35.reuse, 0x280, R4 ;  /* 0x00000280230a2825 */ /* 0x040fe200078e0004 */
[----:B------:R-:W-:-:S03]  /*2750*/  @P2 IADD3 R35, P3, PT, R35, 0x14, RZ ;  /* 0x0000001423232810 */ /* 0x000fc60007f7e0ff */
[----:B------:R-:W-:Y:S01]  /*2760*/  @P2 IMAD R13, R34, 0x280, RZ ;  /* 0x00000280220d2824 */ /* 0x000fe200078e02ff */
[----:B------:R-:W-:Y:S01]  /*2770*/  @P2 IADD3.X R34, PT, PT, RZ, R34, RZ, P3, !PT ;  /* 0x00000022ff222210 */ /* 0x000fe20001ffe4ff */
[----:B------:R-:W-:Y:S01]  /*2780*/  @!P1 IMAD.WIDE.U32 R4, R35, 0x280, R4 ;  /* 0x0000028023049825 */ /* 0x000fe200078e0004 */
[----:B------:R-:W1:Y:S02]  /*2790*/  @!P1 LDC.64 R6, c[0x0][0x3d0] ;  /* 0x0000f400ff069b82 */ /* 0x000e640000000a00 */
[----:B------:R-:W-:Y:S01]  /*27a0*/  @P2 IADD3 R11, PT, PT, R11, R13, RZ ;  /* 0x0000000d0b0b2210 */ /* 0x000fe20007ffe0ff */
[----:B------:R-:W-:-:S04]  /*27b0*/  @!P1 IMAD R13, R34, 0x280, RZ ;  /* 0x00000280220d9824 */ /* 0x000fc800078e02ff */
[----:B------:R-:W-:Y:S01]  /*27c0*/  @!P1 IMAD.IADD R5, R5, 0x1, R13 ;  /* 0x0000000105059824 */ /* 0x000fe200078e020d */
[----:B0-----:R-:W-:-:S04]  /*27d0*/  @P2 LEA R8, P3, R10, R8, 0x3 ;  /* 0x000000080a082211 */ /* 0x001fc800078618ff */
[----:B------:R-:W-:Y:S02]  /*27e0*/  @P2 LEA.HI.X R9, R10, R9, R11, 0x3, P3 ;  /* 0x000000090a092211 */ /* 0x000fe400018f1c0b */
[----:B-1----:R-:W-:-:S03]  /*27f0*/  @!P1 LEA R6, P3, R4, R6, 0x3 ;  /* 0x0000000604069211 */ /* 0x002fc600078618ff */
[----:B------:R-:W2:Y:S01]  /*2800*/  @P2 LDG.E.64 R10, desc[UR12][R8.64+0x10000] ;  /* 0x0100000c080a2981 */ /* 0x000ea2000c1e1b00 */
[----:B------:R-:W-:-:S03]  /*2810*/  @!P1 LEA.HI.X R7, R4, R7, R5, 0x3, P3 ;  /* 0x0000000704079211 */ /* 0x000fc600018f1c05 */
[----:B------:R-:W3:Y:S04]  /*2820*/  @P2 LDG.E.64 R12, desc[UR12][R8.64+0x1c800] ;  /* 0x01c8000c080c2981 */ /* 0x000ee8000c1e1b00 */
[----:B------:R-:W4:Y:S01]  /*2830*/  @!P1 LDG.E.64 R6, desc[UR12][R6.64+0x10000] ;  /* 0x0100000c06069981 */ /* 0x000f22000c1e1b00 */
[----:B--2---:R-:W-:Y:S01]  /*2840*/  @P2 FADD.FTZ R5, R33, R10 ;  /* 0x0000000a21052221 */ /* 0x004fe20000010000 */
[----:B------:R-:W-:-:S03]  /*2850*/  @P2 FADD.FTZ R4, R36, R11 ;  /* 0x0000000b24042221 */ /* 0x000fc60000010000 */
[----:B---3--:R-:W-:Y:S01]  /*2860*/  @P2 FADD.FTZ R33, R5, R12 ;  /* 0x0000000c05212221 */ /* 0x008fe20000010000 */
[----:B------:R-:W-:-:S03]  /*2870*/  @P2 FADD.FTZ R36, R4, R13 ;  /* 0x0000000d04242221 */ /* 0x000fc60000010000 */
[----:B----4-:R-:W-:Y:S01]  /*2880*/  @!P1 FADD.FTZ R33, R33, R6 ;  /* 0x0000000621219221 */ /* 0x010fe20000010000 */
[----:B------:R-:W-:-:S07]  /*2890*/  @!P1 FADD.FTZ R36, R36, R7 ;  /* 0x0000000724249221 */ /* 0x000fce0000010000 */
.L_x_19:
[----:B------:R-:W-:Y:S05]  /*28a0*/  BSYNC.RECONVERGENT B0 ;  /* 0x0000000000007941 */ /* 0x000fea0003800200 */
.L_x_18:
[----:B------:R0:W-:Y:S01]  /*28b0*/  STS [R27], R33 ;  /* 0x000000211b007388 */ /* 0x0001e20000000800 */
[----:B------:R-:W1:Y:S01]  /*28c0*/  LDC.64 R6, c[0x0][0x388] ;  /* 0x0000e200ff067b82 */ /* 0x000e620000000a00 */
[----:B------:R-:W-:Y:S02]  /*28d0*/  ISETP.GT.U32.AND P1, PT, R43, 0x9, PT ;  /* 0x000000092b00780c */ /* 0x000fe40003f24070 */
[----:B------:R0:W-:Y:S01]  /*28e0*/  STS [R27+0x500], R36 ;  /* 0x000500241b007388 */ /* 0x0001e20000000800 */
[----:B------:R-:W-:-:S04]  /*28f0*/  MOV R9, R26 ;  /* 0x0000001a00097202 */ /* 0x000fc80000000f00 */
[----:B------:R-:W2:Y:S08]  /*2900*/  LDC.64 R4, c[0x0][0x390] ;  /* 0x0000e400ff047b82 */ /* 0x000eb00000000a00 */
[----:B0-----:R-:W-:Y:S06]  /*2910*/  BAR.SYNC.DEFER_BLOCKING 0x0 ;  /* 0x0000000000007b1d */ /* 0x001fec0000010000 */
.L_x_27:
[----:B0-----:R-:W-:Y:S01]  /*2920*/  @!P1 LOP3.LUT R10, R9, 0x1e, R28, 0x78, !PT ;  /* 0x0000001e090a9812 */ /* 0x001fe200078e781c */
[----:B------:R-:W-:Y:S01]  /*2930*/  HFMA2 R8, -RZ, RZ, 0, 0 ;  /* 0x00000000ff087431 */ /* 0x000fe200000001ff */
[----:B------:R-:W-:Y:S01]  /*2940*/  UMOV UR7, 0xffff ;  /* 0x0000ffff00077882 */ /* 0x000fe20000000000 */
[----:B------:R-:W-:Y:S02]  /*2950*/  ISETP.NE.AND P2, PT, R43, RZ, PT ;  /* 0x000000ff2b00720c */ /* 0x000fe40003f45270 */
[----:B------:R-:W-:Y:S02]  /*2960*/  @!P1 LEA R11, R10, R29, 0x2 ;  /* 0x0000001d0a0b9211 */ /* 0x000fe400078e10ff */
[----:B------:R-:W-:-:S03]  /*2970*/  MOV R10, RZ ;  /* 0x000000ff000a7202 */ /* 0x000fc60000000f00 */
[----:B------:R0:W3:Y:S04]  /*2980*/  @!P1 LDS R8, [R11] ;  /* 0x000000000b089984 */ /* 0x0000e80000000800 */
[----:B------:R0:W4:Y:S01]  /*2990*/  @!P1 LDS R10, [R11+0x500] ;  /* 0x000500000b0a9984 */ /* 0x0001220000000800 */
[----:B------:R-:W-:Y:S05]  /*29a0*/  BRA.DIV UR7, `(.L_x_24) ;  /* 0x0000000207ac7947 */ /* 0x000fea000b800000 */
[----:B------:R-:W-:Y:S01]  /*29b0*/  IMAD.MOV.U32 R15, RZ, RZ, 0xffff ;  /* 0x0000ffffff0f7424 */ /* 0x000fe200078e00ff */
[----:B------:R-:W-:Y:S01]  /*29c0*/  MOV R17, 0xffff ;  /* 0x0000ffff00117802 */ /* 0x000fe20000000f00 */
[----:B------:R-:W-:Y:S01]  /*29d0*/  IMAD.MOV.U32 R21, RZ, RZ, 0xffff ;  /* 0x0000ffffff157424 */ /* 0x000fe200078e00ff */
[----:B------:R-:W-:Y:S01]  /*29e0*/  MOV R16, 0xffff ;  /* 0x0000ffff00107802 */ /* 0x000fe20000000f00 */
[----:B0--3--:R-:W0:Y:S01]  /*29f0*/  SHFL.BFLY PT, R11, R8, 0x8, 0x101f ;  /* 0x0d101f00080b7f89 */ /* 0x009e2200000e0000 */
[----:B------:R-:W-:Y:S02]  /*2a00*/  MOV R18, 0xffff ;  /* 0x0000ffff00127802 */ /* 0x000fe40000000f00 */
[----:B------:R-:W-:Y:S01]  /*2a10*/  MOV R19, 0xffff ;  /* 0x0000ffff00137802 */ /* 0x000fe20000000f00 */
[----:B----4-:R-:W3:Y:S01]  /*2a20*/  SHFL.BFLY PT, R13, R10, 0x8, 0x101f ;  /* 0x0d101f000a0d7f89 */ /* 0x010ee200000e0000 */
[----:B------:R-:W-:Y:S01]  /*2a30*/  MOV R20, 0xffff ;  /* 0x0000ffff00147802 */ /* 0x000fe20000000f00 */
[----:B0-----:R-:W-:Y:S01]  /*2a40*/  FADD.FTZ R11, R11, R8 ;  /* 0x000000080b0b7221 */ /* 0x001fe20000010000 */
[----:B---3--:R-:W-:-:S04]  /*2a50*/  FADD.FTZ R13, R13, R10 ;  /* 0x0000000a0d0d7221 */ /* 0x008fc80000010000 */
[----:B------:R-:W0:Y:S01]  /*2a60*/  SHFL.BFLY PT, R12, R11, 0x4, 0x101f ;  /* 0x0c901f000b0c7f89 */ /* 0x000e2200000e0000 */
[----:B------:R-:W-:-:S03]  /*2a70*/  MOV R10, 0xffff ;  /* 0x0000ffff000a7802 */ /* 0x000fc60000000f00 */
[----:B------:R-:W3:Y:S01]  /*2a80*/  SHFL.BFLY PT, R14, R13, 0x4, 0x101f ;  /* 0x0c901f000d0e7f89 */ /* 0x000ee200000e0000 */
[----:B0-----:R-:W-:Y:S01]  /*2a90*/  FADD.FTZ R12, R11, R12 ;  /* 0x0000000c0b0c7221 */ /* 0x001fe20000010000 */
[----:B---3--:R-:W-:-:S04]  /*2aa0*/  FADD.FTZ R14, R13, R14 ;  /* 0x0000000e0d0e7221 */ /* 0x008fc80000010000 */
[----:B------:R-:W0:Y:S04]  /*2ab0*/  SHFL.BFLY PT, R15, R12, 0x2, 0x101f ;  /* 0x0c501f000c0f7f89 */ /* 0x000e2800000e0000 */
[----:B------:R-:W3:Y:S01]  /*2ac0*/  SHFL.BFLY PT, R17, R14, 0x2, 0x101f ;  /* 0x0c501f000e117f89 */ /* 0x000ee200000e0000 */
[----:B0-----:R-:W-:Y:S01]  /*2ad0*/  FADD.FTZ R15, R12, R15 ;  /* 0x0000000f0c0f7221 */ /* 0x001fe20000010000 */
[----:B---3--:R-:W-:-:S04]  /*2ae0*/  FADD.FTZ R17, R14, R17 ;  /* 0x000000110e117221 */ /* 0x008fc80000010000 */
[----:B------:R-:W0:Y:S04]  /*2af0*/  SHFL.BFLY PT, R8, R15, 0x1, 0x101f ;  /* 0x0c301f000f087f89 */ /* 0x000e2800000e0000 */
[----:B------:R3:W4:Y:S02]  /*2b00*/  SHFL.BFLY PT, R10, R17, 0x1, 0x101f ;  /* 0x0c301f00110a7f89 */ /* 0x00072400000e0000 */
[----:B0--3--:R-:W-:-:S07]  /*2b10*/  FADD.FTZ R8, R15, R8 ;  /* 0x000000080f087221 */ /* 0x009fce0000010000 */
.L_x_38:
[----:B------:R-:W-:Y:S01]  /*2b20*/  BSSY.RECONVERGENT B0, `(.L_x_25) ;  /* 0x000000a000007945 */ /* 0x000fe20003800200 */
[----:B----4-:R-:W-:-:S03]  /*2b30*/  FADD.FTZ R17, R17, R10 ;  /* 0x0000000a11117221 */ /* 0x010fc60000010000 */
[----:B------:R-:W-:Y:S05]  /*2b40*/  @P2 BRA `(.L_x_26) ;  /* 0x00000000001c2947 */ /* 0x000fea0003800000 */
[----:B------:R-:W-:Y:S02]  /*2b50*/  IADD3 R13, PT, PT, R9, UR6, RZ ;  /* 0x00000006090d7c10 */ /* 0x000fe4000fffe0ff */
[----:B------:R-:W-:-:S03]  /*2b60*/  F2FP.BF16.F32.PACK_AB R8, R17, R8 ;  /* 0x000000081108723e */ /* 0x000fc600000010ff */
[----:B-1----:R-:W-:Y:S01]  /*2b70*/  IMAD.WIDE R10, R13, 0x2, R6 ;  /* 0x000000020d0a7825 */ /* 0x002fe200078e0206 */
[----:B------:R-:W-:-:S03]  /*2b80*/  PRMT R14, R8, 0x7632, R14 ;  /* 0x00007632080e7816 */ /* 0x000fc6000000000e */
[----:B--2---:R-:W-:Y:S01]  /*2b90*/  IMAD.WIDE R12, R13, 0x2, R4 ;  /* 0x000000020d0c7825 */ /* 0x004fe200078e0204 */
[----:B------:R0:W-:Y:S04]  /*2ba0*/  STG.E.U16 desc[UR12][R10.64], R8 ;  /* 0x000000080a007986 */ /* 0x0001e8000c10150c */
[----:B------:R0:W-:Y:S02]  /*2bb0*/  STG.E.U16 desc[UR12][R12.64], R14 ;  /* 0x0000000e0c007986 */ /* 0x0001e4000c10150c */
.L_x_26:
[----:B------:R-:W-:Y:S05]  /*2bc0*/  BSYNC.RECONVERGENT B0 ;  /* 0x0000000000007941 */ /* 0x000fea0003800200 */
.L_x_25:
[C---:B------:R-:W-:Y:S02]  /*2bd0*/  ISETP.GE.U32.AND P2, PT, R9.reuse, 0xc, PT ;  /* 0x0000000c0900780c */ /* 0x040fe40003f46070 */
[----:B------:R-:W-:-:S11]  /*2be0*/  IADD3 R9, PT, PT, R9, 0x14, RZ ;  /* 0x0000001409097810 */ /* 0x000fd60007ffe0ff */
[----:B------:R-:W-:Y:S05]  /*2bf0*/  @!P2 BRA `(.L_x_27) ;  /* 0xfffffffc0048a947 */ /* 0x000fea000383ffff */
[----:B------:R-:W-:Y:S05]  /*2c00*/  WARPSYNC.ALL ;  /* 0x0000000000007948 */ /* 0x000fea0003800000 */
[----:B------:R-:W-:Y:S01]  /*2c10*/  BAR.SYNC.DEFER_BLOCKING 0x0 ;  /* 0x0000000000007b1d */ /* 0x000fe20000010000 */
[----:B------:R-:W-:-:S04]  /*2c20*/  UIADD3 UR6, UPT, UPT, UR6, 0x1000, URZ ;  /* 0x0000100006067890 */ /* 0x000fc8000fffe0ff */
[----:B------:R-:W-:-:S09]  /*2c30*/  UISETP.GE.AND UP0, UPT, UR6, UR9, UPT ;  /* 0x000000090600728c */ /* 0x000fd2000bf06270 */
[----:B------:R-:W-:Y:S05]  /*2c40*/  BRA.U !UP0, `(.L_x_28) ;  /* 0xfffffff508807547 */ /* 0x000fea000b83ffff */
[----:B------:R-:W-:Y:S05]  /*2c50*/  EXIT ;  /* 0x000000000000794d */ /* 0x000fea0003800000 */
.L_x_24:
[----:B------:R-:W-:Y:S01]  /*2c60*/  BSSY B0, `(.L_x_29) ;  /* 0x0000008000007945 */ /* 0x000fe20003800000 */
[----:B---3--:R-:W-:Y:S01]  /*2c70*/  IMAD.MOV.U32 R19, RZ, RZ, R8 ;  /* 0x000000ffff137224 */ /* 0x008fe200078e0008 */
[----:B------:R-:W-:Y:S02]  /*2c80*/  MOV R20, 0x8 ;  /* 0x0000000800147802 */ /* 0x000fe40000000f00 */
[----:B------:R-:W-:Y:S02]  /*2c90*/  MOV R21, 0x101f ;  /* 0x0000101f00157802 */ /* 0x000fe40000000f00 */
[----:B------:R-:W-:-:S07]  /*2ca0*/  MOV R16, 0xffff ;  /* 0x0000ffff00107802 */ /* 0x000fce0000000f00 */
[----:B012-4-:R-:W-:Y:S05]  /*2cb0*/  WARPSYNC.COLLECTIVE R16, `(.L_x_30) ;  /* 0x0000000010087348 */ /* 0x017fea0003c00000 */
[----:B------:R3:W0:Y:S02]  /*2cc0*/  SHFL.BFLY P3, R18, R19, R20, R21 ;  /* 0x0c00001413127389 */ /* 0x0006240000060015 */
[----:B01234-:R-:W-:Y:S05]  /*2cd0*/  ENDCOLLECTIVE ;  /* 0x000000000000791b */ /* 0x01ffea0003800000 */
.L_x_30:
[----:B------:R-:W-:Y:S05]  /*2ce0*/  BSYNC B0 ;  /* 0x0000000000007941 */ /* 0x000fea0003800000 */
.L_x_29:
[----:B------:R-:W-:Y:S02]  /*2cf0*/  HFMA2 R20, -RZ, RZ, 0, 4.76837158203125e-07 ;  /* 0x00000008ff147431 */ /* 0x000fe400000001ff */
[----:B------:R-:W-:Y:S01]  /*2d00*/  IMAD.MOV.U32 R19, RZ, RZ, R10 ;  /* 0x000000ffff137224 */ /* 0x000fe200078e000a */
[----:B------:R-:W-:Y:S02]  /*2d10*/  MOV R21, 0x101f ;  /* 0x0000101f00157802 */ /* 0x000fe40000000f00 */
[----:B------:R-:W-:Y:S02]  /*2d20*/  MOV R16, 0xffff ;  /* 0x0000ffff00107802 */ /* 0x000fe40000000f00 */
[----:B------:R-:W-:-:S07]  /*2d30*/  MOV R11, R18 ;  /* 0x00000012000b7202 */ /* 0x000fce0000000f00 */
[----:B------:R-:W-:Y:S05]  /*2d40*/  WARPSYNC.COLLECTIVE R16, `(.L_x_31) ;  /* 0x0000000010087348 */ /* 0x000fea0003c00000 */
[----:B------:R0:W1:Y:S02]  /*2d50*/  SHFL.BFLY P3, R18, R19, R20, R21 ;  /* 0x0c00001413127389 */ /* 0x0000640000060015 */
[----:B01----:R-:W-:Y:S05]  /*2d60*/  ENDCOLLECTIVE ;  /* 0x000000000000791b */ /* 0x003fea0003800000 */
.L_x_31:
[----:B------:R-:W-:Y:S01]  /*2d70*/  FADD.FTZ R11, R11, R8 ;  /* 0x000000080b0b7221 */ /* 0x000fe20000010000 */
[----:B------:R-:W-:-:S03]  /*2d80*/  HFMA2 R20, -RZ, RZ, 0, 2.384185791015625e-07 ;  /* 0x00000004ff147431 */ /* 0x000fc600000001ff */
[----:B------:R-:W-:Y:S01]  /*2d90*/  IMAD.MOV.U32 R19, RZ, RZ, R11 ;  /* 0x000000ffff137224 */ /* 0x000fe200078e000b */
[----:B------:R-:W-:-:S07]  /*2da0*/  MOV R13, R18 ;  /* 0x00000012000d7202 */ /* 0x000fce0000000f00 */
[----:B------:R-:W-:Y:S05]  /*2db0*/  WARPSYNC.COLLECTIVE R16, `(.L_x_32) ;  /* 0x0000000010087348 */ /* 0x000fea0003c00000 */
[----:B------:R0:W1:Y:S02]  /*2dc0*/  SHFL.BFLY P3, R18, R19, R20, R21 ;  /* 0x0c00001413127389 */ /* 0x0000640000060015 */
[----:B01----:R-:W-:Y:S05]  /*2dd0*/  ENDCOLLECTIVE ;  /* 0x000000000000791b */ /* 0x003fea0003800000 */
.L_x_32:
[----:B------:R-:W-:-:S05]  /*2de0*/  FADD.FTZ R13, R13, R10 ;  /* 0x0000000a0d0d7221 */ /* 0x000fca0000010000 */
[----:B------:R-:W-:Y:S02]  /*2df0*/  MOV R19, R13 ;  /* 0x0000000d00137202 */ /* 0x000fe40000000f00 */
[----:B------:R-:W-:-:S07]  /*2e00*/  MOV R12, R18 ;  /* 0x00000012000c7202 */ /* 0x000fce0000000f00 */
[----:B------:R-:W-:Y:S05]  /*2e10*/  WARPSYNC.COLLECTIVE R16, `(.L_x_33) ;  /* 0x0000000010087348 */ /* 0x000fea0003c00000 */
[----:B------:R0:W1:Y:S02]  /*2e20*/  SHFL.BFLY P3, R18, R19, R20, R21 ;  /* 0x0c00001413127389 */ /* 0x0000640000060015 */
[----:B01----:R-:W-:Y:S05]  /*2e30*/  ENDCOLLECTIVE ;  /* 0x000000000000791b */ /* 0x003fea0003800000 */
.L_x_33:
[----:B------:R-:W-:Y:S01]  /*2e40*/  FADD.FTZ R12, R11, R12 ;  /* 0x0000000c0b0c7221 */ /* 0x000fe20000010000 */
[----:B------:R-:W-:-:S03]  /*2e50*/  HFMA2 R20, -RZ, RZ, 0, 1.1920928955078125e-07 ;  /* 0x00000002ff147431 */ /* 0x000fc600000001ff */
[----:B------:R-:W-:Y:S01]  /*2e60*/  IMAD.MOV.U32 R19, RZ, RZ, R12 ;  /* 0x000000ffff137224 */ /* 0x000fe200078e000c */
[----:B------:R-:W-:-:S07]  /*2e70*/  MOV R14, R18 ;  /* 0x00000012000e7202 */ /* 0x000fce0000000f00 */
[----:B------:R-:W-:Y:S05]  /*2e80*/  WARPSYNC.COLLECTIVE R16, `(.L_x_34) ;  /* 0x0000000010087348 */ /* 0x000fea0003c00000 */
[----:B------:R0:W1:Y:S02]  /*2e90*/  SHFL.BFLY P3, R18, R19, R20, R21 ;  /* 0x0c00001413127389 */ /* 0x0000640000060015 */
[----:B01----:R-:W-:Y:S05]  /*2ea0*/  ENDCOLLECTIVE ;  /* 0x000000000000791b */ /* 0x003fea0003800000 */
.L_x_34:
[----:B------:R-:W-:-:S05]  /*2eb0*/  FADD.FTZ R14, R13, R14 ;  /* 0x0000000e0d0e7221 */ /* 0x000fca0000010000 */
[----:B------:R-:W-:Y:S02]  /*2ec0*/  MOV R19, R14 ;  /* 0x0000000e00137202 */ /* 0x000fe40000000f00 */
[----:B------:R-:W-:-:S07]  /*2ed0*/  MOV R15, R18 ;  /* 0x00000012000f7202 */ /* 0x000fce0000000f00 */
[----:B------:R-:W-:Y:S05]  /*2ee0*/  WARPSYNC.COLLECTIVE R16, `(.L_x_35) ;  /* 0x0000000010087348 */ /* 0x000fea0003c00000 */
[----:B------:R0:W1:Y:S02]  /*2ef0*/  SHFL.BFLY P3, R18, R19, R20, R21 ;  /* 0x0c00001413127389 */ /* 0x0000640000060015 */
[----:B01----:R-:W-:Y:S05]  /*2f00*/  ENDCOLLECTIVE ;  /* 0x000000000000791b */ /* 0x003fea0003800000 */
.L_x_35:
[----:B------:R-:W-:Y:S01]  /*2f10*/  FADD.FTZ R15, R12, R15 ;  /* 0x0000000f0c0f7221 */ /* 0x000fe20000010000 */
[----:B------:R-:W-:-:S03]  /*2f20*/  HFMA2 R20, -RZ, RZ, 0, 5.9604644775390625e-08 ;  /* 0x00000001ff147431 */ /* 0x000fc600000001ff */
[----:B------:R-:W-:Y:S01]  /*2f30*/  IMAD.MOV.U32 R19, RZ, RZ, R15 ;  /* 0x000000ffff137224 */ /* 0x000fe200078e000f */
[----:B------:R-:W-:-:S07]  /*2f40*/  MOV R17, R18 ;  /* 0x0000001200117202 */ /* 0x000fce0000000f00 */
[----:B------:R-:W-:Y:S05]  /*2f50*/  WARPSYNC.COLLECTIVE R16, `(.L_x_36) ;  /* 0x0000000010087348 */ /* 0x000fea0003c00000 */
[----:B------:R0:W1:Y:S02]  /*2f60*/  SHFL.BFLY P3, R18, R19, R20, R21 ;  /* 0x0c00001413127389 */ /* 0x0000640000060015 */
[----:B01----:R-:W-:Y:S05]  /*2f70*/  ENDCOLLECTIVE ;  /* 0x000000000000791b */ /* 0x003fea0003800000 */
.L_x_36:
[----:B------:R-:W-:-:S05]  /*2f80*/  FADD.FTZ R17, R14, R17 ;  /* 0x000000110e117221 */ /* 0x000fca0000010000 */
[----:B------:R-:W-:Y:S02]  /*2f90*/  MOV R19, R17 ;  /* 0x0000001100137202 */ /* 0x000fe40000000f00 */
[----:B------:R-:W-:-:S07]  /*2fa0*/  MOV R8, R18 ;  /* 0x0000001200087202 */ /* 0x000fce0000000f00 */
[----:B------:R-:W-:Y:S05]  /*2fb0*/  WARPSYNC.COLLECTIVE R16, `(.L_x_37) ;  /* 0x0000000010087348 */ /* 0x000fea0003c00000 */
[----:B------:R0:W1:Y:S02]  /*2fc0*/  SHFL.BFLY P3, R18, R19, R20, R21 ;  /* 0x0c00001413127389 */ /* 0x0000640000060015 */
[----:B01----:R-:W-:Y:S05]  /*2fd0*/  ENDCOLLECTIVE ;  /* 0x000000000000791b */ /* 0x003fea0003800000 */
.L_x_37:
[----:B------:R-:W-:Y:S01]  /*2fe0*/  FADD.FTZ R8, R15, R8 ;  /* 0x000000080f087221 */ /* 0x000fe20000010000 */
[----:B------:R-:W-:Y:S01]  /*2ff0*/  MOV R10, R18 ;  /* 0x00000012000a7202 */ /* 0x000fe20000000f00 */
[----:B------:R-:W-:Y:S06]  /*3000*/  BRA `(.L_x_38) ;  /* 0xfffffff800c47947 */ /* 0x000fec000383ffff */
.L_x_39:
[----:B------:R-:W-:-:S00]  /*3010*/  BRA `(.L_x_39) ;  /* 0xfffffffc00fc7947 */ /* 0x000fc0000383ffff */
[----:B------:R-:W-:-:S00]  /*3020*/  NOP ;  /* 0x0000000000007918 */ /* 0x000fc00000000000 */
        /* <DEDUP_REMOVED lines=13> */
.L_x_1586:


//--------------------- .text._ZN13group_norm_v218gn_bwd_cuda_kernelI13__nv_bfloat16Li320ELi1ELi32ELi20ELi1024ELb0ELb1ELi16ELi320ELi320ELi4ELb1ELi2ELb0ELb0ELNS_15WgradSyncMethodE3ENS_16CompileConditionILi1000EEEEEvPT_S6_S6_PKS5_S8_S8_S8_PKfflPfPj --------------------------
	.section	.text._ZN13group_norm_v218gn_bwd_cuda_kernelI13__nv_bfloat16Li320ELi1ELi32ELi20ELi1024ELb0ELb1ELi16ELi320ELi320ELi4ELb1ELi2ELb0ELb0ELNS_15WgradSyncMethodE3ENS_16CompileConditionILi1000EEEEEvPT_S6_S6_PKS5_S8_S8_S8_PKfflPfPj,"ax",@progbits
	.align	128
        .global         _ZN13group_norm_v218gn_bwd_cuda_kernelI13__nv_bfloat16Li320ELi1ELi32ELi20ELi1024ELb0ELb1ELi16ELi320ELi320ELi4ELb1ELi2ELb0ELb0ELNS_15WgradSyncMethodE3ENS_16CompileConditionILi1000EEEEEvPT_S6_S6_PKS5_S8_S8_S8_PKfflPfPj
        .type           _ZN13group_norm_v218gn_bwd_cuda_kernelI13__nv_bfloat16Li320ELi1ELi32ELi20ELi1024ELb0ELb1ELi16ELi320ELi320ELi4ELb1ELi2ELb0ELb0ELNS_15WgradSyncMethodE3ENS_16CompileConditionILi1000EEEEEvPT_S6_S6_PKS5_S8_S8_S8_PKfflPfPj,@function
        .size           _ZN13group_norm_v218gn_bwd_cuda_kernelI13__nv_bfloat16Li320ELi1ELi32ELi20ELi1024ELb0ELb1ELi16ELi320ELi320ELi4ELb1ELi2ELb0ELb0ELNS_15WgradSyncMethodE3ENS_16CompileConditionILi1000EEEEEvPT_S6_S6_PKS5_S8_S8_S8_PKfflPfPj,(.L_x_1587 - _ZN13group_norm_v218gn_bwd_cuda_kernelI13__nv_bfloat16Li320ELi1ELi32ELi20ELi1024ELb0ELb1ELi16ELi320ELi320ELi4ELb1ELi2ELb0ELb0ELNS_15WgradSyncMethodE3ENS_16CompileConditionILi1000EEEEEvPT_S6_S6_PKS5_S8_S8_S8_PKfflPfPj)
        .other          _ZN13group_norm_v218gn_bwd_cuda_kernelI13__nv_bfloat16Li320ELi1ELi32ELi20ELi1024ELb0ELb1ELi16ELi320ELi320ELi4ELb1ELi2ELb0ELb0ELNS_15WgradSyncMethodE3ENS_16CompileConditionILi1000EEEEEvPT_S6_S6_PKS5_S8_S8_S8_PKfflPfPj,@"STO_CUDA_ENTRY STV_DEFAULT"
_ZN13group_norm_v218gn_bwd_cuda_kernelI13__nv_bfloat16Li320ELi1ELi32ELi20ELi1024ELb0ELb1ELi16ELi320ELi320ELi4ELb1ELi2ELb0ELb0ELNS_15WgradSyncMethodE3ENS_16CompileConditionILi1000EEEEEvPT_S6_S6_PKS5_S8_S8_S8_PKfflPfPj:
.text._ZN13group_norm_v218gn_bwd_cuda_kernelI13__nv_bfloat16Li320ELi1ELi32ELi20ELi1024ELb0ELb1ELi16ELi320ELi320ELi4ELb1ELi2ELb0ELb0ELNS_15WgradSyncMethodE3ENS_16CompileConditionILi1000EEEEEvPT_S6_S6_PKS5_S8_S8_S8_PKfflPfPj:
[----:B------:R-:W-:Y:S01]  /*0000*/  LDC R1, c[0x0][0x37c] ;  /* 0x0000df00ff017b82 */ /* 0x000fe20000000800 */
[----:B------:R-:W0:Y:S01]  /*0010*/  S2R R0, SR_CTAID.Y ;  /* 0x0000000000007919 */ /* 0x000e220000002600 */
[----:B------:R-:W1:Y:S01]  /*0020*/  LDCU.64 UR4, c[0x0][0x3c8] ;  /* 0x00007900ff0477ac */ /* 0x000e620008000a00 */
[----:B------:R-:W2:Y:S01]  /*0030*/  S2R R2, SR_CTAID.X ;  /* 0x0000000000027919 */ /* 0x000ea20000002500 */
[----:B------:R-:W3:Y:S01]  /*0040*/  LDCU.64 UR8, c[0x0][0x358] ;  /* 0x00006b00ff0877ac */ /* 0x000ee20008000a00 */
[----:B-1----:R-:W-:Y:S02]  /*0050*/  USHF.L.U32 UR6, UR4, 0x1, URZ ;  /* 0x0000000104067899 */ /* 0x002fe400080006ff */
[----:B------:R-:W-:-:S06]  /*0060*/  USHF.L.U64.HI UR4, UR4, 0x1, UR5 ;  /* 0x0000000104047899 */ /* 0x000fcc0008010205 */
[----:B------:R-:W-:Y:S02]  /*0070*/  MOV R3, UR4 ;  /* 0x0000000400037c02 */ /* 0x000fe40008000f00 */
[C---:B0-----:R-:W-:Y:S02]  /*0080*/  ISETP.LT.U32.AND P0, PT, R0.reuse, UR6, PT ;  /* 0x0000000600007c0c */ /* 0x041fe4000bf01070 */
[----:B------:R-:W-:Y:S02]  /*0090*/  LOP3.LUT R4, R0, 0x1, RZ, 0xc0, !PT ;  /* 0x0000000100047812 */ /* 0x000fe400078ec0ff */
[----:B------:R-:W-:-:S13]  /*00a0*/  ISETP.GT.AND.EX P0, PT, R3, RZ, PT, P0 ;  /* 0x000000ff0300720c */ /* 0x000fda0003f04300 */
[----:B--23--:R-:W-:Y:S05]  /*00b0*/  @P0 BRA `(.L_x_40) ;  /* 0x00000000005c0947 */ /* 0x00cfea0003800000 */
[----:B------:R-:W0:Y:S01]  /*00c0*/  S2R R3, SR_TID.X ;  /* 0x0000000000037919 */ /* 0x000e220000002100 */
[----:B------:R-:W-:Y:S01]  /*00d0*/  BAR.SYNC.DEFER_BLOCKING 0x0 ;  /* 0x0000000000007b1d */ /* 0x000fe20000010000 */
[----:B0-----:R-:W-:-:S13]  /*00e0*/  ISETP.NE.AND P0, PT, R3, RZ, PT ;  /* 0x000000ff0300720c */ /* 0x001fda0003f05270 */
[----:B------:R-:W-:Y:S05]  /*00f0*/  @P0 BRA `(.L_x_41) ;  /* 0x0000000000400947 */ /* 0x000fea0003800000 */
[----:B------:R-:W0:Y:S01]  /*0100*/  LDC.64 R6, c[0x0][0x3d8] ;  /* 0x0000f600ff067b82 */ /* 0x000e220000000a00 */
[----:B------:R-:W-:Y:S02]  /*0110*/  SHF.R.U32.HI R3, RZ, 0x1, R0 ;  /* 0x00000001ff037819 */ /* 0x000fe40000011600 */
[----:B------:R-:W-:Y:S02]  /*0120*/  MOV R5, 0x7fffffc1 ;  /* 0x7fffffc100057802 */ /* 0x000fe40000000f00 */
[----:B------:R-:W-:-:S04]  /*0130*/  LOP3.LUT P0, RZ, R3, R2, RZ, 0xfc, !PT ;  /* 0x0000000203ff7212 */ /* 0x000fc8000780fcff */
[----:B------:R-:W-:Y:S01]  /*0140*/  SEL R3, R5, 0x1, !P0 ;  /* 0x0000000105037807 */ /* 0x000fe20004000000 */
[----:B0-----:R-:W-:Y:S01]  /*0150*/  IMAD.WIDE.U32 R6, R4, 0x4, R6 ;  /* 0x0000000404067825 */ /* 0x001fe200078e0006 */
[----:B------:R-:W-:Y:S06]  /*0160*/  MEMBAR.ALL.GPU ;  /* 0x0000000000007992 */ /* 0x000fec000000a000 */
[----:B------:R-:W-:-:S00]  /*0170*/  ERRBAR ;  /* 0x00000000000079ab */ /* 0x000fc00000000000 */
[----:B------:R-:W-:Y:S06]  /*0180*/  CGAERRBAR ;  /* 0x00000000000075ab */ /* 0x000fec0000000000 */
[----:B------:R0:W5:Y:S02]  /*0190*/  ATOM.E.ADD.STRONG.GPU PT, R3, desc[UR8][R6.64+0x8], R3 ;  /* 0x800008030603798a */ /* 0x00016400081ef108 */
.L_x_42:
[----:B------:R-:W2:Y:S04]  /*01a0*/  LD.E.STRONG.GPU R8, desc[UR8][R6.64+0x8] ;  /* 0x0000080806087980 */ /* 0x000ea8000c10f900 */
[----:B--2---:R-:W-:Y:S01]  /*01b0*/  CCTL.IVALL ;  /* 0x00000000ff00798f */ /* 0x004fe20002000000 */
[----:B------:R-:W-:Y:S05]  /*01c0*/  YIELD ;  /* 0x0000000000007946 */ /* 0x000fea0003800000 */
[----:B-----5:R-:W-:-:S04]  /*01d0*/  LOP3.LUT R8, R8, R3, RZ, 0x3c, !PT ;  /* 0x0000000308087212 */ /* 0x020fc800078e3cff */
[----:B------:R-:W-:-:S13]  /*01e0*/  ISETP.GT.AND P0, PT, R8, -0x1, PT ;  /* 0xffffffff0800780c */ /* 0x000fda0003f04270 */
[----:B------:R-:W-:Y:S05]  /*01f0*/  @P0 BRA `(.L_x_42) ;  /* 0xfffffffc00e80947 */ /* 0x000fea000383ffff */
.L_x_41:
[----:B------:R-:W-:Y:S05]  /*0200*/  WARPSYNC.ALL ;  /* 0x0000000000007948 */ /* 0x000fea0003800000 */
[----:B------:R-:W-:Y:S06]  /*0210*/  BAR.SYNC.DEFER_BLOCKING 0x0 ;  /* 0x0000000000007b1d */ /* 0x000fec0000010000 */
[----:B------:R-:W-:Y:S05]  /*0220*/  BRA `(.L_x_43) ;  /* 0x00000020000c7947 */ /* 0x000fea0003800000 */
.L_x_40:
[----:B------:R-:W0:Y:S01]  /*0230*/  S2R R5, SR_TID.X ;  /* 0x0000000000057919 */ /* 0x000e220000002100 */
[----:B------:R-:W1:Y:S01]  /*0240*/  LDC.64 R20, c[0x0][0x3a8] ;  /* 0x0000ea00ff147b82 */ /* 0x000e620000000a00 */
[----:B------:R-:W-:Y:S01]  /*0250*/  IMAD R13, R4, 0x140, RZ ;  /* 0x00000140040d7824 */ /* 0x000fe200078e02ff */
[----:B------:R-:W2:Y:S01]  /*0260*/  S2R R16, SR_CgaCtaId ;  /* 0x0000000000107919 */ /* 0x000ea20000008800 */
[----:B------:R-:W-:Y:S02]  /*0270*/  SHF.R.U32.HI R9, RZ, 0x1, R0 ;  /* 0x00000001ff097819 */ /* 0x000fe40000011600 */
[----:B------:R-:W-:-:S03]  /*0280*/  SHF.L.U32 R7, R0, 0x5, RZ ;  /* 0x0000000500077819 */ /* 0x000fc600000006ff */
[----:B------:R-:W3:Y:S08]  /*0290*/  LDC.64 R90, c[0x0][0x3d8] ;  /* 0x0000f600ff5a7b82 */ /* 0x000ef00000000a00 */
[----:B------:R-:W4:Y:S08]  /*02a0*/  LDC.64 R88, c[0x0][0x3d0] ;  /* 0x0000f400ff587b82 */ /* 0x000f300000000a00 */
[----:B------:R-:W5:Y:S01]  /*02b0*/  LDC.64 R86, c[0x0][0x3d8] ;  /* 0x0000f600ff567b82 */ /* 0x000f620000000a00 */
[----:B0-----:R-:W-:-:S05]  /*02c0*/  LOP3.LUT R3, R5, 0xffff, RZ, 0xc0, !PT ;  /* 0x0000ffff05037812 */ /* 0x001fca00078ec0ff */
[----:B------:R-:W-:-:S05]  /*02d0*/  IMAD R3, R3, 0x334, RZ ;  /* 0x0000033403037824 */ /* 0x000fca00078e02ff */
[----:B------:R-:W-:-:S04]  /*02e0*/  SHF.R.U32.HI R18, RZ, 0x10, R3 ;  /* 0x00000010ff127819 */ /* 0x000fc80000011603 */
[----:B------:R-:W-:-:S05]  /*02f0*/  PRMT R3, R18, 0x9910, RZ ;  /* 0x0000991012037816 */ /* 0x000fca00000000ff */
[----:B------:R-:W-:-:S05]  /*0300*/  IMAD R3, R3, 0x50, RZ ;  /* 0x0000005003037824 */ /* 0x000fca00078e02ff */
[----:B------:R-:W-:-:S04]  /*0310*/  IADD3 R3, PT, PT, RZ, -R3, RZ ;  /* 0x80000003ff037210 */ /* 0x000fc80007ffe0ff */
[----:B------:R-:W-:-:S04]  /*0320*/  PRMT R6, R3, 0x7710, RZ ;  /* 0x0000771003067816 */ /* 0x000fc800000000ff */
[----:B------:R-:W-:-:S04]  /*0330*/  IADD3 R3, PT, PT, R6, R5, RZ ;  /* 0x0000000506037210 */ /* 0x000fc80007ffe0ff */
[----:B------:R-:W-:-:S04]  /*0340*/  LOP3.LUT R28, R3, 0xffff, RZ, 0xc0, !PT ;  /* 0x0000ffff031c7812 */ /* 0x000fc800078ec0ff */
[----:B------:R-:W-:-:S05]  /*0350*/  LEA R6, R28, R13, 0x2 ;  /* 0x0000000d1c067211 */ /* 0x000fca00078e10ff */
[----:B-1----:R-:W-:-:S06]  /*0360*/  IMAD.WIDE.U32 R20, R6, 0x2, R20 ;  /* 0x0000000206147825 */ /* 0x002fcc00078e0014 */
[----:B------:R-:W4:Y:S01]  /*0370*/  LDG.E.64.CONSTANT R20, desc[UR8][R20.64] ;  /* 0x0000000814147981 */ /* 0x000f22000c1e9b00 */
[----:B------:R-:W-:Y:S02]  /*0380*/  LOP3.LUT P1, RZ, R9, R2, RZ, 0xfc, !PT ;  /* 0x0000000209ff7212 */ /* 0x000fe4000782fcff */
[----:B------:R-:W-:Y:S02]  /*0390*/  CS2R R42, SRZ ;  /* 0x00000000002a7805 */ /* 0x000fe4000001ff00 */
[----:B------:R-:W-:Y:S02]  /*03a0*/  LOP3.LUT R9, R7, 0x1fffc0, RZ, 0xc0, !PT ;  /* 0x001fffc007097812 */ /* 0x000fe400078ec0ff */
[----:B------:R-:W-:Y:S02]  /*03b0*/  CS2R R36, SRZ ;  /* 0x0000000000247805 */ /* 0x000fe4000001ff00 */
[----:B------:R-:W-:Y:S02]  /*03c0*/  SHF.R.U32.HI R10, RZ, 0x4, R5 ;  /* 0x00000004ff0a7819 */ /* 0x000fe40000011605 */
[----:B------:R-:W-:-:S02]  /*03d0*/  CS2R R40, SRZ ;  /* 0x0000000000287805 */ /* 0x000fc4000001ff00 */
[----:B------:R-:W-:Y:S02]  /*03e0*/  MOV R3, 0x400 ;  /* 0x0000040000037802 */ /* 0x000fe40000000f00 */
[----:B------:R-:W-:Y:S02]  /*03f0*/  CS2R R38, SRZ ;  /* 0x0000000000267805 */ /* 0x000fe4000001ff00 */
[----:B------:R-:W-:Y:S01]  /*0400*/  SHF.R.U32.HI R11, RZ, 0x2, R5 ;  /* 0x00000002ff0b7819 */ /* 0x000fe20000011605 */
[----:B-----5:R-:W-:Y:S01]  /*0410*/  IMAD.WIDE.U32 R86, R4, 0x4, R86 ;  /* 0x0000000404567825 */ /* 0x020fe200078e0056 */
[----:B------:R-:W-:Y:S01]  /*0420*/  LOP3.LUT R10, R10, R5, RZ, 0x3c, !PT ;  /* 0x000000050a0a7212 */ /* 0x000fe200078e3cff */
[----:B------:R-:W0:Y:S01]  /*0430*/  LDCU UR5, c[0x0][0x374] ;  /* 0x00006e80ff0577ac */ /* 0x000e220008000800 */
[----:B------:R-:W-:Y:S01]  /*0440*/  LOP3.LUT R12, R9, 0x3f, R2, 0xf8, !PT ;  /* 0x0000003f090c7812 */ /* 0x000fe200078ef802 */
[----:B------:R-:W-:Y:S01]  /*0450*/  VIADD R7, R3, 0x2800 ;  /* 0x0000280003077836 */ /* 0x000fe20000000000 */
[----:B------:R-:W-:-:S02]  /*0460*/  SHF.L.U32 R9, R5, 0x1, RZ ;  /* 0x0000000105097819 */ /* 0x000fc400000006ff */
[----:B------:R-:W-:Y:S01]  /*0470*/  IADD3 R32, PT, PT, R3, 0x3480, RZ ;  /* 0x0000348003207810 */ /* 0x000fe20007ffe0ff */
[----:B------:R-:W-:Y:S01]  /*0480*/  IMAD R12, R12, 0x280, R5 ;  /* 0x000002800c0c7824 */ /* 0x000fe200078e0205 */
[----:B------:R-:W-:Y:S02]  /*0490*/  SHF.L.U32 R10, R10, 0x3, RZ ;  /* 0x000000030a0a7819 */ /* 0x000fe400000006ff */
[----:B------:R-:W-:Y:S02]  /*04a0*/  LEA R14, R4, R11, 0x4 ;  /* 0x0000000b040e7211 */ /* 0x000fe400078e20ff */
[C---:B--2---:R-:W-:Y:S02]  /*04b0*/  LEA R8, R16.reuse, R3, 0x18 ;  /* 0x0000000310087211 */ /* 0x044fe400078ec0ff */
[----:B------:R-:W-:Y:S02]  /*04c0*/  LEA R3, R16, R7, 0x18 ;  /* 0x0000000710037211 */ /* 0x000fe400078ec0ff */
[----:B------:R-:W-:-:S02]  /*04d0*/  LOP3.LUT R9, R9, 0x18, RZ, 0xc0, !PT ;  /* 0x0000001809097812 */ /* 0x000fc400078ec0ff */
[----:B------:R-:W-:Y:S01]  /*04e0*/  LEA R32, R16, R32, 0x18 ;  /* 0x0000002010207211 */ /* 0x000fe200078ec0ff */
[----:B------:R-:W-:Y:S01]  /*04f0*/  IMAD R16, R14, 0x14, -R13 ;  /* 0x000000140e107824 */ /* 0x000fe200078e0a0d */
[----:B------:R-:W-:Y:S02]  /*0500*/  LOP3.LUT R7, R10, 0x18, RZ, 0xc0, !PT ;  /* 0x000000180a077812 */ /* 0x000fe400078ec0ff */
[----:B------:R-:W-:Y:S02]  /*0510*/  IADD3 R14, PT, PT, R12, R13, RZ ;  /* 0x0000000d0c0e7210 */ /* 0x000fe40007ffe0ff */
[----:B------:R-:W-:Y:S01]  /*0520*/  LEA R10, R5, R8, 0x5 ;  /* 0x00000008050a7211 */ /* 0x000fe200078e28ff */
[----:B------:R-:W-:Y:S01]  /*0530*/  IMAD.IADD R12, R8, 0x1, R7 ;  /* 0x00000001080c7824 */ /* 0x000fe200078e0207 */
[C---:B------:R-:W-:Y:S02]  /*0540*/  LOP3.LUT R13, R9.reuse, 0x8, RZ, 0x3c, !PT ;  /* 0x00000008090d7812 */ /* 0x040fe400078e3cff */
[----:B------:R-:W-:-:S02]  /*0550*/  LOP3.LUT R15, R9, 0x10, RZ, 0x3c, !PT ;  /* 0x00000010090f7812 */ /* 0x000fc400078e3cff */
[----:B------:R-:W-:Y:S02]  /*0560*/  LOP3.LUT R17, R9, 0x18, RZ, 0x3c, !PT ;  /* 0x0000001809117812 */ /* 0x000fe400078e3cff */
[C---:B------:R-:W-:Y:S02]  /*0570*/  IADD3 R7, PT, PT, R10.reuse, R9, RZ ;  /* 0x000000090a077210 */ /* 0x040fe40007ffe0ff */
[C---:B------:R-:W-:Y:S01]  /*0580*/  IADD3 R8, PT, PT, R10.reuse, R13, RZ ;  /* 0x0000000d0a087210 */ /* 0x040fe20007ffe0ff */
[----:B------:R-:W-:Y:S01]  /*0590*/  IMAD.SHL.U32 R13, R5, 0x8, RZ ;  /* 0x00000008050d7824 */ /* 0x000fe200078e00ff */
[C---:B------:R-:W-:Y:S02]  /*05a0*/  IADD3 R9, PT, PT, R10.reuse, R15, RZ ;  /* 0x0000000f0a097210 */ /* 0x040fe40007ffe0ff */
[----:B------:R-:W-:Y:S02]  /*05b0*/  IADD3 R10, PT, PT, R10, R17, RZ ;  /* 0x000000110a0a7210 */ /* 0x000fe40007ffe0ff */
[----:B------:R-:W-:-:S02]  /*05c0*/  IADD3 R17, PT, PT, R16, 0xc, RZ ;  /* 0x0000000c10117810 */ /* 0x000fc40007ffe0ff */
[----:B------:R-:W-:Y:S02]  /*05d0*/  LOP3.LUT R23, R13, 0x18, RZ, 0xc0, !PT ;  /* 0x000000180d177812 */ /* 0x000fe400078ec0ff */
[----:B------:R-:W-:Y:S01]  /*05e0*/  SHF.R.U32.HI R24, RZ, 0x2, R17 ;  /* 0x00000002ff187819 */ /* 0x000fe20000011611 */
[----:B------:R-:W-:Y:S01]  /*05f0*/  IMAD.SHL.U32 R17, R2, 0x10, RZ ;  /* 0x0000001002117824 */ /* 0x000fe200078e00ff */
[C---:B------:R-:W-:Y:S02]  /*0600*/  IADD3 R13, PT, PT, R16.reuse, 0x4, RZ ;  /* 0x00000004100d7810 */ /* 0x040fe40007ffe0ff */
[----:B------:R-:W-:Y:S01]  /*0610*/  IADD3 R15, PT, PT, R16, 0x8, RZ ;  /* 0x00000008100f7810 */ /* 0x000fe20007ffe0ff */
[----:B------:R-:W-:Y:S01]  /*0620*/  IMAD R24, R24, 0x28, R3 ;  /* 0x0000002818187824 */ /* 0x000fe200078e0203 */
[----:B------:R-:W-:Y:S02]  /*0630*/  IADD3 R19, PT, PT, R16, 0x10, RZ ;  /* 0x0000001010137810 */ /* 0x000fe40007ffe0ff */
[----:B------:R-:W-:-:S02]  /*0640*/  LEA R11, R11, R12, 0x5 ;  /* 0x0000000c0b0b7211 */ /* 0x000fc400078e28ff */
[----:B------:R-:W-:Y:S02]  /*0650*/  SHF.R.U32.HI R12, RZ, 0x2, R16 ;  /* 0x00000002ff0c7819 */ /* 0x000fe40000011610 */
[----:B------:R-:W-:Y:S02]  /*0660*/  SHF.R.U32.HI R16, RZ, 0x2, R13 ;  /* 0x00000002ff107819 */ /* 0x000fe4000001160d */
[----:B------:R-:W-:Y:S01]  /*0670*/  SHF.R.U32.HI R22, RZ, 0x2, R15 ;  /* 0x00000002ff167819 */ /* 0x000fe2000001160f */
[----:B------:R-:W-:Y:S01]  /*0680*/  IMAD R12, R12, 0x28, R3 ;  /* 0x000000280c0c7824 */ /* 0x000fe200078e0203 */
[----:B------:R-:W-:Y:S01]  /*0690*/  SHF.R.U32.HI R26, RZ, 0x2, R19 ;  /* 0x00000002ff1a7819 */ /* 0x000fe20000011613 */
[--C-:B------:R-:W-:Y:S01]  /*06a0*/  IMAD R16, R16, 0x28, R3.reuse ;  /* 0x0000002810107824 */ /* 0x100fe200078e0203 */
[----:B------:R-:W-:Y:S01]  /*06b0*/  IADD3 R15, PT, PT, R23, R24, RZ ;  /* 0x00000018170f7210 */ /* 0x000fe20007ffe0ff */
[--C-:B------:R-:W-:Y:S01]  /*06c0*/  IMAD R22, R22, 0x28, R3.reuse ;  /* 0x0000002816167824 */ /* 0x100fe200078e0203 */
[----:B------:R-:W-:Y:S01]  /*06d0*/  LOP3.LUT R24, R6, 0xffff, RZ, 0xc0, !PT ;  /* 0x0000ffff06187812 */ /* 0x000fe200078ec0ff */
[----:B------:R-:W-:Y:S01]  /*06e0*/  IMAD R26, R26, 0x28, R3 ;  /* 0x000000281a1a7824 */ /* 0x000fe200078e0203 */
[----:B------:R-:W-:Y:S01]  /*06f0*/  LOP3.LUT R17, R18, 0x3f0, R17, 0xf8, !PT ;  /* 0x000003f012117812 */ /* 0x000fe200078ef811 */
[----:B------:R-:W-:Y:S01]  /*0700*/  IMAD R3, R28, 0x28, R3 ;  /* 0x000000281c037824 */ /* 0x000fe200078e0203 */
[----:B---3--:R-:W-:Y:S01]  /*0710*/  LEA R90, P0, R0, R90, 0x2 ;  /* 0x0000005a005a7211 */ /* 0x008fe200078010ff */
[----:B------:R-:W-:Y:S01]  /*0720*/  IMAD R24, R24, 0xccd, RZ ;  /* 0x00000ccd18187824 */ /* 0x000fe200078e02ff */
[----:B------:R-:W-:-:S02]  /*0730*/  SHF.L.U32 R19, R14, 0x1, RZ ;  /* 0x000000010e137819 */ /* 0x000fc400000006ff */
[----:B------:R-:W-:Y:S02]  /*0740*/  LEA R18, R18, R3, 0x3 ;  /* 0x0000000312127211 */ /* 0x000fe400078e18ff */
[----:B------:R-:W-:Y:S01]  /*0750*/  SHF.L.U32 R3, R2, 0x1, RZ ;  /* 0x0000000102037819 */ /* 0x000fe200000006ff */
[----:B----4-:R-:W-:Y:S01]  /*0760*/  IMAD.WIDE.U32 R88, R19, 0x4, R88 ;  /* 0x0000000413587825 */ /* 0x010fe200078e0058 */
[----:B------:R-:W-:Y:S02]  /*0770*/  SHF.R.U32.HI R25, RZ, 0x10, R24 ;  /* 0x00000010ff197819 */ /* 0x000fe40000011618 */
[----:B------:R-:W-:Y:S02]  /*0780*/  LEA.HI.X R91, R0, R91, RZ, 0x2, P0 ;  /* 0x0000005b005b7211 */ /* 0x000fe400000f14ff */
[----:B------:R-:W-:Y:S01]  /*0790*/  LOP3.LUT R28, R3, 0x7e, RZ, 0xc0, !PT ;  /* 0x0000007e031c7812 */ /* 0x000fe200078ec0ff */
[----:B------:R-:W-:Y:S01]  /*07a0*/  IMAD R3, R4, -0x10, R25 ;  /* 0xfffffff004037824 */ /* 0x000fe200078e0219 */
[----:B------:R-:W-:-:S02]  /*07b0*/  ISETP.NE.AND P0, PT, R2, RZ, PT ;  /* 0x000000ff0200720c */ /* 0x000fc40003f05270 */
[----:B------:R-:W-:Y:S02]  /*07c0*/  MOV R30, 0x7fffffc1 ;  /* 0x7fffffc1001e7802 */ /* 0x000fe40000000f00 */
[C---:B------:R-:W-:Y:S01]  /*07d0*/  IADD3 R13, PT, PT, R23.reuse, R16, RZ ;  /* 0x00000010170d7210 */ /* 0x040fe20007ffe0ff */
[----:B------:R-:W-:Y:S01]  /*07e0*/  IMAD.IADD R16, R23, 0x1, R26 ;  /* 0x0000000117107824 */ /* 0x000fe200078e021a */
[C---:B------:R-:W-:Y:S02]  /*07f0*/  SHF.L.U32 R29, R5.reuse, 0x2, RZ ;  /* 0x00000002051d7819 */ /* 0x040fe400000006ff */
[----:B------:R-:W-:Y:S02]  /*0800*/  LEA R27, R5, R28, 0x5 ;  /* 0x0000001c051b7211 */ /* 0x000fe400078e28ff */
[----:B------:R-:W-:Y:S02]  /*0810*/  IADD3 R12, PT, PT, R12, R23, RZ ;  /* 0x000000170c0c7210 */ /* 0x000fe40007ffe0ff */
[----:B------:R-:W-:Y:S01]  /*0820*/  IADD3 R14, PT, PT, R23, R22, RZ ;  /* 0x00000016170e7210 */ /* 0x000fe20007ffe0ff */
[----:B------:R-:W-:Y:S01]  /*0830*/  HFMA2 R23, -RZ, RZ, 0, 0 ;  /* 0x00000000ff177431 */ /* 0x000fe200000001ff */
[----:B------:R-:W-:-:S02]  /*0840*/  SEL R24, R30, 0x1, !P0 ;  /* 0x000000011e187807 */ /* 0x000fc40004000000 */
[----:B------:R-:W-:Y:S02]  /*0850*/  SEL R28, R30, 0x1, !P1 ;  /* 0x000000011e1c7807 */ /* 0x000fe40004800000 */
[-C--:B------:R-:W-:Y:S02]  /*0860*/  LEA R30, R3, R32.reuse, 0x3 ;  /* 0x00000020031e7211 */ /* 0x080fe400078e18ff */
[C---:B------:R-:W-:Y:S02]  /*0870*/  LEA.HI R31, R5.reuse, R32, RZ, 0x1f ;  /* 0x00000020051f7211 */ /* 0x040fe400078ff8ff */
[----:B------:R-:W-:Y:S02]  /*0880*/  MOV R22, R0 ;  /* 0x0000000000167202 */ /* 0x000fe40000000f00 */
[----:B------:R-:W-:Y:S02]  /*0890*/  LOP3.LUT R26, R5, 0xf, RZ, 0xc0, !PT ;  /* 0x0000000f051a7812 */ /* 0x000fe400078ec0ff */
[----:B------:R-:W-:-:S02]  /*08a0*/  LOP3.LUT R29, R29, 0x3c0, RZ, 0xc0, !PT ;  /* 0x000003c01d1d7812 */ /* 0x000fc400078ec0ff */
[C---:B------:R-:W-:Y:S02]  /*08b0*/  PRMT R33, R20.reuse, 0x7632, R33 ;  /* 0x0000763214217816 */ /* 0x040fe40000000021 */
[C---:B------:R-:W-:Y:S02]  /*08c0*/  PRMT R34, R21.reuse, 0x7632, R34 ;  /* 0x0000763215227816 */ /* 0x040fe40000000022 */
[----:B------:R-:W-:Y:S02]  /*08d0*/  SHF.L.U32 R19, R20, 0x10, RZ ;  /* 0x0000001014137819 */ /* 0x000fe400000006ff */
[----:B------:R-:W-:Y:S01]  /*08e0*/  SHF.L.U32 R20, R21, 0x10, RZ ;  /* 0x0000001015147819 */ /* 0x000fe200000006ff */
[----:B------:R-:W-:Y:S01]  /*08f0*/  IMAD.MOV.U32 R21, RZ, RZ, RZ ;  /* 0x000000ffff157224 */ /* 0x000fe200078e00ff */
[----:B------:R-:W-:Y:S01]  /*0900*/  SHF.L.U32 R32, R33, 0x10, RZ ;  /* 0x0000001021207819 */ /* 0x000fe200000006ff */
[----:B0-----:R-:W-:-:S07]  /*0910*/  IMAD.U32 R33, R34, 0x10000, RZ ;  /* 0x0001000022217824 */ /* 0x001fce00078e00ff */
.L_x_55:
[--C-:B-1----:R-:W-:Y:S01]  /*0920*/  SHF.R.U64 R47, R22, 0x1, R23.reuse ;  /* 0x00000001162f7819 */ /* 0x102fe20000001217 */
[----:B------:R-:W-:Y:S01]  /*0930*/  IMAD R3, R17, 0x280, RZ ;  /* 0x0000028011037824 */ /* 0x000fe200078e02ff */
[----:B------:R-:W-:Y:S01]  /*0940*/  MOV R34, R6 ;  /* 0x0000000600227202 */ /* 0x000fe20000000f00 */
[----:B0-----:R-:W0:Y:S01]  /*0950*/  LDCU.64 UR12, c[0x0][0x3a0] ;  /* 0x00007400ff0c77ac */ /* 0x001e220008000a00 */
[----:B------:R-:W-:Y:S02]  /*0960*/  MOV R35, RZ ;  /* 0x000000ff00237202 */ /* 0x000fe40000000f00 */
[----:B------:R-:W-:Y:S01]  /*0970*/  SHF.R.U32.HI R46, RZ, 0x1, R23 ;  /* 0x00000001ff2e7819 */ /* 0x000fe20000011617 */
[----:B------:R-:W1:Y:S01]  /*0980*/  LDCU.64 UR10, c[0x0][0x3b8] ;  /* 0x00007700ff0a77ac */ /* 0x000e620008000a00 */
[----:B------:R-:W-:Y:S01]  /*0990*/  IMAD.WIDE.U32 R34, R47, 0xa0000, R34 ;  /* 0x000a00002f227825 */ /* 0x000fe200078e0022 */
[----:B------:R-:W2:Y:S03]  /*09a0*/  LDCU UR7, c[0x0][0x3c0] ;  /* 0x00007800ff0777ac */ /* 0x000ea60008000800 */
[----:B------:R-:W-:Y:S01]  /*09b0*/  IMAD R45, R46, 0xa0000, RZ ;  /* 0x000a00002e2d7824 */ /* 0x000fe200078e02ff */
[----:B------:R-:W-:-:S04]  /*09c0*/  IADD3 R3, P0, PT, R3, R34, RZ ;  /* 0x0000002203037210 */ /* 0x000fc80007f1e0ff */
[----:B------:R-:W-:Y:S02]  /*09d0*/  IADD3.X R44, PT, PT, R35, R45, RZ, P0, !PT ;  /* 0x0000002d232c7210 */ /* 0x000fe400007fe4ff */
[----:B------:R-:W-:Y:S02]  /*09e0*/  SHF.L.U64.HI R45, R47, 0x6, R46 ;  /* 0x000000062f2d7819 */ /* 0x000fe4000001022e */
[----:B------:R-:W-:Y:S02]  /*09f0*/  SHF.L.U64.HI R35, R3, 0x1, R44 ;  /* 0x0000000103237819 */ /* 0x000fe4000001022c */
[----:B------:R-:W-:Y:S02]  /*0a00*/  SHF.L.U32 R44, R47, 0x6, RZ ;  /* 0x000000062f2c7819 */ /* 0x000fe400000006ff */
[----:B------:R-:W-:-:S03]  /*0a10*/  SHF.L.U32 R34, R3, 0x1, RZ ;  /* 0x0000000103227819 */ /* 0x000fc600000006ff */
[----:B------:R-:W-:Y:S01]  /*0a20*/  IMAD.WIDE.U32 R44, R25, 0x2, R44 ;  /* 0x00000002192c7825 */ /* 0x000fe200078e002c */
[----:B0-----:R-:W-:-:S04]  /*0a30*/  IADD3 R64, P0, PT, R34, UR12, RZ ;  /* 0x0000000c22407c10 */ /* 0x001fc8000ff1e0ff */
[----:B------:R-:W-:Y:S02]  /*0a40*/  IADD3.X R65, PT, PT, R35, UR13, RZ, P0, !PT ;  /* 0x0000000d23417c10 */ /* 0x000fe400087fe4ff */
[----:B-1----:R-:W-:-:S03]  /*0a50*/  LEA R58, P0, R44, UR10, 0x2 ;  /* 0x0000000a2c3a7c11 */ /* 0x002fc6000f8010ff */
[----:B------:R-:W3:Y:S01]  /*0a60*/  LDG.E.64.CONSTANT R52, desc[UR8][R64.64] ;  /* 0x0000000840347981 */ /* 0x000ee2000c1e9b00 */
[----:B------:R-:W-:Y:S01]  /*0a70*/  LEA.HI.X R59, R44, UR11, R45, 0x2, P0 ;  /* 0x0000000b2c3b7c11 */ /* 0x000fe200080f142d */
[----:B------:R-:W0:Y:S02]  /*0a80*/  LDCU.64 UR10, c[0x0][0x398] ;  /* 0x00007300ff0a77ac */ /* 0x000e240008000a00 */
[----:B------:R-:W4:Y:S04]  /*0a90*/  LDG.E.64.CONSTANT R54, desc[UR8][R64.64+0x1400] ;  /* 0x0014000840367981 */ /* 0x000f28000c1e9b00 */
[----:B------:R-:W2:Y:S04]  /*0aa0*/  LDG.E.64.CONSTANT R58, desc[UR8][R58.64] ;  /* 0x000000083a3a7981 */ /* 0x000ea8000c1e9b00 */
[----:B------:R-:W5:Y:S04]  /*0ab0*/  LDG.E.64.CONSTANT R60, desc[UR8][R64.64+0x3c00] ;  /* 0x003c0008403c7981 */ /* 0x000f68000c1e9b00 */
[----:B------:R1:W5:Y:S01]  /*0ac0*/  LDG.E.64.CONSTANT R56, desc[UR8][R64.64+0x2800] ;  /* 0x0028000840387981 */ /* 0x000362000c1e9b00 */
[----:B0-----:R-:W-:-:S04]  /*0ad0*/  IADD3 R62, P0, PT, R34, UR10, RZ ;  /* 0x0000000a223e7c10 */ /* 0x001fc8000ff1e0ff */
[----:B------:R-:W-:-:S05]  /*0ae0*/  IADD3.X R63, PT, PT, R35, UR11, RZ, P0, !PT ;  /* 0x0000000b233f7c10 */ /* 0x000fca00087fe4ff */
[----:B------:R-:W5:Y:S04]  /*0af0*/  LDG.E.64.CONSTANT R44, desc[UR8][R62.64] ;  /* 0x000000083e2c7981 */ /* 0x000f68000c1e9b00 */
[----:B------:R-:W5:Y:S04]  /*0b00*/  LDG.E.64.CONSTANT R46, desc[UR8][R62.64+0x1400] ;  /* 0x001400083e2e7981 */ /* 0x000f68000c1e9b00 */
[----:B------:R-:W5:Y:S04]  /*0b10*/  LDG.E.64.CONSTANT R48, desc[UR8][R62.64+0x2800] ;  /* 0x002800083e307981 */ /* 0x000f68000c1e9b00 */
[----:B------:R0:W5:Y:S01]  /*0b20*/  LDG.E.64.CONSTANT R50, desc[UR8][R62.64+0x3c00] ;  /* 0x003c00083e327981 */ /* 0x000162000c1e9b00 */
[----:B------:R-:W-:-:S04]  /*0b30*/  IADD3 R22, P1, PT, R22, 0x2, RZ ;  /* 0x0000000216167810 */ /* 0x000fc80007f3e0ff */
[----:B------:R-:W-:Y:S02]  /*0b40*/  ISETP.GE.U32.AND P0, PT, R22, UR6, PT ;  /* 0x0000000616007c0c */ /* 0x000fe4000bf06070 */
[----:B------:R-:W-:-:S04]  /*0b50*/  IADD3.X R23, PT, PT, RZ, R23, RZ, P1, !PT ;  /* 0x00000017ff177210 */ /* 0x000fc80000ffe4ff */
[----:B------:R-:W-:Y:S02]  /*0b60*/  ISETP.GE.AND.EX P0, PT, R23, UR4, PT, P0 ;  /* 0x0000000417007c0c */ /* 0x000fe4000bf06300 */
[----:B------:R-:W-:Y:S02]  /*0b70*/  ISETP.GT.U32.AND P1, PT, R5, 0x3f, PT ;  /* 0x0000003f0500780c */ /* 0x000fe40003f24070 */
[C---:B---3--:R-:W-:Y:S02]  /*0b80*/  PRMT R66, R52.reuse, 0x7632, R66 ;  /* 0x0000763234427816 */ /* 0x048fe40000000042 */
[----:B------:R-:W-:Y:S01]  /*0b90*/  SHF.L.U32 R3, R52, 0x10, RZ ;  /* 0x0000001034037819 */ /* 0x000fe200000006ff */
[----:B--2---:R-:W-:-:S06]  /*0ba0*/  FADD.FTZ R52, R59, UR7 ;  /* 0x000000073b347e21 */ /* 0x004fcc0008010000 */
[----:B------:R-:W2:Y:S01]  /*0bb0*/  MUFU.RSQ R52, R52 ;  /* 0x0000003400347308 */ /* 0x000ea20000001400 */
[C---:B-1----:R-:W-:Y:S01]  /*0bc0*/  PRMT R64, R53.reuse, 0x7632, R64 ;  /* 0x0000763235407816 */ /* 0x042fe20000000040 */
[----:B------:R-:W-:Y:S01]  /*0bd0*/  IMAD.U32 R53, R53, 0x10000, RZ ;  /* 0x0001000035357824 */ /* 0x000fe200078e00ff */
[C---:B----4-:R-:W-:Y:S02]  /*0be0*/  PRMT R65, R54.reuse, 0x7632, R65 ;  /* 0x0000763236417816 */ /* 0x050fe40000000041 */
[----:B------:R-:W-:Y:S02]  /*0bf0*/  SHF.L.U32 R79, R54, 0x10, RZ ;  /* 0x00000010364f7819 */ /* 0x000fe400000006ff */
[----:B-----5:R-:W-:Y:S02]  /*0c00*/  PRMT R59, R61, 0x7632, R59 ;  /* 0x000076323d3b7816 */ /* 0x020fe4000000003b */
[C---:B------:R-:W-:Y:S02]  /*0c10*/  PRMT R54, R55.reuse, 0x7632, R54 ;  /* 0x0000763237367816 */ /* 0x040fe40000000036 */
[----:B------:R-:W-:-:S02]  /*0c20*/  SHF.L.U32 R75, R55, 0x10, RZ ;  /* 0x00000010374b7819 */ /* 0x000fc400000006ff */
[----:B------:R-:W-:Y:S01]  /*0c30*/  SHF.L.U32 R77, R61, 0x10, RZ ;  /* 0x000000103d4d7819 */ /* 0x000fe200000006ff */
[----:B------:R-:W-:Y:S01]  /*0c40*/  IMAD.U32 R61, R66, 0x10000, RZ ;  /* 0x00010000423d7824 */ /* 0x000fe200078e00ff */
[C---:B------:R-:W-:Y:S02]  /*0c50*/  PRMT R55, R56.reuse, 0x7632, R55 ;  /* 0x0000763238377816 */ /* 0x040fe40000000037 */
[----:B------:R-:W-:Y:S02]  /*0c60*/  SHF.L.U32 R71, R56, 0x10, RZ ;  /* 0x0000001038477819 */ /* 0x000fe400000006ff */
[----:B------:R-:W-:Y:S02]  /*0c70*/  SHF.L.U32 R69, R64, 0x10, RZ ;  /* 0x0000001040457819 */ /* 0x000fe400000006ff */
[C---:B------:R-:W-:Y:S02]  /*0c80*/  PRMT R56, R57.reuse, 0x7632, R56 ;  /* 0x0000763239387816 */ /* 0x040fe40000000038 */
[----:B0-----:R-:W-:Y:S01]  /*0c90*/  SHF.L.U32 R63, R57, 0x10, RZ ;  /* 0x00000010393f7819 */ /* 0x001fe200000006ff */
[----:B------:R-:W-:Y:S01]  /*0ca0*/  FADD.FTZ R53, -R58, R53 ;  /* 0x000000353a357221 */ /* 0x000fe20000010100 */
[----:B------:R-:W-:Y:S01]  /*0cb0*/  PRMT R57, R60, 0x7632, R57 ;  /* 0x000076323c397816 */ /* 0x000fe20000000039 */
[----:B------:R-:W-:-:S02]  /*0cc0*/  IMAD.U32 R93, R59, 0x10000, RZ ;  /* 0x000100003b5d7824 */ /* 0x000fc400078e00ff */
[C---:B------:R-:W-:Y:S01]  /*0cd0*/  FADD.FTZ R59, -R58.reuse, R61 ;  /* 0x0000003d3a3b7221 */ /* 0x040fe20000010100 */
[----:B------:R-:W-:Y:S01]  /*0ce0*/  PRMT R80, R45, 0x7632, R80 ;  /* 0x000076322d507816 */ /* 0x000fe20000000050 */
[C---:B------:R-:W-:Y:S01]  /*0cf0*/  FADD.FTZ R3, -R58.reuse, R3 ;  /* 0x000000033a037221 */ /* 0x040fe20000010100 */
[----:B------:R-:W-:Y:S01]  /*0d00*/  SHF.L.U32 R65, R65, 0x10, RZ ;  /* 0x0000001041417819 */ /* 0x000fe200000006ff */
[----:B------:R-:W-:Y:S01]  /*0d10*/  FADD.FTZ R81, -R58, R69 ;  /* 0x000000453a517221 */ /* 0x000fe20000010100 */
[----:B------:R-:W-:Y:S02]  /*0d20*/  SHF.L.U32 R55, R55, 0x10, RZ ;  /* 0x0000001037377819 */ /* 0x000fe400000006ff */
[----:B------:R-:W-:Y:S02]  /*0d30*/  SHF.L.U32 R67, R60, 0x10, RZ ;  /* 0x000000103c437819 */ /* 0x000fe400000006ff */
[----:B------:R-:W-:Y:S02]  /*0d40*/  SHF.L.U32 R73, R54, 0x10, RZ ;  /* 0x0000001036497819 */ /* 0x000fe400000006ff */
[----:B------:R-:W-:-:S02]  /*0d50*/  SHF.L.U32 R83, R56, 0x10, RZ ;  /* 0x0000001038537819 */ /* 0x000fc400000006ff */
[----:B------:R-:W-:Y:S02]  /*0d60*/  SHF.L.U32 R85, R57, 0x10, RZ ;  /* 0x0000001039557819 */ /* 0x000fe400000006ff */
[----:B------:R-:W-:Y:S02]  /*0d70*/  PRMT R84, R44, 0x7632, R84 ;  /* 0x000076322c547816 */ /* 0x000fe40000000054 */
[----:B------:R-:W-:Y:S01]  /*0d80*/  SHF.L.U32 R82, R45, 0x10, RZ ;  /* 0x000000102d527819 */ /* 0x000fe200000006ff */
[----:B--2---:R-:W-:Y:S01]  /*0d90*/  FMUL.FTZ R45, R52, R53 ;  /* 0x00000035342d7220 */ /* 0x004fe20000410000 */
[----:B------:R-:W-:Y:S01]  /*0da0*/  SHF.L.U32 R54, R44, 0x10, RZ ;  /* 0x000000102c367819 */ /* 0x000fe200000006ff */
[----:B------:R-:W-:Y:S01]  /*0db0*/  FMUL.FTZ R53, R52, R59 ;  /* 0x0000003b34357220 */ /* 0x000fe20000410000 */
[----:B------:R-:W-:Y:S01]  /*0dc0*/  SHF.L.U32 R80, R80, 0x10, RZ ;  /* 0x0000001050507819 */ /* 0x000fe200000006ff */
[C---:B------:R-:W-:Y:S01]  /*0dd0*/  FADD.FTZ R79, -R58.reuse, R79 ;  /* 0x0000004f3a4f7221 */ /* 0x040fe20000010100 */
[----:B------:R-:W-:Y:S01]  /*0de0*/  FADD.FTZ R57, -R58, R77 ;  /* 0x0000004d3a397221 */ /* 0x000fe20000010100 */
[C---:B------:R-:W-:Y:S01]  /*0df0*/  FMUL.FTZ R3, R52.reuse, R3 ;  /* 0x0000000334037220 */ /* 0x040fe20000410000 */
[----:B------:R-:W-:Y:S01]  /*0e00*/  FMUL.FTZ R59, R52, R81 ;  /* 0x00000051343b7220 */ /* 0x000fe20000410000 */
[C---:B------:R-:W-:Y:S01]  /*0e10*/  FADD.FTZ R77, -R58.reuse, R65 ;  /* 0x000000413a4d7221 */ /* 0x040fe20000010100 */
[----:B------:R-:W-:Y:S01]  /*0e20*/  FADD.FTZ R61, -R58, R55 ;  /* 0x000000373a3d7221 */ /* 0x000fe20000010100 */
[----:B------:R-:W-:Y:S01]  /*0e30*/  SHF.L.U32 R84, R84, 0x10, RZ ;  /* 0x0000001054547819 */ /* 0x000fe200000006ff */
[C---:B------:R-:W-:Y:S01]  /*0e40*/  FADD.FTZ R75, -R58.reuse, R75 ;  /* 0x0000004b3a4b7221 */ /* 0x040fe20000010100 */
[C---:B------:R-:W-:Y:S01]  /*0e50*/  FADD.FTZ R71, -R58.reuse, R71 ;  /* 0x000000473a477221 */ /* 0x040fe20000010100 */
[C---:B------:R-:W-:Y:S01]  /*0e60*/  FADD.FTZ R63, -R58.reuse, R63 ;  /* 0x0000003f3a3f7221 */ /* 0x040fe20000010100 */
[C---:B------:R-:W-:Y:S01]  /*0e70*/  FADD.FTZ R67, -R58.reuse, R67 ;  /* 0x000000433a437221 */ /* 0x040fe20000010100 */
[C---:B------:R-:W-:Y:S01]  /*0e80*/  FADD.FTZ R73, -R58.reuse, R73 ;  /* 0x000000493a497221 */ /* 0x040fe20000010100 */
[C---:B------:R-:W-:Y:S01]  /*0e90*/  FADD.FTZ R65, -R58.reuse, R83 ;  /* 0x000000533a417221 */ /* 0x040fe20000010100 */
[C---:B------:R-:W-:Y:S01]  /*0ea0*/  FADD.FTZ R69, -R58.reuse, R85 ;  /* 0x000000553a457221 */ /* 0x040fe20000010100 */
[----:B------:R-:W-:Y:S01]  /*0eb0*/  FADD.FTZ R55, -R58, R93 ;  /* 0x0000005d3a377221 */ /* 0x000fe20000010100 */
[----:B------:R-:W-:Y:S01]  /*0ec0*/  FFMA.FTZ R58, R45, R82, R40 ;  /* 0x000000522d3a7223 */ /* 0x000fe20000010028 */
[----:B------:R-:W-:Y:S01]  /*0ed0*/  SHF.L.U32 R62, R46, 0x10, RZ ;  /* 0x000000102e3e7819 */ /* 0x000fe200000006ff */
[----:B------:R-:W-:Y:S01]  /*0ee0*/  FFMA.FTZ R83, R3, R54, R42 ;  /* 0x0000003603537223 */ /* 0x000fe2000001002a */
[--C-:B------:R-:W-:Y:S01]  /*0ef0*/  FFMA.FTZ R40, R59, R80, R38.reuse ;  /* 0x000000503b287223 */ /* 0x100fe20000010026 */
[----:B------:R-:W-:Y:S01]  /*0f00*/  FMUL.FTZ R78, R52, R79 ;  /* 0x0000004f344e7220 */ /* 0x000fe20000410000 */
[----:B------:R-:W-:Y:S01]  /*0f10*/  FADD.FTZ R43, R54, R43 ;  /* 0x0000002b362b7221 */ /* 0x000fe20000010000 */
[C---:B------:R-:W-:Y:S01]  /*0f20*/  PRMT R38, R47.reuse, 0x7632, R38 ;  /* 0x000076322f267816 */ /* 0x040fe20000000026 */
[----:B------:R-:W-:Y:S01]  /*0f30*/  FADD.FTZ R41, R82, R41 ;  /* 0x0000002952297221 */ /* 0x000fe20000010000 */
[----:B------:R-:W-:Y:S01]  /*0f40*/  SHF.L.U32 R60, R47, 0x10, RZ ;  /* 0x000000102f3c7819 */ /* 0x000fe200000006ff */
[--C-:B------:R-:W-:Y:S01]  /*0f50*/  FADD.FTZ R44, R84, R37.reuse ;  /* 0x00000025542c7221 */ /* 0x100fe20000010000 */
[----:B------:R-:W-:Y:S01]  /*0f60*/  FMUL.FTZ R85, R19, R54 ;  /* 0x0000003613557220 */ /* 0x000fe20000410000 */
[----:B------:R-:W-:Y:S01]  /*0f70*/  PRMT R37, R48, 0x7632, R37 ;  /* 0x0000763230257816 */ /* 0x000fe20000000025 */
[----:B------:R-:W-:Y:S01]  /*0f80*/  FMUL.FTZ R74, R52, R75 ;  /* 0x0000004b344a7220 */ /* 0x000fe20000410000 */
[----:B------:R-:W-:-:S02]  /*0f90*/  IMAD.U32 R48, R48, 0x10000, RZ ;  /* 0x0001000030307824 */ /* 0x000fc400078e00ff */
[----:B------:R-:W-:Y:S01]  /*0fa0*/  FFMA.FTZ R75, R78, R62, R83 ;  /* 0x0000003e4e4b7223 */ /* 0x000fe20000010053 */
[----:B------:R-:W-:Y:S01]  /*0fb0*/  FMUL.FTZ R70, R52, R71 ;  /* 0x0000004734467220 */ /* 0x000fe20000410000 */
[-C--:B------:R-:W-:Y:S01]  /*0fc0*/  FFMA.FTZ R81, R53, R84.reuse, R36 ;  /* 0x0000005435517223 */ /* 0x080fe20000010024 */
[C---:B------:R-:W-:Y:S01]  /*0fd0*/  PRMT R47, R50.reuse, 0x7632, R47 ;  /* 0x00007632322f7816 */ /* 0x040fe2000000002f */
[----:B------:R-:W-:Y:S01]  /*0fe0*/  FADD.FTZ R43, R43, R62 ;  /* 0x0000003e2b2b7221 */ /* 0x000fe20000010000 */
[----:B------:R-:W-:Y:S01]  /*0ff0*/  SHF.L.U32 R42, R50, 0x10, RZ ;  /* 0x00000010322a7819 */ /* 0x000fe200000006ff */
[----:B------:R-:W-:Y:S01]  /*1000*/  FMUL.FTZ R84, R32, R84 ;  /* 0x0000005420547220 */ /* 0x000fe20000410000 */
[----:B------:R-:W-:Y:S01]  /*1010*/  SHF.L.U32 R54, R38, 0x10, RZ ;  /* 0x0000001026367819 */ /* 0x000fe200000006ff */
[----:B------:R-:W-:Y:S01]  /*1020*/  FADD.FTZ R38, R41, R60 ;  /* 0x0000003c29267221 */ /* 0x000fe20000010000 */
[----:B------:R-:W-:Y:S01]  /*1030*/  FADD.FTZ R71, RZ, R85 ;  /* 0x00000055ff477221 */ /* 0x000fe20000010000 */
[----:B------:R-:W-:Y:S01]  /*1040*/  FFMA.FTZ R50, R3, R85, RZ ;  /* 0x0000005503327223 */ /* 0x000fe200000100ff */
[----:B------:R-:W-:Y:S01]  /*1050*/  SHF.L.U32 R41, R37, 0x10, RZ ;  /* 0x0000001025297819 */ /* 0x000fe200000006ff */
[-C--:B------:R-:W-:Y:S01]  /*1060*/  FFMA.FTZ R37, R70, R48.reuse, R75 ;  /* 0x0000003046257223 */ /* 0x080fe2000001004b */
[----:B------:R-:W-:Y:S01]  /*1070*/  PRMT R56, R46, 0x7632, R56 ;  /* 0x000076322e387816 */ /* 0x000fe20000000038 */
[----:B------:R-:W-:Y:S01]  /*1080*/  FADD.FTZ R43, R43, R48 ;  /* 0x000000302b2b7221 */ /* 0x000fe20000010000 */
[----:B------:R-:W-:Y:S01]  /*1090*/  FMUL.FTZ R75, R19, R48 ;  /* 0x00000030134b7220 */ /* 0x000fe20000410000 */
[----:B------:R-:W-:Y:S01]  /*10a0*/  FMUL.FTZ R82, R20, R82 ;  /* 0x0000005214527220 */ /* 0x000fe20000410000 */
[----:B------:R-:W-:Y:S01]  /*10b0*/  FADD.FTZ R48, R71, R84 ;  /* 0x0000005447307221 */ /* 0x000fe20000010000 */
[----:B------:R-:W-:Y:S01]  /*10c0*/  FFMA.FTZ R50, R53, R84, R50 ;  /* 0x0000005435327223 */ /* 0x000fe20000010032 */
[----:B------:R-:W-:Y:S01]  /*10d0*/  FADD.FTZ R93, R80, R39 ;  /* 0x00000027505d7221 */ /* 0x000fe20000010000 */
[----:B------:R-:W-:Y:S01]  /*10e0*/  SHF.L.U32 R56, R56, 0x10, RZ ;  /* 0x0000001038387819 */ /* 0x000fe200000006ff */
[----:B------:R-:W-:Y:S01]  /*10f0*/  FFMA.FTZ R39, R74, R60, R58 ;  /* 0x0000003c4a277223 */ /* 0x000fe2000001003a */
[----:B------:R-:W-:Y:S01]  /*1100*/  FMUL.FTZ R80, R33, R80 ;  /* 0x0000005021507220 */ /* 0x000fe20000410000 */
[----:B------:R-:W-:Y:S01]  /*1110*/  FADD.FTZ R48, R48, R82 ;  /* 0x0000005230307221 */ /* 0x000fe20000010000 */
[----:B------:R-:W-:Y:S01]  /*1120*/  FFMA.FTZ R58, R45, R82, R50 ;  /* 0x000000522d3a7223 */ /* 0x000fe20000010032 */
[----:B------:R-:W-:Y:S01]  /*1130*/  FMUL.FTZ R76, R52, R77 ;  /* 0x0000004d344c7220 */ /* 0x000fe20000410000 */
[----:B------:R-:W-:Y:S01]  /*1140*/  FADD.FTZ R50, R44, R56 ;  /* 0x000000382c327221 */ /* 0x000fe20000010000 */
[----:B------:R-:W-:Y:S01]  /*1150*/  FMUL.FTZ R83, R19, R62 ;  /* 0x0000003e13537220 */ /* 0x000fe20000410000 */
[----:B------:R-:W-:Y:S01]  /*1160*/  FADD.FTZ R44, R48, R80 ;  /* 0x00000050302c7221 */ /* 0x000fe20000010000 */
[----:B------:R-:W-:Y:S01]  /*1170*/  FFMA.FTZ R77, R59, R80, R58 ;  /* 0x000000503b4d7223 */ /* 0x000fe2000001003a */
[-C--:B------:R-:W-:Y:S01]  /*1180*/  FFMA.FTZ R48, R76, R56.reuse, R81 ;  /* 0x000000384c307223 */ /* 0x080fe20000010051 */
[----:B------:R-:W-:Y:S01]  /*1190*/  FMUL.FTZ R81, R32, R56 ;  /* 0x0000003820517220 */ /* 0x000fe20000410000 */
[----:B------:R-:W-:Y:S01]  /*11a0*/  FADD.FTZ R44, R44, R83 ;  /* 0x000000532c2c7221 */ /* 0x000fe20000010000 */
[----:B------:R-:W-:Y:S01]  /*11b0*/  FFMA.FTZ R77, R78, R83, R77 ;  /* 0x000000534e4d7223 */ /* 0x000fe2000001004d */
[----:B------:R-:W-:Y:S01]  /*11c0*/  FMUL.FTZ R72, R52, R73 ;  /* 0x0000004934487220 */ /* 0x000fe20000410000 */
[----:B------:R-:W-:Y:S01]  /*11d0*/  FMUL.FTZ R79, R20, R60 ;  /* 0x0000003c144f7220 */ /* 0x000fe20000410000 */
[----:B------:R-:W-:Y:S01]  /*11e0*/  FADD.FTZ R44, R44, R81 ;  /* 0x000000512c2c7221 */ /* 0x000fe20000010000 */
[----:B------:R-:W-:Y:S01]  /*11f0*/  FFMA.FTZ R73, R76, R81, R77 ;  /* 0x000000514c497223 */ /* 0x000fe2000001004d */
[----:B------:R-:W-:-:S02]  /*1200*/  FMUL.FTZ R77, R33, R54 ;  /* 0x00000036214d7220 */ /* 0x000fc40000410000 */
[----:B------:R-:W-:Y:S01]  /*1210*/  FADD.FTZ R44, R44, R79 ;  /* 0x0000004f2c2c7221 */ /* 0x000fe20000010000 */
[----:B------:R-:W-:Y:S01]  /*1220*/  FFMA.FTZ R73, R74, R79, R73 ;  /* 0x0000004f4a497223 */ /* 0x000fe20000010049 */
[----:B------:R-:W-:Y:S01]  /*1230*/  FADD.FTZ R93, R93, R54 ;  /* 0x000000365d5d7221 */ /* 0x000fe20000010000 */
[----:B------:R-:W-:Y:S01]  /*1240*/  FFMA.FTZ R40, R72, R54, R40 ;  /* 0x0000003648287223 */ /* 0x000fe20000010028 */
[----:B------:R-:W-:Y:S01]  /*1250*/  FADD.FTZ R44, R44, R77 ;  /* 0x0000004d2c2c7221 */ /* 0x000fe20000010000 */
[----:B------:R-:W-:Y:S01]  /*1260*/  FFMA.FTZ R54, R72, R77, R73 ;  /* 0x0000004d48367223 */ /* 0x000fe20000010049 */
[C---:B------:R-:W-:Y:S01]  /*1270*/  PRMT R36, R49.reuse, 0x7632, R36 ;  /* 0x0000763231247816 */ /* 0x040fe20000000024 */
[----:B------:R-:W-:Y:S01]  /*1280*/  FMUL.FTZ R73, R32, R41 ;  /* 0x0000002920497220 */ /* 0x000fe20000410000 */
[----:B------:R-:W-:Y:S01]  /*1290*/  SHF.L.U32 R49, R49, 0x10, RZ ;  /* 0x0000001031317819 */ /* 0x000fe200000006ff */
[----:B------:R-:W-:Y:S01]  /*12a0*/  FMUL.FTZ R68, R52, R61 ;  /* 0x0000003d34447220 */ /* 0x000fe20000410000 */
[----:B------:R-:W-:Y:S01]  /*12b0*/  FADD.FTZ R44, R44, R75 ;  /* 0x0000004b2c2c7221 */ /* 0x000fe20000010000 */
[----:B------:R-:W-:Y:S01]  /*12c0*/  FFMA.FTZ R54, R70, R75, R54 ;  /* 0x0000004b46367223 */ /* 0x000fe20000010036 */
[----:B------:R-:W-:-:S02]  /*12d0*/  IMAD.U32 R36, R36, 0x10000, RZ ;  /* 0x0001000024247824 */ /* 0x000fc400078e00ff */
        /* <DEDUP_REMOVED lines=24> */
[----:B------:R-:W-:Y:S01]  /*1460*/  FADD.FTZ R54, R38, R49 ;  /* 0x0000003126367221 */ /* 0x000fe20000010000 */
[----:B------:R-:W-:Y:S01]  /*1470*/  FMUL.FTZ R69, R33, R46 ;  /* 0x0000002e21457220 */ /* 0x000fe20000410000 */
[----:B------:R-:W-:Y:S01]  /*1480*/  FMUL.FTZ R64, R52, R55 ;  /* 0x0000003734407220 */ /* 0x000fe20000410000 */
[----:B------:R-:W-:Y:S01]  /*1490*/  FADD.FTZ R38, R56, R65 ;  /* 0x0000004138267221 */ /* 0x000fe20000010000 */
[----:B------:R-:W-:Y:S01]  /*14a0*/  FFMA.FTZ R57, R62, R65, R57 ;  /* 0x000000413e397223 */ /* 0x000fe20000010039 */
[----:B------:R-:W-:-:S02]  /*14b0*/  FFMA.FTZ R49, R66, R49, R39 ;  /* 0x0000003142317223 */ /* 0x000fc40000010027 */
[----:B------:R-:W-:Y:S01]  /*14c0*/  FADD.FTZ R38, R38, R69 ;  /* 0x0000004526267221 */ /* 0x000fe20000010000 */
[----:B------:R-:W-:Y:S01]  /*14d0*/  FFMA.FTZ R39, R64, R69, R57 ;  /* 0x0000004540277223 */ /* 0x000fe20000010039 */
[----:B------:R-:W-:Y:S01]  /*14e0*/  FFMA.FTZ R57, R44, R36, R40 ;  /* 0x000000242c397223 */ /* 0x000fe20000010028 */
[----:B------:R-:W-:Y:S01]  /*14f0*/  FADD.FTZ R50, R50, R41 ;  /* 0x0000002932327221 */ /* 0x000fe20000010000 */
[----:B------:R-:W-:Y:S01]  /*1500*/  FFMA.FTZ R55, R68, R41, R48 ;  /* 0x0000002944377223 */ /* 0x000fe20000010030 */
[----:B------:R-:W-:Y:S01]  /*1510*/  FADD.FTZ R93, R93, R36 ;  /* 0x000000245d5d7221 */ /* 0x000fe20000010000 */
[----:B------:R0:W-:Y:S01]  /*1520*/  STS.64 [R18], R38 ;  /* 0x0000002612007388 */ /* 0x0001e20000000a00 */
[----:B------:R-:W-:Y:S01]  /*1530*/  FADD.FTZ R43, R43, R42 ;  /* 0x0000002a2b2b7221 */ /* 0x000fe20000010000 */
[----:B------:R-:W-:Y:S01]  /*1540*/  FFMA.FTZ R42, R58, R42, R37 ;  /* 0x0000002a3a2a7223 */ /* 0x000fe20000010025 */
[----:B------:R-:W-:Y:S01]  /*1550*/  FADD.FTZ R41, R54, R51 ;  /* 0x0000003336297221 */ /* 0x000fe20000010000 */
[----:B------:R-:W-:Y:S01]  /*1560*/  FFMA.FTZ R40, R62, R51, R49 ;  /* 0x000000333e287223 */ /* 0x000fe20000010031 */
[----:B------:R-:W-:Y:S01]  /*1570*/  FADD.FTZ R37, R50, R47 ;  /* 0x0000002f32257221 */ /* 0x000fe20000010000 */
[----:B------:R-:W-:Y:S01]  /*1580*/  FFMA.FTZ R36, R60, R47, R55 ;  /* 0x0000002f3c247223 */ /* 0x000fe20000010037 */
[----:B0-----:R-:W-:Y:S01]  /*1590*/  FFMA.FTZ R38, R64, R46, R57 ;  /* 0x0000002e40267223 */ /* 0x001fe20000010039 */
[----:B------:R-:W-:Y:S01]  /*15a0*/  FADD.FTZ R39, R93, R46 ;  /* 0x0000002e5d277221 */ /* 0x000fe20000010000 */
[----:B------:R-:W-:Y:S01]  /*15b0*/  CS2R R56, SRZ ;  /* 0x0000000000387805 */ /* 0x000fe2000001ff00 */
[----:B------:R-:W-:Y:S06]  /*15c0*/  BAR.SYNC.DEFER_BLOCKING 0x0 ;  /* 0x0000000000007b1d */ /* 0x000fec0000010000 */
[----:B------:R-:W-:Y:S05]  /*15d0*/  @!P0 BRA `(.L_x_44) ;  /* 0x0000000000488947 */ /* 0x000fea0003800000 */
[----:B------:R-:W-:Y:S04]  /*15e0*/  STS.64 [R7], R42 ;  /* 0x0000002a07007388 */ /* 0x000fe80000000a00 */
[----:B------:R-:W-:Y:S04]  /*15f0*/  STS.64 [R8], R36 ;  /* 0x0000002408007388 */ /* 0x000fe80000000a00 */
[----:B------:R-:W-:Y:S04]  /*1600*/  STS.64 [R9], R40 ;  /* 0x0000002809007388 */ /* 0x000fe80000000a00 */
[----:B------:R-:W-:Y:S01]  /*1610*/  STS.64 [R10], R38 ;  /* 0x000000260a007388 */ /* 0x000fe20000000a00 */
[----:B------:R-:W-:Y:S06]  /*1620*/  BAR.SYNC.DEFER_BLOCKING 0x0 ;  /* 0x0000000000007b1d */ /* 0x000fec0000010000 */
[----:B------:R-:W0:Y:S04]  /*1630*/  LDS.64 R46, [R11] ;  /* 0x000000000b2e7984 */ /* 0x000e280000000a00 */
[----:B------:R-:W1:Y:S04]  /*1640*/  LDS.64 R48, [R11+0xa00] ;  /* 0x000a00000b307984 */ /* 0x000e680000000a00 */
[----:B------:R-:W2:Y:S04]  /*1650*/  LDS.64 R50, [R11+0x1400] ;  /* 0x001400000b327984 */ /* 0x000ea80000000a00 */
[----:B------:R-:W3:Y:S01]  /*1660*/  LDS.64 R54, [R11+0x1e00] ;  /* 0x001e00000b367984 */ /* 0x000ee20000000a00 */
[----:B0-----:R-:W-:Y:S01]  /*1670*/  FADD.FTZ R93, RZ, R46 ;  /* 0x0000002eff5d7221 */ /* 0x001fe20000010000 */
[----:B------:R-:W-:-:S03]  /*1680*/  FADD.FTZ R46, RZ, R47 ;  /* 0x0000002fff2e7221 */ /* 0x000fc60000010000 */
[----:B-1----:R-:W-:Y:S01]  /*1690*/  FADD.FTZ R93, R93, R48 ;  /* 0x000000305d5d7221 */ /* 0x002fe20000010000 */
[----:B------:R-:W-:-:S03]  /*16a0*/  FADD.FTZ R46, R46, R49 ;  /* 0x000000312e2e7221 */ /* 0x000fc60000010000 */
[----:B--2---:R-:W-:Y:S01]  /*16b0*/  FADD.FTZ R93, R93, R50 ;  /* 0x000000325d5d7221 */ /* 0x004fe20000010000 */
[----:B------:R-:W-:-:S03]  /*16c0*/  FADD.FTZ R46, R46, R51 ;  /* 0x000000332e2e7221 */ /* 0x000fc60000010000 */
[----:B---3--:R-:W-:Y:S01]  /*16d0*/  FADD.FTZ R54, R93, R54 ;  /* 0x000000365d367221 */ /* 0x008fe20000010000 */
[----:B------:R-:W-:-:S05]  /*16e0*/  FADD.FTZ R55, R46, R55 ;  /* 0x000000372e377221 */ /* 0x000fca0000010000 */
[----:B------:R0:W-:Y:S02]  /*16f0*/  STG.E.64 desc[UR8][R88.64+0x8000], R54 ;  /* 0x0080003658007986 */ /* 0x0001e4000c101b08 */
.L_x_44:
[----:B------:R-:W-:Y:S04]  /*1700*/  BSSY.RECONVERGENT B0, `(.L_x_45) ;  /* 0x0000011000007945 */ /* 0x000fe80003800200 */
[----:B------:R-:W-:Y:S05]  /*1710*/  @P1 BRA `(.L_x_46) ;  /* 0x00000000003c1947 */ /* 0x000fea0003800000 */
[----:B------:R-:W1:Y:S04]  /*1720*/  LDS.64 R46, [R12] ;  /* 0x000000000c2e7984 */ /* 0x000e680000000a00 */
[----:B------:R-:W2:Y:S04]  /*1730*/  LDS.64 R48, [R13] ;  /* 0x000000000d307984 */ /* 0x000ea80000000a00 */
[----:B------:R-:W3:Y:S04]  /*1740*/  LDS.64 R50, [R14] ;  /* 0x000000000e327984 */ /* 0x000ee80000000a00 */
[----:B0-----:R-:W0:Y:S04]  /*1750*/  LDS.64 R54, [R15] ;  /* 0x000000000f367984 */ /* 0x001e280000000a00 */
[----:B------:R-:W4:Y:S01]  /*1760*/  LDS.64 R56, [R16] ;  /* 0x0000000010387984 */ /* 0x000f220000000a00 */
[----:B-1----:R-:W-:Y:S01]  /*1770*/  FADD.FTZ R93, RZ, R46 ;  /* 0x0000002eff5d7221 */ /* 0x002fe20000010000 */
[----:B------:R-:W-:-:S03]  /*1780*/  FADD.FTZ R46, RZ, R47 ;  /* 0x0000002fff2e7221 */ /* 0x000fc60000010000 */
[----:B--2---:R-:W-:Y:S01]  /*1790*/  FADD.FTZ R93, R93, R48 ;  /* 0x000000305d5d7221 */ /* 0x004fe20000010000 */
[----:B------:R-:W-:-:S03]  /*17a0*/  FADD.FTZ R46, R46, R49 ;  /* 0x000000312e2e7221 */ /* 0x000fc60000010000 */
[----:B---3--:R-:W-:Y:S01]  /*17b0*/  FADD.FTZ R93, R93, R50 ;  /* 0x000000325d5d7221 */ /* 0x008fe20000010000 */
[----:B------:R-:W-:-:S03]  /*17c0*/  FADD.FTZ R46, R46, R51 ;  /* 0x000000332e2e7221 */ /* 0x000fc60000010000 */
[----:B0-----:R-:W-:Y:S01]  /*17d0*/  FADD.FTZ R93, R93, R54 ;  /* 0x000000365d5d7221 */ /* 0x001fe20000010000 */
[----:B------:R-:W-:-:S03]  /*17e0*/  FADD.FTZ R46, R46, R55 ;  /* 0x000000372e2e7221 */ /* 0x000fc60000010000 */
[----:B----4-:R-:W-:Y:S01]  /*17f0*/  FADD.FTZ R56, R93, R56 ;  /* 0x000000385d387221 */ /* 0x010fe20000010000 */
[----:B------:R-:W-:-:S07]  /*1800*/  FADD.FTZ R57, R46, R57 ;  /* 0x000000392e397221 */ /* 0x000fce0000010000 */
.L_x_46:
[----:B------:R-:W-:Y:S05]  /*1810*/  BSYNC.RECONVERGENT B0 ;  /* 0x0000000000007941 */ /* 0x000fea0003800200 */
.L_x_45:
[----:B------:R-:W1:Y:S01]  /*1820*/  SHFL.BFLY PT, R47, R56, 0x2, 0x1f ;  /* 0x0c401f00382f7f89 */ /* 0x000e6200000e0000 */
[----:B------:R-:W-:-:S03]  /*1830*/  LOP3.LUT P0, RZ, R5, 0x3c3, RZ, 0xc0, !PT ;  /* 0x000003c305ff7812 */ /* 0x000fc6000780c0ff */
[----:B------:R-:W2:Y:S10]  /*1840*/  SHFL.BFLY PT, R46, R57, 0x2, 0x1f ;  /* 0x0c401f00392e7f89 */ /* 0x000eb400000e0000 */
[----:B------:R-:W3:Y:S01]  /*1850*/  @!P0 LDC.64 R48, c[0x0][0x3d0] ;  /* 0x0000f400ff308b82 */ /* 0x000ee20000000a00 */
[----:B-1----:R-:W-:Y:S01]  /*1860*/  FADD.FTZ R50, R47, R56 ;  /* 0x000000382f327221 */ /* 0x002fe20000010000 */
[----:B--2---:R-:W-:-:S04]  /*1870*/  FADD.FTZ R51, R46, R57 ;  /* 0x000000392e337221 */ /* 0x004fc80000010000 */
[----:B------:R-:W1:Y:S01]  /*1880*/  SHFL.BFLY PT, R47, R50, 0x1, 0x1f ;  /* 0x0c201f00322f7f89 */ /* 0x000e6200000e0000 */
[----:B------:R-:W-:-:S03]  /*1890*/  @!P0 IMAD R46, R21, UR5, R0 ;  /* 0x00000005152e8c24 */ /* 0x000fc6000f8e0200 */
[----:B0-----:R-:W0:Y:S02]  /*18a0*/  SHFL.BFLY PT, R54, R51, 0x1, 0x1f ;  /* 0x0c201f0033367f89 */ /* 0x001e2400000e0000 */
[----:B------:R-:W-:-:S05]  /*18b0*/  @!P0 LEA R55, R46, R27, 0xb ;  /* 0x0000001b2e378211 */ /* 0x000fca00078e58ff */
[----:B---3--:R-:W-:-:S04]  /*18c0*/  @!P0 IMAD.WIDE.U32 R48, R55, 0x4, R48 ;  /* 0x0000000437308825 */ /* 0x008fc800078e0030 */
[----:B-1----:R-:W-:Y:S01]  /*18d0*/  FADD.FTZ R46, R50, R47 ;  /* 0x0000002f322e7221 */ /* 0x002fe20000010000 */
[----:B0-----:R-:W-:-:S05]  /*18e0*/  FADD.FTZ R47, R51, R54 ;  /* 0x00000036332f7221 */ /* 0x001fca0000010000 */
[----:B------:R0:W-:Y:S01]  /*18f0*/  @!P0 STG.E.64 desc[UR8][R48.64], R46 ;  /* 0x0000002e30008986 */ /* 0x0001e2000c101b08 */
[----:B------:R-:W-:-:S04]  /*1900*/  ISETP.GE.U32.AND P0, PT, R22, UR6, PT ;  /* 0x0000000616007c0c */ /* 0x000fc8000bf06070 */
[----:B------:R-:W-:-:S13]  /*1910*/  ISETP.GE.AND.EX P0, PT, R23, UR4, PT, P0 ;  /* 0x0000000417007c0c */ /* 0x000fda000bf06300 */
[----:B0-----:R-:W-:Y:S05]  /*1920*/  @!P0 BRA `(.L_x_47) ;  /* 0x0000000000408947 */ /* 0x001fea0003800000 */
[----:B------:R-:W-:Y:S01]  /*1930*/  BAR.SYNC.DEFER_BLOCKING 0x0 ;  /* 0x0000000000007b1d */ /* 0x000fe20000010000 */
[----:B------:R-:W-:-:S13]  /*1940*/  ISETP.NE.AND P1, PT, R5, RZ, PT ;  /* 0x000000ff0500720c */ /* 0x000fda0003f25270 */
[----:B------:R-:W-:Y:S05]  /*1950*/  @P1 BRA `(.L_x_48) ;  /* 0x0000000000281947 */ /* 0x000fea0003800000 */
[----:B------:R-:W-:Y:S06]  /*1960*/  MEMBAR.ALL.GPU ;  /* 0x0000000000007992 */ /* 0x000fec000000a000 */
[----:B------:R-:W-:-:S00]  /*1970*/  ERRBAR ;  /* 0x00000000000079ab */ /* 0x000fc00000000000 */
[----:B------:R-:W-:Y:S06]  /*1980*/  CGAERRBAR ;  /* 0x00000000000075ab */ /* 0x000fec0000000000 */
[----:B------:R0:W5:Y:S02]  /*1990*/  ATOM.E.ADD.STRONG.GPU PT, R46, desc[UR8][R86.64+0x8], R28 ;  /* 0x8000081c562e798a */ /* 0x00016400081ef108 */
.L_x_49:
[----:B------:R-:W2:Y:S04]  /*19a0*/  LD.E.STRONG.GPU R47, desc[UR8][R86.64+0x8] ;  /* 0x00000808562f7980 */ /* 0x000ea8000c10f900 */
[----:B--2---:R-:W-:Y:S01]  /*19b0*/  CCTL.IVALL ;  /* 0x00000000ff00798f */ /* 0x004fe20002000000 */
[----:B------:R-:W-:Y:S05]  /*19c0*/  YIELD ;  /* 0x0000000000007946 */ /* 0x000fea0003800000 */
[----:B-----5:R-:W-:-:S04]  /*19d0*/  LOP3.LUT R47, R47, R46, RZ, 0x3c, !PT ;  /* 0x0000002e2f2f7212 */ /* 0x020fc800078e3cff */
[----:B------:R-:W-:-:S13]  /*19e0*/  ISETP.GT.AND P1, PT, R47, -0x1, PT ;  /* 0xffffffff2f00780c */ /* 0x000fda0003f24270 */
[----:B------:R-:W-:Y:S05]  /*19f0*/  @P1 BRA `(.L_x_49) ;  /* 0xfffffffc00e81947 */ /* 0x000fea000383ffff */
.L_x_48:
[----:B------:R-:W-:Y:S05]  /*1a00*/  WARPSYNC.ALL ;  /* 0x0000000000007948 */ /* 0x000fea0003800000 */
[----:B------:R-:W-:Y:S06]  /*1a10*/  BAR.SYNC.DEFER_BLOCKING 0x0 ;  /* 0x0000000000007b1d */ /* 0x000fec0000010000 */
[----:B------:R-:W-:Y:S05]  /*1a20*/  BRA `(.L_x_50) ;  /* 0x00000000003c7947 */ /* 0x000fea0003800000 */
.L_x_47:
[----:B------:R-:W-:Y:S01]  /*1a30*/  BAR.SYNC.DEFER_BLOCKING 0x0 ;  /* 0x0000000000007b1d */ /* 0x000fe20000010000 */
[----:B------:R-:W-:-:S13]  /*1a40*/  ISETP.NE.AND P1, PT, R5, RZ, PT ;  /* 0x000000ff0500720c */ /* 0x000fda0003f25270 */
[----:B------:R-:W-:Y:S05]  /*1a50*/  @P1 BRA `(.L_x_51) ;  /* 0x0000000000281947 */ /* 0x000fea0003800000 */
[----:B------:R-:W-:Y:S06]  /*1a60*/  MEMBAR.ALL.GPU ;  /* 0x0000000000007992 */ /* 0x000fec000000a000 */
[----:B------:R-:W-:-:S00]  /*1a70*/  ERRBAR ;  /* 0x00000000000079ab */ /* 0x000fc00000000000 */
[----:B------:R-:W-:Y:S06]  /*1a80*/  CGAERRBAR ;  /* 0x00000000000075ab */ /* 0x000fec0000000000 */
[----:B------:R0:W5:Y:S02]  /*1a90*/  ATOM.E.ADD.STRONG.GPU PT, R46, desc[UR8][R90.64], R24 ;  /* 0x800000185a2e798a */ /* 0x00016400081ef108 */
.L_x_52:
[----:B------:R-:W2:Y:S04]  /*1aa0*/  LD.E.STRONG.GPU R47, desc[UR8][R90.64] ;  /* 0x000000085a2f7980 */ /* 0x000ea8000c10f900 */
[----:B--2---:R-:W-:Y:S01]  /*1ab0*/  CCTL.IVALL ;  /* 0x00000000ff00798f */ /* 0x004fe20002000000 */
[----:B------:R-:W-:Y:S05]  /*1ac0*/  YIELD ;  /* 0x0000000000007946 */ /* 0x000fea0003800000 */
[----:B-----5:R-:W-:-:S04]  /*1ad0*/  LOP3.LUT R47, R47, R46, RZ, 0x3c, !PT ;  /* 0x0000002e2f2f7212 */ /* 0x020fc800078e3cff */
[----:B------:R-:W-:-:S13]  /*1ae0*/  ISETP.GT.AND P1, PT, R47, -0x1, PT ;  /* 0xffffffff2f00780c */ /* 0x000fda0003f24270 */
[----:B------:R-:W-:Y:S05]  /*1af0*/  @P1 BRA `(.L_x_52) ;  /* 0xfffffffc00e81947 */ /* 0x000fea000383ffff */
.L_x_51:
[----:B------:R-:W-:Y:S05]  /*1b00*/  WARPSYNC.ALL ;  /* 0x0000000000007948 */ /* 0x000fea0003800000 */
[----:B------:R-:W-:Y:S06]  /*1b10*/  BAR.SYNC.DEFER_BLOCKING 0x0 ;  /* 0x0000000000007b1d */ /* 0x000fec0000010000 */
.L_x_50:
[----:B------:R-:W-:Y:S01]  /*1b20*/  ISETP.GT.U32.AND P1, PT, R5, 0xff, PT ;  /* 0x000000ff0500780c */ /* 0x000fe20003f24070 */
[----:B------:R-:W-:Y:S01]  /*1b30*/  BSSY.RECONVERGENT B0, `(.L_x_53) ;  /* 0x000001b000007945 */ /* 0x000fe20003800200 */
[----:B------:R-:W-:-:S11]  /*1b40*/  CS2R R46, SRZ ;  /* 0x00000000002e7805 */ /* 0x000fd6000001ff00 */
[----:B------:R-:W-:Y:S05]  /*1b50*/  @P1 BRA `(.L_x_54) ;  /* 0x0000000000601947 */ /* 0x000fea0003800000 */
[----:B------:R-:W1:Y:S01]  /*1b60*/  LDC.64 R54, c[0x0][0x3d0] ;  /* 0x0000f400ff367b82 */ /* 0x000e620000000a00 */
[----:B------:R-:W-:-:S05]  /*1b70*/  IMAD R46, R21, UR5, R0 ;  /* 0x00000005152e7c24 */ /* 0x000fca000f8e0200 */
[----:B------:R-:W-:-:S04]  /*1b80*/  LEA R47, R46, R29, 0xa ;  /* 0x0000001d2e2f7211 */ /* 0x000fc800078e50ff */
[----:B------:R-:W-:-:S05]  /*1b90*/  IADD3 R47, PT, PT, R26, R47, RZ ;  /* 0x0000002f1a2f7210 */ /* 0x000fca0007ffe0ff */
[----:B------:R-:W-:-:S05]  /*1ba0*/  IMAD.SHL.U32 R51, R47, 0x2, RZ ;  /* 0x000000022f337824 */ /* 0x000fca00078e00ff */
[C---:B------:R-:W-:Y:S02]  /*1bb0*/  IADD3 R49, PT, PT, R51.reuse, 0x20, RZ ;  /* 0x0000002033317810 */ /* 0x040fe40007ffe0ff */
[C---:B------:R-:W-:Y:S01]  /*1bc0*/  IADD3 R57, PT, PT, R51.reuse, 0x40, RZ ;  /* 0x0000004033397810 */ /* 0x040fe20007ffe0ff */
[C---:B-1----:R-:W-:Y:S01]  /*1bd0*/  IMAD.WIDE.U32 R46, R51.reuse, 0x4, R54 ;  /* 0x00000004332e7825 */ /* 0x042fe200078e0036 */
[----:B------:R-:W-:-:S03]  /*1be0*/  IADD3 R93, PT, PT, R51, 0x60, RZ ;  /* 0x00000060335d7810 */ /* 0x000fc60007ffe0ff */
[--C-:B------:R-:W-:Y:S02]  /*1bf0*/  IMAD.WIDE.U32 R48, R49, 0x4, R54.reuse ;  /* 0x0000000431307825 */ /* 0x100fe400078e0036 */
[----:B------:R-:W2:Y:S02]  /*1c00*/  LDG.E.64 R46, desc[UR8][R46.64] ;  /* 0x000000082e2e7981 */ /* 0x000ea4000c1e1b00 */
[--C-:B------:R-:W-:Y:S02]  /*1c10*/  IMAD.WIDE.U32 R50, R57, 0x4, R54.reuse ;  /* 0x0000000439327825 */ /* 0x100fe400078e0036 */
[----:B------:R-:W3:Y:S02]  /*1c20*/  LDG.E.64 R48, desc[UR8][R48.64] ;  /* 0x0000000830307981 */ /* 0x000ee4000c1e1b00 */
[----:B------:R-:W-:Y:S02]  /*1c30*/  IMAD.WIDE.U32 R54, R93, 0x4, R54 ;  /* 0x000000045d367825 */ /* 0x000fe400078e0036 */
[----:B------:R-:W4:Y:S04]  /*1c40*/  LDG.E.64 R50, desc[UR8][R50.64] ;  /* 0x0000000832327981 */ /* 0x000f28000c1e1b00 */
        /* <DEDUP_REMOVED lines=8> */
[----:B------:R-:W-:-:S07]  /*1cd0*/  FADD.FTZ R46, R55, R56 ;  /* 0x00000038372e7221 */ /* 0x000fce0000010000 */
.L_x_54:
[----:B------:R-:W-:Y:S05]  /*1ce0*/  BSYNC.RECONVERGENT B0 ;  /* 0x0000000000007941 */ /* 0x000fea0003800200 */
.L_x_53:
[----:B------:R-:W1:Y:S01]  /*1cf0*/  SHFL.BFLY PT, R48, R47, 0x8, 0x1f ;  /* 0x0d001f002f307f89 */ /* 0x000e6200000e0000 */
[----:B------:R-:W-:Y:S01]  /*1d00*/  LOP3.LUT P1, RZ, R5, 0x30f, RZ, 0xc0, !PT ;  /* 0x0000030f05ff7812 */ /* 0x000fe2000782c0ff */
[----:B------:R-:W2:Y:S01]  /*1d10*/  LDCU.64 UR10, c[0x0][0x380] ;  /* 0x00007000ff0a77ac */ /* 0x000ea20008000a00 */
[----:B------:R-:W-:Y:S01]  /*1d20*/  LOP3.LUT R21, R21, 0x1, RZ, 0x3c, !PT ;  /* 0x0000000115157812 */ /* 0x000fe200078e3cff */
[----:B------:R-:W3:Y:S01]  /*1d30*/  SHFL.BFLY PT, R49, R46, 0x8, 0x1f ;  /* 0x0d001f002e317f89 */ /* 0x000ee200000e0000 */
[----:B-1----:R-:W-:Y:S01]  /*1d40*/  FADD.FTZ R48, R48, R47 ;  /* 0x0000002f30307221 */ /* 0x002fe20000010000 */
[----:B---3--:R-:W-:-:S04]  /*1d50*/  FADD.FTZ R49, R49, R46 ;  /* 0x0000002e31317221 */ /* 0x008fc80000010000 */
[----:B------:R-:W1:Y:S04]  /*1d60*/  SHFL.BFLY PT, R51, R48, 0x4, 0x1f ;  /* 0x0c801f0030337f89 */ /* 0x000e6800000e0000 */
        /* <DEDUP_REMOVED lines=10> */
[----:B---3--:R-:W-:-:S03]  /*1e10*/  FADD.FTZ R48, R55, R46 ;  /* 0x0000002e37307221 */ /* 0x008fc60000010000 */
[----:B------:R-:W-:Y:S01]  /*1e20*/  @!P1 FMUL.FTZ R46, R47, 4.8828125727595761418e-05 ;  /* 0x384ccccd2f2e9820 */ /* 0x000fe20000410000 */
[----:B------:R-:W-:-:S05]  /*1e30*/  @!P1 FMUL.FTZ R47, R48, 4.8828125727595761418e-05 ;  /* 0x384ccccd302f9820 */ /* 0x000fca0000410000 */
[----:B------:R-:W-:Y:S01]  /*1e40*/  @!P1 STS.64 [R31], R46 ;  /* 0x0000002e1f009388 */ /* 0x000fe20000000a00 */
[----:B------:R-:W-:Y:S01]  /*1e50*/  BAR.SYNC.DEFER_BLOCKING 0x0 ;  /* 0x0000000000007b1d */ /* 0x000fe20000010000 */
[----:B--2---:R-:W-:-:S04]  /*1e60*/  IADD3 R34, P1, PT, R34, UR10, RZ ;  /* 0x0000000a22227c10 */ /* 0x004fc8000ff3e0ff */
[----:B------:R-:W-:Y:S01]  /*1e70*/  IADD3.X R35, PT, PT, R35, UR11, RZ, P1, !PT ;  /* 0x0000000b23237c10 */ /* 0x000fe20008ffe4ff */
[----:B------:R-:W1:Y:S02]  /*1e80*/  LDS.64 R48, [R30] ;  /* 0x000000001e307984 */ /* 0x000e640000000a00 */
[--C-:B-1----:R-:W-:Y:S01]  /*1e90*/  FADD.FTZ R82, R82, -R48.reuse ;  /* 0x8000003052527221 */ /* 0x102fe20000010000 */
[--C-:B------:R-:W-:Y:S01]  /*1ea0*/  FADD.FTZ R80, R80, -R48.reuse ;  /* 0x8000003050507221 */ /* 0x100fe20000010000 */
        /* <DEDUP_REMOVED lines=46> */
[----:B------:R-:W-:-:S02]  /*2190*/  F2FP.BF16.F32.PACK_AB R45, R46, R45 ;  /* 0x0000002d2e2d723e */ /* 0x000fc400000010ff */
[----:B------:R-:W-:Y:S02]  /*21a0*/  F2FP.BF16.F32.PACK_AB R46, R48, R83 ;  /* 0x00000053302e723e */ /* 0x000fe400000010ff */
[----:B------:R-:W-:Y:S02]  /*21b0*/  F2FP.BF16.F32.PACK_AB R44, R44, R3 ;  /* 0x000000032c2c723e */ /* 0x000fe400000010ff */
[----:B------:R-:W-:Y:S02]  /*21c0*/  F2FP.BF16.F32.PACK_AB R47, R50, R47 ;  /* 0x0000002f322f723e */ /* 0x000fe400000010ff */
[----:B------:R-:W-:Y:S01]  /*21d0*/  F2FP.BF16.F32.PACK_AB R48, R54, R75 ;  /* 0x0000004b3630723e */ /* 0x000fe200000010ff */
[----:B------:R1:W-:Y:S01]  /*21e0*/  STG.E.64 desc[UR8][R34.64], R44 ;  /* 0x0000002c22007986 */ /* 0x0003e2000c101b08 */
[----:B------:R-:W-:Y:S02]  /*21f0*/  F2FP.BF16.F32.PACK_AB R49, R56, R49 ;  /* 0x000000313831723e */ /* 0x000fe400000010ff */
[----:B------:R-:W-:Y:S01]  /*2200*/  F2FP.BF16.F32.PACK_AB R58, R58, R61 ;  /* 0x0000003d3a3a723e */ /* 0x000fe200000010ff */
[----:B------:R1:W-:Y:S01]  /*2210*/  STG.E.64 desc[UR8][R34.64+0x1400], R46 ;  /* 0x0014002e22007986 */ /* 0x0003e2000c101b08 */
[----:B------:R-:W-:-:S03]  /*2220*/  F2FP.BF16.F32.PACK_AB R59, R52, R65 ;  /* 0x00000041343b723e */ /* 0x000fc600000010ff */
[----:B------:R1:W-:Y:S04]  /*2230*/  STG.E.64 desc[UR8][R34.64+0x2800], R48 ;  /* 0x0028003022007986 */ /* 0x0003e8000c101b08 */
[----:B------:R1:W-:Y:S01]  /*2240*/  STG.E.64 desc[UR8][R34.64+0x3c00], R58 ;  /* 0x003c003a22007986 */ /* 0x0003e2000c101b08 */
[----:B------:R-:W-:Y:S05]  /*2250*/  @!P0 BRA `(.L_x_55) ;  /* 0xffffffe400b08947 */ /* 0x000fea000383ffff */
.L_x_43:
[----:B------:R-:W-:Y:S01]  /*2260*/  SHF.L.U32 R0, R0, 0x5, RZ ;  /* 0x0000000500007819 */ /* 0x000fe200000006ff */
[----:B------:R-:W-:-:S03]  /*2270*/  IMAD R17, R4, 0x140, RZ ;  /* 0x0000014004117824 */ /* 0x000fc600078e02ff */
[----:B------:R-:W-:Y:S02]  /*2280*/  LOP3.LUT R3, R0, 0x1fffc0, RZ, 0xc0, !PT ;  /* 0x001fffc000037812 */ /* 0x000fe400078ec0ff */
[----:B------:R-:W-:Y:S02]  /*2290*/  IADD3 R0, PT, PT, R17, 0x140, RZ ;  /* 0x0000014011007810 */ /* 0x000fe40007ffe0ff */
[----:B------:R-:W-:-:S05]  /*22a0*/  IADD3 R2, PT, PT, R3, R2, RZ ;  /* 0x0000000203027210 */ /* 0x000fca0007ffe0ff */
[----:B------:R-:W-:-:S05]  /*22b0*/  IMAD R17, R2, 0x20, R17 ;  /* 0x0000002002117824 */ /* 0x000fca00078e0211 */
[----:B------:R-:W-:-:S13]  /*22c0*/  ISETP.GE.AND P0, PT, R17, R0, PT ;  /* 0x000000001100720c */ /* 0x000fda0003f06270 */
[----:B------:R-:W-:Y:S05]  /*22d0*/  @P0 EXIT ;  /* 0x000000000000094d */ /* 0x000fea0003800000 */
[----:B------:R-:W2:Y:S01]  /*22e0*/  S2R R15, SR_TID.X ;  /* 0x00000000000f7919 */ /* 0x000ea20000002100 */
[----:B------:R-:W3:Y:S01]  /*22f0*/  LDC.64 R2, c[0x0][0x3c8] ;  /* 0x0000f200ff027b82 */ /* 0x000ee20000000a00 */
[----:B------:R-:W4:Y:S01]  /*2300*/  LDCU.64 UR4, c[0x0][0x3d0] ;  /* 0x00007a00ff0477ac */ /* 0x000f220008000a00 */
[----:B------:R-:W-:-:S06]  /*2310*/  UMOV UR6, 0x400 ;  /* 0x0000040000067882 */ /* 0x000fcc0000000000 */
[----:B------:R-:W5:Y:S01]  /*2320*/  S2UR UR7, SR_CgaCtaId ;  /* 0x00000000000779c3 */ /* 0x000f620000008800 */
[----:B----4-:R-:W-:-:S04]  /*2330*/  UIADD3 UR4, UP0, UPT, UR4, 0x3a000, URZ ;  /* 0x0003a00004047890 */ /* 0x010fc8000ff1e0ff */
[----:B------:R-:W-:Y:S01]  /*2340*/  UIADD3.X UR5, UPT, UPT, URZ, UR5, URZ, UP0, !UPT ;  /* 0x00000005ff057290 */ /* 0x000fe200087fe4ff */
[----:B---3--:R-:W-:-:S04]  /*2350*/  ISETP.LT.U32.AND P0, PT, R2, 0x1, PT ;  /* 0x000000010200780c */ /* 0x008fc80003f01070 */
[----:B------:R-:W-:Y:S02]  /*2360*/  ISETP.LT.AND.EX P0, PT, R3, RZ, PT, P0 ;  /* 0x000000ff0300720c */ /* 0x000fe40003f01300 */
[----:B--2---:R-:W-:Y:S01]  /*2370*/  SHF.R.U32.HI R4, RZ, 0x5, R15 ;  /* 0x00000005ff047819 */ /* 0x004fe2000001160f */
[----:B-----5:R-:W-:Y:S01]  /*2380*/  ULEA UR6, UR7, UR6, 0x18 ;  /* 0x0000000607067291 */ /* 0x020fe2000f8ec0ff */
[----:B0-----:R-:W-:Y:S01]  /*2390*/  SEL R6, R2, 0x1, P0 ;  /* 0x0000000102067807 */ /* 0x001fe20000000000 */
[----:B------:R-:W-:Y:S01]  /*23a0*/  IMAD.SHL.U32 R21, R15, 0x2, RZ ;  /* 0x000000020f157824 */ /* 0x000fe200078e00ff */
[----:B------:R-:W-:Y:S02]  /*23b0*/  LOP3.LUT R2, RZ, R4, RZ, 0x33, !PT ;  /* 0x00000004ff027212 */ /* 0x000fe400078e33ff */
[----:B------:R-:W-:Y:S02]  /*23c0*/  SEL R3, R3, RZ, P0 ;  /* 0x000000ff03037207 */ /* 0x000fe40000000000 */
[----:B------:R-:W-:-:S02]  /*23d0*/  SHF.L.U32 R5, R6, 0x6, RZ ;  /* 0x0000000606057819 */ /* 0x000fc400000006ff */
[----:B------:R-:W-:Y:S02]  /*23e0*/  SHF.L.U64.HI R6, R6, 0x6, R3 ;  /* 0x0000000606067819 */ /* 0x000fe40000010203 */
[----:B------:R-:W-:Y:S02]  /*23f0*/  IADD3 R7, P0, PT, R2, R5, RZ ;  /* 0x0000000502077210 */ /* 0x000fe40007f1e0ff */
[----:B------:R-:W-:Y:S02]  /*2400*/  SHF.R.U32.HI R9, RZ, 0x4, R15 ;  /* 0x00000004ff097819 */ /* 0x000fe4000001160f */
[----:B------:R-:W-:Y:S02]  /*2410*/  IADD3.X R8, PT, PT, R6, -0x1, RZ, P0, !PT ;  /* 0xffffffff06087810 */ /* 0x000fe400007fe4ff */
[----:B------:R-:W-:Y:S02]  /*2420*/  LEA R16, R4, UR6, 0x7 ;  /* 0x0000000604107c11 */ /* 0x000fe4000f8e38ff */
[C---:B------:R-:W-:Y:S01]  /*2430*/  LOP3.LUT R20, R15.reuse, 0x1f, RZ, 0xc0, !PT ;  /* 0x0000001f0f147812 */ /* 0x040fe200078ec0ff */
[----:B------:R-:W-:Y:S01]  /*2440*/  IMAD.WIDE.U32 R2, R8, -0x33333333, RZ ;  /* 0xcccccccd08027825 */ /* 0x000fe200078e00ff */
[----:B-1----:R-:W-:-:S03]  /*2450*/  LOP3.LUT R45, R15, 0xf, RZ, 0xc0, !PT ;  /* 0x0000000f0f2d7812 */ /* 0x002fc600078ec0ff */
        /* <DEDUP_REMOVED lines=11> */
[----:B------:R-:W-:-:S02]  /*2510*/  LEA.HI.X R25, R3, RZ, RZ, 0x1d, P1 ;  /* 0x000000ff03197211 */ /* 0x000fc400008fecff */
[----:B------:R-:W-:Y:S02]  /*2520*/  IADD3 R2, P2, PT, R44, -0x1, RZ ;  /* 0xffffffff2c027810 */ /* 0x000fe40007f5e0ff */
[----:B------:R-:W-:Y:S02]  /*2530*/  LEA R16, R11, R16, 0x2 ;  /* 0x000000100b107211 */ /* 0x000fe400078e10ff */
[----:B------:R-:W-:Y:S02]  /*2540*/  ISETP.GE.U32.AND P0, PT, R2, 0x3, PT ;  /* 0x000000030200780c */ /* 0x000fe40003f06070 */
[----:B------:R-:W-:Y:S02]  /*2550*/  SHF.L.U32 R2, R15, 0x7, RZ ;  /* 0x000000070f027819 */ /* 0x000fe400000006ff */
[----:B------:R-:W-:Y:S02]  /*2560*/  IADD3.X R10, PT, PT, RZ, -0x1, RZ, P2, !PT ;  /* 0xffffffffff0a7810 */ /* 0x000fe400017fe4ff */
[----:B------:R-:W-:Y:S01]  /*2570*/  LOP3.LUT R22, R2, 0x780, RZ, 0xc0, !PT ;  /* 0x0000078002167812 */ /* 0x000fe200078ec0ff */
[----:B------:R-:W-:Y:S01]  /*2580*/  IMAD.WIDE.U32 R2, R4, 0x280, RZ ;  /* 0x0000028004027825 */ /* 0x000fe200078e00ff */
[----:B------:R-:W-:-:S02]  /*2590*/  ISETP.GE.U32.AND.EX P0, PT, R10, RZ, PT, P0 ;  /* 0x000000ff0a00720c */ /* 0x000fc40003f06100 */
[----:B------:R-:W-:Y:S02]  /*25a0*/  IADD3 R22, PT, PT, R22, UR6, RZ ;  /* 0x0000000616167c10 */ /* 0x000fe4000fffe0ff */
[----:B------:R-:W-:Y:S02]  /*25b0*/  LOP3.LUT R24, R2, 0x1f, R15, 0xf8, !PT ;  /* 0x0000001f02187812 */ /* 0x000fe400078ef80f */
[----:B------:R-:W-:Y:S02]  /*25c0*/  LOP3.LUT R23, R43, 0xfffffff8, RZ, 0xc0, !PT ;  /* 0xfffffff82b177812 */ /* 0x000fe400078ec0ff */
[----:B------:R-:W-:-:S07]  /*25d0*/  LOP3.LUT R25, R25, 0x3fffffff, RZ, 0xc0, !PT ;  /* 0x3fffffff19197812 */ /* 0x000fce00078ec0ff */
.L_x_67:
[----:B------:R-:W-:Y:S01]  /*25e0*/  ISETP.GT.U32.AND P1, PT, R5, R4, PT ;  /* 0x000000040500720c */ /* 0x000fe20003f24070 */
[----:B------:R-:W-:Y:S01]  /*25f0*/  BSSY.RECONVERGENT B0, `(.L_x_56) ;  /* 0x000006e000007945 */ /* 0x000fe20003800200 */
[----:B------:R-:W-:Y:S02]  /*2600*/  CS2R R30, SRZ ;  /* 0x00000000001e7805 */ /* 0x000fe4000001ff00 */
[----:B------:R-:W-:-:S13]  /*2610*/  ISETP.GT.AND.EX P1, PT, R6, RZ, PT, P1 ;  /* 0x000000ff0600720c */ /* 0x000fda0003f24310 */
[----:B012---:R-:W-:Y:S05]  /*2620*/  @!P1 BRA `(.L_x_57) ;  /* 0x0000000400a89947 */ /* 0x007fea0003800000 */
[----:B------:R-:W-:Y:S01]  /*2630*/  ISETP.GE.U32.AND P2, PT, R7, 0x46, PT ;  /* 0x000000460700780c */ /* 0x000fe20003f46070 */
[----:B------:R-:W-:Y:S01]  /*2640*/  BSSY.RECONVERGENT B1, `(.L_x_58) ;  /* 0x0000034000017945 */ /* 0x000fe20003800200 */
[----:B------:R-:W-:Y:S01]  /*2650*/  ISETP.NE.U32.AND P1, PT, R44, RZ, PT ;  /* 0x000000ff2c00720c */ /* 0x000fe20003f25070 */
[----:B------:R-:W-:Y:S01]  /*2660*/  HFMA2 R28, -RZ, RZ, 0, 0 ;  /* 0x00000000ff1c7431 */ /* 0x000fe200000001ff */
[----:B------:R-:W-:Y:S02]  /*2670*/  ISETP.GE.U32.AND.EX P2, PT, R8, RZ, PT, P2 ;  /* 0x000000ff0800720c */ /* 0x000fe40003f46120 */
[----:B------:R-:W-:Y:S02]  /*2680*/  CS2R R30, SRZ ;  /* 0x00000000001e7805 */ /* 0x000fe4000001ff00 */
[----:B------:R-:W-:Y:S02]  /*2690*/  IADD3 R10, P3, PT, R20, R17, RZ ;  /* 0x00000011140a7210 */ /* 0x000fe40007f7e0ff */
[----:B------:R-:W-:-:S02]  /*26a0*/  ISETP.NE.AND.EX P1, PT, RZ, RZ, PT, P1 ;  /* 0x000000ffff00720c */ /* 0x000fc40003f25310 */
[----:B------:R-:W-:Y:S02]  /*26b0*/  SHF.R.S32.HI R49, RZ, 0x1f, R17 ;  /* 0x0000001fff317819 */ /* 0x000fe40000011411 */
[----:B------:R-:W-:-:S03]  /*26c0*/  MOV R29, R4 ;  /* 0x00000004001d7202 */ /* 0x000fc60000000f00 */
[----:B------:R-:W-:Y:S06]  /*26d0*/  @!P2 BRA `(.L_x_59) ;  /* 0x0000000000a8a947 */ /* 0x000fec0003800000 */
[----:B------:R-:W-:Y:S01]  /*26e0*/  IADD3 R13, P2, PT, R17, R24, RZ ;  /* 0x00000018110d7210 */ /* 0x000fe20007f5e0ff */
[----:B------:R-:W-:Y:S01]  /*26f0*/  IMAD.MOV.U32 R47, RZ, RZ, R25 ;  /* 0x000000ffff2f7224 */ /* 0x000fe200078e0019 */
[----:B------:R-:W-:Y:S02]  /*2700*/  MOV R30, RZ ;  /* 0x000000ff001e7202 */ /* 0x000fe40000000f00 */
[----:B------:R-:W-:Y:S02]  /*2710*/  IADD3.X R14, PT, PT, R3, R49, RZ, P2, !PT ;  /* 0x00000031030e7210 */ /* 0x000fe400017fe4ff */
[C---:B------:R-:W-:Y:S02]  /*2720*/  LEA R12, P2, R13.reuse, UR4, 0x3 ;  /* 0x000000040d0c7c11 */ /* 0x040fe4000f8418ff */
[----:B------:R-:W-:Y:S02]  /*2730*/  MOV R46, R23 ;  /* 0x00000017002e7202 */ /* 0x000fe40000000f00 */
[----:B------:R-:W-:-:S02]  /*2740*/  LEA.HI.X R13, R13, UR5, R14, 0x3, P2 ;  /* 0x000000050d0d7c11 */ /* 0x000fc400090f1c0e */
[----:B------:R-:W-:Y:S02]  /*2750*/  MOV R29, R4 ;  /* 0x00000004001d7202 */ /* 0x000fe40000000f00 */
[----:B------:R-:W-:-:S07]  /*2760*/  MOV R28, RZ ;  /* 0x000000ff001c7202 */ /* 0x000fce0000000f00 */
.L_x_60:
        /* <DEDUP_REMOVED lines=14> */
[----:B0-----:R-:W-:-:S04]  /*2850*/  IADD3 R12, P5, PT, R12, 0x64000, RZ ;  /* 0x000640000c0c7810 */ /* 0x001fc80007fbe0ff */
        /* <DEDUP_REMOVED lines=18> */
.L_x_59:
[----:B------:R-:W-:Y:S05]  /*2980*/  BSYNC.RECONVERGENT B1 ;  /* 0x0000000000017941 */ /* 0x000fea0003800200 */
.L_x_58:
[----:B------:R-:W-:Y:S01]  /*2990*/  IADD3.X R11, PT, PT, RZ, R49, RZ, P3, !PT ;  /* 0x00000031ff0b7210 */ /* 0x000fe20001ffe4ff */
[----:B------:R-:W-:Y:S06]  /*29a0*/  @!P1 BRA `(.L_x_57) ;  /* 0x0000000000c89947 */ /* 0x000fec0003800000 */
[----:B------:R-:W-:Y:S01]  /*29b0*/  BSSY.RECONVERGENT B1, `(.L_x_61) ;  /* 0x0000017000017945 */ /* 0x000fe20003800200 */
[----:B------:R-:W-:-:S03]  /*29c0*/  LOP3.LUT P1, RZ, R43, 0x3, RZ, 0xc0, !PT ;  /* 0x000000032bff7812 */ /* 0x000fc6000782c0ff */
[----:B------:R-:W-:Y:S10]  /*29d0*/  @!P0 BRA `(.L_x_62) ;  /* 0x0000000000508947 */ /* 0x000ff40003800000 */
[----:B------:R-:W0:Y:S01]  /*29e0*/  LDCU.64 UR6, c[0x0][0x3d0] ;  /* 0x00007a00ff0677ac */ /* 0x000e220008000a00 */
[----:B------:R-:W-:Y:S02]  /*29f0*/  IMAD R13, R28, 0x280, RZ ;  /* 0x000002801c0d7824 */ /* 0x000fe400078e02ff */
[----:B------:R-:W-:-:S05]  /*2a00*/  IMAD.WIDE.U32 R14, R29, 0x280, R10 ;  /* 0x000002801d0e7825 */ /* 0x000fca00078e000a */
[----:B------:R-:W-:Y:S02]  /*2a10*/  IADD3 R13, PT, PT, R15, R13, RZ ;  /* 0x0000000d0f0d7210 */ /* 0x000fe40007ffe0ff */
[----:B0-----:R-:W-:-:S04]  /*2a20*/  LEA R12, P2, R14, UR6, 0x3 ;  /* 0x000000060e0c7c11 */ /* 0x001fc8000f8418ff */
[----:B------:R-:W-:-:S05]  /*2a30*/  LEA.HI.X R13, R14, UR7, R13, 0x3, P2 ;  /* 0x000000070e0d7c11 */ /* 0x000fca00090f1c0d */
[----:B------:R-:W2:Y:S04]  /*2a40*/  LDG.E.64 R14, desc[UR8][R12.64+0x8000] ;  /* 0x008000080c0e7981 */ /* 0x000ea8000c1e1b00 */
[----:B------:R-:W3:Y:S04]  /*2a50*/  LDG.E.64 R18, desc[UR8][R12.64+0x14800] ;  /* 0x014800080c127981 */ /* 0x000ee8000c1e1b00 */
[----:B------:R-:W4:Y:S04]  /*2a60*/  LDG.E.64 R26, desc[UR8][R12.64+0x21000] ;  /* 0x021000080c1a7981 */ /* 0x000f28000c1e1b00 */
[----:B------:R-:W5:Y:S01]  /*2a70*/  LDG.E.64 R32, desc[UR8][R12.64+0x2d800] ;  /* 0x02d800080c207981 */ /* 0x000f62000c1e1b00 */
[----:B------:R-:W-:-:S05]  /*2a80*/  IADD3 R29, P2, PT, R29, 0x28, RZ ;  /* 0x000000281d1d7810 */ /* 0x000fca0007f5e0ff */
        /* <DEDUP_REMOVED lines=9> */
.L_x_62:
[----:B------:R-:W-:Y:S05]  /*2b20*/  BSYNC.RECONVERGENT B1 ;  /* 0x0000000000017941 */ /* 0x000fea0003800200 */
.L_x_61:
        /* <DEDUP_REMOVED lines=11> */
[----:B------:R-:W-:-:S05]  /*2be0*/  @!P1 IMAD R13, R28, 0x280, RZ ;  /* 0x000002801c0d9824 */ /* 0x000fca00078e02ff */
[----:B------:R-:W-:Y:S02]  /*2bf0*/  @!P1 IADD3 R11, PT, PT, R11, R13, RZ ;  /* 0x0000000d0b0b9210 */ /* 0x000fe40007ffe0ff */
        /* <DEDUP_REMOVED lines=13> */
.L_x_57:
[----:B------:R-:W-:Y:S05]  /*2cd0*/  BSYNC.RECONVERGENT B0 ;  /* 0x0000000000007941 */ /* 0x000fea0003800200 */
.L_x_56:
[----:B------:R0:W-:Y:S01]  /*2ce0*/  STS [R16], R31 ;  /* 0x0000001f10007388 */ /* 0x0001e20000000800 */
[----:B------:R-:W1:Y:S01]  /*2cf0*/  LDC.64 R12, c[0x0][0x388] ;  /* 0x0000e200ff0c7b82 */ /* 0x000e620000000a00 */
[----:B------:R-:W-:Y:S02]  /*2d00*/  ISETP.GT.U32.AND P1, PT, R45, 0x9, PT ;  /* 0x000000092d00780c */ /* 0x000fe40003f24070 */
[----:B------:R0:W-:Y:S01]  /*2d10*/  STS [R16+0x500], R30 ;  /* 0x0005001e10007388 */ /* 0x0001e20000000800 */
[----:B------:R-:W-:-:S04]  /*2d20*/  MOV R26, R9 ;  /* 0x00000009001a7202 */ /* 0x000fc80000000f00 */
[----:B------:R-:W2:Y:S08]  /*2d30*/  LDC.64 R10, c[0x0][0x390] ;  /* 0x0000e400ff0a7b82 */ /* 0x000eb00000000a00 */
[----:B0-----:R-:W-:Y:S06]  /*2d40*/  BAR.SYNC.DEFER_BLOCKING 0x0 ;  /* 0x0000000000007b1d */ /* 0x001fec0000010000 */
.L_x_66:
[----:B0-----:R-:W-:Y:S01]  /*2d50*/  @!P1 LOP3.LUT R15, R26, 0x1e, R21, 0x78, !PT ;  /* 0x0000001e1a0f9812 */ /* 0x001fe200078e7815 */
[----:B------:R-:W-:Y:S01]  /*2d60*/  UMOV UR6, 0xffff ;  /* 0x0000ffff00067882 */ /* 0x000fe20000000000 */
[----:B------:R-:W-:Y:S02]  /*2d70*/  ISETP.NE.AND P2, PT, R45, RZ, PT ;  /* 0x000000ff2d00720c */ /* 0x000fe40003f45270 */
[----:B------:R-:W-:Y:S02]  /*2d80*/  @!P1 LEA R18, R15, R22, 0x2 ;  /* 0x000000160f129211 */ /* 0x000fe400078e10ff */
[----:B------:R-:W-:-:S06]  /*2d90*/  CS2R R14, SRZ ;  /* 0x00000000000e7805 */ /* 0x000fcc000001ff00 */
[----:B------:R0:W3:Y:S04]  /*2da0*/  @!P1 LDS R14, [R18] ;  /* 0x00000000120e9984 */ /* 0x0000e80000000800 */
[----:B------:R0:W4:Y:S01]  /*2db0*/  @!P1 LDS R15, [R18+0x500] ;  /* 0x00050000120f9984 */ /* 0x0001220000000800 */
[----:B------:R-:W-:Y:S05]  /*2dc0*/  BRA.DIV UR6, `(.L_x_63) ;  /* 0x0000000206b07947 */ /* 0x000fea000b800000 */
[----:B------:R-:W-:Y:S01]  /*2dd0*/  MOV R29, 0xffff ;  /* 0x0000ffff001d7802 */ /* 0x000fe20000000f00 */
[----:B------:R-:W-:Y:S01]  /*2de0*/  IMAD.MOV.U32 R30, RZ, RZ, 0xffff ;  /* 0x0000ffffff1e7424 */ /* 0x000fe200078e00ff */
[----:B------:R-:W-:Y:S02]  /*2df0*/  MOV R32, 0xffff ;  /* 0x0000ffff00207802 */ /* 0x000fe40000000f00 */
[----:B------:R-:W-:Y:S01]  /*2e00*/  MOV R31, 0xffff ;  /* 0x0000ffff001f7802 */ /* 0x000fe20000000f00 */
[----:B---3--:R-:W3:Y:S01]  /*2e10*/  SHFL.BFLY PT, R19, R14, 0x8, 0x101f ;  /* 0x0d101f000e137f89 */ /* 0x008ee200000e0000 */
[----:B------:R-:W-:Y:S02]  /*2e20*/  MOV R33, 0xffff ;  /* 0x0000ffff00217802 */ /* 0x000fe40000000f00 */
[----:B------:R-:W-:Y:S01]  /*2e30*/  MOV R34, 0xffff ;  /* 0x0000ffff00227802 */ /* 0x000fe20000000f00 */
[----:B0---4-:R-:W0:Y:S01]  /*2e40*/  SHFL.BFLY PT, R18, R15, 0x8, 0x101f ;  /* 0x0d101f000f127f89 */ /* 0x011e2200000e0000 */
[----:B------:R-:W-:Y:S01]  /*2e50*/  MOV R36, 0xffff ;  /* 0x0000ffff00247802 */ /* 0x000fe20000000f00 */
[----:B---3--:R-:W-:Y:S01]  /*2e60*/  FADD.FTZ R19, R19, R14 ;  /* 0x0000000e13137221 */ /* 0x008fe20000010000 */
[----:B0-----:R-:W-:-:S04]  /*2e70*/  FADD.FTZ R18, R18, R15 ;  /* 0x0000000f12127221 */ /* 0x001fc80000010000 */
        /* <DEDUP_REMOVED lines=12> */
.L_x_77:
[----:B------:R-:W-:Y:S01]  /*2f40*/  BSSY.RECONVERGENT B0, `(.L_x_64) ;  /* 0x000000b000007945 */ /* 0x000fe20003800200 */
[----:B----4-:R-:W-:-:S03]  /*2f50*/  FADD.FTZ R15, R14, R15 ;  /* 0x0000000f0e0f7221 */ /* 0x010fc60000010000 */
[----:B------:R-:W-:Y:S05]  /*2f60*/  @P2 BRA `(.L_x_65) ;  /* 0x0000000000202947 */ /* 0x000fea0003800000 */
[----:B------:R-:W-:Y:S01]  /*2f70*/  F2FP.BF16.F32.PACK_AB R14, R15, R30 ;  /* 0x0000001e0f0e723e */ /* 0x000fe200000010ff */
[----:B------:R-:W-:-:S03]  /*2f80*/  IMAD.IADD R19, R26, 0x1, R17 ;  /* 0x000000011a137824 */ /* 0x000fc600078e0211 */
[C---:B------:R-:W-:Y:S02]  /*2f90*/  PRMT R27, R14.reuse, 0x7610, R27 ;  /* 0x000076100e1b7816 */ /* 0x040fe4000000001b */
[----:B------:R-:W-:Y:S01]  /*2fa0*/  PRMT R28, R14, 0x7632, R28 ;  /* 0x000076320e1c7816 */ /* 0x000fe2000000001c */
[----:B-1----:R-:W-:-:S04]  /*2fb0*/  IMAD.WIDE R14, R19, 0x2, R12 ;  /* 0x00000002130e7825 */ /* 0x002fc800078e020c */
[----:B--2---:R-:W-:Y:S01]  /*2fc0*/  IMAD.WIDE R18, R19, 0x2, R10 ;  /* 0x0000000213127825 */ /* 0x004fe200078e020a */
[----:B------:R0:W-:Y:S04]  /*2fd0*/  STG.E.U16 desc[UR8][R14.64], R27 ;  /* 0x0000001b0e007986 */ /* 0x0001e8000c101508 */
[----:B------:R0:W-:Y:S02]  /*2fe0*/  STG.E.U16 desc[UR8][R18.64], R28 ;  /* 0x0000001c12007986 */ /* 0x0001e4000c101508 */
.L_x_65:
[----:B------:R-:W-:Y:S05]  /*2ff0*/  BSYNC.RECONVERGENT B0 ;  /* 0x0000000000007941 */ /* 0x000fea0003800200 */
.L_x_64:
[C---:B------:R-:W-:Y:S02]  /*3000*/  ISETP.GE.U32.AND P2, PT, R26.reuse, 0xc, PT ;  /* 0x0000000c1a00780c */ /* 0x040fe40003f46070 */
[----:B------:R-:W-:-:S11]  /*3010*/  IADD3 R26, PT, PT, R26, 0x14, RZ ;  /* 0x000000141a1a7810 */ /* 0x000fd60007ffe0ff */
[----:B------:R-:W-:Y:S05]  /*3020*/  @!P2 BRA `(.L_x_66) ;  /* 0xfffffffc0048a947 */ /* 0x000fea000383ffff */
[----:B------:R-:W-:Y:S05]  /*3030*/  WARPSYNC.ALL ;  /* 0x0000000000007948 */ /* 0x000fea0003800000 */
[----:B------:R-:W-:Y:S01]  /*3040*/  IADD3 R17, PT, PT, R17, 0x800, RZ ;  /* 0x0000080011117810 */ /* 0x000fe20007ffe0ff */
[----:B------:R-:W-:Y:S03]  /*3050*/  BAR.SYNC.DEFER_BLOCKING 0x0 ;  /* 0x0000000000007b1d */ /* 0x000fe60000010000 */
[----:B------:R-:W-:-:S13]  /*3060*/  ISETP.GE.AND P1, PT, R17, R0, PT ;  /* 0x000000001100720c */ /* 0x000fda0003f26270 */
[----:B------:R-:W-:Y:S05]  /*3070*/  @!P1 BRA `(.L_x_67) ;  /* 0xfffffff400589947 */ /* 0x000fea000383ffff */
[----:B------:R-:W-:Y:S05]  /*3080*/  EXIT ;  /* 0x000000000000794d */ /* 0x000fea0003800000 */
.L_x_63:
[----:B------:R-:W-:Y:S01]  /*3090*/  HFMA2 R33, -RZ, RZ, 0, 4.76837158203125e-07 ;  /* 0x00000008ff217431 */ /* 0x000fe200000001ff */
[----:B------:R-:W-:Y:S01]  /*30a0*/  BSSY B0, `(.L_x_68) ;  /* 0x0000007000007945 */ /* 0x000fe20003800000 */
[----:B---3--:R-:W-:Y:S02]  /*30b0*/  MOV R34, R14 ;  /* 0x0000000e00227202 */ /* 0x008fe40000000f00 */
[----:B------:R-:W-:Y:S02]  /*30c0*/  MOV R36, 0x101f ;  /* 0x0000101f00247802 */ /* 0x000fe40000000f00 */
[----:B------:R-:W-:-:S07]  /*30d0*/  MOV R31, 0xffff ;  /* 0x0000ffff001f7802 */ /* 0x000fce0000000f00 */
[----:B012-4-:R-:W-:Y:S05]  /*30e0*/  WARPSYNC.COLLECTIVE R31, `(.L_x_69) ;  /* 0x000000001f087348 */ /* 0x017fea0003c00000 */
[----:B------:R3:W0:Y:S02]  /*30f0*/  SHFL.BFLY P3, R32, R34, R33, R36 ;  /* 0x0c00002122207389 */ /* 0x0006240000060024 */
[----:B01234-:R-:W-:Y:S05]  /*3100*/  ENDCOLLECTIVE ;  /* 0x000000000000791b */ /* 0x01ffea0003800000 */
.L_x_69:
[----:B------:R-:W-:Y:S05]  /*3110*/  BSYNC B0 ;  /* 0x0000000000007941 */ /* 0x000fea0003800000 */
.L_x_68:
[----:B------:R-:W-:Y:S01]  /*3120*/  HFMA2 R33, -RZ, RZ, 0, 4.76837158203125e-07 ;  /* 0x00000008ff217431 */ /* 0x000fe200000001ff */
[----:B------:R-:W-:Y:S01]  /*3130*/  MOV R34, R15 ;  /* 0x0000000f00227202 */ /* 0x000fe20000000f00 */
[----:B------:R-:W-:Y:S01]  /*3140*/  IMAD.MOV.U32 R19, RZ, RZ, R32 ;  /* 0x000000ffff137224 */ /* 0x000fe200078e0020 */
[----:B------:R-:W-:Y:S02]  /*3150*/  MOV R36, 0x101f ;  /* 0x0000101f00247802 */ /* 0x000fe40000000f00 */
[----:B------:R-:W-:Y:S01]  /*3160*/  MOV R31, 0xffff ;  /* 0x0000ffff001f7802 */ /* 0x000fe20000000f00 */
[----:B------:R-:W-:-:S07]  /*3170*/  FADD.FTZ R19, R19, R14 ;  /* 0x0000000e13137221 */ /* 0x000fce0000010000 */
[----:B------:R-:W-:Y:S05]  /*3180*/  WARPSYNC.COLLECTIVE R31, `(.L_x_70) ;  /* 0x000000001f087348 */ /* 0x000fea0003c00000 */
[----:B------:R0:W1:Y:S02]  /*3190*/  SHFL.BFLY P3, R32, R34, R33, R36 ;  /* 0x0c00002122207389 */ /* 0x0000640000060024 */
[----:B01----:R-:W-:Y:S05]  /*31a0*/  ENDCOLLECTIVE ;  /* 0x000000000000791b */ /* 0x003fea0003800000 */
.L_x_70:
[----:B------:R-:W-:Y:S01]  /*31b0*/  MOV R34, R19 ;  /* 0x0000001300227202 */ /* 0x000fe20000000f00 */
[----:B------:R-:W-:Y:S01]  /*31c0*/  IMAD.MOV.U32 R33, RZ, RZ, 0x4 ;  /* 0x00000004ff217424 */ /* 0x000fe200078e00ff */
[----:B------:R-:W-:-:S07]  /*31d0*/  MOV R18, R32 ;  /* 0x0000002000127202 */ /* 0x000fce0000000f00 */
[----:B------:R-:W-:Y:S05]  /*31e0*/  WARPSYNC.COLLECTIVE R31, `(.L_x_71) ;  /* 0x000000001f087348 */ /* 0x000fea0003c00000 */
[----:B------:R0:W1:Y:S02]  /*31f0*/  SHFL.BFLY P3, R32, R34, R33, R36 ;  /* 0x0c00002122207389 */ /* 0x0000640000060024 */
[----:B01----:R-:W-:Y:S05]  /*3200*/  ENDCOLLECTIVE ;  /* 0x000000000000791b */ /* 0x003fea0003800000 */
.L_x_71:
[----:B------:R-:W-:-:S05]  /*3210*/  FADD.FTZ R18, R18, R15 ;  /* 0x0000000f12127221 */ /* 0x000fca0000010000 */
[----:B------:R-:W-:Y:S02]  /*3220*/  MOV R34, R18 ;  /* 0x0000001200227202 */ /* 0x000fe40000000f00 */
[----:B------:R-:W-:-:S07]  /*3230*/  MOV R28, R32 ;  /* 0x00000020001c7202 */ /* 0x000fce0000000f00 */
[----:B------:R-:W-:Y:S05]  /*3240*/  WARPSYNC.COLLECTIVE R31, `(.L_x_72) ;  /* 0x000000001f087348 */ /* 0x000fea0003c00000 */
[----:B------:R0:W1:Y:S02]  /*3250*/  SHFL.BFLY P3, R32, R34, R33, R36 ;  /* 0x0c00002122207389 */ /* 0x0000640000060024 */
[----:B01----:R-:W-:Y:S05]  /*3260*/  ENDCOLLECTIVE ;  /* 0x000000000000791b */ /* 0x003fea0003800000 */
.L_x_72:
[----:B------:R-:W-:Y:S01]  /*3270*/  FADD.FTZ R28, R19, R28 ;  /* 0x0000001c131c7221 */ /* 0x000fe20000010000 */
[----:B------:R-:W-:-:S04]  /*3280*/  HFMA2 R33, -RZ, RZ, 0, 1.1920928955078125e-07 ;  /* 0x00000002ff217431 */ /* 0x000fc800000001ff */
[----:B------:R-:W-:Y:S02]  /*3290*/  MOV R34, R28 ;  /* 0x0000001c00227202 */ /* 0x000fe40000000f00 */
[----:B------:R-:W-:-:S07]  /*32a0*/  MOV R27, R32 ;  /* 0x00000020001b7202 */ /* 0x000fce0000000f00 */
[----:B------:R-:W-:Y:S05]  /*32b0*/  WARPSYNC.COLLECTIVE R31, `(.L_x_73) ;  /* 0x000000001f087348 */ /* 0x000fea0003c00000 */
[----:B------:R0:W1:Y:S02]  /*32c0*/  SHFL.BFLY P3, R32, R34, R33, R36 ;  /* 0x0c00002122207389 */ /* 0x0000640000060024 */
[----:B01----:R-:W-:Y:S05]  /*32d0*/  ENDCOLLECTIVE ;  /* 0x000000000000791b */ /* 0x003fea0003800000 */
.L_x_73:
[----:B------:R-:W-:-:S04]  /*32e0*/  FADD.FTZ R27, R18, R27 ;  /* 0x0000001b121b7221 */ /* 0x000fc80000010000 */
[----:B------:R-:W-:Y:S01]  /*32f0*/  IMAD.MOV.U32 R34, RZ, RZ, R27 ;  /* 0x000000ffff227224 */ /* 0x000fe200078e001b */
[----:B------:R-:W-:-:S07]  /*3300*/  MOV R29, R32 ;  /* 0x00000020001d7202 */ /* 0x000fce0000000f00 */
[----:B------:R-:W-:Y:S05]  /*3310*/  WARPSYNC.COLLECTIVE R31, `(.L_x_74) ;  /* 0x000000001f087348 */ /* 0x000fea0003c00000 */
[----:B------:R0:W1:Y:S02]  /*3320*/  SHFL.BFLY P3, R32, R34, R33, R36 ;  /* 0x0c00002122207389 */ /* 0x0000640000060024 */
[----:B01----:R-:W-:Y:S05]  /*3330*/  ENDCOLLECTIVE ;  /* 0x000000000000791b */ /* 0x003fea0003800000 */
.L_x_74:
[----:B------:R-:W-:Y:S01]  /*3340*/  FADD.FTZ R29, R28, R29 ;  /* 0x0000001d1c1d7221 */ /* 0x000fe20000010000 */
[----:B------:R-:W-:-:S04]  /*3350*/  HFMA2 R33, -RZ, RZ, 0, 5.9604644775390625e-08 ;  /* 0x00000001ff217431 */ /* 0x000fc800000001ff */
[----:B------:R-:W-:Y:S02]  /*3360*/  MOV R34, R29 ;  /* 0x0000001d00227202 */ /* 0x000fe40000000f00 */
[----:B------:R-:W-:-:S07]  /*3370*/  MOV R14, R32 ;  /* 0x00000020000e7202 */ /* 0x000fce0000000f00 */
[----:B------:R-:W-:Y:S05]  /*3380*/  WARPSYNC.COLLECTIVE R31, `(.L_x_75) ;  /* 0x000000001f087348 */ /* 0x000fea0003c00000 */
[----:B------:R0:W1:Y:S02]  /*3390*/  SHFL.BFLY P3, R32, R34, R33, R36 ;  /* 0x0c00002122207389 */ /* 0x0000640000060024 */
[----:B01----:R-:W-:Y:S05]  /*33a0*/  ENDCOLLECTIVE ;  /* 0x000000000000791b */ /* 0x003fea0003800000 */
.L_x_75:
[----:B------:R-:W-:-:S05]  /*33b0*/  FADD.FTZ R14, R27, R14 ;  /* 0x0000000e1b0e7221 */ /* 0x000fca0000010000 */
[----:B------:R-:W-:Y:S02]  /*33c0*/  MOV R34, R14 ;  /* 0x0000000e00227202 */ /* 0x000fe40000000f00 */
[----:B------:R-:W-:-:S07]  /*33d0*/  MOV R30, R32 ;  /* 0x00000020001e7202 */ /* 0x000fce0000000f00 */
[----:B------:R-:W-:Y:S05]  /*33e0*/  WARPSYNC.COLLECTIVE R31, `(.L_x_76) ;  /* 0x000000001f087348 */ /* 0x000fea0003c00000 */
[----:B------:R0:W1:Y:S02]  /*33f0*/  SHFL.BFLY P3, R32, R34, R33, R36 ;  /* 0x0c00002122207389 */ /* 0x0000640000060024 */
[----:B01----:R-:W-:Y:S05]  /*3400*/  ENDCOLLECTIVE ;  /* 0x000000000000791b */ /* 0x003fea0003800000 */
.L_x_76:
[----:B------:R-:W-:Y:S01]  /*3410*/  FADD.FTZ R30, R29, R30 ;  /* 0x0000001e1d1e7221 */ /* 0x000fe20000010000 */
[----:B------:R-:W-:Y:S01]  /*3420*/  MOV R15, R32 ;  /* 0x00000020000f7202 */ /* 0x000fe20000000f00 */
[----:B------:R-:W-:Y:S06]  /*3430*/  BRA `(.L_x_77) ;  /* 0xfffffff800c07947 */ /* 0x000fec000383ffff */
.L_x_78:
        /* <DEDUP_REMOVED lines=12> */
.L_x_1587:


//--------------------- .text._ZN13group_norm_v218gn_bwd_cuda_kernelI13__nv_bfloat16Li320ELi3ELi32ELi20ELi1024ELb0ELb1ELi16ELi320ELi320ELi4ELb1ELi4ELb0ELb0ELNS_15WgradSyncMethodE3ENS_16CompileConditionILi1000EEEEEvPT_S6_S6_PKS5_S8_S8_S8_PKfflPfPj --------------------------
	.section	.text._ZN13group_norm_v218gn_bwd_cuda_kernelI13__nv_bfloat16Li320ELi3ELi32ELi20ELi1024ELb0ELb1ELi16ELi320ELi320ELi4ELb1ELi4ELb0ELb0ELNS_15WgradSyncMethodE3ENS_16CompileConditionILi1000EEEEEvPT_S6_S6_PKS5_S8_S8_S8_PKfflPfPj,"ax",@progbits
	.align	128
        .global         _ZN13group_norm_v218gn_bwd_cuda_kernelI13__nv_bfloat16Li320ELi3ELi32ELi20ELi1024ELb0ELb1ELi16ELi320ELi320ELi4ELb1ELi4ELb0ELb0ELNS_15WgradSyncMethodE3ENS_16CompileConditionILi1000EEEEEvPT_S6_S6_PKS5_S8_S8_S8_PKfflPfPj
        .type           _ZN13group_norm_v218gn_bwd_cuda_kernelI13__nv_bfloat16Li320ELi3ELi32ELi20ELi1024ELb0ELb1ELi16ELi320ELi320ELi4ELb1ELi4ELb0ELb0ELNS_15WgradSyncMethodE3ENS_16CompileConditionILi1000EEEEEvPT_S6_S6_PKS5_S8_S8_S8_PKfflPfPj,@function
        .size           _ZN13group_norm_v218gn_bwd_cuda_kernelI13__nv_bfloat16Li320ELi3ELi32ELi20ELi1024ELb0ELb1ELi16ELi320ELi320ELi4ELb1ELi4ELb0ELb0ELNS_15WgradSyncMethodE3ENS_16CompileConditionILi1000EEEEEvPT_S6_S6_PKS5_S8_S8_S8_PKfflPfPj,(.L_x_1588 - _ZN13group_norm_v218gn_bwd_cuda_kernelI13__nv_bfloat16Li320ELi3ELi32ELi20ELi1024ELb0ELb1ELi16ELi320ELi320ELi4ELb1ELi4ELb0ELb0ELNS_15WgradSyncMethodE3ENS_16CompileConditionILi1000EEEEEvPT_S6_S6_PKS5_S8_S8_S8_PKfflPfPj)
        .other          _ZN13group_norm_v218gn_bwd_cuda_kernelI13__nv_bfloat16Li320ELi3ELi32ELi20ELi1024ELb0ELb1ELi16ELi320ELi320ELi4ELb1ELi4ELb0ELb0ELNS_15WgradSyncMethodE3ENS_16CompileConditionILi1000EEEEEvPT_S6_S6_PKS5_S8_S8_S8_PKfflPfPj,@"STO_CUDA_ENTRY STV_DEFAULT"
_ZN13group_norm_v218gn_bwd_cuda_kernelI13__nv_bfloat16Li320ELi3ELi32ELi20ELi1024ELb0ELb1ELi16ELi320ELi320ELi4ELb1ELi4ELb0ELb0ELNS_15WgradSyncMethodE3ENS_16CompileConditionILi1000EEEEEvPT_S6_S6_PKS5_S8_S8_S8_PKfflPfPj:
.text._ZN13group_norm_v218gn_bwd_cuda_kernelI13__nv_bfloat16Li320ELi3ELi32ELi20ELi1024ELb0ELb1ELi16ELi320ELi320ELi4ELb1ELi4ELb0ELb0ELNS_15WgradSyncMethodE3ENS_16CompileConditionILi1000EEEEEvPT_S6_S6_PKS5_S8_S8_S8_PKfflPfPj:
        /* <DEDUP_REMOVED lines=8> */
[----:B------:R-:W-:Y:S01]  /*0080*/  UISETP.GT.AND.EX UP0, UPT, UR5, URZ, UPT, UP0 ;  /* 0x000000ff0500728c */ /* 0x000fe2000bf04300 */
[----:B------:R-:W-:Y:S02]  /*0090*/  UMOV UR10, UR8 ;  /* 0x00000008000a7c82 */ /* 0x000fe40008000000 */
[----:B------:R-:W-:-:S06]  /*00a0*/  UMOV UR5, URZ ;  /* 0x000000ff00057c82 */ /* 0x000fcc0008000000 */
        /* <DEDUP_REMOVED lines=18> */
.L_x_81:
[----:B0-----:R-:W2:Y:S04]  /*01d0*/  LD.E.STRONG.GPU R5, desc[UR14][R2.64+0x10] ;  /* 0x0000100e02057980 */ /* 0x001ea8000c10f900 */
[----:B--2---:R-:W-:Y:S01]  /*01e0*/  CCTL.IVALL ;  /* 0x00000000ff00798f */ /* 0x004fe20002000000 */
[----:B------:R-:W-:Y:S05]  /*01f0*/  YIELD ;  /* 0x0000000000007946 */ /* 0x000fea0003800000 */
[----:B-----5:R-:W-:-:S04]  /*0200*/  LOP3.LUT R5, R5, R0, RZ, 0x3c, !PT ;  /* 0x0000000005057212 */ /* 0x020fc800078e3cff */
[----:B------:R-:W-:-:S13]  /*0210*/  ISETP.GT.AND P0, PT, R5, -0x1, PT ;  /* 0xffffffff0500780c */ /* 0x000fda0003f04270 */
[----:B------:R-:W-:Y:S05]  /*0220*/  @P0 BRA `(.L_x_81) ;  /* 0xfffffffc00e80947 */ /* 0x000fea000383ffff */
.L_x_80:
[----:B------:R-:W-:Y:S05]  /*0230*/  WARPSYNC.ALL ;  /* 0x0000000000007948 */ /* 0x000fea0003800000 */
[----:B------:R-:W-:Y:S06]  /*0240*/  BAR.SYNC.DEFER_BLOCKING 0x0 ;  /* 0x0000000000007b1d */ /* 0x000fec0000010000 */
[----:B------:R-:W-:Y:S05]  /*0250*/  BRA `(.L_x_82) ;  /* 0x0000002000e07947 */ /* 0x000fea0003800000 */
.L_x_79:
[----:B------:R-:W0:Y:S01]  /*0260*/  S2R R5, SR_TID.X ;  /* 0x0000000000057919 */ /* 0x000e220000002100 */
[----:B------:R-:W1:Y:S01]  /*0270*/  LDC.64 R2, c[0x0][0x3a8] ;  /* 0x0000ea00ff027b82 */ /* 0x000e620000000a00 */
[----:B0-----:R-:W-:-:S05]  /*0280*/  LOP3.LUT R0, R5, 0xffff, RZ, 0xc0, !PT ;  /* 0x0000ffff05007812 */ /* 0x001fca00078ec0ff */
[----:B------:R-:W-:-:S05]  /*0290*/  IMAD R0, R0, 0x334, RZ ;  /* 0x0000033400007824 */ /* 0x000fca00078e02ff */
[----:B------:R-:W-:-:S04]  /*02a0*/  SHF.R.U32.HI R0, RZ, 0x10, R0 ;  /* 0x00000010ff007819 */ /* 0x000fc80000011600 */
[----:B------:R-:W-:-:S05]  /*02b0*/  PRMT R0, R0, 0x9910, RZ ;  /* 0x0000991000007816 */ /* 0x000fca00000000ff */
[----:B------:R-:W-:-:S05]  /*02c0*/  IMAD R0, R0, 0x50, RZ ;  /* 0x0000005000007824 */ /* 0x000fca00078e02ff */
[----:B------:R-:W-:-:S04]  /*02d0*/  IADD3 R0, PT, PT, RZ, -R0, RZ ;  /* 0x80000000ff007210 */ /* 0x000fc80007ffe0ff */
[----:B------:R-:W-:-:S04]  /*02e0*/  PRMT R0, R0, 0x7710, RZ ;  /* 0x0000771000007816 */ /* 0x000fc800000000ff */
[----:B------:R-:W-:Y:S02]  /*02f0*/  IADD3 R0, PT, PT, R0, R5, RZ ;  /* 0x0000000500007210 */ /* 0x000fe40007ffe0ff */
[----:B------:R-:W-:Y:S02]  /*0300*/  MOV R5, UR11 ;  /* 0x0000000b00057c02 */ /* 0x000fe40008000f00 */
[----:B------:R-:W-:-:S05]  /*0310*/  LOP3.LUT R0, R0, 0xffff, RZ, 0xc0, !PT ;  /* 0x0000ffff00007812 */ /* 0x000fca00078ec0ff */
[----:B------:R-:W-:-:S05]  /*0320*/  IMAD R0, R5, 0x50, R0 ;  /* 0x0000005005007824 */ /* 0x000fca00078e0200 */
[----:B------:R-:W-:-:S05]  /*0330*/  SHF.L.U32 R5, R0, 0x2, RZ ;  /* 0x0000000200057819 */ /* 0x000fca00000006ff */
[----:B-1----:R-:W-:-:S06]  /*0340*/  IMAD.WIDE.U32 R2, R5, 0x2, R2 ;  /* 0x0000000205027825 */ /* 0x002fcc00078e0002 */
[----:B------:R-:W2:Y:S01]  /*0350*/  LDG.E.64.CONSTANT R2, desc[UR14][R2.64] ;  /* 0x0000000e02027981 */ /* 0x000ea2000c1e9b00 */
[----:B------:R-:W-:Y:S02]  /*0360*/  LOP3.LUT R5, R5, 0xffff, RZ, 0xc0, !PT ;  /* 0x0000ffff05057812 */ /* 0x000fe400078ec0ff */
[----:B------:R-:W-:Y:S02]  /*0370*/  CS2R R30, SRZ ;  /* 0x00000000001e7805 */ /* 0x000fe4000001ff00 */
[----:B------:R-:W-:Y:S02]  /*0380*/  CS2R R28, SRZ ;  /* 0x00000000001c7805 */ /* 0x000fe4000001ff00 */
[----:B------:R-:W-:Y:S02]  /*0390*/  CS2R R26, SRZ ;  /* 0x00000000001a7805 */ /* 0x000fe4000001ff00 */
[----:B------:R-:W-:Y:S01]  /*03a0*/  CS2R R24, SRZ ;  /* 0x0000000000187805 */ /* 0x000fe2000001ff00 */
[----:B------:R-:W-:Y:S01]  /*03b0*/  IMAD R5, R5, 0xccd, RZ ;  /* 0x00000ccd05057824 */ /* 0x000fe200078e02ff */
[----:B------:R-:W-:-:S04]  /*03c0*/  UMOV UR4, URZ ;  /* 0x000000ff00047c82 */ /* 0x000fc80008000000 */
[----:B------:R-:W-:Y:S02]  /*03d0*/  SHF.R.U32.HI R18, RZ, 0x10, R5 ;  /* 0x00000010ff127819 */ /* 0x000fe40000011605 */
[C---:B--2---:R-:W-:Y:S02]  /*03e0*/  PRMT R22, R3.reuse, 0x7632, R22 ;  /* 0x0000763203167816 */ /* 0x044fe40000000016 */
[C---:B------:R-:W-:Y:S02]  /*03f0*/  PRMT R20, R2.reuse, 0x7632, R20 ;  /* 0x0000763202147816 */ /* 0x040fe40000000014 */
[----:B------:R-:W-:Y:S01]  /*0400*/  SHF.L.U32 R14, R2, 0x10, RZ ;  /* 0x00000010020e7819 */ /* 0x000fe200000006ff */
[----:B------:R-:W-:Y:S01]  /*0410*/  IMAD.U32 R22, R22, 0x10000, RZ ;  /* 0x0001000016167824 */ /* 0x000fe200078e00ff */
[----:B------:R-:W-:Y:S02]  /*0420*/  SHF.L.U32 R16, R3, 0x10, RZ ;  /* 0x0000001003107819 */ /* 0x000fe400000006ff */
[----:B------:R-:W-:-:S07]  /*0430*/  SHF.L.U32 R20, R20, 0x10, RZ ;  /* 0x0000001014147819 */ /* 0x000fce00000006ff */
.L_x_96:
[----:B0-----:R-:W0:Y:S01]  /*0440*/  S2R R0, SR_TID.X ;  /* 0x0000000000007919 */ /* 0x001e220000002100 */
[----:B------:R-:W1:Y:S01]  /*0450*/  S2UR UR8, SR_CTAID.Y ;  /* 0x00000000000879c3 */ /* 0x000e620000002600 */
[----:B------:R-:W-:Y:S01]  /*0460*/  USHF.R.U64 UR6, UR10, 0x1, UR5 ;  /* 0x000000010a067899 */ /* 0x000fe20008001205 */
[----:B------:R-:W2:Y:S05]  /*0470*/  LDCU.64 UR20, c[0x0][0x3a0] ;  /* 0x00007400ff1477ac */ /* 0x000eaa0008000a00 */
[----:B------:R-:W-:Y:S01]  /*0480*/  MOV R5, UR6 ;  /* 0x0000000600057c02 */ /* 0x000fe20008000f00 */
[----:B------:R-:W3:Y:S01]  /*0490*/  S2UR UR18, SR_CTAID.X ;  /* 0x00000000001279c3 */ /* 0x000ee20000002500 */
[----:B------:R-:W4:Y:S01]  /*04a0*/  LDCU.64 UR16, c[0x0][0x3b8] ;  /* 0x00007700ff1077ac */ /* 0x000f220008000a00 */
[----:B------:R-:W-:-:S02]  /*04b0*/  USHF.L.U32 UR9, UR6, 0x6, URZ ;  /* 0x0000000606097899 */ /* 0x000fc400080006ff */
[----:B-1----:R-:W-:Y:S01]  /*04c0*/  ULOP3.LUT UR11, UR8, 0x1, URZ, 0xc0, !UPT ;  /* 0x00000001080b7892 */ /* 0x002fe2000f8ec0ff */
[----:B0-----:R-:W-:Y:S01]  /*04d0*/  LOP3.LUT R2, R0, 0xffff, RZ, 0xc0, !PT ;  /* 0x0000ffff00027812 */ /* 0x001fe200078ec0ff */
[----:B---3--:R-:W-:-:S04]  /*04e0*/  USHF.L.U32 UR7, UR18, 0x4, URZ ;  /* 0x0000000412077899 */ /* 0x008fc800080006ff */
        /* <DEDUP_REMOVED lines=9> */
[----:B------:R-:W-:Y:S01]  /*0580*/  IMAD R2, R3, 0x50, R2 ;  /* 0x0000005003027824 */ /* 0x000fe200078e0202 */
[----:B------:R-:W-:Y:S01]  /*0590*/  MOV R3, UR7 ;  /* 0x0000000700037c02 */ /* 0x000fe20008000f00 */
[----:B------:R-:W-:-:S03]  /*05a0*/  USHF.R.U32.HI UR7, URZ, 0x1, UR5 ;  /* 0x00000001ff077899 */ /* 0x000fc60008011605 */
[----:B------:R-:W-:Y:S01]  /*05b0*/  LOP3.LUT R4, R34, 0x3f0, R3, 0xf8, !PT ;  /* 0x000003f022047812 */ /* 0x000fe200078ef803 */
[----:B------:R-:W-:Y:S01]  /*05c0*/  HFMA2 R3, -RZ, RZ, 0, 0 ;  /* 0x00000000ff037431 */ /* 0x000fe200000001ff */
[----:B------:R-:W-:Y:S01]  /*05d0*/  SHF.L.U32 R2, R2, 0x2, RZ ;  /* 0x0000000202027819 */ /* 0x000fe200000006ff */
[----:B------:R-:W-:Y:S02]  /*05e0*/  UIMAD UR12, UR7, 0xa0000, URZ ;  /* 0x000a0000070c78a4 */ /* 0x000fe4000f8e02ff */
[----:B------:R-:W-:Y:S01]  /*05f0*/  IMAD R43, R4, 0x280, RZ ;  /* 0x00000280042b7824 */ /* 0x000fe200078e02ff */
[----:B------:R-:W-:Y:S01]  /*0600*/  USHF.L.U64.HI UR6, UR6, 0x6, UR7 ;  /* 0x0000000606067899 */ /* 0x000fe20008010207 */
[----:B------:R-:W-:-:S03]  /*0610*/  IMAD.WIDE.U32 R2, R5, 0xa0000, R2 ;  /* 0x000a000005027825 */ /* 0x000fc600078e0002 */
[----:B------:R-:W-:-:S04]  /*0620*/  IADD3 R43, P0, PT, R43, R2, RZ ;  /* 0x000000022b2b7210 */ /* 0x000fc80007f1e0ff */
[----:B------:R-:W-:Y:S01]  /*0630*/  IADD3.X R2, PT, PT, R3, UR12, RZ, P0, !PT ;  /* 0x0000000c03027c10 */ /* 0x000fe200087fe4ff */
[----:B------:R-:W-:Y:S01]  /*0640*/  IMAD.U32 R3, RZ, RZ, UR6 ;  /* 0x00000006ff037e24 */ /* 0x000fe2000f8e00ff */
[C---:B------:R-:W-:Y:S01]  /*0650*/  SHF.L.U32 R42, R43.reuse, 0x1, RZ ;  /* 0x000000012b2a7819 */ /* 0x040fe200000006ff */
[----:B------:R-:W0:Y:S01]  /*0660*/  LDCU.64 UR6, c[0x0][0x398] ;  /* 0x00007300ff0677ac */ /* 0x000e220008000a00 */
[----:B------:R-:W-:Y:S02]  /*0670*/  SHF.L.U64.HI R43, R43, 0x1, R2 ;  /* 0x000000012b2b7819 */ /* 0x000fe40000010202 */
[----:B------:R-:W-:Y:S02]  /*0680*/  MOV R2, UR9 ;  /* 0x0000000900027c02 */ /* 0x000fe40008000f00 */
[----:B--2---:R-:W-:-:S03]  /*0690*/  IADD3 R38, P0, PT, R42, UR20, RZ ;  /* 0x000000142a267c10 */ /* 0x004fc6000ff1e0ff */
[----:B------:R-:W-:Y:S01]  /*06a0*/  IMAD.WIDE.U32 R2, R18, 0x2, R2 ;  /* 0x0000000212027825 */ /* 0x000fe200078e0002 */
[----:B------:R-:W-:Y:S02]  /*06b0*/  IADD3.X R39, PT, PT, R43, UR21, RZ, P0, !PT ;  /* 0x000000152b277c10 */ /* 0x000fe400087fe4ff */
[----:B----4-:R-:W-:-:S03]  /*06c0*/  LEA R46, P0, R2, UR16, 0x2 ;  /* 0x00000010022e7c11 */ /* 0x010fc6000f8010ff */
[----:B------:R-:W2:Y:S01]  /*06d0*/  LDG.E.64.CONSTANT R4, desc[UR14][R38.64+0x1400] ;  /* 0x0014000e26047981 */ /* 0x000ea2000c1e9b00 */
[----:B------:R-:W-:-:S03]  /*06e0*/  LEA.HI.X R47, R2, UR17, R3, 0x2, P0 ;  /* 0x00000011022f7c11 */ /* 0x000fc600080f1403 */
[----:B------:R-:W3:Y:S01]  /*06f0*/  LDG.E.64.CONSTANT R6, desc[UR14][R38.64+0x2800] ;  /* 0x0028000e26067981 */ /* 0x000ee2000c1e9b00 */
[----:B------:R-:W1:Y:S01]  /*0700*/  S2R R48, SR_CgaCtaId ;  /* 0x0000000000307919 */ /* 0x000e620000008800 */
[----:B------:R-:W-:Y:S01]  /*0710*/  MOV R15, 0x400 ;  /* 0x00000400000f7802 */ /* 0x000fe20000000f00 */
[----:B------:R-:W4:Y:S01]  /*0720*/  LDCU.64 UR16, c[0x0][0x3c8] ;  /* 0x00007900ff1077ac */ /* 0x000f220008000a00 */
[----:B------:R5:W3:Y:S04]  /*0730*/  LDG.E.64.CONSTANT R2, desc[UR14][R46.64] ;  /* 0x0000000e2e027981 */ /* 0x000ae8000c1e9b00 */
[----:B------:R-:W3:Y:S04]  /*0740*/  LDG.E.64.CONSTANT R36, desc[UR14][R38.64] ;  /* 0x0000000e26247981 */ /* 0x000ee8000c1e9b00 */
[----:B------:R5:W3:Y:S01]  /*0750*/  LDG.E.64.CONSTANT R12, desc[UR14][R38.64+0x3c00] ;  /* 0x003c000e260c7981 */ /* 0x000ae2000c1e9b00 */
[----:B0-----:R-:W-:Y:S01]  /*0760*/  IADD3 R44, P0, PT, R42, UR6, RZ ;  /* 0x000000062a2c7c10 */ /* 0x001fe2000ff1e0ff */
[----:B------:R-:W0:Y:S03]  /*0770*/  LDCU UR6, c[0x0][0x3c0] ;  /* 0x00007800ff0677ac */ /* 0x000e260008000800 */
[----:B------:R-:W-:-:S05]  /*0780*/  IADD3.X R45, PT, PT, R43, UR7, RZ, P0, !PT ;  /* 0x000000072b2d7c10 */ /* 0x000fca00087fe4ff */
[----:B------:R-:W3:Y:S04]  /*0790*/  LDG.E.64.CONSTANT R40, desc[UR14][R44.64] ;  /* 0x0000000e2c287981 */ /* 0x000ee8000c1e9b00 */
[----:B------:R-:W3:Y:S04]  /*07a0*/  LDG.E.64.CONSTANT R8, desc[UR14][R44.64+0x1400] ;  /* 0x0014000e2c087981 */ /* 0x000ee8000c1e9b00 */
[----:B------:R-:W3:Y:S04]  /*07b0*/  LDG.E.64.CONSTANT R10, desc[UR14][R44.64+0x2800] ;  /* 0x0028000e2c0a7981 */ /* 0x000ee8000c1e9b00 */
[----:B------:R0:W3:Y:S01]  /*07c0*/  LDG.E.64.CONSTANT R32, desc[UR14][R44.64+0x3c00] ;  /* 0x003c000e2c207981 */ /* 0x0000e2000c1e9b00 */
[----:B------:R-:W-:-:S02]  /*07d0*/  IADD3 R15, PT, PT, R15, 0x2800, RZ ;  /* 0x000028000f0f7810 */ /* 0x000fc40007ffe0ff */
[----:B------:R-:W-:Y:S02]  /*07e0*/  LOP3.LUT R0, R0, 0xffff, RZ, 0xc0, !PT ;  /* 0x0000ffff00007812 */ /* 0x000fe400078ec0ff */
[----:B-1----:R-:W-:-:S05]  /*07f0*/  LEA R15, R48, R15, 0x18 ;  /* 0x0000000f300f7211 */ /* 0x002fca00078ec0ff */
[----:B------:R-:W-:-:S05]  /*0800*/  IMAD R15, R0, 0x28, R15 ;  /* 0x00000028000f7824 */ /* 0x000fca00078e020f */
[----:B------:R-:W-:Y:S01]  /*0810*/  LEA R34, R34, R15, 0x3 ;  /* 0x0000000f22227211 */ /* 0x000fe200078e18ff */
[----:B------:R-:W-:Y:S02]  /*0820*/  UIADD3 UR10, UP0, UPT, UR10, 0x4, URZ ;  /* 0x000000040a0a7890 */ /* 0x000fe4000ff1e0ff */
[----:B----4-:R-:W-:Y:S02]  /*0830*/  USHF.L.U32 UR13, UR16, 0x1, URZ ;  /* 0x00000001100d7899 */ /* 0x010fe400080006ff */
[----:B------:R-:W-:Y:S02]  /*0840*/  UIADD3.X UR5, UPT, UPT, URZ, UR5, URZ, UP0, !UPT ;  /* 0x00000005ff057290 */ /* 0x000fe400087fe4ff */
[----:B------:R-:W-:Y:S02]  /*0850*/  USHF.L.U64.HI UR12, UR16, 0x1, UR17 ;  /* 0x00000001100c7899 */ /* 0x000fe40008010211 */
[----:B------:R-:W-:-:S04]  /*0860*/  UISETP.GE.U32.AND UP0, UPT, UR10, UR13, UPT ;  /* 0x0000000d0a00728c */ /* 0x000fc8000bf06070 */
[----:B------:R-:W-:Y:S01]  /*0870*/  UISETP.GE.AND.EX UP0, UPT, UR5, UR12, UPT, UP0 ;  /* 0x0000000c0500728c */ /* 0x000fe2000bf06300 */
[C---:B--2---:R-:W-:Y:S02]  /*0880*/  PRMT R17, R4.reuse, 0x7632, R17 ;  /* 0x0000763204117816 */ /* 0x044fe40000000011 */
[----:B-----5:R-:W-:Y:S02]  /*0890*/  SHF.L.U32 R47, R4, 0x10, RZ ;  /* 0x00000010042f7819 */ /* 0x020fe400000006ff */
[C---:B------:R-:W-:Y:S02]  /*08a0*/  PRMT R4, R5.reuse, 0x7632, R4 ;  /* 0x0000763205047816 */ /* 0x040fe40000000004 */
[----:B------:R-:W-:Y:S02]  /*08b0*/  SHF.L.U32 R39, R5, 0x10, RZ ;  /* 0x0000001005277819 */ /* 0x000fe400000006ff */
[C---:B---3--:R-:W-:Y:S02]  /*08c0*/  PRMT R5, R6.reuse, 0x7632, R5 ;  /* 0x0000763206057816 */ /* 0x048fe40000000005 */
[----:B------:R-:W-:-:S02]  /*08d0*/  SHF.L.U32 R49, R6, 0x10, RZ ;  /* 0x0000001006317819 */ /* 0x000fc400000006ff */
[C---:B------:R-:W-:Y:S02]  /*08e0*/  PRMT R6, R7.reuse, 0x7632, R6 ;  /* 0x0000763207067816 */ /* 0x040fe40000000006 */
[----:B------:R-:W-:Y:S01]  /*08f0*/  SHF.L.U32 R51, R7, 0x10, RZ ;  /* 0x0000001007337819 */ /* 0x000fe200000006ff */
[----:B0-----:R-:W-:Y:S01]  /*0900*/  FADD.FTZ R7, R3, UR6 ;  /* 0x0000000603077e21 */ /* 0x001fe20008010000 */
[----:B------:R-:W-:Y:S02]  /*0910*/  SHF.L.U32 R23, R36, 0x10, RZ ;  /* 0x0000001024177819 */ /* 0x000fe400000006ff */
[----:B------:R-:W-:Y:S02]  /*0920*/  PRMT R15, R37, 0x7632, R15 ;  /* 0x00007632250f7816 */ /* 0x000fe4000000000f */
[C---:B------:R-:W-:Y:S02]  /*0930*/  PRMT R19, R12.reuse, 0x7632, R19 ;  /* 0x000076320c137816 */ /* 0x040fe40000000013 */
[----:B------:R-:W-:-:S02]  /*0940*/  SHF.L.U32 R55, R12, 0x10, RZ ;  /* 0x000000100c377819 */ /* 0x000fc400000006ff */
[----:B------:R-:W-:Y:S01]  /*0950*/  SHF.L.U32 R37, R37, 0x10, RZ ;  /* 0x0000001025257819 */ /* 0x000fe200000006ff */
[----:B------:R0:W1:Y:S01]  /*0960*/  MUFU.RSQ R12, R7 ;  /* 0x00000007000c7308 */ /* 0x0000620000001400 */
[----:B------:R-:W-:Y:S01]  /*0970*/  PRMT R0, R36, 0x7632, R0 ;  /* 0x0000763224007816 */ /* 0x000fe20000000000 */
[C---:B------:R-:W-:Y:S01]  /*0980*/  IMAD.U32 R57, R13.reuse, 0x10000, RZ ;  /* 0x000100000d397824 */ /* 0x040fe200078e00ff */
[----:B------:R-:W-:Y:S01]  /*0990*/  PRMT R21, R13, 0x7632, R21 ;  /* 0x000076320d157816 */ /* 0x000fe20000000015 */
[----:B------:R-:W-:Y:S01]  /*09a0*/  FADD.FTZ R3, -R2, R23 ;  /* 0x0000001702037221 */ /* 0x000fe20000010100 */
[----:B------:R-:W-:Y:S01]  /*09b0*/  SHF.L.U32 R13, R0, 0x10, RZ ;  /* 0x00000010000d7819 */ /* 0x000fe200000006ff */
[C---:B------:R-:W-:Y:S01]  /*09c0*/  FADD.FTZ R23, -R2.reuse, R37 ;  /* 0x0000002502177221 */ /* 0x040fe20000010100 */
[----:B------:R-:W-:Y:S01]  /*09d0*/  SHF.L.U32 R35, R15, 0x10, RZ ;  /* 0x000000100f237819 */ /* 0x000fe200000006ff */
[----:B------:R-:W-:Y:S01]  /*09e0*/  FADD.FTZ R15, -R2, R49 ;  /* 0x00000031020f7221 */ /* 0x000fe20000010100 */
[----:B------:R-:W-:Y:S01]  /*09f0*/  SHF.L.U32 R37, R4, 0x10, RZ ;  /* 0x0000001004257819 */ /* 0x000fe200000006ff */
[----:B0-----:R-:W-:Y:S01]  /*0a00*/  FADD.FTZ R7, -R2, R51 ;  /* 0x0000003302077221 */ /* 0x001fe20000010100 */
[----:B------:R-:W-:-:S02]  /*0a10*/  SHF.L.U32 R5, R5, 0x10, RZ ;  /* 0x0000001005057819 */ /* 0x000fc400000006ff */
[----:B------:R-:W-:Y:S02]  /*0a20*/  SHF.L.U32 R51, R21, 0x10, RZ ;  /* 0x0000001015337819 */ /* 0x000fe400000006ff */
[----:B------:R-:W-:Y:S01]  /*0a30*/  SHF.L.U32 R49, R6, 0x10, RZ ;  /* 0x0000001006317819 */ /* 0x000fe200000006ff */
[C---:B------:R-:W-:Y:S01]  /*0a40*/  FADD.FTZ R21, -R2.reuse, R13 ;  /* 0x0000000d02157221 */ /* 0x040fe20000010100 */
[----:B------:R-:W-:Y:S01]  /*0a50*/  SHF.L.U32 R53, R19, 0x10, RZ ;  /* 0x0000001013357819 */ /* 0x000fe200000006ff */
[C---:B------:R-:W-:Y:S01]  /*0a60*/  FADD.FTZ R19, -R2.reuse, R35 ;  /* 0x0000002302137221 */ /* 0x040fe20000010100 */
[C---:B------:R-:W-:Y:S01]  /*0a70*/  FADD.FTZ R13, -R2.reuse, R37 ;  /* 0x00000025020d7221 */ /* 0x040fe20000010100 */
[C---:B------:R-:W-:Y:S01]  /*0a80*/  FADD.FTZ R37, -R2.reuse, R5 ;  /* 0x0000000502257221 */ /* 0x040fe20000010100 */
[C---:B------:R-:W-:Y:S01]  /*0a90*/  FADD.FTZ R35, -R2.reuse, R51 ;  /* 0x0000003302237221 */ /* 0x040fe20000010100 */
[----:B------:R-:W-:Y:S01]  /*0aa0*/  FADD.FTZ R5, -R2, R49 ;  /* 0x0000003102057221 */ /* 0x000fe20000010100 */
[----:B------:R-:W-:-:S02]  /*0ab0*/  PRMT R51, R40, 0x7632, R51 ;  /* 0x0000763228337816 */ /* 0x000fc40000000033 */
[C---:B------:R-:W-:Y:S01]  /*0ac0*/  PRMT R49, R41.reuse, 0x7632, R49 ;  /* 0x0000763229317816 */ /* 0x040fe20000000031 */
[----:B------:R-:W-:Y:S01]  /*0ad0*/  IMAD.U32 R50, R41, 0x10000, RZ ;  /* 0x0001000029327824 */ /* 0x000fe200078e00ff */
[----:B------:R-:W-:Y:S01]  /*0ae0*/  SHF.L.U32 R51, R51, 0x10, RZ ;  /* 0x0000001033337819 */ /* 0x000fe200000006ff */
[C---:B-1----:R-:W-:Y:S01]  /*0af0*/  FMUL.FTZ R23, R12.reuse, R23 ;  /* 0x000000170c177220 */ /* 0x042fe20000410000 */
[----:B------:R-:W-:Y:S01]  /*0b00*/  SHF.L.U32 R49, R49, 0x10, RZ ;  /* 0x0000001031317819 */ /* 0x000fe200000006ff */
[----:B------:R-:W-:Y:S01]  /*0b10*/  FMUL.FTZ R19, R12, R19 ;  /* 0x000000130c137220 */ /* 0x000fe20000410000 */
[----:B------:R-:W-:Y:S01]  /*0b20*/  SHF.L.U32 R45, R17, 0x10, RZ ;  /* 0x00000010112d7819 */ /* 0x000fe200000006ff */
[----:B------:R-:W-:Y:S01]  /*0b30*/  FADD.FTZ R47, -R2, R47 ;  /* 0x0000002f022f7221 */ /* 0x000fe20000010100 */
[----:B------:R-:W-:Y:S01]  /*0b40*/  SHF.L.U32 R52, R40, 0x10, RZ ;  /* 0x0000001028347819 */ /* 0x000fe200000006ff */
[----:B------:R-:W-:Y:S01]  /*0b50*/  FMUL.FTZ R3, R12, R3 ;  /* 0x000000030c037220 */ /* 0x000fe20000410000 */
[----:B------:R-:W-:Y:S01]  /*0b60*/  FFMA.FTZ R59, R23, R50, R26 ;  /* 0x00000032173b7223 */ /* 0x000fe2000001001a */
[----:B------:R-:W-:Y:S01]  /*0b70*/  FADD.FTZ R26, R51, R29 ;  /* 0x0000001d331a7221 */ /* 0x000fe20000010000 */
[----:B------:R-:W-:Y:S01]  /*0b80*/  FFMA.FTZ R29, R19, R49, R24 ;  /* 0x00000031131d7223 */ /* 0x000fe20000010018 */
[----:B------:R-:W-:Y:S01]  /*0b90*/  FADD.FTZ R17, -R2, R39 ;  /* 0x0000002702117221 */ /* 0x000fe20000010100 */
[----:B------:R-:W-:Y:S01]  /*0ba0*/  SHF.L.U32 R24, R8, 0x10, RZ ;  /* 0x0000001008187819 */ /* 0x000fe200000006ff */
[C---:B------:R-:W-:Y:S01]  /*0bb0*/  FADD.FTZ R55, -R2.reuse, R55 ;  /* 0x0000003702377221 */ /* 0x040fe20000010100 */
[C---:B------:R-:W-:Y:S01]  /*0bc0*/  FADD.FTZ R39, -R2.reuse, R57 ;  /* 0x0000003902277221 */ /* 0x040fe20000010100 */
[C---:B------:R-:W-:Y:S01]  /*0bd0*/  FADD.FTZ R45, -R2.reuse, R45 ;  /* 0x0000002d022d7221 */ /* 0x040fe20000010100 */
[----:B------:R-:W-:Y:S01]  /*0be0*/  FADD.FTZ R53, -R2, R53 ;  /* 0x0000003502357221 */ /* 0x000fe20000010100 */
[-C--:B------:R-:W-:Y:S01]  /*0bf0*/  FFMA.FTZ R61, R3, R52.reuse, R30 ;  /* 0x00000034033d7223 */ /* 0x080fe2000001001e */
[----:B------:R-:W-:Y:S01]  /*0c00*/  PRMT R4, R10, 0x7632, R4 ;  /* 0x000076320a047816 */ /* 0x000fe20000000004 */
[----:B------:R-:W-:Y:S01]  /*0c10*/  FMUL.FTZ R48, R12, R47 ;  /* 0x0000002f0c307220 */ /* 0x000fe20000410000 */
[----:B------:R-:W-:Y:S01]  /*0c20*/  FADD.FTZ R2, R52, R31 ;  /* 0x0000001f34027221 */ /* 0x000fe20000010000 */
[----:B------:R-:W-:Y:S01]  /*0c30*/  FMUL.FTZ R21, R12, R21 ;  /* 0x000000150c157220 */ /* 0x000fe20000410000 */
[----:B------:R-:W-:Y:S01]  /*0c40*/  PRMT R6, R8, 0x7632, R6 ;  /* 0x0000763208067816 */ /* 0x000fe20000000006 */
[----:B------:R-:W-:Y:S01]  /*0c50*/  FMUL.FTZ R52, R14, R52 ;  /* 0x000000340e347220 */ /* 0x000fe20000410000 */
[----:B------:R-:W-:-:S02]  /*0c60*/  PRMT R0, R32, 0x7632, R0 ;  /* 0x0000763220007816 */ /* 0x000fc40000000000 */
[----:B------:R-:W-:Y:S01]  /*0c70*/  SHF.L.U32 R41, R32, 0x10, RZ ;  /* 0x0000001020297819 */ /* 0x000fe200000006ff */
[----:B------:R-:W-:Y:S01]  /*0c80*/  FFMA.FTZ R32, R48, R24, R61 ;  /* 0x0000001830207223 */ /* 0x000fe2000001003d */
[----:B------:R-:W-:Y:S01]  /*0c90*/  PRMT R38, R11, 0x7632, R38 ;  /* 0x000076320b267816 */ /* 0x000fe20000000026 */
[-C--:B------:R-:W-:Y:S01]  /*0ca0*/  FFMA.FTZ R57, R21, R51.reuse, R28 ;  /* 0x0000003315397223 */ /* 0x080fe2000001001c */
[----:B------:R-:W-:Y:S01]  /*0cb0*/  SHF.L.U32 R31, R11, 0x10, RZ ;  /* 0x000000100b1f7819 */ /* 0x000fe200000006ff */
[----:B------:R-:W-:Y:S01]  /*0cc0*/  IMAD.U32 R61, R4, 0x10000, RZ ;  /* 0x00010000043d7824 */ /* 0x000fe200078e00ff */
[----:B------:R-:W-:Y:S01]  /*0cd0*/  SHF.L.U32 R11, R6, 0x10, RZ ;  /* 0x00000010060b7819 */ /* 0x000fe200000006ff */
[----:B------:R-:W-:Y:S01]  /*0ce0*/  FMUL.FTZ R51, R20, R51 ;  /* 0x0000003314337220 */ /* 0x000fe20000410000 */
[----:B------:R-:W-:Y:S01]  /*0cf0*/  FADD.FTZ R6, RZ, R52 ;  /* 0x00000034ff067221 */ /* 0x000fe20000010000 */
[----:B------:R-:W-:Y:S01]  /*0d00*/  FFMA.FTZ R4, R3, R52, RZ ;  /* 0x0000003403047223 */ /* 0x000fe200000100ff */
[----:B------:R-:W-:Y:S01]  /*0d10*/  FADD.FTZ R30, R50, R27 ;  /* 0x0000001b321e7221 */ /* 0x000fe20000010000 */
[----:B------:R-:W-:Y:S01]  /*0d20*/  FMUL.FTZ R50, R16, R50 ;  /* 0x0000003210327220 */ /* 0x000fe20000410000 */
[----:B------:R-:W-:Y:S01]  /*0d30*/  FADD.FTZ R6, R6, R51 ;  /* 0x0000003306067221 */ /* 0x000fe20000010000 */
[----:B------:R-:W-:Y:S01]  /*0d40*/  FFMA.FTZ R4, R21, R51, R4 ;  /* 0x0000003315047223 */ /* 0x000fe20000010004 */
[C---:B------:R-:W-:Y:S01]  /*0d50*/  PRMT R8, R9.reuse, 0x7632, R8 ;  /* 0x0000763209087816 */ /* 0x040fe20000000008 */
[----:B------:R-:W-:Y:S01]  /*0d60*/  FMUL.FTZ R44, R12, R17 ;  /* 0x000000110c2c7220 */ /* 0x000fe20000410000 */
[----:B------:R-:W-:Y:S01]  /*0d70*/  SHF.L.U32 R27, R9, 0x10, RZ ;  /* 0x00000010091b7819 */ /* 0x000fe200000006ff */
[----:B------:R-:W-:Y:S01]  /*0d80*/  FADD.FTZ R25, R49, R25 ;  /* 0x0000001931197221 */ /* 0x000fe20000010000 */
[----:B------:R-:W-:Y:S01]  /*0d90*/  SHF.L.U32 R9, R10, 0x10, RZ ;  /* 0x000000100a097819 */ /* 0x000fe200000006ff */
[----:B------:R-:W-:Y:S01]  /*0da0*/  FADD.FTZ R28, R2, R24 ;  /* 0x00000018021c7221 */ /* 0x000fe20000010000 */
[----:B------:R-:W-:Y:S01]  /*0db0*/  FMUL.FTZ R10, R12, R15 ;  /* 0x0000000f0c0a7220 */ /* 0x000fe20000410000 */
[----:B------:R-:W-:Y:S01]  /*0dc0*/  FMUL.FTZ R49, R22, R49 ;  /* 0x0000003116317220 */ /* 0x000fe20000410000 */
[----:B------:R-:W-:Y:S01]  /*0dd0*/  FADD.FTZ R6, R6, R50 ;  /* 0x0000003206067221 */ /* 0x000fe20000010000 */
[----:B------:R-:W-:Y:S01]  /*0de0*/  FFMA.FTZ R4, R23, R50, R4 ;  /* 0x0000003217047223 */ /* 0x000fe20000010004 */
[----:B------:R-:W-:Y:S01]  /*0df0*/  FADD.FTZ R30, R30, R27 ;  /* 0x0000001b1e1e7221 */ /* 0x000fe20000010000 */
[-C--:B------:R-:W-:Y:S01]  /*0e00*/  FFMA.FTZ R59, R44, R27.reuse, R59 ;  /* 0x0000001b2c3b7223 */ /* 0x080fe2000001003b */
[----:B------:R-:W-:Y:S01]  /*0e10*/  FMUL.FTZ R17, R16, R27 ;  /* 0x0000001b10117220 */ /* 0x000fe20000410000 */
[----:B------:R-:W-:Y:S01]  /*0e20*/  FADD.FTZ R28, R28, R9 ;  /* 0x000000091c1c7221 */ /* 0x000fe20000010000 */
[-C--:B------:R-:W-:Y:S01]  /*0e30*/  FFMA.FTZ R27, R10, R9.reuse, R32 ;  /* 0x000000090a1b7223 */ /* 0x080fe20000010020 */
[C---:B------:R-:W-:Y:S01]  /*0e40*/  FMUL.FTZ R15, R14.reuse, R9 ;  /* 0x000000090e0f7220 */ /* 0x040fe20000410000 */
[----:B------:R-:W-:Y:S01]  /*0e50*/  FMUL.FTZ R47, R14, R24 ;  /* 0x000000180e2f7220 */ /* 0x000fe20000410000 */
[----:B------:R-:W-:Y:S01]  /*0e60*/  FADD.FTZ R6, R6, R49 ;  /* 0x0000003106067221 */ /* 0x000fe20000010000 */
[----:B------:R-:W-:Y:S01]  /*0e70*/  FFMA.FTZ R9, R19, R49, R4 ;  /* 0x0000003113097223 */ /* 0x000fe20000010004 */
[----:B------:R-:W-:Y:S01]  /*0e80*/  FMUL.FTZ R46, R12, R45 ;  /* 0x0000002d0c2e7220 */ /* 0x000fe20000410000 */
[----:B------:R-:W-:Y:S01]  /*0e90*/  FMUL.FTZ R45, R20, R11 ;  /* 0x0000000b142d7220 */ /* 0x000fe20000410000 */
[----:B------:R-:W-:Y:S01]  /*0ea0*/  FADD.FTZ R6, R6, R47 ;  /* 0x0000002f06067221 */ /* 0x000fe20000010000 */
[----:B------:R-:W-:Y:S01]  /*0eb0*/  FFMA.FTZ R9, R48, R47, R9 ;  /* 0x0000002f30097223 */ /* 0x000fe20000010009 */
[----:B------:R-:W-:-:S02]  /*0ec0*/  SHF.L.U32 R2, R8, 0x10, RZ ;  /* 0x0000001008027819 */ /* 0x000fc400000006ff */
[----:B------:R-:W-:Y:S01]  /*0ed0*/  FADD.FTZ R6, R6, R45 ;  /* 0x0000002d06067221 */ /* 0x000fe20000010000 */
[----:B------:R-:W-:Y:S01]  /*0ee0*/  FFMA.FTZ R9, R46, R45, R9 ;  /* 0x0000002d2e097223 */ /* 0x000fe20000010009 */
[----:B------:R-:W-:Y:S01]  /*0ef0*/  FMUL.FTZ R8, R12, R13 ;  /* 0x0000000d0c087220 */ /* 0x000fe20000410000 */
[-C--:B------:R-:W-:Y:S01]  /*0f00*/  FMUL.FTZ R13, R22, R2.reuse ;  /* 0x00000002160d7220 */ /* 0x080fe20000410000 */
[----:B------:R-:W-:Y:S01]  /*0f10*/  FADD.FTZ R6, R6, R17 ;  /* 0x0000001106067221 */ /* 0x000fe20000010000 */
[----:B------:R-:W-:Y:S01]  /*0f20*/  FFMA.FTZ R9, R44, R17, R9 ;  /* 0x000000112c097223 */ /* 0x000fe20000010009 */
[----:B------:R-:W-:Y:S01]  /*0f30*/  FADD.FTZ R32, R25, R2 ;  /* 0x0000000219207221 */ /* 0x000fe20000010000 */
[----:B------:R-:W-:Y:S01]  /*0f40*/  FFMA.FTZ R36, R8, R2, R29 ;  /* 0x0000000208247223 */ /* 0x000fe2000001001d */
        /* <DEDUP_REMOVED lines=8> */
[----:B------:R-:W-:Y:S01]  /*0fd0*/  SHF.L.U32 R38, R38, 0x10, RZ ;  /* 0x0000001026267819 */ /* 0x000fe200000006ff */
[----:B------:R-:W-:Y:S01]  /*0fe0*/  FMUL.FTZ R11, R16, R31 ;  /* 0x0000001f100b7220 */ /* 0x000fe20000410000 */
[----:B------:R-:W-:Y:S01]  /*0ff0*/  SHF.L.U32 R37, R0, 0x10, RZ ;  /* 0x0000001000257819 */ /* 0x000fe200000006ff */
[----:B------:R-:W-:Y:S01]  /*1000*/  FMUL.FTZ R4, R12, R7 ;  /* 0x000000070c047220 */ /* 0x000fe20000410000 */
[----:B------:R-:W-:Y:S01]  /*1010*/  FADD.FTZ R0, R2, R9 ;  /* 0x0000000902007221 */ /* 0x000fe20000010000 */
[----:B------:R-:W-:Y:S01]  /*1020*/  FFMA.FTZ R25, R6, R9, R25 ;  /* 0x0000000906197223 */ /* 0x000fe20000010019 */
        /* <DEDUP_REMOVED lines=8> */
[C---:B------:R-:W-:Y:S01]  /*10b0*/  PRMT R24, R33.reuse, 0x7632, R24 ;  /* 0x0000763221187816 */ /* 0x040fe20000000018 */
[----:B------:R-:W-:Y:S01]  /*10c0*/  FMUL.FTZ R58, R12, R53 ;  /* 0x000000350c3a7220 */ /* 0x000fe20000410000 */
[----:B------:R-:W-:Y:S01]  /*10d0*/  SHF.L.U32 R29, R33, 0x10, RZ ;  /* 0x00000010211d7819 */ /* 0x000fe200000006ff */
[----:B------:R-:W-:Y:S01]  /*10e0*/  FADD.FTZ R54, R54, R5 ;  /* 0x0000000536367221 */ /* 0x000fe20000010000 */
[----:B------:R-:W-:Y:S01]  /*10f0*/  FFMA.FTZ R25, R0, R5, R25 ;  /* 0x0000000500197223 */ /* 0x000fe20000010019 */
[----:B------:R-:W-:Y:S01]  /*1100*/  FMUL.FTZ R57, R20, R37 ;  /* 0x0000002514397220 */ /* 0x000fe20000410000 */
        /* <DEDUP_REMOVED lines=8> */
[----:B------:R-:W-:-:S03]  /*1190*/  FFMA.FTZ R25, R56, R55, R25 ;  /* 0x0000003738197223 */ /* 0x000fc60000010019 */
        /* <DEDUP_REMOVED lines=11> */
[----:B------:R-:W-:Y:S01]  /*1250*/  FADD.FTZ R27, R60, R29 ;  /* 0x0000001d3c1b7221 */ /* 0x000fe20000010000 */
[----:B------:R-:W-:Y:S01]  /*1260*/  FFMA.FTZ R26, R56, R29, R59 ;  /* 0x0000001d381a7223 */ /* 0x000fe2000001003b */
[----:B------:R-:W-:Y:S01]  /*1270*/  FADD.FTZ R29, R35, R37 ;  /* 0x00000025231d7221 */ /* 0x000fe20000010000 */
[----:B------:R-:W-:Y:S01]  /*1280*/  FFMA.FTZ R28, R58, R37, R61 ;  /* 0x000000253a1c7223 */ /* 0x000fe2000001003d */
[----:B0-----:R-:W-:Y:S01]  /*1290*/  FADD.FTZ R25, R32, R33 ;  /* 0x0000002120197221 */ /* 0x001fe20000010000 */
[----:B------:R-:W-:Y:S01]  /*12a0*/  FFMA.FTZ R24, R54, R33, R39 ;  /* 0x0000002136187223 */ /* 0x000fe20000010027 */
[----:B------:R-:W-:Y:S06]  /*12b0*/  BAR.SYNC.DEFER_BLOCKING 0x0 ;  /* 0x0000000000007b1d */ /* 0x000fec0000010000 */
[----:B------:R-:W-:Y:S05]  /*12c0*/  BRA.U !UP0, `(.L_x_83) ;  /* 0x0000000108c47547 */ /* 0x000fea000b800000 */
[----:B------:R-:W0:Y:S01]  /*12d0*/  S2R R40, SR_TID.X ;  /* 0x0000000000287919 */ /* 0x000e220000002100 */
[----:B------:R-:W1:Y:S01]  /*12e0*/  S2UR UR7, SR_CgaCtaId ;  /* 0x00000000000779c3 */ /* 0x000e620000008800 */
[----:B------:R-:W-:Y:S02]  /*12f0*/  UMOV UR6, 0x400 ;  /* 0x0000040000067882 */ /* 0x000fe40000000000 */
[----:B-1----:R-:W-:Y:S01]  /*1300*/  ULEA UR6, UR7, UR6, 0x18 ;  /* 0x0000000607067291 */ /* 0x002fe2000f8ec0ff */
[----:B0-----:R-:W-:Y:S02]  /*1310*/  SHF.L.U32 R32, R40, 0x1, RZ ;  /* 0x0000000128207819 */ /* 0x001fe400000006ff */
[----:B------:R-:W-:Y:S02]  /*1320*/  SHF.R.U32.HI R35, RZ, 0x4, R40 ;  /* 0x00000004ff237819 */ /* 0x000fe40000011628 */
[----:B------:R-:W-:Y:S02]  /*1330*/  LOP3.LUT R33, R32, 0x18, RZ, 0xc0, !PT ;  /* 0x0000001820217812 */ /* 0x000fe400078ec0ff */
[----:B------:R-:W-:-:S02]  /*1340*/  LEA R32, R40, UR6, 0x5 ;  /* 0x0000000628207c11 */ /* 0x000fc4000f8e28ff */
[----:B------:R-:W-:Y:S02]  /*1350*/  LOP3.LUT R34, R35, R40, RZ, 0x3c, !PT ;  /* 0x0000002823227212 */ /* 0x000fe400078e3cff */
[C---:B------:R-:W-:Y:S02]  /*1360*/  LOP3.LUT R41, R33.reuse, 0x8, RZ, 0x3c, !PT ;  /* 0x0000000821297812 */ /* 0x040fe400078e3cff */
[C---:B------:R-:W-:Y:S02]  /*1370*/  LOP3.LUT R35, R33.reuse, 0x10, RZ, 0x3c, !PT ;  /* 0x0000001021237812 */ /* 0x040fe400078e3cff */
[----:B------:R-:W-:Y:S02]  /*1380*/  LOP3.LUT R37, R33, 0x18, RZ, 0x3c, !PT ;  /* 0x0000001821257812 */ /* 0x000fe400078e3cff */
[C---:B------:R-:W-:Y:S02]  /*1390*/  IADD3 R36, PT, PT, R32.reuse, R33, RZ ;  /* 0x0000002120247210 */ /* 0x040fe40007ffe0ff */
[----:B------:R-:W-:-:S02]  /*13a0*/  IADD3 R41, PT, PT, R32, R41, RZ ;  /* 0x0000002920297210 */ /* 0x000fc40007ffe0ff */
[C---:B------:R-:W-:Y:S01]  /*13b0*/  IADD3 R59, PT, PT, R32.reuse, R35, RZ ;  /* 0x00000023203b7210 */ /* 0x040fe20007ffe0ff */
[----:B------:R-:W-:Y:S01]  /*13c0*/  STS.64 [R36], R30 ;  /* 0x0000001e24007388 */ /* 0x000fe20000000a00 */
[----:B------:R-:W-:Y:S01]  /*13d0*/  IADD3 R60, PT, PT, R32, R37, RZ ;  /* 0x00000025203c7210 */ /* 0x000fe20007ffe0ff */
[----:B------:R-:W-:Y:S01]  /*13e0*/  IMAD.SHL.U32 R32, R40, 0x8, RZ ;  /* 0x0000000828207824 */ /* 0x000fe200078e00ff */
[----:B------:R-:W-:Y:S01]  /*13f0*/  SHF.L.U32 R34, R34, 0x3, RZ ;  /* 0x0000000322227819 */ /* 0x000fe200000006ff */
[----:B------:R-:W-:Y:S03]  /*1400*/  STS.64 [R41], R28 ;  /* 0x0000001c29007388 */ /* 0x000fe60000000a00 */
[----:B------:R-:W-:Y:S01]  /*1410*/  LOP3.LUT R33, R32, 0x1fe0, RZ, 0xc0, !PT ;  /* 0x00001fe020217812 */ /* 0x000fe200078ec0ff */
[----:B------:R0:W-:Y:S01]  /*1420*/  STS.64 [R59], R26 ;  /* 0x0000001a3b007388 */ /* 0x0001e20000000a00 */
[----:B------:R-:W-:-:S03]  /*1430*/  LOP3.LUT R34, R34, 0x18, RZ, 0xc0, !PT ;  /* 0x0000001822227812 */ /* 0x000fc600078ec0ff */
[----:B------:R-:W-:Y:S01]  /*1440*/  STS.64 [R60], R24 ;  /* 0x000000183c007388 */ /* 0x000fe20000000a00 */
[----:B------:R-:W-:Y:S01]  /*1450*/  IADD3 R61, PT, PT, R33, UR6, R34 ;  /* 0x00000006213d7c10 */ /* 0x000fe2000fffe022 */
[----:B------:R-:W-:Y:S01]  /*1460*/  USHF.L.U32 UR6, UR8, 0x5, URZ ;  /* 0x0000000508067899 */ /* 0x000fe200080006ff */
[----:B------:R-:W-:Y:S03]  /*1470*/  BAR.SYNC.DEFER_BLOCKING 0x0 ;  /* 0x0000000000007b1d */ /* 0x000fe60000010000 */
[----:B------:R-:W-:Y:S01]  /*1480*/  ULOP3.LUT UR6, UR6, 0x1fffc0, URZ, 0xc0, !UPT ;  /* 0x001fffc006067892 */ /* 0x000fe2000f8ec0ff */
[----:B0-----:R-:W-:-:S03]  /*1490*/  MOV R59, UR11 ;  /* 0x0000000b003b7c02 */ /* 0x001fc60008000f00 */
[----:B------:R-:W-:-:S06]  /*14a0*/  ULOP3.LUT UR6, UR6, 0x3f, UR18, 0xf8, !UPT ;  /* 0x0000003f06067892 */ /* 0x000fcc000f8ef812 */
[----:B------:R-:W-:-:S05]  /*14b0*/  MOV R41, UR6 ;  /* 0x0000000600297c02 */ /* 0x000fca0008000f00 */
[----:B------:R-:W-:Y:S01]  /*14c0*/  IMAD R40, R41, 0x280, R40 ;  /* 0x0000028029287824 */ /* 0x000fe200078e0228 */
[----:B------:R-:W0:Y:S04]  /*14d0*/  LDS.64 R32, [R61] ;  /* 0x000000003d207984 */ /* 0x000e280000000a00 */
[----:B------:R-:W1:Y:S04]  /*14e0*/  LDS.64 R34, [R61+0xa00] ;  /* 0x000a00003d227984 */ /* 0x000e680000000a00 */
[----:B------:R-:W2:Y:S04]  /*14f0*/  LDS.64 R36, [R61+0x1400] ;  /* 0x001400003d247984 */ /* 0x000ea80000000a00 */
[----:B------:R-:W3:Y:S01]  /*1500*/  LDS.64 R38, [R61+0x1e00] ;  /* 0x001e00003d267984 */ /* 0x000ee20000000a00 */
[----:B0-----:R-:W-:Y:S01]  /*1510*/  FADD.FTZ R41, RZ, R32 ;  /* 0x00000020ff297221 */ /* 0x001fe20000010000 */
[----:B------:R-:W-:-:S03]  /*1520*/  IMAD R32, R59, 0x140, R40 ;  /* 0x000001403b207824 */ /* 0x000fc600078e0228 */
[----:B-1----:R-:W-:Y:S01]  /*1530*/  FADD.FTZ R59, R41, R34 ;  /* 0x00000022293b7221 */ /* 0x002fe20000010000 */
[----:B------:R-:W-:Y:S01]  /*1540*/  FADD.FTZ R34, RZ, R33 ;  /* 0x00000021ff227221 */ /* 0x000fe20000010000 */
[----:B------:R-:W0:Y:S01]  /*1550*/  LDC.64 R40, c[0x0][0x3d0] ;  /* 0x0000f400ff287b82 */ /* 0x000e220000000a00 */
[----:B------:R-:W-:Y:S01]  /*1560*/  SHF.L.U32 R33, R32, 0x1, RZ ;  /* 0x0000000120217819 */ /* 0x000fe200000006ff */
[----:B--2---:R-:W-:Y:S01]  /*1570*/  FADD.FTZ R59, R59, R36 ;  /* 0x000000243b3b7221 */ /* 0x004fe20000010000 */
[----:B------:R-:W-:-:S03]  /*1580*/  FADD.FTZ R34, R34, R35 ;  /* 0x0000002322227221 */ /* 0x000fc60000010000 */
[----:B---3--:R-:W-:Y:S01]  /*1590*/  FADD.FTZ R38, R59, R38 ;  /* 0x000000263b267221 */ /* 0x008fe20000010000 */
[----:B------:R-:W-:-:S04]  /*15a0*/  FADD.FTZ R34, R34, R37 ;  /* 0x0000002522227221 */ /* 0x000fc80000010000 */
[----:B------:R-:W-:Y:S01]  /*15b0*/  FADD.FTZ R39, R34, R39 ;  /* 0x0000002722277221 */ /* 0x000fe20000010000 */
[----:B0-----:R-:W-:-:S05]  /*15c0*/  IMAD.WIDE.U32 R40, R33, 0x4, R40 ;  /* 0x0000000421287825 */ /* 0x001fca00078e0028 */
[----:B------:R0:W-:Y:S02]  /*15d0*/  STG.E.64 desc[UR14][R40.64+0x10000], R38 ;  /* 0x0100002628007986 */ /* 0x0001e4000c101b0e */
.L_x_83:
[----:B------:R-:W1:Y:S01]  /*15e0*/  S2R R59, SR_TID.X ;  /* 0x00000000003b7919 */ /* 0x000e620000002100 */
[----:B------:R-:W-:Y:S01]  /*15f0*/  BSSY.RECONVERGENT B0, `(.L_x_84) ;  /* 0x0000032000007945 */ /* 0x000fe20003800200 */
[----:B0-----:R-:W-:Y:S02]  /*1600*/  CS2R R40, SRZ ;  /* 0x0000000000287805 */ /* 0x001fe4000001ff00 */
[----:B-1----:R-:W-:-:S13]  /*1610*/  ISETP.GT.U32.AND P0, PT, R59, 0x3f, PT ;  /* 0x0000003f3b00780c */ /* 0x002fda0003f04070 */
[----:B------:R-:W-:Y:S05]  /*1620*/  @P0 BRA `(.L_x_85) ;  /* 0x0000000000b80947 */ /* 0x000fea0003800000 */
[----:B------:R-:W0:Y:S01]  /*1630*/  S2R R33, SR_CgaCtaId ;  /* 0x0000000000217919 */ /* 0x000e220000008800 */
[----:B------:R-:W-:Y:S01]  /*1640*/  USHF.L.U32 UR6, UR8, 0x4, URZ ;  /* 0x0000000408067899 */ /* 0x000fe200080006ff */
[----:B------:R-:W-:Y:S01]  /*1650*/  MOV R34, 0x14 ;  /* 0x0000001400227802 */ /* 0x000fe20000000f00 */
[----:B------:R-:W-:Y:S01]  /*1660*/  UIMAD UR7, UR11, 0x140, URZ ;  /* 0x000001400b0778a4 */ /* 0x000fe2000f8e02ff */
[----:B------:R-:W-:Y:S01]  /*1670*/  MOV R32, 0x400 ;  /* 0x0000040000207802 */ /* 0x000fe20000000f00 */
[----:B------:R-:W-:Y:S01]  /*1680*/  ULOP3.LUT UR6, UR6, 0x10, URZ, 0xc0, !UPT ;  /* 0x0000001006067892 */ /* 0x000fe2000f8ec0ff */
[----:B------:R-:W-:Y:S02]  /*1690*/  SHF.L.U32 R38, R59, 0x3, RZ ;  /* 0x000000033b267819 */ /* 0x000fe400000006ff */
[----:B------:R-:W-:Y:S02]  /*16a0*/  IADD3 R32, PT, PT, R32, 0x2800, RZ ;  /* 0x0000280020207810 */ /* 0x000fe40007ffe0ff */
[----:B------:R-:W-:-:S02]  /*16b0*/  LOP3.LUT R38, R38, 0x18, RZ, 0xc0, !PT ;  /* 0x0000001826267812 */ /* 0x000fc400078ec0ff */
[----:B------:R-:W-:-:S05]  /*16c0*/  LEA.HI R37, R59, UR6, RZ, 0x1e ;  /* 0x000000063b257c11 */ /* 0x000fca000f8ff0ff */
[----:B------:R-:W-:-:S05]  /*16d0*/  IMAD R37, R37, R34, -UR7 ;  /* 0x8000000725257e24 */ /* 0x000fca000f8e0222 */
[C---:B------:R-:W-:Y:S02]  /*16e0*/  IADD3 R39, PT, PT, R37.reuse, 0x8, RZ ;  /* 0x0000000825277810 */ /* 0x040fe40007ffe0ff */
[C---:B------:R-:W-:Y:S02]  /*16f0*/  IADD3 R40, PT, PT, R37.reuse, 0xc, RZ ;  /* 0x0000000c25287810 */ /* 0x040fe40007ffe0ff */
[----:B------:R-:W-:Y:S02]  /*1700*/  IADD3 R41, PT, PT, R37, 0x10, RZ ;  /* 0x0000001025297810 */ /* 0x000fe40007ffe0ff */
[----:B------:R-:W-:Y:S02]  /*1710*/  SHF.R.U32.HI R39, RZ, 0x2, R39 ;  /* 0x00000002ff277819 */ /* 0x000fe40000011627 */
[----:B------:R-:W-:Y:S02]  /*1720*/  SHF.R.U32.HI R41, RZ, 0x2, R41 ;  /* 0x00000002ff297819 */ /* 0x000fe40000011629 */
[----:B0-----:R-:W-:-:S02]  /*1730*/  LEA R36, R33, R32, 0x18 ;  /* 0x0000002021247211 */ /* 0x001fc400078ec0ff */
[----:B------:R-:W-:Y:S02]  /*1740*/  SHF.R.U32.HI R33, RZ, 0x2, R37 ;  /* 0x00000002ff217819 */ /* 0x000fe40000011625 */
[----:B------:R-:W-:Y:S01]  /*1750*/  IADD3 R32, PT, PT, R37, 0x4, RZ ;  /* 0x0000000425207810 */ /* 0x000fe20007ffe0ff */
[----:B------:R-:W-:Y:S01]  /*1760*/  IMAD R39, R39, 0x28, R36 ;  /* 0x0000002827277824 */ /* 0x000fe200078e0224 */
[----:B------:R-:W-:Y:S01]  /*1770*/  SHF.R.U32.HI R37, RZ, 0x2, R40 ;  /* 0x00000002ff257819 */ /* 0x000fe20000011628 */
[----:B------:R-:W-:Y:S01]  /*1780*/  IMAD R33, R33, 0x28, R36 ;  /* 0x0000002821217824 */ /* 0x000fe200078e0224 */
[----:B------:R-:W-:Y:S01]  /*1790*/  SHF.R.U32.HI R35, RZ, 0x2, R32 ;  /* 0x00000002ff237819 */ /* 0x000fe20000011620 */
[--C-:B------:R-:W-:Y:S02]  /*17a0*/  IMAD R41, R41, 0x28, R36.reuse ;  /* 0x0000002829297824 */ /* 0x100fe400078e0224 */
[--C-:B------:R-:W-:Y:S01]  /*17b0*/  IMAD R37, R37, 0x28, R36.reuse ;  /* 0x0000002825257824 */ /* 0x100fe200078e0224 */
[----:B------:R-:W-:Y:S01]  /*17c0*/  IADD3 R33, PT, PT, R33, R38, RZ ;  /* 0x0000002621217210 */ /* 0x000fe20007ffe0ff */
[----:B------:R-:W-:Y:S01]  /*17d0*/  IMAD R35, R35, 0x28, R36 ;  /* 0x0000002823237824 */ /* 0x000fe200078e0224 */
[----:B------:R-:W-:-:S02]  /*17e0*/  IADD3 R36, PT, PT, R38, R39, RZ ;  /* 0x0000002726247210 */ /* 0x000fc40007ffe0ff */
[C---:B------:R-:W-:Y:S01]  /*17f0*/  IADD3 R39, PT, PT, R38.reuse, R37, RZ ;  /* 0x0000002526277210 */ /* 0x040fe20007ffe0ff */
[C---:B------:R-:W-:Y:S01]  /*1800*/  IMAD.IADD R35, R38.reuse, 0x1, R35 ;  /* 0x0000000126237824 */ /* 0x040fe200078e0223 */
[----:B------:R-:W0:Y:S01]  /*1810*/  LDS.64 R32, [R33] ;  /* 0x0000000021207984 */ /* 0x000e220000000a00 */
[----:B------:R-:W-:-:S03]  /*1820*/  IADD3 R60, PT, PT, R38, R41, RZ ;  /* 0x00000029263c7210 */ /* 0x000fc60007ffe0ff */
[----:B------:R-:W-:Y:S04]  /*1830*/  LDS.64 R36, [R36] ;  /* 0x0000000024247984 */ /* 0x000fe80000000a00 */
[----:B------:R-:W1:Y:S04]  /*1840*/  LDS.64 R34, [R35] ;  /* 0x0000000023227984 */ /* 0x000e680000000a00 */
[----:B------:R-:W2:Y:S04]  /*1850*/  LDS.64 R38, [R39] ;  /* 0x0000000027267984 */ /* 0x000ea80000000a00 */
[----:B------:R-:W3:Y:S01]  /*1860*/  LDS.64 R40, [R60] ;  /* 0x000000003c287984 */ /* 0x000ee20000000a00 */
[----:B0-----:R-:W-:Y:S01]  /*1870*/  FADD.FTZ R61, RZ, R32 ;  /* 0x00000020ff3d7221 */ /* 0x001fe20000010000 */
[----:B------:R-:W-:-:S03]  /*1880*/  FADD.FTZ R32, RZ, R33 ;  /* 0x00000021ff207221 */ /* 0x000fc60000010000 */
[----:B-1----:R-:W-:Y:S01]  /*1890*/  FADD.FTZ R61, R61, R34 ;  /* 0x000000223d3d7221 */ /* 0x002fe20000010000 */
[----:B------:R-:W-:-:S03]  /*18a0*/  FADD.FTZ R32, R32, R35 ;  /* 0x0000002320207221 */ /* 0x000fc60000010000 */
[----:B------:R-:W-:Y:S01]  /*18b0*/  FADD.FTZ R61, R61, R36 ;  /* 0x000000243d3d7221 */ /* 0x000fe20000010000 */
[----:B------:R-:W-:-:S03]  /*18c0*/  FADD.FTZ R32, R32, R37 ;  /* 0x0000002520207221 */ /* 0x000fc60000010000 */
[----:B--2---:R-:W-:Y:S01]  /*18d0*/  FADD.FTZ R61, R61, R38 ;  /* 0x000000263d3d7221 */ /* 0x004fe20000010000 */
[----:B------:R-:W-:-:S03]  /*18e0*/  FADD.FTZ R32, R32, R39 ;  /* 0x0000002720207221 */ /* 0x000fc60000010000 */
[----:B---3--:R-:W-:Y:S01]  /*18f0*/  FADD.FTZ R40, R61, R40 ;  /* 0x000000283d287221 */ /* 0x008fe20000010000 */
[----:B------:R-:W-:-:S07]  /*1900*/  FADD.FTZ R41, R32, R41 ;  /* 0x0000002920297221 */ /* 0x000fce0000010000 */
.L_x_85:
[----:B------:R-:W-:Y:S05]  /*1910*/  BSYNC.RECONVERGENT B0 ;  /* 0x0000000000007941 */ /* 0x000fea0003800200 */
.L_x_84:
[----:B------:R-:W0:Y:S01]  /*1920*/  SHFL.BFLY PT, R33, R40, 0x2, 0x1f ;  /* 0x0c401f0028217f89 */ /* 0x000e2200000e0000 */
[----:B------:R-:W-:Y:S01]  /*1930*/  LOP3.LUT P0, RZ, R59, 0x3c3, RZ, 0xc0, !PT ;  /* 0x000003c33bff7812 */ /* 0x000fe2000780c0ff */
[----:B------:R-:W-:Y:S02]  /*1940*/  BSSY.RECONVERGENT B0, `(.L_x_86) ;  /* 0x0000013000007945 */ /* 0x000fe40003800200 */
[----:B------:R-:W1:Y:S01]  /*1950*/  SHFL.BFLY PT, R32, R41, 0x2, 0x1f ;  /* 0x0c401f0029207f89 */ /* 0x000e6200000e0000 */
[----:B0-----:R-:W-:Y:S01]  /*1960*/  FADD.FTZ R34, R33, R40 ;  /* 0x0000002821227221 */ /* 0x001fe20000010000 */
[----:B-1----:R-:W-:-:S04]  /*1970*/  FADD.FTZ R35, R32, R41 ;  /* 0x0000002920237221 */ /* 0x002fc80000010000 */
[----:B------:R-:W0:Y:S04]  /*1980*/  SHFL.BFLY PT, R33, R34, 0x1, 0x1f ;  /* 0x0c201f0022217f89 */ /* 0x000e2800000e0000 */
[----:B------:R-:W1:Y:S01]  /*1990*/  SHFL.BFLY PT, R36, R35, 0x1, 0x1f ;  /* 0x0c201f0023247f89 */ /* 0x000e6200000e0000 */
[----:B0-----:R-:W-:Y:S01]  /*19a0*/  FADD.FTZ R32, R34, R33 ;  /* 0x0000002122207221 */ /* 0x001fe20000010000 */
[----:B-1----:R-:W-:Y:S01]  /*19b0*/  FADD.FTZ R33, R35, R36 ;  /* 0x0000002423217221 */ /* 0x002fe20000010000 */
[----:B------:R-:W-:Y:S06]  /*19c0*/  @P0 BRA `(.L_x_87) ;  /* 0x0000000000280947 */ /* 0x000fec0003800000 */
[----:B------:R-:W0:Y:S01]  /*19d0*/  LDCU UR9, c[0x0][0x374] ;  /* 0x00006e80ff0977ac */ /* 0x000e220008000800 */
[----:B------:R-:W1:Y:S01]  /*19e0*/  LDC.64 R34, c[0x0][0x3d0] ;  /* 0x0000f400ff227b82 */ /* 0x000e620000000a00 */
[----:B------:R-:W-:-:S04]  /*19f0*/  USHF.L.U32 UR6, UR18, 0x1, URZ ;  /* 0x0000000112067899 */ /* 0x000fc800080006ff */
[----:B------:R-:W-:-:S06]  /*1a00*/  ULOP3.LUT UR7, UR6, 0x7e, URZ, 0xc0, !UPT ;  /* 0x0000007e06077892 */ /* 0x000fcc000f8ec0ff */
[----:B------:R-:W-:Y:S01]  /*1a10*/  LEA R36, R59, UR7, 0x5 ;  /* 0x000000073b247c11 */ /* 0x000fe2000f8e28ff */
[----:B0-----:R-:W-:-:S06]  /*1a20*/  UIMAD UR6, UR9, UR4, UR8 ;  /* 0x00000004090672a4 */ /* 0x001fcc000f8e0208 */
[----:B------:R-:W-:-:S04]  /*1a30*/  MOV R37, UR6 ;  /* 0x0000000600257c02 */ /* 0x000fc80008000f00 */
[----:B------:R-:W-:-:S05]  /*1a40*/  LEA R37, R37, R36, 0xb ;  /* 0x0000002425257211 */ /* 0x000fca00078e58ff */
[----:B-1----:R-:W-:-:S05]  /*1a50*/  IMAD.WIDE.U32 R34, R37, 0x4, R34 ;  /* 0x0000000425227825 */ /* 0x002fca00078e0022 */
[----:B------:R0:W-:Y:S02]  /*1a60*/  STG.E.64 desc[UR14][R34.64], R32 ;  /* 0x0000002022007986 */ /* 0x0001e4000c101b0e */
.L_x_87:
[----:B------:R-:W-:Y:S05]  /*1a70*/  BSYNC.RECONVERGENT B0 ;  /* 0x0000000000007941 */ /* 0x000fea0003800200 */
.L_x_86:
[----:B------:R-:W-:-:S04]  /*1a80*/  UISETP.GE.U32.AND UP0, UPT, UR10, UR13, UPT ;  /* 0x0000000d0a00728c */ /* 0x000fc8000bf06070 */
[----:B------:R-:W-:-:S09]  /*1a90*/  UISETP.GE.AND.EX UP0, UPT, UR5, UR12, UPT, UP0 ;  /* 0x0000000c0500728c */ /* 0x000fd2000bf06300 */
[----:B------:R-:W-:Y:S05]  /*1aa0*/  BRA.U !UP0, `(.L_x_88) ;  /* 0x0000000108707547 */ /* 0x000fea000b800000 */
[----:B------:R-:W-:Y:S01]  /*1ab0*/  BAR.SYNC.DEFER_BLOCKING 0x0 ;  /* 0x0000000000007b1d */ /* 0x000fe20000010000 */
[----:B------:R-:W-:-:S13]  /*1ac0*/  ISETP.NE.AND P0, PT, R59, RZ, PT ;  /* 0x000000ff3b00720c */ /* 0x000fda0003f05270 */
[----:B------:R-:W-:Y:S05]  /*1ad0*/  @P0 BRA `(.L_x_89) ;  /* 0x0000000000580947 */ /* 0x000fea0003800000 */
[----:B------:R-:W1:Y:S01]  /*1ae0*/  LDCU.64 UR12, c[0x0][0x3d8] ;  /* 0x00007b00ff0c77ac */ /* 0x000e620008000a00 */
[----:B------:R-:W-:Y:S02]  /*1af0*/  USHF.L.U32 UR6, UR8, 0x2, URZ ;  /* 0x0000000208067899 */ /* 0x000fe400080006ff */
[----:B------:R-:W-:Y:S02]  /*1b00*/  USHF.R.U32.HI UR9, URZ, 0x1, UR8 ;  /* 0x00000001ff097899 */ /* 0x000fe40008011608 */
[----:B------:R-:W-:Y:S02]  /*1b10*/  ULOP3.LUT UR6, UR6, 0x4, URZ, 0xc0, !UPT ;  /* 0x0000000406067892 */ /* 0x000fe4000f8ec0ff */
[----:B------:R-:W-:Y:S02]  /*1b20*/  ULOP3.LUT UP1, URZ, UR9, UR18, URZ, 0xfc, !UPT ;  /* 0x0000001209ff7292 */ /* 0x000fe4000f82fcff */
[----:B-1----:R-:W-:-:S03]  /*1b30*/  UIADD3 UR7, UP2, UPT, UR6, UR12, URZ ;  /* 0x0000000c06077290 */ /* 0x002fc6000ff5e0ff */
[----:B------:R-:W-:Y:S01]  /*1b40*/  UMOV UR6, 0x7fffff81 ;  /* 0x7fffff8100067882 */ /* 0x000fe20000000000 */
[----:B------:R-:W-:Y:S02]  /*1b50*/  UIADD3.X UR9, UPT, UPT, URZ, UR13, URZ, UP2, !UPT ;  /* 0x0000000dff097290 */ /* 0x000fe400097fe4ff */
[----:B------:R-:W-:Y:S01]  /*1b60*/  USEL UR6, UR6, 0x1, !UP1 ;  /* 0x0000000106067887 */ /* 0x000fe2000c800000 */
[----:B0-----:R-:W-:-:S03]  /*1b70*/  MOV R32, UR7 ;  /* 0x0000000700207c02 */ /* 0x001fc60008000f00 */
[----:B------:R-:W-:Y:S02]  /*1b80*/  IMAD.U32 R33, RZ, RZ, UR9 ;  /* 0x00000009ff217e24 */ /* 0x000fe4000f8e00ff */
[----:B------:R-:W-:Y:S01]  /*1b90*/  MOV R35, UR6 ;  /* 0x0000000600237c02 */ /* 0x000fe20008000f00 */
[----:B------:R-:W-:Y:S06]  /*1ba0*/  MEMBAR.ALL.GPU ;  /* 0x0000000000007992 */ /* 0x000fec000000a000 */
[----:B------:R-:W-:-:S00]  /*1bb0*/  ERRBAR ;  /* 0x00000000000079ab */ /* 0x000fc00000000000 */
[----:B------:R-:W-:Y:S06]  /*1bc0*/  CGAERRBAR ;  /* 0x00000000000075ab */ /* 0x000fec0000000000 */
[----:B------:R0:W5:Y:S02]  /*1bd0*/  ATOM.E.ADD.STRONG.GPU PT, R34, desc[UR14][R32.64+0x10], R35 ;  /* 0x800010232022798a */ /* 0x00016400081ef10e */
.L_x_90:
[----:B0-----:R-:W2:Y:S04]  /*1be0*/  LD.E.STRONG.GPU R35, desc[UR14][R32.64+0x10] ;  /* 0x0000100e20237980 */ /* 0x001ea8000c10f900 */
[----:B--2---:R-:W-:Y:S01]  /*1bf0*/  CCTL.IVALL ;  /* 0x00000000ff00798f */ /* 0x004fe20002000000 */
[----:B------:R-:W-:Y:S05]  /*1c00*/  YIELD ;  /* 0x0000000000007946 */ /* 0x000fea0003800000 */
[----:B-----5:R-:W-:-:S04]  /*1c10*/  LOP3.LUT R35, R35, R34, RZ, 0x3c, !PT ;  /* 0x0000002223237212 */ /* 0x020fc800078e3cff */
[----:B------:R-:W-:-:S13]  /*1c20*/  ISETP.GT.AND P0, PT, R35, -0x1, PT ;  /* 0xffffffff2300780c */ /* 0x000fda0003f04270 */
[----:B------:R-:W-:Y:S05]  /*1c30*/  @P0 BRA `(.L_x_90) ;  /* 0xfffffffc00e80947 */ /* 0x000fea000383ffff */
.L_x_89:
[----:B------:R-:W-:Y:S05]  /*1c40*/  WARPSYNC.ALL ;  /* 0x0000000000007948 */ /* 0x000fea0003800000 */
[----:B------:R-:W-:Y:S06]  /*1c50*/  BAR.SYNC.DEFER_BLOCKING 0x0 ;  /* 0x0000000000007b1d */ /* 0x000fec0000010000 */
[----:B------:R-:W-:Y:S05]  /*1c60*/  BRA `(.L_x_91) ;  /* 0x0000000000547947 */ /* 0x000fea0003800000 */
.L_x_88:
[----:B------:R-:W-:Y:S01]  /*1c70*/  BAR.SYNC.DEFER_BLOCKING 0x0 ;  /* 0x0000000000007b1d */ /* 0x000fe20000010000 */
[----:B------:R-:W-:-:S13]  /*1c80*/  ISETP.NE.AND P0, PT, R59, RZ, PT ;  /* 0x000000ff3b00720c */ /* 0x000fda0003f05270 */
[----:B------:R-:W-:Y:S05]  /*1c90*/  @P0 BRA `(.L_x_92) ;  /* 0x0000000000400947 */ /* 0x000fea0003800000 */
[----:B0-----:R-:W0:Y:S01]  /*1ca0*/  LDC.64 R32, c[0x0][0x3d8] ;  /* 0x0000f600ff207b82 */ /* 0x001e220000000a00 */
[----:B------:R-:W-:Y:S02]  /*1cb0*/  MOV R37, UR8 ;  /* 0x0000000800257c02 */ /* 0x000fe40008000f00 */
[----:B------:R-:W-:Y:S02]  /*1cc0*/  ISETP.NE.AND P0, PT, RZ, UR18, PT ;  /* 0x00000012ff007c0c */ /* 0x000fe4000bf05270 */
[----:B------:R-:W-:-:S04]  /*1cd0*/  MOV R35, 0x7fffffc1 ;  /* 0x7fffffc100237802 */ /* 0x000fc80000000f00 */
[----:B------:R-:W-:Y:S01]  /*1ce0*/  SEL R35, R35, 0x1, !P0 ;  /* 0x0000000123237807 */ /* 0x000fe20004000000 */
[----:B0-----:R-:W-:Y:S01]  /*1cf0*/  IMAD.WIDE.U32 R32, R37, 0x4, R32 ;  /* 0x0000000425207825 */ /* 0x001fe200078e0020 */
[----:B------:R-:W-:Y:S06]  /*1d00*/  MEMBAR.ALL.GPU ;  /* 0x0000000000007992 */ /* 0x000fec000000a000 */
[----:B------:R-:W-:-:S00]  /*1d10*/  ERRBAR ;  /* 0x00000000000079ab */ /* 0x000fc00000000000 */
[----:B------:R-:W-:Y:S06]  /*1d20*/  CGAERRBAR ;  /* 0x00000000000075ab */ /* 0x000fec0000000000 */
[----:B------:R0:W5:Y:S02]  /*1d30*/  ATOM.E.ADD.STRONG.GPU PT, R35, desc[UR14][R32.64], R35 ;  /* 0x800000232023798a */ /* 0x00016400081ef10e */
.L_x_93:
[----:B------:R-:W2:Y:S04]  /*1d40*/  LD.E.STRONG.GPU R34, desc[UR14][R32.64] ;  /* 0x0000000e20227980 */ /* 0x000ea8000c10f900 */
[----:B--2---:R-:W-:Y:S01]  /*1d50*/  CCTL.IVALL ;  /* 0x00000000ff00798f */ /* 0x004fe20002000000 */
[----:B------:R-:W-:Y:S05]  /*1d60*/  YIELD ;  /* 0x0000000000007946 */ /* 0x000fea0003800000 */
[----:B-----5:R-:W-:-:S04]  /*1d70*/  LOP3.LUT R34, R34, R35, RZ, 0x3c, !PT ;  /* 0x0000002322227212 */ /* 0x020fc800078e3cff */
[----:B------:R-:W-:-:S13]  /*1d80*/  ISETP.GT.AND P0, PT, R34, -0x1, PT ;  /* 0xffffffff2200780c */ /* 0x000fda0003f04270 */
[----:B------:R-:W-:Y:S05]  /*1d90*/  @P0 BRA `(.L_x_93) ;  /* 0xfffffffc00e80947 */ /* 0x000fea000383ffff */
.L_x_92:
[----:B------:R-:W-:Y:S05]  /*1da0*/  WARPSYNC.ALL ;  /* 0x0000000000007948 */ /* 0x000fea0003800000 */
[----:B------:R-:W-:Y:S06]  /*1db0*/  BAR.SYNC.DEFER_BLOCKING 0x0 ;  /* 0x0000000000007b1d */ /* 0x000fec0000010000 */
.L_x_91:
[----:B------:R-:W-:Y:S01]  /*1dc0*/  ISETP.GT.U32.AND P0, PT, R59, 0xff, PT ;  /* 0x000000ff3b00780c */ /* 0x000fe20003f04070 */
[----:B------:R-:W-:Y:S01]  /*1dd0*/  BSSY.RECONVERGENT B0, `(.L_x_94) ;  /* 0x0000020000007945 */ /* 0x000fe20003800200 */
[----:B0-----:R-:W-:-:S11]  /*1de0*/  CS2R R32, SRZ ;  /* 0x0000000000207805 */ /* 0x001fd6000001ff00 */
[----:B------:R-:W-:Y:S05]  /*1df0*/  @P0 BRA `(.L_x_95) ;  /* 0x0000000000740947 */ /* 0x000fea0003800000 */
[----:B------:R-:W0:Y:S01]  /*1e00*/  LDCU UR6, c[0x0][0x374] ;  /* 0x00006e80ff0677ac */ /* 0x000e220008000800 */
[----:B------:R-:W1:Y:S01]  /*1e10*/  LDC.64 R38, c[0x0][0x3d0] ;  /* 0x0000f400ff267b82 */ /* 0x000e620000000a00 */
[C---:B------:R-:W-:Y:S02]  /*1e20*/  SHF.L.U32 R32, R59.reuse, 0x2, RZ ;  /* 0x000000023b207819 */ /* 0x040fe400000006ff */
[----:B------:R-:W-:Y:S02]  /*1e30*/  LOP3.LUT R33, R59, 0xf, RZ, 0xc0, !PT ;  /* 0x0000000f3b217812 */ /* 0x000fe400078ec0ff */
[----:B------:R-:W-:Y:S01]  /*1e40*/  LOP3.LUT R32, R32, 0x3c0, RZ, 0xc0, !PT ;  /* 0x000003c020207812 */ /* 0x000fe200078ec0ff */
[----:B0-----:R-:W-:-:S06]  /*1e50*/  UIMAD UR6, UR6, UR4, UR8 ;  /* 0x00000004060672a4 */ /* 0x001fcc000f8e0208 */
[----:B------:R-:W-:-:S04]  /*1e60*/  MOV R35, UR6 ;  /* 0x0000000600237c02 */ /* 0x000fc80008000f00 */
[----:B------:R-:W-:-:S04]  /*1e70*/  LEA R32, R35, R32, 0xa ;  /* 0x0000002023207211 */ /* 0x000fc800078e50ff */
[----:B------:R-:W-:-:S04]  /*1e80*/  IADD3 R32, PT, PT, R32, R33, RZ ;  /* 0x0000002120207210 */ /* 0x000fc80007ffe0ff */
[----:B------:R-:W-:-:S04]  /*1e90*/  SHF.L.U32 R41, R32, 0x1, RZ ;  /* 0x0000000120297819 */ /* 0x000fc800000006ff */
[C---:B------:R-:W-:Y:S01]  /*1ea0*/  IADD3 R35, PT, PT, R41.reuse, 0x20, RZ ;  /* 0x0000002029237810 */ /* 0x040fe20007ffe0ff */
[----:B-1----:R-:W-:-:S04]  /*1eb0*/  IMAD.WIDE.U32 R32, R41, 0x4, R38 ;  /* 0x0000000429207825 */ /* 0x002fc800078e0026 */
[--C-:B------:R-:W-:Y:S02]  /*1ec0*/  IMAD.WIDE.U32 R34, R35, 0x4, R38.reuse ;  /* 0x0000000423227825 */ /* 0x100fe400078e0026 */
[----:B------:R-:W2:Y:S02]  /*1ed0*/  LDG.E.64 R32, desc[UR14][R32.64] ;  /* 0x0000000e20207981 */ /* 0x000ea4000c1e1b00 */
[C---:B------:R-:W-:Y:S01]  /*1ee0*/  VIADD R37, R41.reuse, 0x40 ;  /* 0x0000004029257836 */ /* 0x040fe20000000000 */
[----:B------:R-:W-:Y:S01]  /*1ef0*/  IADD3 R41, PT, PT, R41, 0x60, RZ ;  /* 0x0000006029297810 */ /* 0x000fe20007ffe0ff */
[----:B------:R-:W3:Y:S02]  /*1f00*/  LDG.E.64 R34, desc[UR14][R34.64] ;  /* 0x0000000e22227981 */ /* 0x000ee4000c1e1b00 */
[----:B------:R-:W-:-:S04]  /*1f10*/  IMAD.WIDE.U32 R36, R37, 0x4, R38 ;  /* 0x0000000425247825 */ /* 0x000fc800078e0026 */
        /* <DEDUP_REMOVED lines=11> */
.L_x_95:
[----:B------:R-:W-:Y:S05]  /*1fd0*/  BSYNC.RECONVERGENT B0 ;  /* 0x0000000000007941 */ /* 0x000fea0003800200 */
.L_x_94:
[----:B------:R-:W0:Y:S01]  /*1fe0*/  SHFL.BFLY PT, R34, R33, 0x8, 0x1f ;  /* 0x0d001f0021227f89 */ /* 0x000e2200000e0000 */
[----:B------:R-:W1:Y:S01]  /*1ff0*/  S2UR UR7, SR_CgaCtaId ;  /* 0x00000000000779c3 */ /* 0x000e620000008800 */
[----:B------:R-:W-:Y:S01]  /*2000*/  LOP3.LUT P0, RZ, R59, 0x30f, RZ, 0xc0, !PT ;  /* 0x0000030f3bff7812 */ /* 0x000fe2000780c0ff */
[----:B------:R-:W-:Y:S01]  /*2010*/  UMOV UR6, 0x400 ;  /* 0x0000040000067882 */ /* 0x000fe20000000000 */
[----:B------:R-:W2:Y:S01]  /*2020*/  SHFL.BFLY PT, R35, R32, 0x8, 0x1f ;  /* 0x0d001f0020237f89 */ /* 0x000ea200000e0000 */
[----:B------:R-:W-:Y:S02]  /*2030*/  UIADD3 UR6, UPT, UPT, UR6, 0x3480, URZ ;  /* 0x0000348006067890 */ /* 0x000fe4000fffe0ff */
[----:B------:R-:W-:Y:S02]  /*2040*/  USHF.L.U32 UR9, UR8, 0x4, URZ ;  /* 0x0000000408097899 */ /* 0x000fe400080006ff */
[----:B------:R-:W-:Y:S02]  /*2050*/  ULOP3.LUT UR4, UR4, 0x1, URZ, 0x3c, !UPT ;  /* 0x0000000104047892 */ /* 0x000fe4000f8e3cff */
[----:B------:R-:W-:Y:S01]  /*2060*/  ULOP3.LUT UR9, UR9, 0x10, URZ, 0xc0, !UPT ;  /* 0x0000001009097892 */ /* 0x000fe2000f8ec0ff */
[----:B0-----:R-:W-:Y:S01]  /*2070*/  FADD.FTZ R34, R34, R33 ;  /* 0x0000002122227221 */ /* 0x001fe20000010000 */
[----:B-1----:R-:W-:Y:S01]  /*2080*/  ULEA UR6, UR7, UR6, 0x18 ;  /* 0x0000000607067291 */ /* 0x002fe2000f8ec0ff */
[----:B--2---:R-:W-:-:S03]  /*2090*/  FADD.FTZ R35, R35, R32 ;  /* 0x0000002023237221 */ /* 0x004fc60000010000 */
[----:B------:R-:W0:Y:S04]  /*20a0*/  SHFL.BFLY PT, R37, R34, 0x4, 0x1f ;  /* 0x0c801f0022257f89 */ /* 0x000e2800000e0000 */
[----:B------:R-:W1:Y:S01]  /*20b0*/  SHFL.BFLY PT, R36, R35, 0x4, 0x1f ;  /* 0x0c801f0023247f89 */ /* 0x000e6200000e0000 */
[----:B0-----:R-:W-:Y:S01]  /*20c0*/  FADD.FTZ R37, R34, R37 ;  /* 0x0000002522257221 */ /* 0x001fe20000010000 */
[----:B------:R-:W-:Y:S01]  /*20d0*/  IADD3 R34, PT, PT, R18, -UR9, RZ ;  /* 0x8000000912227c10 */ /* 0x000fe2000fffe0ff */
[----:B-1----:R-:W-:-:S03]  /*20e0*/  FADD.FTZ R36, R35, R36 ;  /* 0x0000002423247221 */ /* 0x002fc60000010000 */
[----:B------:R-:W0:Y:S01]  /*20f0*/  SHFL.BFLY PT, R38, R37, 0x2, 0x1f ;  /* 0x0c401f0025267f89 */ /* 0x000e2200000e0000 */
[----:B------:R-:W-:-:S03]  /*2100*/  LEA R34, R34, UR6, 0x3 ;  /* 0x0000000622227c11 */ /* 0x000fc6000f8e18ff */
[----:B------:R-:W1:Y:S01]  /*2110*/  SHFL.BFLY PT, R39, R36, 0x2, 0x1f ;  /* 0x0c401f0024277f89 */ /* 0x000e6200000e0000 */
[----:B0-----:R-:W-:Y:S01]  /*2120*/  FADD.FTZ R38, R37, R38 ;  /* 0x0000002625267221 */ /* 0x001fe20000010000 */
[----:B------:R-:W-:Y:S01]  /*2130*/  @!P0 LEA.HI R37, R59, UR6, RZ, 0x1f ;  /* 0x000000063b258c11 */ /* 0x000fe2000f8ff8ff */
[----:B------:R-:W0:Y:S01]  /*2140*/  LDCU.64 UR6, c[0x0][0x380] ;  /* 0x00007000ff0677ac */ /* 0x000e220008000a00 */
[----:B-1----:R-:W-:Y:S02]  /*2150*/  FADD.FTZ R39, R36, R39 ;  /* 0x0000002724277221 */ /* 0x002fe40000010000 */
[----:B------:R-:W1:Y:S04]  /*2160*/  SHFL.BFLY PT, R33, R38, 0x1, 0x1f ;  /* 0x0c201f0026217f89 */ /* 0x000e6800000e0000 */
[----:B------:R-:W2:Y:S01]  /*2170*/  SHFL.BFLY PT, R32, R39, 0x1, 0x1f ;  /* 0x0c201f0027207f89 */ /* 0x000ea200000e0000 */
[----:B-1----:R-:W-:Y:S01]  /*2180*/  FADD.FTZ R33, R38, R33 ;  /* 0x0000002126217221 */ /* 0x002fe20000010000 */
[----:B--2---:R-:W-:-:S03]  /*2190*/  FADD.FTZ R35, R39, R32 ;  /* 0x0000002027237221 */ /* 0x004fc60000010000 */
[----:B------:R-:W-:Y:S01]  /*21a0*/  @!P0 FMUL.FTZ R32, R33, 4.8828125727595761418e-05 ;  /* 0x384ccccd21208820 */ /* 0x000fe20000410000 */
[----:B------:R-:W-:-:S05]  /*21b0*/  @!P0 FMUL.FTZ R33, R35, 4.8828125727595761418e-05 ;  /* 0x384ccccd23218820 */ /* 0x000fca0000410000 */
[----:B------:R-:W-:Y:S01]  /*21c0*/  @!P0 STS.64 [R37], R32 ;  /* 0x0000002025008388 */ /* 0x000fe20000000a00 */
[----:B------:R-:W-:Y:S01]  /*21d0*/  BAR.SYNC.DEFER_BLOCKING 0x0 ;  /* 0x0000000000007b1d */ /* 0x000fe20000010000 */
[----:B0-----:R-:W-:-:S04]  /*21e0*/  IADD3 R42, P0, PT, R42, UR6, RZ ;  /* 0x000000062a2a7c10 */ /* 0x001fc8000ff1e0ff */
[----:B------:R-:W-:Y:S01]  /*21f0*/  IADD3.X R43, PT, PT, R43, UR7, RZ, P0, !PT ;  /* 0x000000072b2b7c10 */ /* 0x000fe200087fe4ff */
        /* <DEDUP_REMOVED lines=52> */
[----:B------:R-:W-:Y:S01]  /*2540*/  F2FP.BF16.F32.PACK_AB R3, R6, R17 ;  /* 0x000000110603723e */ /* 0x000fe200000010ff */
[----:B------:R0:W-:Y:S01]  /*2550*/  STG.E.64 desc[UR14][R42.64], R34 ;  /* 0x000000222a007986 */ /* 0x0001e2000c101b0e */
[----:B------:R-:W-:Y:S02]  /*2560*/  F2FP.BF16.F32.PACK_AB R8, R8, R15 ;  /* 0x0000000f0808723e */ /* 0x000fe400000010ff */
[----:B------:R-:W-:Y:S01]  /*2570*/  F2FP.BF16.F32.PACK_AB R9, R10, R11 ;  /* 0x0000000b0a09723e */ /* 0x000fe200000010ff */
[----:B------:R0:W-:Y:S01]  /*2580*/  STG.E.64 desc[UR14][R42.64+0x1400], R2 ;  /* 0x001400022a007986 */ /* 0x0001e2000c101b0e */
[----:B------:R-:W-:-:S02]  /*2590*/  F2FP.BF16.F32.PACK_AB R32, R32, R5 ;  /* 0x000000052020723e */ /* 0x000fc400000010ff */
[----:B------:R-:W-:Y:S01]  /*25a0*/  F2FP.BF16.F32.PACK_AB R33, R12, R55 ;  /* 0x000000370c21723e */ /* 0x000fe200000010ff */
[----:B------:R0:W-:Y:S04]  /*25b0*/  STG.E.64 desc[UR14][R42.64+0x2800], R8 ;  /* 0x002800082a007986 */ /* 0x0001e8000c101b0e */
[----:B------:R0:W-:Y:S01]  /*25c0*/  STG.E.64 desc[UR14][R42.64+0x3c00], R32 ;  /* 0x003c00202a007986 */ /* 0x0001e2000c101b0e */
[----:B------:R-:W-:Y:S05]  /*25d0*/  BRA.U !UP0, `(.L_x_96) ;  /* 0xffffffdd08987547 */ /* 0x000fea000b83ffff */
.L_x_82:
        /* <DEDUP_REMOVED lines=9> */
[----:B------:R-:W-:Y:S01]  /*2670*/  UISETP.LT.U32.AND UP0, UPT, UR16, 0x2, UPT ;  /* 0x000000021000788c */ /* 0x000fe2000bf01070 */
[--C-:B------:R-:W-:Y:S01]  /*2680*/  SHF.R.U32.HI R31, RZ, 0x5, R59.reuse ;  /* 0x00000005ff1f7819 */ /* 0x100fe2000001163b */
[----:B------:R-:W1:Y:S01]  /*2690*/  S2UR UR9, SR_CgaCtaId ;  /* 0x00000000000979c3 */ /* 0x000e620000008800 */
[----:B------:R-:W-:Y:S01]  /*26a0*/  SHF.R.U32.HI R28, RZ, 0x4, R59 ;  /* 0x00000004ff1c7819 */ /* 0x000fe2000001163b */
[----:B------:R-:W-:Y:S01]  /*26b0*/  UISETP.LT.AND.EX UP0, UPT, UR17, URZ, UPT, UP0 ;  /* 0x000000ff1100728c */ /* 0x000fe2000bf01300 */
[----:B------:R-:W-:Y:S01]  /*26c0*/  LOP3.LUT R30, RZ, R31, RZ, 0x33, !PT ;  /* 0x0000001fff1e7212 */ /* 0x000fe200078e33ff */
[----:B------:R-:W-:Y:S01]  /*26d0*/  UMOV UR8, 0x400 ;  /* 0x0000040000087882 */ /* 0x000fe20000000000 */
[----:B------:R-:W-:Y:S01]  /*26e0*/  LOP3.LUT R0, R28, 0x1e, RZ, 0xc0, !PT ;  /* 0x0000001e1c007812 */ /* 0x000fe200078ec0ff */
[----:B------:R-:W-:Y:S01]  /*26f0*/  USEL UR7, UR16, 0x2, UP0 ;  /* 0x0000000210077887 */ /* 0x000fe20008000000 */
[C---:B------:R-:W-:Y:S01]  /*2700*/  LOP3.LUT R27, R59.reuse, 0x1f, RZ, 0xc0, !PT ;  /* 0x0000001f3b1b7812 */ /* 0x040fe200078ec0ff */
[----:B------:R-:W-:Y:S01]  /*2710*/  USEL UR4, UR17, URZ, UP0 ;  /* 0x000000ff11047287 */ /* 0x000fe20008000000 */
[C---:B------:R-:W-:Y:S01]  /*2720*/  LOP3.LUT R40, R59.reuse, 0xf, RZ, 0xc0, !PT ;  /* 0x0000000f3b287812 */ /* 0x040fe200078ec0ff */
[----:B------:R-:W-:Y:S01]  /*2730*/  USHF.L.U32 UR10, UR7, 0x6, URZ ;  /* 0x00000006070a7899 */ /* 0x000fe200080006ff */
[----:B------:R-:W-:Y:S01]  /*2740*/  SHF.L.U32 R25, R59, 0x1, RZ ;  /* 0x000000013b197819 */ /* 0x000fe200000006ff */
[----:B------:R-:W-:Y:S01]  /*2750*/  USHF.L.U64.HI UR7, UR7, 0x6, UR4 ;  /* 0x0000000607077899 */ /* 0x000fe20008010204 */
[----:B------:R-:W-:-:S03]  /*2760*/  IMAD.U32 R24, RZ, RZ, UR6 ;  /* 0x00000006ff187e24 */ /* 0x000fc6000f8e00ff */
[----:B------:R-:W-:Y:S02]  /*2770*/  IADD3 R30, P0, PT, R30, UR10, RZ ;  /* 0x0000000a1e1e7c10 */ /* 0x000fe4000ff1e0ff */
[----:B------:R-:W-:Y:S01]  /*2780*/  MOV R29, UR7 ;  /* 0x00000007001d7c02 */ /* 0x000fe20008000f00 */
[----:B------:R-:W2:Y:S03]  /*2790*/  LDCU.64 UR4, c[0x0][0x3d0] ;  /* 0x00007a00ff0477ac */ /* 0x000ea60008000a00 */
[----:B------:R-:W-:Y:S01]  /*27a0*/  IADD3.X R29, PT, PT, R29, -0x1, RZ, P0, !PT ;  /* 0xffffffff1d1d7810 */ /* 0x000fe200007fe4ff */
[----:B-1----:R-:W-:-:S04]  /*27b0*/  ULEA UR8, UR9, UR8, 0x18 ;  /* 0x0000000809087291 */ /* 0x002fc8000f8ec0ff */
[----:B0-----:R-:W-:Y:S02]  /*27c0*/  IMAD.WIDE.U32 R2, R29, -0x33333333, RZ ;  /* 0xcccccccd1d027825 */ /* 0x001fe400078e00ff */
[----:B------:R-:W-:Y:S02]  /*27d0*/  LEA R26, R31, UR8, 0x7 ;  /* 0x000000081f1a7c11 */ /* 0x000fe4000f8e38ff */
[----:B------:R-:W-:-:S04]  /*27e0*/  IMAD.WIDE.U32 R4, P0, R30, -0x33333334, R2 ;  /* 0xcccccccc1e047825 */ /* 0x000fc80007800002 */
[----:B------:R-:W-:Y:S01]  /*27f0*/  IMAD.WIDE.U32 R2, R30, -0x33333333, RZ ;  /* 0xcccccccd1e027825 */ /* 0x000fe200078e00ff */
[----:B------:R-:W-:Y:S01]  /*2800*/  IADD3.X R7, PT, PT, RZ, RZ, RZ, P0, !PT ;  /* 0x000000ffff077210 */ /* 0x000fe200007fe4ff */
[----:B--2---:R-:W-:Y:S01]  /*2810*/  UIADD3 UR4, UP0, UPT, UR4, 0x35800, URZ ;  /* 0x0003580004047890 */ /* 0x004fe2000ff1e0ff */
[----:B------:R-:W-:Y:S02]  /*2820*/  MOV R6, R5 ;  /* 0x0000000500067202 */ /* 0x000fe40000000f00 */
[----:B------:R-:W-:Y:S01]  /*2830*/  IADD3 RZ, P0, PT, R3, R4, RZ ;  /* 0x0000000403ff7210 */ /* 0x000fe20007f1e0ff */
[----:B------:R-:W-:Y:S01]  /*2840*/  UIADD3.X UR5, UPT, UPT, URZ, UR5, URZ, UP0, !UPT ;  /* 0x00000005ff057290 */ /* 0x000fe200087fe4ff */
[----:B------:R-:W-:-:S03]  /*2850*/  LOP3.LUT R5, R0, 0x1f, R59, 0x78, !PT ;  /* 0x0000001f00057812 */ /* 0x000fc600078e783b */
[----:B------:R-:W-:Y:S01]  /*2860*/  IMAD.WIDE.U32.X R2, R29, -0x33333334, R6, P0 ;  /* 0xcccccccc1d027825 */ /* 0x000fe200000e0406 */
[----:B------:R-:W-:-:S04]  /*2870*/  LEA R26, R5, R26, 0x2 ;  /* 0x0000001a051a7211 */ /* 0x000fc800078e10ff */
[----:B------:R-:W-:-:S04]  /*2880*/  SHF.R.U64 R43, R2, 0x3, R3 ;  /* 0x00000003022b7819 */ /* 0x000fc80000001203 */
[----:B------:R-:W-:-:S04]  /*2890*/  IADD3 R42, P1, PT, R43, 0x1, RZ ;  /* 0x000000012b2a7810 */ /* 0x000fc80007f3e0ff */
[C---:B------:R-:W-:Y:S02]  /*28a0*/  LOP3.LUT R41, R42.reuse, 0x7, RZ, 0xc0, !PT ;  /* 0x000000072a297812 */ /* 0x040fe400078ec0ff */
[----:B------:R-:W-:Y:S02]  /*28b0*/  LEA.HI.X R33, R3, RZ, RZ, 0x1d, P1 ;  /* 0x000000ff03217211 */ /* 0x000fe400008fecff */
[----:B------:R-:W-:Y:S02]  /*28c0*/  IADD3 R0, P2, PT, R41, -0x1, RZ ;  /* 0xffffffff29007810 */ /* 0x000fe40007f5e0ff */
[----:B------:R-:W-:Y:S02]  /*28d0*/  LOP3.LUT R32, R42, 0xfffffff8, RZ, 0xc0, !PT ;  /* 0xfffffff82a207812 */ /* 0x000fe400078ec0ff */
[----:B------:R-:W-:Y:S02]  /*28e0*/  ISETP.GE.U32.AND P0, PT, R0, 0x3, PT ;  /* 0x000000030000780c */ /* 0x000fe40003f06070 */
[----:B------:R-:W-:-:S02]  /*28f0*/  IADD3.X R2, PT, PT, RZ, -0x1, RZ, P2, !PT ;  /* 0xffffffffff027810 */ /* 0x000fc400017fe4ff */
[----:B------:R-:W-:Y:S02]  /*2900*/  SHF.L.U32 R0, R59, 0x7, RZ ;  /* 0x000000073b007819 */ /* 0x000fe400000006ff */
[----:B------:R-:W-:Y:S01]  /*2910*/  ISETP.GE.U32.AND.EX P0, PT, R2, RZ, PT, P0 ;  /* 0x000000ff0200720c */ /* 0x000fe20003f06100 */
[----:B------:R-:W-:Y:S01]  /*2920*/  IMAD.WIDE.U32 R2, R31, 0x280, RZ ;  /* 0x000002801f027825 */ /* 0x000fe200078e00ff */
[----:B------:R-:W-:Y:S02]  /*2930*/  LOP3.LUT R0, R0, 0x780, RZ, 0xc0, !PT ;  /* 0x0000078000007812 */ /* 0x000fe400078ec0ff */
[----:B------:R-:W-:Y:S02]  /*2940*/  LOP3.LUT R33, R33, 0x3fffffff, RZ, 0xc0, !PT ;  /* 0x3fffffff21217812 */ /* 0x000fe400078ec0ff */
[----:B------:R-:W-:Y:S02]  /*2950*/  IADD3 R0, PT, PT, R0, UR8, RZ ;  /* 0x0000000800007c10 */ /* 0x000fe4000fffe0ff */
[----:B------:R-:W-:-:S07]  /*2960*/  LOP3.LUT R59, R2, 0x1f, R59, 0xf8, !PT ;  /* 0x0000001f023b7812 */ /* 0x000fce00078ef83b */
.L_x_108:
[----:B------:R-:W-:Y:S01]  /*2970*/  ISETP.LT.U32.AND P1, PT, R31, UR10, PT ;  /* 0x0000000a1f007c0c */ /* 0x000fe2000bf21070 */
[----:B------:R-:W-:Y:S01]  /*2980*/  BSSY.RECONVERGENT B0, `(.L_x_97) ;  /* 0x0000071000007945 */ /* 0x000fe20003800200 */
[----:B--2---:R-:W-:Y:S02]  /*2990*/  MOV R4, UR7 ;  /* 0x0000000700047c02 */ /* 0x004fe40008000f00 */
[----:B------:R-:W-:Y:S02]  /*29a0*/  CS2R R34, SRZ ;  /* 0x0000000000227805 */ /* 0x000fe4000001ff00 */
[----:B------:R-:W-:-:S13]  /*29b0*/  ISETP.GT.AND.EX P1, PT, R4, RZ, PT, P1 ;  /* 0x000000ff0400720c */ /* 0x000fda0003f24310 */
[----:B01----:R-:W-:Y:S05]  /*29c0*/  @!P1 BRA `(.L_x_98) ;  /* 0x0000000400b09947 */ /* 0x003fea0003800000 */
        /* <DEDUP_REMOVED lines=12> */
[----:B------:R-:W-:Y:S01]  /*2a90*/  IMAD.MOV.U32 R36, RZ, RZ, RZ ;  /* 0x000000ffff247224 */ /* 0x000fe200078e00ff */
[----:B------:R-:W-:Y:S02]  /*2aa0*/  MOV R34, RZ ;  /* 0x000000ff00227202 */ /* 0x000fe40000000f00 */
[----:B------:R-:W-:Y:S02]  /*2ab0*/  IADD3.X R8, PT, PT, R3, R39, RZ, P2, !PT ;  /* 0x0000002703087210 */ /* 0x000fe400017fe4ff */
[C---:B------:R-:W-:Y:S02]  /*2ac0*/  LEA R6, P2, R7.reuse, UR4, 0x3 ;  /* 0x0000000407067c11 */ /* 0x040fe4000f8418ff */
[----:B------:R-:W-:Y:S02]  /*2ad0*/  MOV R38, R32 ;  /* 0x0000002000267202 */ /* 0x000fe40000000f00 */
[----:B------:R-:W-:-:S02]  /*2ae0*/  LEA.HI.X R7, R7, UR5, R8, 0x3, P2 ;  /* 0x0000000507077c11 */ /* 0x000fc400090f1c08 */
[----:B------:R-:W-:Y:S02]  /*2af0*/  MOV R44, R33 ;  /* 0x00000021002c7202 */ /* 0x000fe40000000f00 */
[----:B------:R-:W-:-:S07]  /*2b00*/  MOV R37, R31 ;  /* 0x0000001f00257202 */ /* 0x000fce0000000f00 */
.L_x_101:
        /* <DEDUP_REMOVED lines=33> */
.L_x_100:
[----:B------:R-:W-:Y:S05]  /*2d20*/  BSYNC.RECONVERGENT B1 ;  /* 0x0000000000017941 */ /* 0x000fea0003800200 */
.L_x_99:
        /* <DEDUP_REMOVED lines=25> */
.L_x_103:
[----:B------:R-:W-:Y:S05]  /*2ec0*/  BSYNC.RECONVERGENT B1 ;  /* 0x0000000000017941 */ /* 0x000fea0003800200 */
.L_x_102:
[----:B------:R-:W-:Y:S05]  /*2ed0*/  @!P1 BRA `(.L_x_98) ;  /* 0x00000000006c9947 */ /* 0x000fea0003800000 */
[C---:B------:R-:W-:Y:S02]  /*2ee0*/  LOP3.LUT P2, RZ, R43.reuse, 0x3, RZ, 0xc0, !PT ;  /* 0x000000032bff7812 */ /* 0x040fe4000784c0ff */
[----:B------:R-:W-:-:S11]  /*2ef0*/  LOP3.LUT P1, RZ, R43, 0x1, RZ, 0xc0, !PT ;  /* 0x000000012bff7812 */ /* 0x000fd6000782c0ff */
[----:B------:R-:W0:Y:S01]  /*2f00*/  @P2 LDC.64 R8, c[0x0][0x3d0] ;  /* 0x0000f400ff082b82 */ /* 0x000e220000000a00 */
[----:B------:R-:W-:Y:S01]  /*2f10*/  @P2 MOV R10, R4 ;  /* 0x00000004000a2202 */ /* 0x000fe20000000f00 */
[----:B------:R-:W-:Y:S01]  /*2f20*/  @P2 IMAD R13, R36, 0x280, RZ ;  /* 0x00000280240d2824 */ /* 0x000fe200078e02ff */
[----:B------:R-:W-:-:S05]  /*2f30*/  @P2 MOV R11, R5 ;  /* 0x00000005000b2202 */ /* 0x000fca0000000f00 */
[----:B------:R-:W1:Y:S01]  /*2f40*/  @!P1 LDC.64 R6, c[0x0][0x3d0] ;  /* 0x0000f400ff069b82 */ /* 0x000e620000000a00 */
[C---:B------:R-:W-:Y:S01]  /*2f50*/  @P2 IMAD.WIDE.U32 R10, R37.reuse, 0x280, R10 ;  /* 0x00000280250a2825 */ /* 0x040fe200078e000a */
[----:B------:R-:W-:-:S04]  /*2f60*/  @P2 IADD3 R37, P3, PT, R37, 0x14, RZ ;  /* 0x0000001425252810 */ /* 0x000fc80007f7e0ff */
[----:B------:R-:W-:Y:S01]  /*2f70*/  @P2 IADD3.X R36, PT, PT, RZ, R36, RZ, P3, !PT ;  /* 0x00000024ff242210 */ /* 0x000fe20001ffe4ff */
[----:B------:R-:W-:Y:S01]  /*2f80*/  @!P1 IMAD.WIDE.U32 R4, R37, 0x280, R4 ;  /* 0x0000028025049825 */ /* 0x000fe200078e0004 */
[----:B------:R-:W-:-:S03]  /*2f90*/  @P2 IADD3 R13, PT, PT, R11, R13, RZ ;  /* 0x0000000d0b0d2210 */ /* 0x000fc60007ffe0ff */
        /* <DEDUP_REMOVED lines=15> */
.L_x_98:
[----:B------:R-:W-:Y:S05]  /*3090*/  BSYNC.RECONVERGENT B0 ;  /* 0x0000000000007941 */ /* 0x000fea0003800200 */
.L_x_97:
[----:B------:R0:W-:Y:S01]  /*30a0*/  STS [R26], R35 ;  /* 0x000000231a007388 */ /* 0x0001e20000000800 */
[----:B------:R-:W1:Y:S01]  /*30b0*/  LDC.64 R6, c[0x0][0x388] ;  /* 0x0000e200ff067b82 */ /* 0x000e620000000a00 */
[----:B------:R-:W-:Y:S02]  /*30c0*/  ISETP.GT.U32.AND P1, PT, R40, 0x9, PT ;  /* 0x000000092800780c */ /* 0x000fe40003f24070 */
[----:B------:R0:W-:Y:S01]  /*30d0*/  STS [R26+0x500], R34 ;  /* 0x000500221a007388 */ /* 0x0001e20000000800 */
[----:B------:R-:W-:-:S04]  /*30e0*/  MOV R8, R28 ;  /* 0x0000001c00087202 */ /* 0x000fc80000000f00 */
[----:B------:R-:W2:Y:S08]  /*30f0*/  LDC.64 R4, c[0x0][0x390] ;  /* 0x0000e400ff047b82 */ /* 0x000eb00000000a00 */
[----:B0-----:R-:W-:Y:S06]  /*3100*/  BAR.SYNC.DEFER_BLOCKING 0x0 ;  /* 0x0000000000007b1d */ /* 0x001fec0000010000 */
.L_x_107:
[----:B0-----:R-:W-:Y:S01]  /*3110*/  HFMA2 R9, -RZ, RZ, 0, 0 ;  /* 0x00000000ff097431 */ /* 0x001fe200000001ff */
[----:B------:R-:W-:Y:S01]  /*3120*/  @!P1 LOP3.LUT R11, R8, 0x1e, R25, 0x78, !PT ;  /* 0x0000001e080b9812 */ /* 0x000fe200078e7819 */
[----:B------:R-:W-:Y:S01]  /*3130*/  UMOV UR6, 0xffff ;  /* 0x0000ffff00067882 */ /* 0x000fe20000000000 */
[----:B------:R-:W-:Y:S02]  /*3140*/  MOV R10, RZ ;  /* 0x000000ff000a7202 */ /* 0x000fe40000000f00 */
[----:B------:R-:W-:Y:S02]  /*3150*/  @!P1 LEA R11, R11, R0, 0x2 ;  /* 0x000000000b0b9211 */ /* 0x000fe400078e10ff */
[----:B------:R-:W-:-:S03]  /*3160*/  ISETP.NE.AND P2, PT, R40, RZ, PT ;  /* 0x000000ff2800720c */ /* 0x000fc60003f45270 */
        /* <DEDUP_REMOVED lines=26> */
.L_x_118:
[----:B------:R-:W-:Y:S01]  /*3310*/  BSSY.RECONVERGENT B0, `(.L_x_105) ;  /* 0x000000a000007945 */ /* 0x000fe20003800200 */
[----:B----4-:R-:W-:-:S03]  /*3320*/  FADD.FTZ R10, R9, R10 ;  /* 0x0000000a090a7221 */ /* 0x010fc60000010000 */
[----:B------:R-:W-:Y:S05]  /*3330*/  @P2 BRA `(.L_x_106) ;  /* 0x00000000001c2947 */ /* 0x000fea0003800000 */
[----:B------:R-:W-:Y:S02]  /*3340*/  IADD3 R13, PT, PT, R8, R24, RZ ;  /* 0x00000018080d7210 */ /* 0x000fe40007ffe0ff */
[----:B------:R-:W-:-:S03]  /*3350*/  F2FP.BF16.F32.PACK_AB R9, R10, R15 ;  /* 0x0000000f0a09723e */ /* 0x000fc600000010ff */
[----:B-1----:R-:W-:Y:S01]  /*3360*/  IMAD.WIDE R10, R13, 0x2, R6 ;  /* 0x000000020d0a7825 */ /* 0x002fe200078e0206 */
[----:B------:R-:W-:-:S03]  /*3370*/  PRMT R14, R9, 0x7632, R14 ;  /* 0x00007632090e7816 */ /* 0x000fc6000000000e */
[----:B--2---:R-:W-:Y:S01]  /*3380*/  IMAD.WIDE R12, R13, 0x2, R4 ;  /* 0x000000020d0c7825 */ /* 0x004fe200078e0204 */
[----:B------:R0:W-:Y:S04]  /*3390*/  STG.E.U16 desc[UR14][R10.64], R9 ;  /* 0x000000090a007986 */ /* 0x0001e8000c10150e */
[----:B------:R0:W-:Y:S02]  /*33a0*/  STG.E.U16 desc[UR14][R12.64], R14 ;  /* 0x0000000e0c007986 */ /* 0x0001e4000c10150e */
.L_x_106:
[----:B------:R-:W-:Y:S05]  /*33b0*/  BSYNC.RECONVERGENT B0 ;  /* 0x0000000000007941 */ /* 0x000fea0003800200 */
.L_x_105:
[C---:B------:R-:W-:Y:S02]  /*33c0*/  ISETP.GE.U32.AND P2, PT, R8.reuse, 0xc, PT ;  /* 0x0000000c0800780c */ /* 0x040fe40003f46070 */
[----:B------:R-:W-:-:S11]  /*33d0*/  IADD3 R8, PT, PT, R8, 0x14, RZ ;  /* 0x0000001408087810 */ /* 0x000fd60007ffe0ff */
[----:B------:R-:W-:Y:S05]  /*33e0*/  @!P2 BRA `(.L_x_107) ;  /* 0xfffffffc0048a947 */ /* 0x000fea000383ffff */
[----:B------:R-:W-:Y:S05]  /*33f0*/  WARPSYNC.ALL ;  /* 0x0000000000007948 */ /* 0x000fea0003800000 */
[----:B------:R-:W-:Y:S01]  /*3400*/  IADD3 R24, PT, PT, R24, 0x1000, RZ ;  /* 0x0000100018187810 */ /* 0x000fe20007ffe0ff */
[----:B------:R-:W-:Y:S03]  /*3410*/  BAR.SYNC.DEFER_BLOCKING 0x0 ;  /* 0x0000000000007b1d */ /* 0x000fe60000010000 */
[----:B------:R-:W-:-:S13]  /*3420*/  ISETP.GE.AND P1, PT, R24, UR12, PT ;  /* 0x0000000c18007c0c */ /* 0x000fda000bf26270 */
[----:B------:R-:W-:Y:S05]  /*3430*/  @!P1 BRA `(.L_x_108) ;  /* 0xfffffff4004c9947 */ /* 0x000fea000383ffff */
[----:B------:R-:W-:Y:S05]  /*3440*/  EXIT ;  /* 0x000000000000794d */ /* 0x000fea0003800000 */
.L_x_104:
[----:B------:R-:W-:Y:S01]  /*3450*/  BSSY B0, `(.L_x_109) ;  /* 0x0000008000007945 */ /* 0x000fe20003800000 */
[----:B---3--:R-:W-:Y:S02]  /*3460*/  MOV R20, R9 ;  /* 0x0000000900147202 */ /* 0x008fe40000000f00 */
[----:B------:R-:W-:Y:S02]  /*3470*/  MOV R19, 0x8 ;  /* 0x0000000800137802 */ /* 0x000fe40000000f00 */
[----:B------:R-:W-:Y:S02]  /*3480*/  MOV R22, 0x101f ;  /* 0x0000101f00167802 */ /* 0x000fe40000000f00 */
[----:B------:R-:W-:-:S07]  /*3490*/  MOV R17, 0xffff ;  /* 0x0000ffff00117802 */ /* 0x000fce0000000f00 */
[----:B012-4-:R-:W-:Y:S05]  /*34a0*/  WARPSYNC.COLLECTIVE R17, `(.L_x_110) ;  /* 0x0000000011087348 */ /* 0x017fea0003c00000 */
[----:B------:R3:W0:Y:S02]  /*34b0*/  SHFL.BFLY P3, R18, R20, R19, R22 ;  /* 0x0c00001314127389 */ /* 0x0006240000060016 */
[----:B01234-:R-:W-:Y:S05]  /*34c0*/  ENDCOLLECTIVE ;  /* 0x000000000000791b */ /* 0x01ffea0003800000 */
.L_x_110:
[----:B------:R-:W-:Y:S05]  /*34d0*/  BSYNC B0 ;  /* 0x0000000000007941 */ /* 0x000fea0003800000 */
.L_x_109:
        /* <DEDUP_REMOVED lines=9> */
.L_x_111:
[----:B------:R-:W-:Y:S01]  /*3570*/  HFMA2 R19, -RZ, RZ, 0, 2.384185791015625e-07 ;  /* 0x00000004ff137431 */ /* 0x000fe200000001ff */
[----:B------:R-:W-:Y:S02]  /*3580*/  MOV R20, R12 ;  /* 0x0000000c00147202 */ /* 0x000fe40000000f00 */
[----:B------:R-:W-:-:S07]  /*3590*/  MOV R11, R18 ;  /* 0x00000012000b7202 */ /* 0x000fce0000000f00 */
[----:B------:R-:W-:Y:S05]  /*35a0*/  WARPSYNC.COLLECTIVE R17, `(.L_x_112) ;  /* 0x0000000011087348 */ /* 0x000fea0003c00000 */
[----:B------:R0:W1:Y:S02]  /*35b0*/  SHFL.BFLY P3, R18, R20, R19, R22 ;  /* 0x0c00001314127389 */ /* 0x0000640000060016 */
[----:B01----:R-:W-:Y:S05]  /*35c0*/  ENDCOLLECTIVE ;  /* 0x000000000000791b */ /* 0x003fea0003800000 */
.L_x_112:
[----:B------:R-:W-:-:S05]  /*35d0*/  FADD.FTZ R11, R11, R10 ;  /* 0x0000000a0b0b7221 */ /* 0x000fca0000010000 */
[----:B------:R-:W-:Y:S02]  /*35e0*/  MOV R20, R11 ;  /* 0x0000000b00147202 */ /* 0x000fe40000000f00 */
[----:B------:R-:W-:-:S07]  /*35f0*/  MOV R13, R18 ;  /* 0x00000012000d7202 */ /* 0x000fce0000000f00 */
[----:B------:R-:W-:Y:S05]  /*3600*/  WARPSYNC.COLLECTIVE R17, `(.L_x_113) ;  /* 0x0000000011087348 */ /* 0x000fea0003c00000 */
[----:B------:R0:W1:Y:S02]  /*3610*/  SHFL.BFLY P3, R18, R20, R19, R22 ;  /* 0x0c00001314127389 */ /* 0x0000640000060016 */
[----:B01----:R-:W-:Y:S05]  /*3620*/  ENDCOLLECTIVE ;  /* 0x000000000000791b */ /* 0x003fea0003800000 */
.L_x_113:
[----:B------:R-:W-:Y:S01]  /*3630*/  FADD.FTZ R13, R12, R13 ;  /* 0x0000000d0c0d7221 */ /* 0x000fe20000010000 */
[----:B------:R-:W-:-:S04]  /*3640*/  HFMA2 R19, -RZ, RZ, 0, 1.1920928955078125e-07 ;  /* 0x00000002ff137431 */ /* 0x000fc800000001ff */
[----:B------:R-:W-:Y:S01]  /*3650*/  MOV R20, R13 ;  /* 0x0000000d00147202 */ /* 0x000fe20000000f00 */
[----:B------:R-:W-:-:S07]  /*3660*/  IMAD.MOV.U32 R14, RZ, RZ, R18 ;  /* 0x000000ffff0e7224 */ /* 0x000fce00078e0012 */
[----:B------:R-:W-:Y:S05]  /*3670*/  WARPSYNC.COLLECTIVE R17, `(.L_x_114) ;  /* 0x0000000011087348 */ /* 0x000fea0003c00000 */
[----:B------:R0:W1:Y:S02]  /*3680*/  SHFL.BFLY P3, R18, R20, R19, R22 ;  /* 0x0c00001314127389 */ /* 0x0000640000060016 */
[----:B01----:R-:W-:Y:S05]  /*3690*/  ENDCOLLECTIVE ;  /* 0x000000000000791b */ /* 0x003fea0003800000 */
.L_x_114:
[----:B------:R-:W-:-:S05]  /*36a0*/  FADD.FTZ R14, R11, R14 ;  /* 0x0000000e0b0e7221 */ /* 0x000fca0000010000 */
[----:B------:R-:W-:Y:S02]  /*36b0*/  MOV R20, R14 ;  /* 0x0000000e00147202 */ /* 0x000fe40000000f00 */
[----:B------:R-:W-:-:S07]  /*36c0*/  MOV R16, R18 ;  /* 0x0000001200107202 */ /* 0x000fce0000000f00 */
[----:B------:R-:W-:Y:S05]  /*36d0*/  WARPSYNC.COLLECTIVE R17, `(.L_x_115) ;  /* 0x0000000011087348 */ /* 0x000fea0003c00000 */
[----:B------:R0:W1:Y:S02]  /*36e0*/  SHFL.BFLY P3, R18, R20, R19, R22 ;  /* 0x0c00001314127389 */ /* 0x0000640000060016 */
[----:B01----:R-:W-:Y:S05]  /*36f0*/  ENDCOLLECTIVE ;  /* 0x000000000000791b */ /* 0x003fea0003800000 */
.L_x_115:
[----:B------:R-:W-:Y:S01]  /*3700*/  FADD.FTZ R16, R13, R16 ;  /* 0x000000100d107221 */ /* 0x000fe20000010000 */
[----:B------:R-:W-:-:S04]  /*3710*/  HFMA2 R19, -RZ, RZ, 0, 5.9604644775390625e-08 ;  /* 0x00000001ff137431 */ /* 0x000fc800000001ff */
[----:B------:R-:W-:Y:S02]  /*3720*/  MOV R20, R16 ;  /* 0x0000001000147202 */ /* 0x000fe40000000f00 */
[----:B------:R-:W-:-:S07]  /*3730*/  MOV R9, R18 ;  /* 0x0000001200097202 */ /* 0x000fce0000000f00 */
[----:B------:R-:W-:Y:S05]  /*3740*/  WARPSYNC.COLLECTIVE R17, `(.L_x_116) ;  /* 0x0000000011087348 */ /* 0x000fea0003c00000 */
[----:B------:R0:W1:Y:S02]  /*3750*/  SHFL.BFLY P3, R18, R20, R19, R22 ;  /* 0x0c00001314127389 */ /* 0x0000640000060016 */
[----:B01----:R-:W-:Y:S05]  /*3760*/  ENDCOLLECTIVE ;  /* 0x000000000000791b */ /* 0x003fea0003800000 */
.L_x_116:
[----:B------:R-:W-:-:S05]  /*3770*/  FADD.FTZ R9, R14, R9 ;  /* 0x000000090e097221 */ /* 0x000fca0000010000 */
[----:B------:R-:W-:Y:S02]  /*3780*/  MOV R20, R9 ;  /* 0x0000000900147202 */ /* 0x000fe40000000f00 */
[----:B------:R-:W-:-:S07]  /*3790*/  MOV R15, R18 ;  /* 0x00000012000f7202 */ /* 0x000fce0000000f00 */
[----:B------:R-:W-:Y:S05]  /*37a0*/  WARPSYNC.COLLECTIVE R17, `(.L_x_117) ;  /* 0x0000000011087348 */ /* 0x000fea0003c00000 */
[----:B------:R0:W1:Y:S02]  /*37b0*/  SHFL.BFLY P3, R18, R20, R19, R22 ;  /* 0x0c00001314127389 */ /* 0x0000640000060016 */
[----:B01----:R-:W-:Y:S05]  /*37c0*/  ENDCOLLECTIVE ;  /* 0x000000000000791b */ /* 0x003fea0003800000 */
.L_x_117:
[----:B------:R-:W-:Y:S01]  /*37d0*/  FADD.FTZ R15, R16, R15 ;  /* 0x0000000f100f7221 */ /* 0x000fe20000010000 */
[----:B------:R-:W-:Y:S01]  /*37e0*/  MOV R10, R18 ;  /* 0x00000012000a7202 */ /* 0x000fe20000000f00 */
[----:B------:R-:W-:Y:S06]  /*37f0*/  BRA `(.L_x_118) ;  /* 0xfffffff800c47947 */ /* 0x000fec000383ffff */
.L_x_119:
        /* <DEDUP_REMOVED lines=16> */
.L_x_1588:


//--------------------- .text._ZN13group_norm_v218gn_bwd_cuda_kernelI13__nv_bfloat16Li320ELi1ELi32ELi20ELi1024ELb0ELb1ELi32ELi320ELi320ELi4ELb1ELi4ELb0ELb0ELNS_15WgradSyncMethodE3ENS_16CompileConditionILi1000EEEEEvPT_S6_S6_PKS5_S8_S8_S8_PKfflPfPj --------------------------
	.section	.text._ZN13group_norm_v218gn_bwd_cuda_kernelI13__nv_bfloat16Li320ELi1ELi32ELi20ELi1024ELb0ELb1ELi32ELi320ELi320ELi4ELb1ELi4ELb0ELb0ELNS_15WgradSyncMethodE3ENS_16CompileConditionILi1000EEEEEvPT_S6_S6_PKS5_S8_S8_S8_PKfflPfPj,"ax",@progbits
	.align	128
        .global         _ZN13group_norm_v218gn_bwd_cuda_kernelI13__nv_bfloat16Li320ELi1ELi32ELi20ELi1024ELb0ELb1ELi32ELi320ELi320ELi4ELb1ELi4ELb0ELb0ELNS_15WgradSyncMethodE3ENS_16CompileConditionILi1000EEEEEvPT_S6_S6_PKS5_S8_S8_S8_PKfflPfPj
        .type           _ZN13group_norm_v218gn_bwd_cuda_kernelI13__nv_bfloat16Li320ELi1ELi32ELi20ELi1024ELb0ELb1ELi32ELi320ELi320ELi4ELb1ELi4ELb0ELb0ELNS_15WgradSyncMethodE3ENS_16CompileConditionILi1000EEEEEvPT_S6_S6_PKS5_S8_S8_S8_PKfflPfPj,@function
        .size           _ZN13group_norm_v218gn_bwd_cuda_kernelI13__nv_bfloat16Li320ELi1ELi32ELi20ELi1024ELb0ELb1ELi32ELi320ELi320ELi4ELb1ELi4ELb0ELb0ELNS_15WgradSyncMethodE3ENS_16CompileConditionILi1000EEEEEvPT_S6_S6_PKS5_S8_S8_S8_PKfflPfPj,(.L_x_1589 - _ZN13group_norm_v218gn_bwd_cuda_kernelI13__nv_bfloat16Li320ELi1ELi32ELi20ELi1024ELb0ELb1ELi32ELi320ELi320ELi4ELb1ELi4ELb0ELb0ELNS_15WgradSyncMethodE3ENS_16CompileConditionILi1000EEEEEvPT_S6_S6_PKS5_S8_S8_S8_PKfflPfPj)
        .other          _ZN13group_norm_v218gn_bwd_cuda_kernelI13__nv_bfloat16Li320ELi1ELi32ELi20ELi1024ELb0ELb1ELi32ELi320ELi320ELi4ELb1ELi4ELb0ELb0ELNS_15WgradSyncMethodE3ENS_16CompileConditionILi1000EEEEEvPT_S6_S6_PKS5_S8_S8_S8_PKfflPfPj,@"STO_CUDA_ENTRY STV_DEFAULT"
_ZN13group_norm_v218gn_bwd_cuda_kernelI13__nv_bfloat16Li320ELi1ELi32ELi20ELi1024ELb0ELb1ELi32ELi320ELi320ELi4ELb1ELi4ELb0ELb0ELNS_15WgradSyncMethodE3ENS_16CompileConditionILi1000EEEEEvPT_S6_S6_PKS5_S8_S8_S8_PKfflPfPj:
.text._ZN13group_norm_v218gn_bwd_cuda_kernelI13__nv_bfloat16Li320ELi1ELi32ELi20ELi1024ELb0ELb1ELi32ELi320ELi320ELi4ELb1ELi4ELb0ELb0ELNS_15WgradSyncMethodE3ENS_16CompileConditionILi1000EEEEEvPT_S6_S6_PKS5_S8_S8_S8_PKfflPfPj:
        /* <DEDUP_REMOVED lines=26> */
.L_x_122:
[----:B------:R-:W2:Y:S04]  /*01a0*/  LD.E.STRONG.GPU R0, desc[UR8][R2.64+0x10] ;  /* 0x0000100802007980 */ /* 0x000ea8000c10f900 */
[----:B--2---:R-:W-:Y:S01]  /*01b0*/  CCTL.IVALL ;  /* 0x00000000ff00798f */ /* 0x004fe20002000000 */
[----:B------:R-:W-:Y:S05]  /*01c0*/  YIELD ;  /* 0x0000000000007946 */ /* 0x000fea0003800000 */
[----:B-----5:R-:W-:-:S04]  /*01d0*/  LOP3.LUT R0, R0, R5, RZ, 0x3c, !PT ;  /* 0x0000000500007212 */ /* 0x020fc800078e3cff */
[----:B------:R-:W-:-:S13]  /*01e0*/  ISETP.GT.AND P0, PT, R0, -0x1, PT ;  /* 0xffffffff0000780c */ /* 0x000fda0003f04270 */
[----:B------:R-:W-:Y:S05]  /*01f0*/  @P0 BRA `(.L_x_122) ;  /* 0xfffffffc00e80947 */ /* 0x000fea000383ffff */
.L_x_121:
[----:B------:R-:W-:Y:S05]  /*0200*/  WARPSYNC.ALL ;  /* 0x0000000000007948 */ /* 0x000fea0003800000 */
[----:B------:R-:W-:Y:S06]  /*0210*/  BAR.SYNC.DEFER_BLOCKING 0x0 ;  /* 0x0000000000007b1d */ /* 0x000fec0000010000 */
[----:B------:R-:W-:Y:S05]  /*0220*/  BRA `(.L_x_123) ;  /* 0x0000002c00747947 */ /* 0x000fea0003800000 */
.L_x_120:
[----:B------:R-:W0:Y:S01]  /*0230*/  S2R R17, SR_TID.X ;  /* 0x0000000000117919 */ /* 0x000e220000002100 */
[----:B------:R-:W1:Y:S01]  /*0240*/  LDC.64 R104, c[0x0][0x3a8] ;  /* 0x0000ea00ff687b82 */ /* 0x000e620000000a00 */
[----:B------:R-:W-:Y:S01]  /*0250*/  IMAD R5, R117, 0x140, RZ ;  /* 0x0000014075057824 */ /* 0x000fe200078e02ff */
[----:B------:R-:W2:Y:S01]  /*0260*/  S2R R7, SR_CgaCtaId ;  /* 0x0000000000077919 */ /* 0x000ea20000008800 */
[----:B------:R-:W-:Y:S02]  /*0270*/  SHF.R.U32.HI R3, RZ, 0x1, R19 ;  /* 0x00000001ff037819 */ /* 0x000fe40000011613 */
[----:B------:R-:W-:-:S03]  /*0280*/  SHF.L.U32 R2, R19, 0x4, RZ ;  /* 0x0000000413027819 */ /* 0x000fc600000006ff */
[----:B------:R-:W3:Y:S01]  /*0290*/  LDC.64 R122, c[0x0][0x3d8] ;  /* 0x0000f600ff7a7b82 */ /* 0x000ee20000000a00 */
[----:B------:R-:W-:-:S07]  /*02a0*/  SHF.L.U32 R116, R18, 0x5, RZ ;  /* 0x0000000512747819 */ /* 0x000fce00000006ff */
        /* <DEDUP_REMOVED lines=14> */
[----:B------:R-:W-:Y:S01]  /*0390*/  LOP3.LUT P1, RZ, R3, R18, RZ, 0xfc, !PT ;  /* 0x0000001203ff7212 */ /* 0x000fe2000782fcff */
[----:B------:R-:W-:Y:S01]  /*03a0*/  HFMA2 R113, -RZ, RZ, 0, 5.9604644775390625e-08 ;  /* 0x00000001ff717431 */ /* 0x000fe200000001ff */
[----:B------:R-:W-:Y:S02]  /*03b0*/  LOP3.LUT R3, R2, 0xfffe0, RZ, 0xc0, !PT ;  /* 0x000fffe002037812 */ /* 0x000fe400078ec0ff */
[----:B------:R-:W-:Y:S02]  /*03c0*/  CS2R R60, SRZ ;  /* 0x00000000003c7805 */ /* 0x000fe4000001ff00 */
[----:B------:R-:W-:Y:S02]  /*03d0*/  SHF.R.U32.HI R6, RZ, 0x4, R17 ;  /* 0x00000004ff067819 */ /* 0x000fe40000011611 */
[----:B------:R-:W-:Y:S02]  /*03e0*/  CS2R R58, SRZ ;  /* 0x00000000003a7805 */ /* 0x000fe4000001ff00 */
[----:B------:R-:W-:-:S02]  /*03f0*/  LOP3.LUT R8, R3, 0x1f, R18, 0xf8, !PT ;  /* 0x0000001f03087812 */ /* 0x000fc400078ef812 */
[----:B------:R-:W-:Y:S02]  /*0400*/  CS2R R56, SRZ ;  /* 0x0000000000387805 */ /* 0x000fe4000001ff00 */
[--C-:B------:R-:W-:Y:S02]  /*0410*/  SHF.R.U32.HI R12, RZ, 0x2, R17.reuse ;  /* 0x00000002ff0c7819 */ /* 0x100fe40000011611 */
[----:B------:R-:W-:Y:S02]  /*0420*/  CS2R R54, SRZ ;  /* 0x0000000000367805 */ /* 0x000fe4000001ff00 */
[----:B------:R-:W-:Y:S01]  /*0430*/  LOP3.LUT R6, R6, R17, RZ, 0x3c, !PT ;  /* 0x0000001106067212 */ /* 0x000fe200078e3cff */
[----:B------:R-:W-:Y:S01]  /*0440*/  IMAD R8, R8, 0x280, R17 ;  /* 0x0000028008087824 */ /* 0x000fe200078e0211 */
[----:B------:R-:W-:Y:S01]  /*0450*/  MOV R0, 0x400 ;  /* 0x0000040000007802 */ /* 0x000fe20000000f00 */
[C---:B-----5:R-:W-:Y:S01]  /*0460*/  IMAD.WIDE.U32 R118, R117.reuse, 0x4, R118 ;  /* 0x0000000475767825 */ /* 0x060fe200078e0076 */
[----:B------:R-:W-:Y:S01]  /*0470*/  LEA R10, R117, R12, 0x4 ;  /* 0x0000000c750a7211 */ /* 0x000fe200078e20ff */
[----:B------:R-:W0:Y:S01]  /*0480*/  LDCU UR5, c[0x0][0x374] ;  /* 0x00006e80ff0577ac */ /* 0x000e220008000800 */
[----:B------:R-:W-:-:S02]  /*0490*/  SHF.L.U32 R6, R6, 0x3, RZ ;  /* 0x0000000306067819 */ /* 0x000fc400000006ff */
[----:B------:R-:W-:Y:S01]  /*04a0*/  SHF.L.U32 R111, R17, 0x1, RZ ;  /* 0x00000001116f7819 */ /* 0x000fe200000006ff */
[----:B------:R-:W-:Y:S01]  /*04b0*/  IMAD R10, R10, 0x14, -R5 ;  /* 0x000000140a0a7824 */ /* 0x000fe200078e0a05 */
[C---:B------:R-:W-:Y:S02]  /*04c0*/  IADD3 R2, PT, PT, R0.reuse, 0x2800, RZ ;  /* 0x0000280000027810 */ /* 0x040fe40007ffe0ff */
[----:B--2---:R-:W-:Y:S02]  /*04d0*/  LEA R4, R7, R0, 0x18 ;  /* 0x0000000007047211 */ /* 0x004fe400078ec0ff */
[----:B------:R-:W-:Y:S02]  /*04e0*/  IADD3 R0, PT, PT, R0, 0x3480, RZ ;  /* 0x0000348000007810 */ /* 0x000fe40007ffe0ff */
[----:B------:R-:W-:Y:S02]  /*04f0*/  LOP3.LUT R3, R6, 0x18, RZ, 0xc0, !PT ;  /* 0x0000001806037812 */ /* 0x000fe400078ec0ff */
[----:B------:R-:W-:-:S02]  /*0500*/  IADD3 R8, PT, PT, R8, R5, RZ ;  /* 0x0000000508087210 */ /* 0x000fc40007ffe0ff */
[----:B------:R-:W-:Y:S02]  /*0510*/  LOP3.LUT R5, R111, 0x18, RZ, 0xc0, !PT ;  /* 0x000000186f057812 */ /* 0x000fe400078ec0ff */
[C---:B------:R-:W-:Y:S02]  /*0520*/  LEA R2, R7.reuse, R2, 0x18 ;  /* 0x0000000207027211 */ /* 0x040fe400078ec0ff */
[----:B------:R-:W-:Y:S02]  /*0530*/  LEA R110, R7, R0, 0x18 ;  /* 0x00000000076e7211 */ /* 0x000fe400078ec0ff */
[----:B------:R-:W-:Y:S02]  /*0540*/  IADD3 R3, PT, PT, R4, R3, RZ ;  /* 0x0000000304037210 */ /* 0x000fe40007ffe0ff */
[----:B------:R-:W-:Y:S02]  /*0550*/  LEA R4, R17, R4, 0x5 ;  /* 0x0000000411047211 */ /* 0x000fe400078e28ff */
[----:B------:R-:W-:-:S02]  /*0560*/  LOP3.LUT R15, R111, 0x18, RZ, 0xc, !PT ;  /* 0x000000186f0f7812 */ /* 0x000fc400078e0cff */
[C---:B------:R-:W-:Y:S02]  /*0570*/  LOP3.LUT R7, R5.reuse, 0x8, RZ, 0x3c, !PT ;  /* 0x0000000805077812 */ /* 0x040fe400078e3cff */
[----:B------:R-:W-:Y:S02]  /*0580*/  LOP3.LUT R13, R5, 0x10, RZ, 0x3c, !PT ;  /* 0x00000010050d7812 */ /* 0x000fe400078e3cff */
[C---:B------:R-:W-:Y:S02]  /*0590*/  IADD3 R16, PT, PT, R4.reuse, R5, RZ ;  /* 0x0000000504107210 */ /* 0x040fe40007ffe0ff */
[C---:B------:R-:W-:Y:S02]  /*05a0*/  IADD3 R15, PT, PT, R4.reuse, R15, RZ ;  /* 0x0000000f040f7210 */ /* 0x040fe40007ffe0ff */
[C---:B------:R-:W-:Y:S02]  /*05b0*/  IADD3 R14, PT, PT, R4.reuse, R7, RZ ;  /* 0x00000007040e7210 */ /* 0x040fe40007ffe0ff */
[----:B------:R-:W-:-:S02]  /*05c0*/  IADD3 R13, PT, PT, R4, R13, RZ ;  /* 0x0000000d040d7210 */ /* 0x000fc40007ffe0ff */
[----:B------:R-:W-:Y:S02]  /*05d0*/  LEA R12, R12, R3, 0x5 ;  /* 0x000000030c0c7211 */ /* 0x000fe400078e28ff */
[C---:B------:R-:W-:Y:S02]  /*05e0*/  IADD3 R4, PT, PT, R10.reuse, 0x4, RZ ;  /* 0x000000040a047810 */ /* 0x040fe40007ffe0ff */
[C---:B------:R-:W-:Y:S02]  /*05f0*/  IADD3 R6, PT, PT, R10.reuse, 0x8, RZ ;  /* 0x000000080a067810 */ /* 0x040fe40007ffe0ff */
[C---:B------:R-:W-:Y:S02]  /*0600*/  IADD3 R9, PT, PT, R10.reuse, 0xc, RZ ;  /* 0x0000000c0a097810 */ /* 0x040fe40007ffe0ff */
[----:B------:R-:W-:Y:S02]  /*0610*/  SHF.R.U32.HI R3, RZ, 0x2, R10 ;  /* 0x00000002ff037819 */ /* 0x000fe4000001160a */
[----:B------:R-:W-:-:S02]  /*0620*/  IADD3 R10, PT, PT, R10, 0x10, RZ ;  /* 0x000000100a0a7810 */ /* 0x000fc40007ffe0ff */
[----:B------:R-:W-:Y:S01]  /*0630*/  SHF.R.U32.HI R5, RZ, 0x2, R4 ;  /* 0x00000002ff057819 */ /* 0x000fe20000011604 */
[----:B------:R-:W-:Y:S01]  /*0640*/  IMAD R11, R3, 0x28, R2 ;  /* 0x00000028030b7824 */ /* 0x000fe200078e0202 */
[----:B------:R-:W-:Y:S01]  /*0650*/  SHF.R.U32.HI R7, RZ, 0x2, R6 ;  /* 0x00000002ff077819 */ /* 0x000fe20000011606 */
[----:B------:R-:W-:Y:S01]  /*0660*/  HFMA2 R4, -RZ, RZ, 0, 0 ;  /* 0x00000000ff047431 */ /* 0x000fe200000001ff */
[----:B------:R-:W-:Y:S01]  /*0670*/  SHF.R.U32.HI R9, RZ, 0x2, R9 ;  /* 0x00000002ff097819 */ /* 0x000fe20000011609 */
[----:B------:R-:W-:Y:S01]  /*0680*/  IMAD R5, R5, 0x28, R2 ;  /* 0x0000002805057824 */ /* 0x000fe200078e0202 */
[----:B------:R-:W-:Y:S01]  /*0690*/  SHF.R.U32.HI R23, RZ, 0x2, R10 ;  /* 0x00000002ff177819 */ /* 0x000fe2000001160a */
[----:B------:R-:W-:Y:S01]  /*06a0*/  IMAD R7, R7, 0x28, R2 ;  /* 0x0000002807077824 */ /* 0x000fe200078e0202 */
[----:B------:R-:W-:Y:S01]  /*06b0*/  LOP3.LUT R116, R115, 0x3e0, R116, 0xf8, !PT ;  /* 0x000003e073747812 */ /* 0x000fe200078ef874 */
[--C-:B------:R-:W-:Y:S01]  /*06c0*/  IMAD R21, R9, 0x28, R2.reuse ;  /* 0x0000002809157824 */ /* 0x100fe200078e0202 */
[----:B------:R-:W-:Y:S01]  /*06d0*/  SHF.L.U32 R0, R17, 0x3, RZ ;  /* 0x0000000311007819 */ /* 0x000fe200000006ff */
[--C-:B------:R-:W-:Y:S01]  /*06e0*/  IMAD R23, R23, 0x28, R2.reuse ;  /* 0x0000002817177824 */ /* 0x100fe200078e0202 */
[----:B------:R-:W-:Y:S01]  /*06f0*/  SHF.L.U32 R3, R8, 0x1, RZ ;  /* 0x0000000108037819 */ /* 0x000fe200000006ff */
[----:B------:R-:W-:Y:S01]  /*0700*/  IMAD R2, R20, 0x28, R2 ;  /* 0x0000002814027824 */ /* 0x000fe200078e0202 */
[----:B------:R-:W-:-:S02]  /*0710*/  LOP3.LUT R0, R0, 0x18, RZ, 0xc0, !PT ;  /* 0x0000001800007812 */ /* 0x000fc400078ec0ff */
[----:B---3--:R-:W-:Y:S01]  /*0720*/  LEA R122, P0, R19, R122, 0x2 ;  /* 0x0000007a137a7211 */ /* 0x008fe200078010ff */
[----:B----4-:R-:W-:Y:S01]  /*0730*/  IMAD.WIDE.U32 R120, R3, 0x4, R120 ;  /* 0x0000000403787825 */ /* 0x010fe200078e0078 */
[----:B------:R-:W-:Y:S02]  /*0740*/  LEA R115, R115, R2, 0x3 ;  /* 0x0000000273737211 */ /* 0x000fe400078e18ff */
[----:B------:R-:W-:Y:S02]  /*0750*/  LOP3.LUT R2, R109, 0xffff, RZ, 0xc0, !PT ;  /* 0x0000ffff6d027812 */ /* 0x000fe400078ec0ff */
[----:B------:R-:W-:Y:S02]  /*0760*/  IADD3 R9, PT, PT, R0, R7, RZ ;  /* 0x0000000700097210 */ /* 0x000fe40007ffe0ff */
[----:B------:R-:W-:Y:S01]  /*0770*/  IADD3 R11, PT, PT, R11, R0, RZ ;  /* 0x000000000b0b7210 */ /* 0x000fe20007ffe0ff */
[----:B------:R-:W-:Y:S01]  /*0780*/  IMAD R2, R2, 0xccd, RZ ;  /* 0x00000ccd02027824 */ /* 0x000fe200078e02ff */
[----:B------:R-:W-:-:S02]  /*0790*/  IADD3 R10, PT, PT, R0, R5, RZ ;  /* 0x00000005000a7210 */ /* 0x000fc40007ffe0ff */
[C---:B------:R-:W-:Y:S02]  /*07a0*/  IADD3 R8, PT, PT, R0.reuse, R21, RZ ;  /* 0x0000001500087210 */ /* 0x040fe40007ffe0ff */
[----:B------:R-:W-:Y:S02]  /*07b0*/  SHF.R.U32.HI R108, RZ, 0x10, R2 ;  /* 0x00000010ff6c7819 */ /* 0x000fe40000011602 */
[----:B------:R-:W-:Y:S02]  /*07c0*/  IADD3 R7, PT, PT, R0, R23, RZ ;  /* 0x0000001700077210 */ /* 0x000fe40007ffe0ff */
[C---:B------:R-:W-:Y:S01]  /*07d0*/  SHF.L.U32 R0, R18.reuse, 0x1, RZ ;  /* 0x0000000112007819 */ /* 0x040fe200000006ff */
[----:B------:R-:W-:Y:S01]  /*07e0*/  IMAD R21, R117, -0x10, R108 ;  /* 0xfffffff075157824 */ /* 0x000fe200078e026c */
[----:B------:R-:W-:Y:S02]  /*07f0*/  LEA.HI.X R123, R19, R123, RZ, 0x2, P0 ;  /* 0x0000007b137b7211 */ /* 0x000fe400000f14ff */
[----:B------:R-:W-:-:S02]  /*0800*/  ISETP.NE.AND P0, PT, R18, RZ, PT ;  /* 0x000000ff1200720c */ /* 0x000fc40003f05270 */
[----:B------:R-:W-:Y:S02]  /*0810*/  MOV R3, 0x7fffffc1 ;  /* 0x7fffffc100037802 */ /* 0x000fe40000000f00 */
[----:B------:R-:W-:Y:S02]  /*0820*/  LOP3.LUT R0, R0, 0x3e, RZ, 0xc0, !PT ;  /* 0x0000003e00007812 */ /* 0x000fe400078ec0ff */
[----:B------:R-:W-:Y:S02]  /*0830*/  LEA R2, R21, R110, 0x3 ;  /* 0x0000006e15027211 */ /* 0x000fe400078e18ff */
[----:B------:R-:W-:Y:S02]  /*0840*/  MOV R6, RZ ;  /* 0x000000ff00067202 */ /* 0x000fe40000000f00 */
[----:B------:R-:W-:Y:S02]  /*0850*/  MOV R5, R19 ;  /* 0x0000001300057202 */ /* 0x000fe40000000f00 */
[----:B------:R-:W-:-:S02]  /*0860*/  SEL R113, R113, 0x7fffffe1, P0 ;  /* 0x7fffffe171717807 */ /* 0x000fc40000000000 */
[----:B------:R-:W-:Y:S02]  /*0870*/  LOP3.LUT R112, R17, 0xf, RZ, 0xc0, !PT ;  /* 0x0000000f11707812 */ /* 0x000fe400078ec0ff */
[----:B------:R-:W-:Y:S02]  /*0880*/  LOP3.LUT R111, R111, 0x1e0, RZ, 0xc0, !PT ;  /* 0x000001e06f6f7812 */ /* 0x000fe400078ec0ff */
[----:B------:R-:W-:Y:S02]  /*0890*/  LEA R114, R17, R0, 0x4 ;  /* 0x0000000011727211 */ /* 0x000fe400078e20ff */
[----:B------:R-:W-:Y:S02]  /*08a0*/  SEL R3, R3, 0x1, !P1 ;  /* 0x0000000103037807 */ /* 0x000fe40004800000 */
[----:B------:R-:W-:Y:S02]  /*08b0*/  LEA.HI R110, R17, R110, RZ, 0x1f ;  /* 0x0000006e116e7211 */ /* 0x000fe400078ff8ff */
[----:B------:R-:W-:-:S02]  /*08c0*/  PRMT R106, R104, 0x7632, R106 ;  /* 0x00007632686a7816 */ /* 0x000fc4000000006a */
[----:B------:R-:W-:Y:S02]  /*08d0*/  SHF.L.U32 R107, R104, 0x10, RZ ;  /* 0x00000010686b7819 */ /* 0x000fe400000006ff */
[C---:B------:R-:W-:Y:S02]  /*08e0*/  PRMT R104, R105.reuse, 0x7632, R104 ;  /* 0x0000763269687816 */ /* 0x040fe40000000068 */
[----:B------:R-:W-:Y:S02]  /*08f0*/  SHF.L.U32 R105, R105, 0x10, RZ ;  /* 0x0000001069697819 */ /* 0x000fe400000006ff */
[----:B------:R-:W-:Y:S02]  /*0900*/  SHF.L.U32 R106, R106, 0x10, RZ ;  /* 0x000000106a6a7819 */ /* 0x000fe400000006ff */
[----:B0-----:R-:W-:-:S07]  /*0910*/  SHF.L.U32 R104, R104, 0x10, RZ ;  /* 0x0000001068687819 */ /* 0x001fce00000006ff */
.L_x_135:
[--C-:B-1----:R-:W-:Y:S01]  /*0920*/  SHF.R.U64 R25, R5, 0x1, R4.reuse ;  /* 0x0000000105197819 */ /* 0x102fe20000001204 */
[----:B0-----:R-:W0:Y:S01]  /*0930*/  LDCU.64 UR10, c[0x0][0x3a0] ;  /* 0x00007400ff0a77ac */ /* 0x001e220008000a00 */
[----:B------:R-:W-:Y:S01]  /*0940*/  MOV R20, R109 ;  /* 0x0000006d00147202 */ /* 0x000fe20000000f00 */
[----:B------:R-:W-:Y:S01]  /*0950*/  IMAD R27, R116, 0x280, RZ ;  /* 0x00000280741b7824 */ /* 0x000fe200078e02ff */
[----:B------:R-:W-:Y:S01]  /*0960*/  MOV R21, RZ ;  /* 0x000000ff00157202 */ /* 0x000fe20000000f00 */
[----:B------:R-:W1:Y:S01]  /*0970*/  LDCU UR7, c[0x0][0x3c0] ;  /* 0x00007800ff0777ac */ /* 0x000e620008000800 */
[----:B------:R-:W-:Y:S01]  /*0980*/  SHF.R.U32.HI R22, RZ, 0x1, R4 ;  /* 0x00000001ff167819 */ /* 0x000fe20000011604 */
[----:B------:R-:W-:-:S04]  /*0990*/  IMAD.WIDE.U32 R20, R25, 0xa0000, R20 ;  /* 0x000a000019147825 */ /* 0x000fc800078e0014 */
[----:B------:R-:W-:Y:S01]  /*09a0*/  IMAD R23, R22, 0xa0000, RZ ;  /* 0x000a000016177824 */ /* 0x000fe200078e02ff */
[----:B------:R-:W-:-:S04]  /*09b0*/  IADD3 R0, P0, PT, R27, R20, RZ ;  /* 0x000000141b007210 */ /* 0x000fc80007f1e0ff */
[----:B------:R-:W-:Y:S02]  /*09c0*/  IADD3.X R21, PT, PT, R21, R23, RZ, P0, !PT ;  /* 0x0000001715157210 */ /* 0x000fe400007fe4ff */
[C---:B------:R-:W-:Y:S02]  /*09d0*/  SHF.L.U32 R20, R0.reuse, 0x1, RZ ;  /* 0x0000000100147819 */ /* 0x040fe400000006ff */
[----:B------:R-:W-:Y:S02]  /*09e0*/  SHF.L.U64.HI R21, R0, 0x1, R21 ;  /* 0x0000000100157819 */ /* 0x000fe40000010215 */
[----:B0-----:R-:W-:-:S04]  /*09f0*/  IADD3 R26, P0, PT, R20, UR10, RZ ;  /* 0x0000000a141a7c10 */ /* 0x001fc8000ff1e0ff */
[----:B------:R-:W-:Y:S01]  /*0a00*/  IADD3.X R27, PT, PT, R21, UR11, RZ, P0, !PT ;  /* 0x0000000b151b7c10 */ /* 0x000fe200087fe4ff */
[----:B------:R-:W0:Y:S01]  /*0a10*/  LDCU.64 UR10, c[0x0][0x3b8] ;  /* 0x00007700ff0a77ac */ /* 0x000e220008000a00 */
[C---:B------:R-:W-:Y:S02]  /*0a20*/  SHF.L.U64.HI R23, R25.reuse, 0x6, R22 ;  /* 0x0000000619177819 */ /* 0x040fe40000010216 */
[----:B------:R-:W-:Y:S01]  /*0a30*/  SHF.L.U32 R22, R25, 0x6, RZ ;  /* 0x0000000619167819 */ /* 0x000fe200000006ff */
[----:B------:R-:W2:Y:S04]  /*0a40*/  LDG.E.64.CONSTANT R52, desc[UR8][R26.64+0x2800] ;  /* 0x002800081a347981 */ /* 0x000ea8000c1e9b00 */
[----:B------:R-:W-:Y:S01]  /*0a50*/  IMAD.WIDE.U32 R22, R108, 0x2, R22 ;  /* 0x000000026c167825 */ /* 0x000fe200078e0016 */
[----:B------:R-:W3:Y:S04]  /*0a60*/  LDG.E.64.CONSTANT R62, desc[UR8][R26.64] ;  /* 0x000000081a3e7981 */ /* 0x000ee8000c1e9b00 */
[----:B------:R-:W4:Y:S04]  /*0a70*/  LDG.E.64.CONSTANT R50, desc[UR8][R26.64+0x1400] ;  /* 0x001400081a327981 */ /* 0x000f28000c1e9b00 */
[----:B------:R-:W5:Y:S01]  /*0a80*/  LDG.E.64.CONSTANT R48, desc[UR8][R26.64+0x3c00] ;  /* 0x003c00081a307981 */ /* 0x000f62000c1e9b00 */
[----:B0-----:R-:W-:-:S03]  /*0a90*/  LEA R40, P0, R22, UR10, 0x2 ;  /* 0x0000000a16287c11 */ /* 0x001fc6000f8010ff */
[----:B------:R-:W5:Y:S01]  /*0aa0*/  LDG.E.64.CONSTANT R44, desc[UR8][R26.64+0x6400] ;  /* 0x006400081a2c7981 */ /* 0x000f62000c1e9b00 */
[----:B------:R-:W-:Y:S01]  /*0ab0*/  LEA.HI.X R41, R22, UR11, R23, 0x2, P0 ;  /* 0x0000000b16297c11 */ /* 0x000fe200080f1417 */
[----:B------:R-:W0:Y:S02]  /*0ac0*/  LDCU.64 UR10, c[0x0][0x398] ;  /* 0x00007300ff0a77ac */ /* 0x000e240008000a00 */
[----:B------:R-:W5:Y:S04]  /*0ad0*/  LDG.E.64.CONSTANT R22, desc[UR8][R26.64+0x8c00] ;  /* 0x008c00081a167981 */ /* 0x000f68000c1e9b00 */
[----:B------:R-:W1:Y:S04]  /*0ae0*/  LDG.E.64.CONSTANT R40, desc[UR8][R40.64] ;  /* 0x0000000828287981 */ /* 0x000e68000c1e9b00 */
[----:B------:R-:W5:Y:S04]  /*0af0*/  LDG.E.64.CONSTANT R46, desc[UR8][R26.64+0x5000] ;  /* 0x005000081a2e7981 */ /* 0x000f68000c1e9b00 */
[----:B------:R-:W5:Y:S01]  /*0b00*/  LDG.E.64.CONSTANT R42, desc[UR8][R26.64+0x7800] ;  /* 0x007800081a2a7981 */ /* 0x000f62000c1e9b00 */
[----:B0-----:R-:W-:-:S04]  /*0b10*/  IADD3 R64, P0, PT, R20, UR10, RZ ;  /* 0x0000000a14407c10 */ /* 0x001fc8000ff1e0ff */
[----:B------:R-:W-:-:S05]  /*0b20*/  IADD3.X R65, PT, PT, R21, UR11, RZ, P0, !PT ;  /* 0x0000000b15417c10 */ /* 0x000fca00087fe4ff */
[----:B------:R-:W5:Y:S04]  /*0b30*/  LDG.E.64.CONSTANT R24, desc[UR8][R64.64] ;  /* 0x0000000840187981 */ /* 0x000f68000c1e9b00 */
[----:B------:R-:W5:Y:S04]  /*0b40*/  LDG.E.64.CONSTANT R28, desc[UR8][R64.64+0x1400] ;  /* 0x00140008401c7981 */ /* 0x000f68000c1e9b00 */
[----:B------:R-:W5:Y:S04]  /*0b50*/  LDG.E.64.CONSTANT R30, desc[UR8][R64.64+0x2800] ;  /* 0x00280008401e7981 */ /* 0x000f68000c1e9b00 */
[----:B------:R-:W5:Y:S04]  /*0b60*/  LDG.E.64.CONSTANT R32, desc[UR8][R64.64+0x3c00] ;  /* 0x003c000840207981 */ /* 0x000f68000c1e9b00 */
        /* <DEDUP_REMOVED lines=9> */
[C---:B--2---:R-:W-:Y:S02]  /*0c00*/  PRMT R64, R53.reuse, 0x7632, R64 ;  /* 0x0000763235407816 */ /* 0x044fe40000000040 */
[----:B------:R-:W-:Y:S02]  /*0c10*/  SHF.L.U32 R85, R53, 0x10, RZ ;  /* 0x0000001035557819 */ /* 0x000fe400000006ff */
[----:B------:R-:W-:Y:S02]  /*0c20*/  SHF.L.U32 R83, R52, 0x10, RZ ;  /* 0x0000001034537819 */ /* 0x000fe400000006ff */
[----:B---3--:R-:W-:-:S02]  /*0c30*/  SHF.L.U32 R67, R62, 0x10, RZ ;  /* 0x000000103e437819 */ /* 0x008fc400000006ff */
[----:B----4-:R-:W-:Y:S02]  /*0c40*/  PRMT R77, R50, 0x7632, R77 ;  /* 0x00007632324d7816 */ /* 0x010fe4000000004d */
[C---:B------:R-:W-:Y:S02]  /*0c50*/  PRMT R66, R51.reuse, 0x7632, R66 ;  /* 0x0000763233427816 */ /* 0x040fe40000000042 */
[----:B------:R-:W-:Y:S02]  /*0c60*/  SHF.L.U32 R81, R51, 0x10, RZ ;  /* 0x0000001033517819 */ /* 0x000fe400000006ff */
[----:B-----5:R-:W-:Y:S02]  /*0c70*/  SHF.L.U32 R89, R49, 0x10, RZ ;  /* 0x0000001031597819 */ /* 0x020fe400000006ff */
[C---:B------:R-:W-:Y:S01]  /*0c80*/  PRMT R53, R22.reuse, 0x7632, R53 ;  /* 0x0000763216357816 */ /* 0x040fe20000000035 */
[----:B-1----:R-:W-:Y:S01]  /*0c90*/  FADD.FTZ R41, R41, UR7 ;  /* 0x0000000729297e21 */ /* 0x002fe20008010000 */
[----:B------:R-:W-:-:S03]  /*0ca0*/  SHF.L.U32 R71, R22, 0x10, RZ ;  /* 0x0000001016477819 */ /* 0x000fc600000006ff */
[----:B------:R0:W1:Y:S01]  /*0cb0*/  MUFU.RSQ R22, R41 ;  /* 0x0000002900167308 */ /* 0x0000620000001400 */
[----:B------:R-:W-:Y:S02]  /*0cc0*/  PRMT R51, R52, 0x7632, R51 ;  /* 0x0000763234337816 */ /* 0x000fe40000000033 */
[----:B------:R-:W-:Y:S02]  /*0cd0*/  SHF.L.U32 R95, R44, 0x10, RZ ;  /* 0x000000102c5f7819 */ /* 0x000fe400000006ff */
[----:B------:R-:W-:Y:S02]  /*0ce0*/  PRMT R72, R49, 0x7632, R72 ;  /* 0x0000763231487816 */ /* 0x000fe40000000048 */
[----:B------:R-:W-:Y:S02]  /*0cf0*/  PRMT R74, R46, 0x7632, R74 ;  /* 0x000076322e4a7816 */ /* 0x000fe4000000004a */
[C---:B------:R-:W-:Y:S02]  /*0d00*/  PRMT R52, R47.reuse, 0x7632, R52 ;  /* 0x000076322f347816 */ /* 0x040fe40000000034 */
[----:B------:R-:W-:Y:S01]  /*0d10*/  SHF.L.U32 R93, R47, 0x10, RZ ;  /* 0x000000102f5d7819 */ /* 0x000fe200000006ff */
[----:B------:R-:W-:Y:S01]  /*0d20*/  FADD.FTZ R47, -R40, R67 ;  /* 0x00000043282f7221 */ /* 0x000fe20000010100 */
[----:B------:R-:W-:Y:S01]  /*0d30*/  SHF.L.U32 R79, R50, 0x10, RZ ;  /* 0x00000010324f7819 */ /* 0x000fe200000006ff */
[----:B------:R-:W-:Y:S01]  /*0d40*/  FADD.FTZ R67, -R40, R83 ;  /* 0x0000005328437221 */ /* 0x000fe20000010100 */
[----:B------:R-:W-:-:S02]  /*0d50*/  PRMT R0, R45, 0x7632, R0 ;  /* 0x000076322d007816 */ /* 0x000fc40000000000 */
[----:B------:R-:W-:Y:S02]  /*0d60*/  PRMT R49, R42, 0x7632, R49 ;  /* 0x000076322a317816 */ /* 0x000fe40000000031 */
[C---:B------:R-:W-:Y:S02]  /*0d70*/  PRMT R68, R48.reuse, 0x7632, R68 ;  /* 0x0000763230447816 */ /* 0x040fe40000000044 */
[----:B------:R-:W-:Y:S02]  /*0d80*/  SHF.L.U32 R87, R48, 0x10, RZ ;  /* 0x0000001030577819 */ /* 0x000fe400000006ff */
[----:B------:R-:W-:Y:S02]  /*0d90*/  SHF.L.U32 R91, R46, 0x10, RZ ;  /* 0x000000102e5b7819 */ /* 0x000fe400000006ff */
[C---:B------:R-:W-:Y:S02]  /*0da0*/  PRMT R50, R43.reuse, 0x7632, R50 ;  /* 0x000076322b327816 */ /* 0x040fe40000000032 */
[----:B------:R-:W-:Y:S01]  /*0db0*/  SHF.L.U32 R65, R43, 0x10, RZ ;  /* 0x000000102b417819 */ /* 0x000fe200000006ff */
[----:B------:R-:W-:Y:S01]  /*0dc0*/  FADD.FTZ R43, -R40, R89 ;  /* 0x00000059282b7221 */ /* 0x000fe20000010100 */
[----:B------:R-:W-:-:S02]  /*0dd0*/  SHF.L.U32 R77, R77, 0x10, RZ ;  /* 0x000000104d4d7819 */ /* 0x000fc400000006ff */
[C---:B------:R-:W-:Y:S02]  /*0de0*/  SHF.L.U32 R69, R63.reuse, 0x10, RZ ;  /* 0x000000103f457819 */ /* 0x040fe400000006ff */
[----:B------:R-:W-:Y:S01]  /*0df0*/  PRMT R48, R44, 0x7632, R48 ;  /* 0x000076322c307816 */ /* 0x000fe20000000030 */
[----:B------:R-:W-:Y:S01]  /*0e00*/  FADD.FTZ R44, -R40, R95 ;  /* 0x0000005f282c7221 */ /* 0x000fe20000010100 */
[----:B------:R-:W-:Y:S01]  /*0e10*/  SHF.L.U32 R83, R64, 0x10, RZ ;  /* 0x0000001040537819 */ /* 0x000fe200000006ff */
[----:B------:R-:W-:Y:S01]  /*0e20*/  FADD.FTZ R98, -R40, R71 ;  /* 0x0000004728627221 */ /* 0x000fe20000010100 */
[----:B------:R-:W-:Y:S02]  /*0e30*/  PRMT R75, R63, 0x7632, R75 ;  /* 0x000076323f4b7816 */ /* 0x000fe4000000004b */
[----:B------:R-:W-:Y:S02]  /*0e40*/  SHF.L.U32 R89, R74, 0x10, RZ ;  /* 0x000000104a597819 */ /* 0x000fe400000006ff */
[----:B------:R-:W-:-:S02]  /*0e50*/  SHF.L.U32 R95, R0, 0x10, RZ ;  /* 0x00000010005f7819 */ /* 0x000fc400000006ff */
[----:B------:R-:W-:Y:S02]  /*0e60*/  SHF.L.U32 R49, R49, 0x10, RZ ;  /* 0x0000001031317819 */ /* 0x000fe400000006ff */
[----:B------:R-:W-:Y:S02]  /*0e70*/  PRMT R73, R62, 0x7632, R73 ;  /* 0x000076323e497816 */ /* 0x000fe40000000049 */
[----:B------:R-:W-:Y:S01]  /*0e80*/  SHF.L.U32 R63, R42, 0x10, RZ ;  /* 0x000000102a3f7819 */ /* 0x000fe200000006ff */
[C---:B------:R-:W-:Y:S01]  /*0e90*/  FADD.FTZ R42, -R40.reuse, R91 ;  /* 0x0000005b282a7221 */ /* 0x040fe20000010100 */
[----:B------:R-:W-:Y:S01]  /*0ea0*/  SHF.L.U32 R71, R53, 0x10, RZ ;  /* 0x0000001035477819 */ /* 0x000fe200000006ff */
[C---:B------:R-:W-:Y:S01]  /*0eb0*/  FADD.FTZ R53, -R40.reuse, R77 ;  /* 0x0000004d28357221 */ /* 0x040fe20000010100 */
[C---:B------:R-:W-:Y:S01]  /*0ec0*/  PRMT R62, R23.reuse, 0x7632, R62 ;  /* 0x00007632173e7816 */ /* 0x040fe2000000003e */
[C---:B------:R-:W-:Y:S01]  /*0ed0*/  FADD.FTZ R77, -R40.reuse, R83 ;  /* 0x00000053284d7221 */ /* 0x040fe20000010100 */
[----:B------:R-:W-:Y:S01]  /*0ee0*/  SHF.L.U32 R101, R23, 0x10, RZ ;  /* 0x0000001017657819 */ /* 0x000fe200000006ff */
[C---:B------:R-:W-:Y:S01]  /*0ef0*/  FADD.FTZ R23, -R40.reuse, R69 ;  /* 0x0000004528177221 */ /* 0x040fe20000010100 */
[----:B------:R-:W-:Y:S01]  /*0f00*/  SHF.L.U32 R75, R75, 0x10, RZ ;  /* 0x000000104b4b7819 */ /* 0x000fe200000006ff */
[----:B------:R-:W-:Y:S01]  /*0f10*/  FADD.FTZ R69, -R40, R81 ;  /* 0x0000005128457221 */ /* 0x000fe20000010100 */
[----:B------:R-:W-:Y:S01]  /*0f20*/  SHF.L.U32 R91, R52, 0x10, RZ ;  /* 0x00000010345b7819 */ /* 0x000fe200000006ff */
[C---:B------:R-:W-:Y:S01]  /*0f30*/  FADD.FTZ R83, -R40.reuse, R89 ;  /* 0x0000005928537221 */ /* 0x040fe20000010100 */
[----:B------:R-:W-:Y:S01]  /*0f40*/  PRMT R52, R25, 0x7632, R52 ;  /* 0x0000763219347816 */ /* 0x000fe20000000034 */
[C---:B------:R-:W-:Y:S01]  /*0f50*/  FADD.FTZ R70, -R40.reuse, R79 ;  /* 0x0000004f28467221 */ /* 0x040fe20000010100 */
[----:B------:R-:W-:Y:S01]  /*0f60*/  SHF.L.U32 R73, R73, 0x10, RZ ;  /* 0x0000001049497819 */ /* 0x000fe200000006ff */
[C---:B------:R-:W-:Y:S01]  /*0f70*/  FADD.FTZ R46, -R40.reuse, R87 ;  /* 0x00000057282e7221 */ /* 0x040fe20000010100 */
[----:B------:R-:W-:Y:S01]  /*0f80*/  SHF.L.U32 R81, R51, 0x10, RZ ;  /* 0x0000001033517819 */ /* 0x000fe200000006ff */
[C---:B------:R-:W-:Y:S01]  /*0f90*/  FADD.FTZ R89, -R40.reuse, R95 ;  /* 0x0000005f28597221 */ /* 0x040fe20000010100 */
[----:B------:R-:W-:Y:S01]  /*0fa0*/  FADD.FTZ R92, -R40, R49 ;  /* 0x00000031285c7221 */ /* 0x000fe20000010100 */
[----:B------:R-:W-:Y:S01]  /*0fb0*/  SHF.L.U32 R79, R66, 0x10, RZ ;  /* 0x00000010424f7819 */ /* 0x000fe200000006ff */
[----:B------:R-:W-:Y:S01]  /*0fc0*/  FADD.FTZ R51, -R40, R85 ;  /* 0x0000005528337221 */ /* 0x000fe20000010100 */
[----:B------:R-:W-:Y:S01]  /*0fd0*/  SHF.L.U32 R87, R72, 0x10, RZ ;  /* 0x0000001048577819 */ /* 0x000fe200000006ff */
[----:B0-----:R-:W-:Y:S01]  /*0fe0*/  FADD.FTZ R41, -R40, R93 ;  /* 0x0000005d28297221 */ /* 0x001fe20000010100 */
[----:B------:R-:W-:Y:S01]  /*0ff0*/  PRMT R49, R24, 0x7632, R49 ;  /* 0x0000763218317816 */ /* 0x000fe20000000031 */
[----:B------:R-:W-:Y:S01]  /*1000*/  FADD.FTZ R94, -R40, R65 ;  /* 0x00000041285e7221 */ /* 0x000fe20000010100 */
[----:B------:R-:W-:Y:S01]  /*1010*/  SHF.L.U32 R95, R25, 0x10, RZ ;  /* 0x00000010195f7819 */ /* 0x000fe200000006ff */
[----:B-1----:R-:W-:Y:S01]  /*1020*/  FMUL.FTZ R23, R22, R23 ;  /* 0x0000001716177220 */ /* 0x002fe20000410000 */
[----:B------:R-:W-:Y:S01]  /*1030*/  SHF.L.U32 R85, R68, 0x10, RZ ;  /* 0x0000001044557819 */ /* 0x000fe200000006ff */
[----:B------:R-:W-:Y:S01]  /*1040*/  FADD.FTZ R65, -R40, R75 ;  /* 0x0000004b28417221 */ /* 0x000fe20000010100 */
[----:B------:R-:W-:Y:S01]  /*1050*/  SHF.L.U32 R72, R24, 0x10, RZ ;  /* 0x0000001018487819 */ /* 0x000fe200000006ff */
[----:B------:R-:W-:Y:S01]  /*1060*/  FMUL.FTZ R0, R22, R47 ;  /* 0x0000002f16007220 */ /* 0x000fe20000410000 */
[----:B------:R-:W-:-:S02]  /*1070*/  SHF.L.U32 R45, R45, 0x10, RZ ;  /* 0x000000102d2d7819 */ /* 0x000fc400000006ff */
[----:B------:R-:W-:Y:S01]  /*1080*/  SHF.L.U32 R93, R48, 0x10, RZ ;  /* 0x00000010305d7819 */ /* 0x000fe200000006ff */
[----:B------:R-:W-:Y:S01]  /*1090*/  FADD.FTZ R48, -R40, R63 ;  /* 0x0000003f28307221 */ /* 0x000fe20000010100 */
[----:B------:R-:W-:Y:S02]  /*10a0*/  SHF.L.U32 R97, R50, 0x10, RZ ;  /* 0x0000001032617819 */ /* 0x000fe400000006ff */
[----:B------:R-:W-:Y:S02]  /*10b0*/  SHF.L.U32 R103, R62, 0x10, RZ ;  /* 0x000000103e677819 */ /* 0x000fe400000006ff */
[----:B------:R-:W-:Y:S01]  /*10c0*/  SHF.L.U32 R52, R52, 0x10, RZ ;  /* 0x0000001034347819 */ /* 0x000fe200000006ff */
[C---:B------:R-:W-:Y:S01]  /*10d0*/  FADD.FTZ R63, -R40.reuse, R73 ;  /* 0x00000049283f7221 */ /* 0x040fe20000010100 */
[----:B------:R-:W-:Y:S01]  /*10e0*/  SHF.L.U32 R49, R49, 0x10, RZ ;  /* 0x0000001031317819 */ /* 0x000fe200000006ff */
[C---:B------:R-:W-:Y:S01]  /*10f0*/  FADD.FTZ R73, -R40.reuse, R79 ;  /* 0x0000004f28497221 */ /* 0x040fe20000010100 */
[C---:B------:R-:W-:Y:S01]  /*1100*/  PRMT R125, R29.reuse, 0x7632, R125 ;  /* 0x000076321d7d7816 */ /* 0x040fe2000000007d */
[----:B------:R-:W-:Y:S01]  /*1110*/  FADD.FTZ R75, -R40, R81 ;  /* 0x00000051284b7221 */ /* 0x000fe20000010100 */
[----:B------:R-:W-:Y:S01]  /*1120*/  SHF.L.U32 R124, R29, 0x10, RZ ;  /* 0x000000101d7c7819 */ /* 0x000fe200000006ff */
[----:B------:R-:W-:Y:S01]  /*1130*/  FFMA.FTZ R76, R23, R95, R56 ;  /* 0x0000005f174c7223 */ /* 0x000fe20000010038 */
[----:B------:R-:W-:Y:S01]  /*1140*/  PRMT R127, R28, 0x7632, R127 ;  /* 0x000076321c7f7816 */ /* 0x000fe2000000007f */
[----:B------:R-:W-:Y:S01]  /*1150*/  FMUL.FTZ R29, R22, R69 ;  /* 0x00000045161d7220 */ /* 0x000fe20000410000 */
[----:B------:R-:W-:Y:S01]  /*1160*/  SHF.L.U32 R126, R28, 0x10, RZ ;  /* 0x000000101c7e7819 */ /* 0x000fe200000006ff */
[C---:B------:R-:W-:Y:S01]  /*1170*/  FADD.FTZ R79, -R40.reuse, R85 ;  /* 0x00000055284f7221 */ /* 0x040fe20000010100 */
[C---:B------:R-:W-:Y:S01]  /*1180*/  FADD.FTZ R81, -R40.reuse, R87 ;  /* 0x0000005728517221 */ /* 0x040fe20000010100 */
[----:B------:R-:W-:Y:S01]  /*1190*/  FADD.FTZ R100, -R40, R71 ;  /* 0x0000004728647221 */ /* 0x000fe20000010100 */
[----:B------:R-:W-:Y:S01]  /*11a0*/  FFMA.FTZ R78, R0, R72, R60 ;  /* 0x00000048004e7223 */ /* 0x000fe2000001003c */
[C---:B------:R-:W-:Y:S01]  /*11b0*/  FMUL.FTZ R25, R22.reuse, R65 ;  /* 0x0000004116197220 */ /* 0x040fe20000410000 */
[----:B------:R-:W-:Y:S01]  /*11c0*/  FMUL.FTZ R28, R22, R70 ;  /* 0x00000046161c7220 */ /* 0x000fe20000410000 */
[C---:B------:R-:W-:Y:S01]  /*11d0*/  FADD.FTZ R45, -R40.reuse, R45 ;  /* 0x0000002d282d7221 */ /* 0x040fe20000010100 */
[C---:B------:R-:W-:Y:S01]  /*11e0*/  FADD.FTZ R101, -R40.reuse, R101 ;  /* 0x0000006528657221 */ /* 0x040fe20000010100 */
[C---:B------:R-:W-:Y:S01]  /*11f0*/  FADD.FTZ R85, -R40.reuse, R91 ;  /* 0x0000005b28557221 */ /* 0x040fe20000010100 */
[C---:B------:R-:W-:Y:S01]  /*1200*/  FADD.FTZ R87, -R40.reuse, R93 ;  /* 0x0000005d28577221 */ /* 0x040fe20000010100 */
[C---:B------:R-:W-:Y:S01]  /*1210*/  FADD.FTZ R96, -R40.reuse, R97 ;  /* 0x0000006128607221 */ /* 0x040fe20000010100 */
[----:B------:R-:W-:Y:S01]  /*1220*/  FADD.FTZ R103, -R40, R103 ;  /* 0x0000006728677221 */ /* 0x000fe20000010100 */
[----:B------:R-:W-:Y:S01]  /*1230*/  FADD.FTZ R74, R72, R61 ;  /* 0x0000003d484a7221 */ /* 0x000fe20000010000 */
[----:B------:R-:W-:Y:S01]  /*1240*/  FADD.FTZ R71, R95, R57 ;  /* 0x000000395f477221 */ /* 0x000fe20000010000 */
[----:B------:R-:W-:Y:S01]  /*1250*/  FADD.FTZ R65, R52, R55 ;  /* 0x0000003734417221 */ /* 0x000fe20000010000 */
[----:B------:R-:W-:Y:S01]  /*1260*/  PRMT R102, R30, 0x7632, R102 ;  /* 0x000076321e667816 */ /* 0x000fe20000000066 */
[----:B------:R-:W-:Y:S01]  /*1270*/  FADD.FTZ R64, R49, R59 ;  /* 0x0000003b31407221 */ /* 0x000fe20000010000 */
[----:B------:R-:W-:-:S02]  /*1280*/  SHF.L.U32 R93, R31, 0x10, RZ ;  /* 0x000000101f5d7819 */ /* 0x000fc400000006ff */
[C---:B------:R-:W-:Y:S02]  /*1290*/  PRMT R82, R33.reuse, 0x7632, R82 ;  /* 0x0000763221527816 */ /* 0x040fe40000000052 */
[----:B------:R-:W-:Y:S01]  /*12a0*/  SHF.L.U32 R40, R33, 0x10, RZ ;  /* 0x0000001021287819 */ /* 0x000fe200000006ff */
[----:B------:R-:W-:Y:S01]  /*12b0*/  FMUL.FTZ R33, R22, R51 ;  /* 0x0000003316217220 */ /* 0x000fe20000410000 */
[C---:B------:R-:W-:Y:S02]  /*12c0*/  PRMT R88, R36.reuse, 0x7632, R88 ;  /* 0x0000763224587816 */ /* 0x040fe40000000058 */
[----:B------:R-:W-:Y:S01]  /*12d0*/  SHF.L.U32 R55, R36, 0x10, RZ ;  /* 0x0000001024377819 */ /* 0x000fe200000006ff */
[----:B------:R-:W-:Y:S01]  /*12e0*/  FFMA.FTZ R36, R29, R124, R76 ;  /* 0x0000007c1d247223 */ /* 0x000fe2000001004c */
[----:B------:R-:W-:Y:S02]  /*12f0*/  SHF.L.U32 R99, R30, 0x10, RZ ;  /* 0x000000101e637819 */ /* 0x000fe400000006ff */
[----:B------:R-:W-:-:S02]  /*1300*/  PRMT R80, R32, 0x7632, R80 ;  /* 0x0000763220507816 */ /* 0x000fc40000000050 */
[----:B------:R-:W-:Y:S01]  /*1310*/  SHF.L.U32 R91, R32, 0x10, RZ ;  /* 0x00000010205b7819 */ /* 0x000fe200000006ff */
[----:B------:R-:W-:Y:S01]  /*1320*/  FMUL.FTZ R32, R22, R67 ;  /* 0x0000004316207220 */ /* 0x000fe20000410000 */
[C---:B------:R-:W-:Y:S02]  /*1330*/  PRMT R86, R35.reuse, 0x7632, R86 ;  /* 0x0000763223567816 */ /* 0x040fe40000000056 */
[----:B------:R-:W-:Y:S01]  /*1340*/  SHF.L.U32 R57, R35, 0x10, RZ ;  /* 0x0000001023397819 */ /* 0x000fe200000006ff */
[----:B------:R-:W-:Y:S01]  /*1350*/  FFMA.FTZ R35, R28, R126, R78 ;  /* 0x0000007e1c237223 */ /* 0x000fe2000001004e */
[C---:B------:R-:W-:Y:S02]  /*1360*/  PRMT R84, R34.reuse, 0x7632, R84 ;  /* 0x0000763222547816 */ /* 0x040fe40000000054 */
[----:B------:R-:W-:Y:S01]  /*1370*/  SHF.L.U32 R61, R34, 0x10, RZ ;  /* 0x00000010223d7819 */ /* 0x000fe200000006ff */
[----:B------:R-:W-:Y:S01]  /*1380*/  FADD.FTZ R34, R74, R126 ;  /* 0x0000007e4a227221 */ /* 0x000fe20000010000 */
[----:B------:R-:W-:-:S02]  /*1390*/  PRMT R59, R38, 0x7632, R59 ;  /* 0x00007632263b7816 */ /* 0x000fc4000000003b */
[----:B------:R-:W-:Y:S01]  /*13a0*/  SHF.L.U32 R50, R38, 0x10, RZ ;  /* 0x0000001026327819 */ /* 0x000fe200000006ff */
[----:B------:R-:W-:Y:S01]  /*13b0*/  FADD.FTZ R38, R71, R124 ;  /* 0x0000007c47267221 */ /* 0x000fe20000010000 */
[----:B------:R-:W-:Y:S01]  /*13c0*/  FMUL.FTZ R24, R22, R63 ;  /* 0x0000003f16187220 */ /* 0x000fe20000410000 */
[----:B------:R-:W-:Y:S01]  /*13d0*/  FFMA.FTZ R68, R25, R52, R54 ;  /* 0x0000003419447223 */ /* 0x000fe20000010036 */
[----:B------:R-:W-:Y:S01]  /*13e0*/  SHF.L.U32 R76, R102, 0x10, RZ ;  /* 0x00000010664c7819 */ /* 0x000fe200000006ff */
[----:B------:R-:W-:Y:S01]  /*13f0*/  FFMA.FTZ R102, R33, R93, R36 ;  /* 0x0000005d21667223 */ /* 0x000fe20000010024 */
[C---:B------:R-:W-:Y:S01]  /*1400*/  PRMT R63, R39.reuse, 0x7632, R63 ;  /* 0x00007632273f7816 */ /* 0x040fe2000000003f */
[----:B------:R-:W-:Y:S01]  /*1410*/  FMUL.FTZ R36, R22, R46 ;  /* 0x0000002e16247220 */ /* 0x000fe20000410000 */
[----:B------:R-:W-:Y:S01]  /*1420*/  SHF.L.U32 R54, R39, 0x10, RZ ;  /* 0x0000001027367819 */ /* 0x000fe200000006ff */
[----:B------:R-:W-:Y:S01]  /*1430*/  FFMA.FTZ R39, R32, R99, R35 ;  /* 0x0000006320277223 */ /* 0x000fe20000010023 */
[C---:B------:R-:W-:Y:S01]  /*1440*/  PRMT R90, R37.reuse, 0x7632, R90 ;  /* 0x00007632255a7816 */ /* 0x040fe2000000005a */
[----:B------:R-:W-:Y:S01]  /*1450*/  FADD.FTZ R70, R34, R99 ;  /* 0x0000006322467221 */ /* 0x000fe20000010000 */
[----:B------:R-:W-:Y:S01]  /*1460*/  SHF.L.U32 R47, R37, 0x10, RZ ;  /* 0x00000010252f7819 */ /* 0x000fe200000006ff */
[----:B------:R-:W-:Y:S01]  /*1470*/  FADD.FTZ R51, R38, R93 ;  /* 0x0000005d26337221 */ /* 0x000fe20000010000 */
[----:B------:R-:W-:Y:S01]  /*1480*/  FMUL.FTZ R37, R22, R43 ;  /* 0x0000002b16257220 */ /* 0x000fe20000410000 */
[----:B------:R-:W-:Y:S01]  /*1490*/  FFMA.FTZ R43, R36, R91, R39 ;  /* 0x0000005b242b7223 */ /* 0x000fe20000010027 */
[----:B------:R-:W-:Y:S01]  /*14a0*/  FADD.FTZ R70, R70, R91 ;  /* 0x0000005b46467221 */ /* 0x000fe20000010000 */
[----:B------:R-:W-:Y:S01]  /*14b0*/  FADD.FTZ R46, R51, R40 ;  /* 0x00000028332e7221 */ /* 0x000fe20000010000 */
[-C--:B------:R-:W-:Y:S01]  /*14c0*/  FFMA.FTZ R102, R37, R40.reuse, R102 ;  /* 0x0000002825667223 */ /* 0x080fe20000010066 */
[----:B------:R-:W-:Y:S01]  /*14d0*/  FMUL.FTZ R39, R105, R40 ;  /* 0x0000002869277220 */ /* 0x000fe20000410000 */
[----:B------:R-:W-:Y:S01]  /*14e0*/  FMUL.FTZ R40, R22, R42 ;  /* 0x0000002a16287220 */ /* 0x000fe20000410000 */
[--C-:B------:R-:W-:Y:S01]  /*14f0*/  FFMA.FTZ R66, R24, R49, R58.reuse ;  /* 0x0000003118427223 */ /* 0x100fe2000001003a */
[----:B------:R-:W-:Y:S01]  /*1500*/  PRMT R58, R26, 0x7632, R58 ;  /* 0x000076321a3a7816 */ /* 0x000fe2000000003a */
[----:B------:R-:W-:Y:S01]  /*1510*/  FMUL.FTZ R41, R22, R41 ;  /* 0x0000002916297220 */ /* 0x000fe20000410000 */
[----:B------:R-:W-:Y:S01]  /*1520*/  SHF.L.U32 R60, R26, 0x10, RZ ;  /* 0x000000101a3c7819 */ /* 0x000fe200000006ff */
[----:B------:R-:W-:Y:S01]  /*1530*/  FADD.FTZ R70, R70, R61 ;  /* 0x0000003d46467221 */ /* 0x000fe20000010000 */
[----:B------:R-:W-:Y:S01]  /*1540*/  FMUL.FTZ R26, R107, R72 ;  /* 0x000000486b1a7220 */ /* 0x000fe20000410000 */
[-C--:B------:R-:W-:Y:S01]  /*1550*/  FFMA.FTZ R51, R40, R61.reuse, R43 ;  /* 0x0000003d28337223 */ /* 0x080fe2000001002b */
[----:B------:R-:W-:Y:S01]  /*1560*/  FMUL.FTZ R44, R22, R44 ;  /* 0x0000002c162c7220 */ /* 0x000fe20000410000 */
[----:B------:R-:W-:Y:S01]  /*1570*/  PRMT R97, R31, 0x7632, R97 ;  /* 0x000076321f617816 */ /* 0x000fe20000000061 */
[----:B------:R-:W-:Y:S01]  /*1580*/  FMUL.FTZ R31, R105, R124 ;  /* 0x0000007c691f7220 */ /* 0x000fe20000410000 */
[----:B------:R-:W-:Y:S01]  /*1590*/  FMUL.FTZ R42, R107, R61 ;  /* 0x0000003d6b2a7220 */ /* 0x000fe20000410000 */
[----:B------:R-:W-:Y:S01]  /*15a0*/  FADD.FTZ R124, R46, R57 ;  /* 0x000000392e7c7221 */ /* 0x000fe20000010000 */
[-C--:B------:R-:W-:Y:S01]  /*15b0*/  FFMA.FTZ R102, R41, R57.reuse, R102 ;  /* 0x0000003929667223 */ /* 0x080fe20000010066 */
[----:B------:R-:W-:Y:S01]  /*15c0*/  FMUL.FTZ R43, R105, R57 ;  /* 0x00000039692b7220 */ /* 0x000fe20000410000 */
[----:B------:R-:W-:Y:S01]  /*15d0*/  FADD.FTZ R61, R70, R55 ;  /* 0x00000037463d7221 */ /* 0x000fe20000010000 */
[----:B------:R-:W-:Y:S01]  /*15e0*/  FMUL.FTZ R45, R22, R45 ;  /* 0x0000002d162d7220 */ /* 0x000fe20000410000 */
[----:B------:R-:W-:Y:S01]  /*15f0*/  FFMA.FTZ R57, R44, R55, R51 ;  /* 0x000000372c397223 */ /* 0x000fe20000010033 */
[----:B------:R-:W-:Y:S01]  /*1600*/  FMUL.FTZ R49, R106, R49 ;  /* 0x000000316a317220 */ /* 0x000fe20000410000 */
[----:B------:R-:W-:Y:S01]  /*1610*/  FADD.FTZ R70, RZ, R26 ;  /* 0x0000001aff467221 */ /* 0x000fe20000010000 */
[----:B------:R-:W-:Y:S01]  /*1620*/  FFMA.FTZ R51, R0, R26, RZ ;  /* 0x0000001a00337223 */ /* 0x000fe200000100ff */
[----:B------:R-:W-:Y:S01]  /*1630*/  PRMT R62, R27, 0x7632, R62 ;  /* 0x000076321b3e7816 */ /* 0x000fe2000000003e */
[----:B------:R-:W-:Y:S01]  /*1640*/  FFMA.FTZ R67, R45, R47, R102 ;  /* 0x0000002f2d437223 */ /* 0x000fe20000010066 */
[----:B------:R-:W-:Y:S01]  /*1650*/  SHF.L.U32 R56, R27, 0x10, RZ ;  /* 0x000000101b387819 */ /* 0x000fe200000006ff */
[----:B------:R-:W-:Y:S01]  /*1660*/  FMUL.FTZ R27, R105, R95 ;  /* 0x0000005f691b7220 */ /* 0x000fe20000410000 */
[----:B------:R-:W-:Y:S01]  /*1670*/  FADD.FTZ R70, R70, R49 ;  /* 0x0000003146467221 */ /* 0x000fe20000010000 */
[----:B------:R-:W-:Y:S01]  /*1680*/  FFMA.FTZ R102, R24, R49, R51 ;  /* 0x0000003118667223 */ /* 0x000fe20000010033 */
[----:B------:R-:W-:-:S02]  /*1690*/  FMUL.FTZ R52, R104, R52 ;  /* 0x0000003468347220 */ /* 0x000fc40000410000 */
[----:B------:R-:W-:Y:S01]  /*16a0*/  FADD.FTZ R71, R70, R27 ;  /* 0x0000001b46477221 */ /* 0x000fe20000010000 */
[----:B------:R-:W-:Y:S01]  /*16b0*/  FFMA.FTZ R102, R23, R27, R102 ;  /* 0x0000001b17667223 */ /* 0x000fe20000010066 */
[----:B------:R-:W-:Y:S01]  /*16c0*/  SHF.L.U32 R72, R127, 0x10, RZ ;  /* 0x000000107f487819 */ /* 0x000fe200000006ff */
[----:B------:R-:W-:Y:S01]  /*16d0*/  FMUL.FTZ R53, R22, R53 ;  /* 0x0000003516357220 */ /* 0x000fe20000410000 */
[C---:B------:R-:W-:Y:S01]  /*16e0*/  FMUL.FTZ R30, R107.reuse, R126 ;  /* 0x0000007e6b1e7220 */ /* 0x040fe20000410000 */
[----:B------:R-:W-:Y:S01]  /*16f0*/  FMUL.FTZ R38, R107, R91 ;  /* 0x0000005b6b267220 */ /* 0x000fe20000410000 */
[----:B------:R-:W-:Y:S01]  /*1700*/  FADD.FTZ R71, R71, R52 ;  /* 0x0000003447477221 */ /* 0x000fe20000010000 */
[----:B------:R-:W-:Y:S01]  /*1710*/  FFMA.FTZ R91, R25, R52, R102 ;  /* 0x00000034195b7223 */ /* 0x000fe20000010066 */
[----:B------:R-:W-:Y:S01]  /*1720*/  FADD.FTZ R69, R64, R72 ;  /* 0x0000004840457221 */ /* 0x000fe20000010000 */
[-C--:B------:R-:W-:Y:S01]  /*1730*/  FFMA.FTZ R66, R53, R72.reuse, R66 ;  /* 0x0000004835427223 */ /* 0x080fe20000010042 */
[----:B------:R-:W-:Y:S01]  /*1740*/  FMUL.FTZ R72, R106, R72 ;  /* 0x000000486a487220 */ /* 0x000fe20000410000 */
[----:B------:R-:W-:Y:S01]  /*1750*/  FADD.FTZ R71, R71, R30 ;  /* 0x0000001e47477221 */ /* 0x000fe20000010000 */
[----:B------:R-:W-:Y:S01]  /*1760*/  FFMA.FTZ R64, R28, R30, R91 ;  /* 0x0000001e1c407223 */ /* 0x000fe2000001005b */
[----:B------:R-:W-:Y:S01]  /*1770*/  SHF.L.U32 R74, R125, 0x10, RZ ;  /* 0x000000107d4a7819 */ /* 0x000fe200000006ff */
[----:B------:R-:W-:Y:S01]  /*1780*/  FMUL.FTZ R73, R22, R73 ;  /* 0x0000004916497220 */ /* 0x000fe20000410000 */
[----:B------:R-:W-:Y:S01]  /*1790*/  FADD.FTZ R70, R71, R72 ;  /* 0x0000004847467221 */ /* 0x000fe20000010000 */
[----:B------:R-:W-:-:S02]  /*17a0*/  FFMA.FTZ R64, R53, R72, R64 ;  /* 0x0000004835407223 */ /* 0x000fc40000010040 */
[----:B------:R-:W-:Y:S01]  /*17b0*/  FADD.FTZ R65, R65, R74 ;  /* 0x0000004a41417221 */ /* 0x000fe20000010000 */
        /* <DEDUP_REMOVED lines=35> */
[----:B------:R-:W-:Y:S02]  /*19f0*/  FFMA.FTZ R64, R79, R80, R64 ;  /* 0x000000504f407223 */ /* 0x000fe40000010040 */
        /* <DEDUP_REMOVED lines=17> */
[----:B------:R-:W-:Y:S01]  /*1b10*/  FFMA.FTZ R102, R83, R84, R66 ;  /* 0x0000005453667223 */ /* 0x000fe20000010042 */
[----:B------:R-:W-:Y:S01]  /*1b20*/  SHF.L.U32 R88, R88, 0x10, RZ ;  /* 0x0000001058587819 */ /* 0x000fe200000006ff */
        /* <DEDUP_REMOVED lines=8> */
[----:B------:R-:W-:Y:S01]  /*1bb0*/  FADD.FTZ R71, R71, R86 ;  /* 0x0000005647477221 */ /* 0x000fe20000010000 */
[----:B------:R-:W-:Y:S01]  /*1bc0*/  FFMA.FTZ R69, R85, R86, R102 ;  /* 0x0000005655457223 */ /* 0x000fe20000010066 */
[-C--:B------:R-:W-:Y:S01]  /*1bd0*/  FFMA.FTZ R64, R87, R88.reuse, R64 ;  /* 0x0000005857407223 */ /* 0x080fe20000010040 */
[----:B------:R-:W-:Y:S01]  /*1be0*/  FMUL.FTZ R88, R106, R88 ;  /* 0x000000586a587220 */ /* 0x000fe20000410000 */
[----:B------:R-:W-:Y:S01]  /*1bf0*/  FADD.FTZ R71, R71, R46 ;  /* 0x0000002e47477221 */ /* 0x000fe20000010000 */
[----:B------:R-:W-:Y:S01]  /*1c00*/  FFMA.FTZ R70, R44, R46, R69 ;  /* 0x0000002e2c467223 */ /* 0x000fe20000010045 */
[----:B------:R-:W-:Y:S01]  /*1c10*/  SHF.L.U32 R90, R90, 0x10, RZ ;  /* 0x000000105a5a7819 */ /* 0x000fe200000006ff */
[----:B------:R-:W-:Y:S01]  /*1c20*/  FADD.FTZ R55, R124, R47 ;  /* 0x0000002f7c377221 */ /* 0x000fe20000010000 */
[C---:B------:R-:W-:Y:S01]  /*1c30*/  FMUL.FTZ R89, R22.reuse, R89 ;  /* 0x0000005916597220 */ /* 0x040fe20000410000 */
[----:B------:R-:W-:Y:S01]  /*1c40*/  FMUL.FTZ R47, R105, R47 ;  /* 0x0000002f692f7220 */ /* 0x000fe20000410000 */
[----:B------:R-:W-:Y:S01]  /*1c50*/  FADD.FTZ R102, R71, R88 ;  /* 0x0000005847667221 */ /* 0x000fe20000010000 */
[----:B------:R-:W-:Y:S01]  /*1c60*/  FFMA.FTZ R70, R87, R88, R70 ;  /* 0x0000005857467223 */ /* 0x000fe20000010046 */
[----:B------:R-:W-:Y:S01]  /*1c70*/  FMUL.FTZ R48, R22, R48 ;  /* 0x0000003016307220 */ /* 0x000fe20000410000 */
[----:B------:R-:W-:Y:S01]  /*1c80*/  FADD.FTZ R65, R65, R90 ;  /* 0x0000005a41417221 */ /* 0x000fe20000010000 */
[-C--:B------:R-:W-:Y:S01]  /*1c90*/  FFMA.FTZ R66, R89, R90.reuse, R66 ;  /* 0x0000005a59427223 */ /* 0x080fe20000010042 */
        /* <DEDUP_REMOVED lines=15> */
[----:B------:R-:W-:Y:S01]  /*1d90*/  FADD.FTZ R70, R70, R91 ;  /* 0x0000005b46467221 */ /* 0x000fe20000010000 */
[----:B------:R-:W-:Y:S01]  /*1da0*/  FMUL.FTZ R94, R22, R94 ;  /* 0x0000005e165e7220 */ /* 0x000fe20000410000 */
[----:B------:R-:W-:Y:S01]  /*1db0*/  FFMA.FTZ R71, R92, R91, R71 ;  /* 0x0000005b5c477223 */ /* 0x000fe20000010047 */
[----:B------:R-:W-:Y:S01]  /*1dc0*/  FMUL.FTZ R95, R104, R63 ;  /* 0x0000003f685f7220 */ /* 0x000fe20000410000 */
[----:B------:R-:W-:Y:S01]  /*1dd0*/  FADD.FTZ R70, R70, R51 ;  /* 0x0000003346467221 */ /* 0x000fe20000010000 */
[----:B------:R-:W-:Y:S01]  /*1de0*/  FMUL.FTZ R96, R22, R96 ;  /* 0x0000006016607220 */ /* 0x000fe20000410000 */
        /* <DEDUP_REMOVED lines=15> */
[----:B------:R-:W-:Y:S01]  /*1ee0*/  FADD.FTZ R69, R55, R54 ;  /* 0x0000003637457221 */ /* 0x000fe20000010000 */
[----:B------:R-:W-:Y:S01]  /*1ef0*/  FMUL.FTZ R102, R104, R62 ;  /* 0x0000003e68667220 */ /* 0x000fe20000410000 */
[----:B------:R-:W-:Y:S01]  /*1f00*/  FADD.FTZ R55, R70, R97 ;  /* 0x0000006146377221 */ /* 0x000fe20000010000 */
[----:B------:R-:W-:Y:S01]  /*1f10*/  FMUL.FTZ R103, R22, R103 ;  /* 0x0000006716677220 */ /* 0x000fe20000410000 */
[----:B------:R-:W-:Y:S01]  /*1f20*/  FFMA.FTZ R124, R101, R97, R124 ;  /* 0x00000061657c7223 */ /* 0x000fe2000001007c */
[----:B------:R-:W-:Y:S01]  /*1f30*/  FFMA.FTZ R67, R94, R54, R67 ;  /* 0x000000365e437223 */ /* 0x000fe20000010043 */
[----:B------:R-:W-:-:S02]  /*1f40*/  FADD.FTZ R54, R55, R102 ;  /* 0x0000006637367221 */ /* 0x000fc40000010000 */
[----:B------:R-:W-:Y:S01]  /*1f50*/  FFMA.FTZ R55, R103, R102, R124 ;  /* 0x0000006667377223 */ /* 0x000fe2000001007c */
[----:B------:R-:W-:Y:S01]  /*1f60*/  FADD.FTZ R68, R68, R59 ;  /* 0x0000003b44447221 */ /* 0x000fe20000010000 */
[----:B------:R-:W-:Y:S01]  /*1f70*/  FFMA.FTZ R64, R92, R59, R64 ;  /* 0x0000003b5c407223 */ /* 0x000fe20000010040 */
[----:B------:R-:W-:Y:S01]  /*1f80*/  FADD.FTZ R65, R65, R63 ;  /* 0x0000003f41417221 */ /* 0x000fe20000010000 */
[----:B------:R-:W-:Y:S01]  /*1f90*/  FFMA.FTZ R66, R96, R63, R66 ;  /* 0x0000003f60427223 */ /* 0x000fe20000010042 */
[----:B------:R0:W-:Y:S01]  /*1fa0*/  STS.64 [R115], R54 ;  /* 0x0000003673007388 */ /* 0x0001e20000000a00 */
[----:B------:R-:W-:Y:S01]  /*1fb0*/  FADD.FTZ R61, R61, R60 ;  /* 0x0000003c3d3d7221 */ /* 0x000fe20000010000 */
[----:B------:R-:W-:Y:S01]  /*1fc0*/  FFMA.FTZ R60, R98, R60, R57 ;  /* 0x0000003c623c7223 */ /* 0x000fe20000010039 */
[----:B------:R-:W-:Y:S01]  /*1fd0*/  FADD.FTZ R57, R69, R56 ;  /* 0x0000003845397221 */ /* 0x000fe20000010000 */
[----:B------:R-:W-:Y:S01]  /*1fe0*/  FADD.FTZ R59, R68, R58 ;  /* 0x0000003a443b7221 */ /* 0x000fe20000010000 */
[----:B------:R-:W-:Y:S01]  /*1ff0*/  FFMA.FTZ R56, R101, R56, R67 ;  /* 0x0000003865387223 */ /* 0x000fe20000010043 */
[----:B------:R-:W-:Y:S01]  /*2000*/  FFMA.FTZ R58, R100, R58, R64 ;  /* 0x0000003a643a7223 */ /* 0x000fe20000010040 */
[----:B------:R-:W-:Y:S01]  /*2010*/  CS2R R70, SRZ ;  /* 0x0000000000467805 */ /* 0x000fe2000001ff00 */
[----:B0-----:R-:W-:Y:S01]  /*2020*/  FADD.FTZ R55, R65, R62 ;  /* 0x0000003e41377221 */ /* 0x001fe20000010000 */
[----:B------:R-:W-:Y:S01]  /*2030*/  FFMA.FTZ R54, R103, R62, R66 ;  /* 0x0000003e67367223 */ /* 0x000fe20000010042 */
        /* <DEDUP_REMOVED lines=20> */
.L_x_124:
        /* <DEDUP_REMOVED lines=17> */
.L_x_126:
[----:B------:R-:W-:Y:S05]  /*2290*/  BSYNC.RECONVERGENT B0 ;  /* 0x0000000000007941 */ /* 0x000fea0003800200 */
.L_x_125:
[----:B------:R-:W1:Y:S01]  /*22a0*/  SHFL.BFLY PT, R63, R70, 0x2, 0x1f ;  /* 0x0c401f00463f7f89 */ /* 0x000e6200000e0000 */
[----:B------:R-:W-:-:S03]  /*22b0*/  LOP3.LUT P0, RZ, R17, 0x3c3, RZ, 0xc0, !PT ;  /* 0x000003c311ff7812 */ /* 0x000fc6000780c0ff */
[----:B------:R-:W2:Y:S10]  /*22c0*/  SHFL.BFLY PT, R62, R71, 0x2, 0x1f ;  /* 0x0c401f00473e7f89 */ /* 0x000eb400000e0000 */
[----:B------:R-:W3:Y:S01]  /*22d0*/  @!P0 LDC.64 R64, c[0x0][0x3d0] ;  /* 0x0000f400ff408b82 */ /* 0x000ee20000000a00 */
[----:B0-----:R-:W-:-:S05]  /*22e0*/  @!P0 IMAD R69, R6, UR5, R19 ;  /* 0x0000000506458c24 */ /* 0x001fca000f8e0213 */
[----:B------:R-:W-:Y:S01]  /*22f0*/  @!P0 LEA R69, R69, R114, 0xa ;  /* 0x0000007245458211 */ /* 0x000fe200078e50ff */
[----:B-1----:R-:W-:Y:S01]  /*2300*/  FADD.FTZ R66, R63, R70 ;  /* 0x000000463f427221 */ /* 0x002fe20000010000 */
[----:B--2---:R-:W-:-:S04]  /*2310*/  FADD.FTZ R67, R62, R71 ;  /* 0x000000473e437221 */ /* 0x004fc80000010000 */
[----:B------:R-:W0:Y:S04]  /*2320*/  SHFL.BFLY PT, R63, R66, 0x1, 0x1f ;  /* 0x0c201f00423f7f89 */ /* 0x000e2800000e0000 */
[----:B------:R-:W1:Y:S01]  /*2330*/  SHFL.BFLY PT, R68, R67, 0x1, 0x1f ;  /* 0x0c201f0043447f89 */ /* 0x000e6200000e0000 */
[----:B---3--:R-:W-:-:S04]  /*2340*/  @!P0 IMAD.WIDE.U32 R64, R69, 0x4, R64 ;  /* 0x0000000445408825 */ /* 0x008fc800078e0040 */
[----:B0-----:R-:W-:Y:S01]  /*2350*/  FADD.FTZ R62, R66, R63 ;  /* 0x0000003f423e7221 */ /* 0x001fe20000010000 */
[----:B-1----:R-:W-:-:S05]  /*2360*/  FADD.FTZ R63, R67, R68 ;  /* 0x00000044433f7221 */ /* 0x002fca0000010000 */
        /* <DEDUP_REMOVED lines=11> */
.L_x_129:
[----:B------:R-:W2:Y:S04]  /*2420*/  LD.E.STRONG.GPU R63, desc[UR8][R118.64+0x10] ;  /* 0x00001008763f7980 */ /* 0x000ea8000c10f900 */
[----:B--2---:R-:W-:Y:S01]  /*2430*/  CCTL.IVALL ;  /* 0x00000000ff00798f */ /* 0x004fe20002000000 */
[----:B------:R-:W-:Y:S05]  /*2440*/  YIELD ;  /* 0x0000000000007946 */ /* 0x000fea0003800000 */
[----:B-----5:R-:W-:-:S04]  /*2450*/  LOP3.LUT R63, R63, R62, RZ, 0x3c, !PT ;  /* 0x0000003e3f3f7212 */ /* 0x020fc800078e3cff */
[----:B------:R-:W-:-:S13]  /*2460*/  ISETP.GT.AND P1, PT, R63, -0x1, PT ;  /* 0xffffffff3f00780c */ /* 0x000fda0003f24270 */
[----:B------:R-:W-:Y:S05]  /*2470*/  @P1 BRA `(.L_x_129) ;  /* 0xfffffffc00e81947 */ /* 0x000fea000383ffff */
.L_x_128:
[----:B------:R-:W-:Y:S05]  /*2480*/  WARPSYNC.ALL ;  /* 0x0000000000007948 */ /* 0x000fea0003800000 */
[----:B------:R-:W-:Y:S06]  /*2490*/  BAR.SYNC.DEFER_BLOCKING 0x0 ;  /* 0x0000000000007b1d */ /* 0x000fec0000010000 */
[----:B------:R-:W-:Y:S05]  /*24a0*/  BRA `(.L_x_130) ;  /* 0x00000000003c7947 */ /* 0x000fea0003800000 */
.L_x_127:
[----:B------:R-:W-:Y:S01]  /*24b0*/  BAR.SYNC.DEFER_BLOCKING 0x0 ;  /* 0x0000000000007b1d */ /* 0x000fe20000010000 */
[----:B------:R-:W-:-:S13]  /*24c0*/  ISETP.NE.AND P1, PT, R17, RZ, PT ;  /* 0x000000ff1100720c */ /* 0x000fda0003f25270 */
[----:B------:R-:W-:Y:S05]  /*24d0*/  @P1 BRA `(.L_x_131) ;  /* 0x0000000000281947 */ /* 0x000fea0003800000 */
[----:B------:R-:W-:Y:S06]  /*24e0*/  MEMBAR.ALL.GPU ;  /* 0x0000000000007992 */ /* 0x000fec000000a000 */
[----:B------:R-:W-:-:S00]  /*24f0*/  ERRBAR ;  /* 0x00000000000079ab */ /* 0x000fc00000000000 */
[----:B------:R-:W-:Y:S06]  /*2500*/  CGAERRBAR ;  /* 0x00000000000075ab */ /* 0x000fec0000000000 */
[----:B------:R0:W5:Y:S02]  /*2510*/  ATOM.E.ADD.STRONG.GPU PT, R62, desc[UR8][R122.64], R113 ;  /* 0x800000717a3e798a */ /* 0x00016400081ef108 */
.L_x_132:
[----:B------:R-:W2:Y:S04]  /*2520*/  LD.E.STRONG.GPU R63, desc[UR8][R122.64] ;  /* 0x000000087a3f7980 */ /* 0x000ea8000c10f900 */
[----:B--2---:R-:W-:Y:S01]  /*2530*/  CCTL.IVALL ;  /* 0x00000000ff00798f */ /* 0x004fe20002000000 */
[----:B------:R-:W-:Y:S05]  /*2540*/  YIELD ;  /* 0x0000000000007946 */ /* 0x000fea0003800000 */
[----:B-----5:R-:W-:-:S04]  /*2550*/  LOP3.LUT R63, R63, R62, RZ, 0x3c, !PT ;  /* 0x0000003e3f3f7212 */ /* 0x020fc800078e3cff */
[----:B------:R-:W-:-:S13]  /*2560*/  ISETP.GT.AND P1, PT, R63, -0x1, PT ;  /* 0xffffffff3f00780c */ /* 0x000fda0003f24270 */
[----:B------:R-:W-:Y:S05]  /*2570*/  @P1 BRA `(.L_x_132) ;  /* 0xfffffffc00e81947 */ /* 0x000fea000383ffff */
.L_x_131:
[----:B------:R-:W-:Y:S05]  /*2580*/  WARPSYNC.ALL ;  /* 0x0000000000007948 */ /* 0x000fea0003800000 */
[----:B------:R-:W-:Y:S06]  /*2590*/  BAR.SYNC.DEFER_BLOCKING 0x0 ;  /* 0x0000000000007b1d */ /* 0x000fec0000010000 */
.L_x_130:
[----:B------:R-:W-:Y:S01]  /*25a0*/  ISETP.GT.U32.AND P1, PT, R17, 0xff, PT ;  /* 0x000000ff1100780c */ /* 0x000fe20003f24070 */
[----:B------:R-:W-:Y:S01]  /*25b0*/  BSSY.RECONVERGENT B0, `(.L_x_133) ;  /* 0x0000011000007945 */ /* 0x000fe20003800200 */
[----:B------:R-:W-:-:S11]  /*25c0*/  CS2R R66, SRZ ;  /* 0x0000000000427805 */ /* 0x000fd6000001ff00 */
[----:B------:R-:W-:Y:S05]  /*25d0*/  @P1 BRA `(.L_x_134) ;  /* 0x0000000000381947 */ /* 0x000fea0003800000 */
[----:B------:R-:W1:Y:S01]  /*25e0*/  LDC.64 R64, c[0x0][0x3d0] ;  /* 0x0000f400ff407b82 */ /* 0x000e620000000a00 */
[----:B------:R-:W-:-:S05]  /*25f0*/  IMAD R62, R6, UR5, R19 ;  /* 0x00000005063e7c24 */ /* 0x000fca000f8e0213 */
[----:B------:R-:W-:-:S04]  /*2600*/  LEA R63, R62, R111, 0x9 ;  /* 0x0000006f3e3f7211 */ /* 0x000fc800078e48ff */
[----:B------:R-:W-:-:S04]  /*2610*/  IADD3 R63, PT, PT, R112, R63, RZ ;  /* 0x0000003f703f7210 */ /* 0x000fc80007ffe0ff */
[----:B------:R-:W-:-:S04]  /*2620*/  SHF.L.U32 R63, R63, 0x1, RZ ;  /* 0x000000013f3f7819 */ /* 0x000fc800000006ff */
[C---:B------:R-:W-:Y:S01]  /*2630*/  IADD3 R67, PT, PT, R63.reuse, 0x20, RZ ;  /* 0x000000203f437810 */ /* 0x040fe20007ffe0ff */
[----:B-1----:R-:W-:-:S04]  /*2640*/  IMAD.WIDE.U32 R62, R63, 0x4, R64 ;  /* 0x000000043f3e7825 */ /* 0x002fc800078e0040 */
[----:B------:R-:W-:Y:S02]  /*2650*/  IMAD.WIDE.U32 R64, R67, 0x4, R64 ;  /* 0x0000000443407825 */ /* 0x000fe400078e0040 */
[----:B------:R-:W2:Y:S04]  /*2660*/  LDG.E.64 R62, desc[UR8][R62.64] ;  /* 0x000000083e3e7981 */ /* 0x000ea8000c1e1b00 */
[----:B------:R-:W3:Y:S01]  /*2670*/  LDG.E.64 R64, desc[UR8][R64.64] ;  /* 0x0000000840407981 */ /* 0x000ee2000c1e1b00 */
[----:B--2---:R-:W-:Y:S01]  /*2680*/  FADD.FTZ R67, RZ, R62 ;  /* 0x0000003eff437221 */ /* 0x004fe20000010000 */
[----:B------:R-:W-:-:S03]  /*2690*/  FADD.FTZ R66, RZ, R63 ;  /* 0x0000003fff427221 */ /* 0x000fc60000010000 */
[----:B---3--:R-:W-:Y:S01]  /*26a0*/  FADD.FTZ R67, R64, R67 ;  /* 0x0000004340437221 */ /* 0x008fe20000010000 */
[----:B------:R-:W-:-:S07]  /*26b0*/  FADD.FTZ R66, R65, R66 ;  /* 0x0000004241427221 */ /* 0x000fce0000010000 */
.L_x_134:
[----:B------:R-:W-:Y:S05]  /*26c0*/  BSYNC.RECONVERGENT B0 ;  /* 0x0000000000007941 */ /* 0x000fea0003800200 */
.L_x_133:
        /* <DEDUP_REMOVED lines=41> */
[-C--:B------:R-:W-:Y:S01]  /*2960*/  FFMA.FTZ R27, R28, -R63.reuse, R27 ;  /* 0x8000003f1c1b7223 */ /* 0x080fe2000001001b */
[----:B------:R-:W-:Y:S01]  /*2970*/  FADD.FTZ R46, R47, -R62 ;  /* 0x8000003e2f2e7221 */ /* 0x000fe20000010000 */
[-C--:B------:R-:W-:Y:S01]  /*2980*/  FFMA.FTZ R29, R29, -R63.reuse, R30 ;  /* 0x8000003f1d1d7223 */ /* 0x080fe2000001001e */
[-C--:B------:R-:W-:Y:S01]  /*2990*/  FFMA.FTZ R73, R73, -R63.reuse, R74 ;  /* 0x8000003f49497223 */ /* 0x080fe2000001004a */
[----:B------:R-:W-:Y:S01]  /*29a0*/  FADD.FTZ R47, R50, -R62 ;  /* 0x8000003e322f7221 */ /* 0x000fe20000010000 */
[-C--:B------:R-:W-:Y:S01]  /*29b0*/  FFMA.FTZ R23, R23, -R63.reuse, R26 ;  /* 0x8000003f17177223 */ /* 0x080fe2000001001a */
[-C--:B------:R-:W-:Y:S01]  /*29c0*/  FFMA.FTZ R25, R25, -R63.reuse, R52 ;  /* 0x8000003f19197223 */ /* 0x080fe20000010034 */
[-C--:B------:R-:W-:Y:S01]  /*29d0*/  FFMA.FTZ R31, R32, -R63.reuse, R31 ;  /* 0x8000003f201f7223 */ /* 0x080fe2000001001f */
[-C--:B------:R-:W-:Y:S01]  /*29e0*/  FFMA.FTZ R75, R75, -R63.reuse, R76 ;  /* 0x8000003f4b4b7223 */ /* 0x080fe2000001004c */
[-C--:B------:R-:W-:Y:S01]  /*29f0*/  FFMA.FTZ R33, R33, -R63.reuse, R34 ;  /* 0x8000003f21217223 */ /* 0x080fe20000010022 */
[----:B------:R-:W-:Y:S01]  /*2a00*/  FFMA.FTZ R77, R77, -R63, R78 ;  /* 0x8000003f4d4d7223 */ /* 0x000fe2000001004e */
        /* <DEDUP_REMOVED lines=15> */
[----:B------:R-:W-:Y:S01]  /*2b00*/  FMUL.FTZ R26, R22, R27 ;  /* 0x0000001b161a7220 */ /* 0x000fe20000410000 */
        /* <DEDUP_REMOVED lines=31> */
[----:B------:R-:W-:Y:S01]  /*2d00*/  F2FP.BF16.F32.PACK_AB R27, R28, R27 ;  /* 0x0000001b1c1b723e */ /* 0x000fe200000010ff */
[----:B------:R-:W-:Y:S01]  /*2d10*/  FMUL.FTZ R41, R22, R41 ;  /* 0x0000002916297220 */ /* 0x000fe20000410000 */
[----:B------:R-:W-:Y:S01]  /*2d20*/  F2FP.BF16.F32.PACK_AB R25, R0, R23 ;  /* 0x000000170019723e */ /* 0x000fe200000010ff */
[----:B------:R-:W-:Y:S01]  /*2d30*/  FMUL.FTZ R34, R22, R85 ;  /* 0x0000005516227220 */ /* 0x000fe20000410000 */
[----:B------:R-:W-:Y:S01]  /*2d40*/  F2FP.BF16.F32.PACK_AB R28, R30, R31 ;  /* 0x0000001f1e1c723e */ /* 0x000fe200000010ff */
[----:B------:R-:W-:Y:S01]  /*2d50*/  FMUL.FTZ R45, R22, R45 ;  /* 0x0000002d162d7220 */ /* 0x000fe20000410000 */
[----:B------:R-:W-:Y:S01]  /*2d60*/  F2FP.BF16.F32.PACK_AB R29, R32, R29 ;  /* 0x0000001d201d723e */ /* 0x000fe200000010ff */
        /* <DEDUP_REMOVED lines=20> */
[----:B------:R-:W-:Y:S01]  /*2eb0*/  F2FP.BF16.F32.PACK_AB R33, R34, R41 ;  /* 0x000000292221723e */ /* 0x000fe200000010ff */
[----:B------:R1:W-:Y:S01]  /*2ec0*/  STG.E.64 desc[UR8][R20.64+0x2800], R28 ;  /* 0x0028001c14007986 */ /* 0x0003e2000c101b08 */
        /* <DEDUP_REMOVED lines=10> */
[----:B------:R1:W-:Y:S01]  /*2f70*/  STG.E.64 desc[UR8][R20.64+0x3c00], R22 ;  /* 0x003c001614007986 */ /* 0x0003e2000c101b08 */
[----:B------:R-:W-:Y:S02]  /*2f80*/  F2FP.BF16.F32.PACK_AB R41, R42, R51 ;  /* 0x000000332a29723e */ /* 0x000fe400000010ff */
[----:B------:R-:W-:Y:S01]  /*2f90*/  F2FP.BF16.F32.PACK_AB R44, R44, R93 ;  /* 0x0000005d2c2c723e */ /* 0x000fe200000010ff */
[----:B------:R1:W-:Y:S01]  /*2fa0*/  STG.E.64 desc[UR8][R20.64+0x5000], R32 ;  /* 0x0050002014007986 */ /* 0x0003e2000c101b08 */
[----:B------:R-:W-:-:S03]  /*2fb0*/  F2FP.BF16.F32.PACK_AB R45, R46, R101 ;  /* 0x000000652e2d723e */ /* 0x000fc600000010ff */
[----:B------:R1:W-:Y:S04]  /*2fc0*/  STG.E.64 desc[UR8][R20.64+0x6400], R36 ;  /* 0x0064002414007986 */ /* 0x0003e8000c101b08 */
[----:B------:R1:W-:Y:S04]  /*2fd0*/  STG.E.64 desc[UR8][R20.64+0x7800], R40 ;  /* 0x0078002814007986 */ /* 0x0003e8000c101b08 */
[----:B------:R1:W-:Y:S01]  /*2fe0*/  STG.E.64 desc[UR8][R20.64+0x8c00], R44 ;  /* 0x008c002c14007986 */ /* 0x0003e2000c101b08 */
[----:B------:R-:W-:Y:S05]  /*2ff0*/  @!P0 BRA `(.L_x_135) ;  /* 0xffffffd800488947 */ /* 0x000fea000383ffff */
.L_x_123:
[----:B------:R-:W-:Y:S01]  /*3000*/  SHF.L.U32 R19, R19, 0x4, RZ ;  /* 0x0000000413137819 */ /* 0x000fe200000006ff */
[----:B------:R-:W-:-:S03]  /*3010*/  IMAD R15, R117, 0x140, RZ ;  /* 0x00000140750f7824 */ /* 0x000fc600078e02ff */
[----:B------:R-:W-:Y:S02]  /*3020*/  LOP3.LUT R19, R19, 0xfffe0, RZ, 0xc0, !PT ;  /* 0x000fffe013137812 */ /* 0x000fe400078ec0ff */
[----:B------:R-:W-:Y:S02]  /*3030*/  IADD3 R0, PT, PT, R15, 0x140, RZ ;  /* 0x000001400f007810 */ /* 0x000fe40007ffe0ff */
[----:B------:R-:W-:-:S04]  /*3040*/  IADD3 R18, PT, PT, R19, R18, RZ ;  /* 0x0000001213127210 */ /* 0x000fc80007ffe0ff */
[----:B------:R-:W-:-:S04]  /*3050*/  LEA R15, R18, R15, 0x5 ;  /* 0x0000000f120f7211 */ /* 0x000fc800078e28ff */
[----:B------:R-:W-:-:S13]  /*3060*/  ISETP.GE.AND P0, PT, R15, R0, PT ;  /* 0x000000000f00720c */ /* 0x000fda0003f06270 */
[----:B------:R-:W-:Y:S05]  /*3070*/  @P0 EXIT ;  /* 0x000000000000094d */ /* 0x000fea0003800000 */
[----:B------:R-:W2:Y:S01]  /*3080*/  S2R R17, SR_TID.X ;  /* 0x0000000000117919 */ /* 0x000ea20000002100 */
[----:B0-----:R-:W0:Y:S01]  /*3090*/  LDC.64 R2, c[0x0][0x3c8] ;  /* 0x0000f200ff027b82 */ /* 0x001e220000000a00 */
[----:B------:R-:W-:Y:S01]  /*30a0*/  UMOV UR6, 0x400 ;  /* 0x0000040000067882 */ /* 0x000fe20000000000 */
[----:B------:R-:W3:Y:S06]  /*30b0*/  LDCU.64 UR4, c[0x0][0x3d0] ;  /* 0x00007a00ff0477ac */ /* 0x000eec0008000a00 */
[----:B------:R-:W4:Y:S01]  /*30c0*/  S2UR UR7, SR_CgaCtaId ;  /* 0x00000000000779c3 */ /* 0x000f220000008800 */
[----:B---3--:R-:W-:Y:S01]  /*30d0*/  UIADD3 UR4, UP0, UPT, UR4, 0x3a000, URZ ;  /* 0x0003a00004047890 */ /* 0x008fe2000ff1e0ff */
[----:B0-----:R-:W-:-:S03]  /*30e0*/  ISETP.LT.U32.AND P0, PT, R2, 0x2, PT ;  /* 0x000000020200780c */ /* 0x001fc60003f01070 */
[----:B------:R-:W-:Y:S01]  /*30f0*/  UIADD3.X UR5, UPT, UPT, URZ, UR5, URZ, UP0, !UPT ;  /* 0x00000005ff057290 */ /* 0x000fe200087fe4ff */
[C---:B------:R-:W-:Y:S02]  /*3100*/  ISETP.LT.AND.EX P0, PT, R3.reuse, RZ, PT, P0 ;  /* 0x000000ff0300720c */ /* 0x040fe40003f01300 */
[----:B--2---:R-:W-:Y:S01]  /*3110*/  SHF.R.U32.HI R8, RZ, 0x5, R17 ;  /* 0x00000005ff087819 */ /* 0x004fe20000011611 */
[----:B----4-:R-:W-:Y:S01]  /*3120*/  ULEA UR6, UR7, UR6, 0x18 ;  /* 0x0000000607067291 */ /* 0x010fe2000f8ec0ff */
[----:B------:R-:W-:Y:S02]  /*3130*/  SEL R6, R2, 0x2, P0 ;  /* 0x0000000202067807 */ /* 0x000fe40000000000 */
[----:B------:R-:W-:Y:S02]  /*3140*/  LOP3.LUT R2, RZ, R8, RZ, 0x33, !PT ;  /* 0x00000008ff027212 */ /* 0x000fe400078e33ff */
[----:B------:R-:W-:Y:S02]  /*3150*/  SEL R3, R3, RZ, P0 ;  /* 0x000000ff03037207 */ /* 0x000fe40000000000 */
[----:B------:R-:W-:-:S02]  /*3160*/  SHF.L.U32 R7, R6, 0x5, RZ ;  /* 0x0000000506077819 */ /* 0x000fc400000006ff */
[----:B------:R-:W-:Y:S02]  /*3170*/  SHF.L.U64.HI R6, R6, 0x5, R3 ;  /* 0x0000000506067819 */ /* 0x000fe40000010203 */
[----:B------:R-:W-:Y:S02]  /*3180*/  IADD3 R5, P0, PT, R2, R7, RZ ;  /* 0x0000000702057210 */ /* 0x000fe40007f1e0ff */
[----:B------:R-:W-:Y:S02]  /*3190*/  SHF.R.U32.HI R9, RZ, 0x4, R17 ;  /* 0x00000004ff097819 */ /* 0x000fe40000011611 */
[----:B------:R-:W-:Y:S02]  /*31a0*/  IADD3.X R4, PT, PT, R6, -0x1, RZ, P0, !PT ;  /* 0xffffffff06047810 */ /* 0x000fe400007fe4ff */
[C---:B------:R-:W-:Y:S02]  /*31b0*/  LOP3.LUT R16, R17.reuse, 0x1f, RZ, 0xc0, !PT ;  /* 0x0000001f11107812 */ /* 0x040fe400078ec0ff */
[C---:B-1----:R-:W-:Y:S01]  /*31c0*/  LOP3.LUT R45, R17.reuse, 0xf, RZ, 0xc0, !PT ;  /* 0x0000000f112d7812 */ /* 0x042fe200078ec0ff */
[----:B------:R-:W-:Y:S01]  /*31d0*/  IMAD.WIDE.U32 R2, R4, -0x33333333, RZ ;  /* 0xcccccccd04027825 */ /* 0x000fe200078e00ff */
[----:B------:R-:W-:-:S03]  /*31e0*/  SHF.L.U32 R14, R17, 0x1, RZ ;  /* 0x00000001110e7819 */ /* 0x000fc600000006ff */
[----:B------:R-:W-:-:S04]  /*31f0*/  IMAD.WIDE.U32 R10, P0, R5, -0x33333334, R2 ;  /* 0xcccccccc050a7825 */ /* 0x000fc80007800002 */
[----:B------:R-:W-:Y:S01]  /*3200*/  IMAD.WIDE.U32 R2, R5, -0x33333333, RZ ;  /* 0xcccccccd05027825 */ /* 0x000fe200078e00ff */
[----:B------:R-:W-:Y:S02]  /*3210*/  IADD3.X R13, PT, PT, RZ, RZ, RZ, P0, !PT ;  /* 0x000000ffff0d7210 */ /* 0x000fe400007fe4ff */
[----:B------:R-:W-:Y:S02]  /*3220*/  MOV R12, R11 ;  /* 0x0000000b000c7202 */ /* 0x000fe40000000f00 */
[----:B------:R-:W-:Y:S02]  /*3230*/  IADD3 RZ, P0, PT, R3, R10, RZ ;  /* 0x0000000a03ff7210 */ /* 0x000fe40007f1e0ff */
[----:B------:R-:W-:-:S03]  /*3240*/  LEA R10, R8, UR6, 0x7 ;  /* 0x00000006080a7c11 */ /* 0x000fc6000f8e38ff */
        /* <DEDUP_REMOVED lines=8> */
[----:B------:R-:W-:Y:S02]  /*32d0*/  LEA.HI.X R19, R3, RZ, RZ, 0x1d, P1 ;  /* 0x000000ff03137211 */ /* 0x000fe400008fecff */
[----:B------:R-:W-:Y:S02]  /*32e0*/  ISETP.GE.U32.AND P0, PT, R2, 0x3, PT ;  /* 0x000000030200780c */ /* 0x000fe40003f06070 */
[----:B------:R-:W-:Y:S02]  /*32f0*/  IADD3.X R11, PT, PT, RZ, -0x1, RZ, P2, !PT ;  /* 0xffffffffff0b7810 */ /* 0x000fe400017fe4ff */
[----:B------:R-:W-:Y:S02]  /*3300*/  SHF.L.U32 R2, R17, 0x7, RZ ;  /* 0x0000000711027819 */ /* 0x000fe400000006ff */
[----:B------:R-:W-:-:S02]  /*3310*/  ISETP.GE.U32.AND.EX P0, PT, R11, RZ, PT, P0 ;  /* 0x000000ff0b00720c */ /* 0x000fc40003f06100 */
[----:B------:R-:W-:Y:S02]  /*3320*/  MOV R11, R15 ;  /* 0x0000000f000b7202 */ /* 0x000fe40000000f00 */
[----:B------:R-:W-:Y:S01]  /*3330*/  LOP3.LUT R15, R2, 0x780, RZ, 0xc0, !PT ;  /* 0x00000780020f7812 */ /* 0x000fe200078ec0ff */
[----:B------:R-:W-:Y:S01]  /*3340*/  IMAD.WIDE.U32 R2, R8, 0x280, RZ ;  /* 0x0000028008027825 */ /* 0x000fe200078e00ff */
[----:B------:R-:W-:Y:S02]  /*3350*/  LOP3.LUT R19, R19, 0x3fffffff, RZ, 0xc0, !PT ;  /* 0x3fffffff13137812 */ /* 0x000fe400078ec0ff */
[----:B------:R-:W-:Y:S02]  /*3360*/  IADD3 R15, PT, PT, R15, UR6, RZ ;  /* 0x000000060f0f7c10 */ /* 0x000fe4000fffe0ff */
[----:B------:R-:W-:Y:S02]  /*3370*/  LOP3.LUT R18, R2, 0x1f, R17, 0xf8, !PT ;  /* 0x0000001f02127812 */ /* 0x000fe400078ef811 */
[----:B------:R-:W-:-:S07]  /*3380*/  LOP3.LUT R17, R41, 0xfffffff8, RZ, 0xc0, !PT ;  /* 0xfffffff829117812 */ /* 0x000fce00078ec0ff */
.L_x_147:
[----:B------:R-:W-:Y:S01]  /*3390*/  ISETP.GT.U32.AND P1, PT, R7, R8, PT ;  /* 0x000000080700720c */ /* 0x000fe20003f24070 */
[----:B------:R-:W-:Y:S01]  /*33a0*/  BSSY.RECONVERGENT B0, `(.L_x_136) ;  /* 0x000006e000007945 */ /* 0x000fe20003800200 */
[----:B0-----:R-:W-:Y:S02]  /*33b0*/  CS2R R24, SRZ ;  /* 0x0000000000187805 */ /* 0x001fe4000001ff00 */
[----:B------:R-:W-:-:S13]  /*33c0*/  ISETP.GT.AND.EX P1, PT, R6, RZ, PT, P1 ;  /* 0x000000ff0600720c */ /* 0x000fda0003f24310 */
[----:B-12---:R-:W-:Y:S05]  /*33d0*/  @!P1 BRA `(.L_x_137) ;  /* 0x0000000400a89947 */ /* 0x006fea0003800000 */
        /* <DEDUP_REMOVED lines=11> */
[----:B------:R-:W-:Y:S02]  /*3490*/  IADD3 R21, P2, PT, R11, R18, RZ ;  /* 0x000000120b157210 */ /* 0x000fe40007f5e0ff */
[----:B------:R-:W-:Y:S02]  /*34a0*/  MOV R24, RZ ;  /* 0x000000ff00187202 */ /* 0x000fe40000000f00 */
[----:B------:R-:W-:Y:S02]  /*34b0*/  IADD3.X R22, PT, PT, R3, R49, RZ, P2, !PT ;  /* 0x0000003103167210 */ /* 0x000fe400017fe4ff */
[C---:B------:R-:W-:Y:S02]  /*34c0*/  LEA R20, P2, R21.reuse, UR4, 0x3 ;  /* 0x0000000415147c11 */ /* 0x040fe4000f8418ff */
[----:B------:R-:W-:Y:S02]  /*34d0*/  MOV R43, R17 ;  /* 0x00000011002b7202 */ /* 0x000fe40000000f00 */
[----:B------:R-:W-:-:S02]  /*34e0*/  LEA.HI.X R21, R21, UR5, R22, 0x3, P2 ;  /* 0x0000000515157c11 */ /* 0x000fc400090f1c16 */
[----:B------:R-:W-:Y:S02]  /*34f0*/  MOV R44, R19 ;  /* 0x00000013002c7202 */ /* 0x000fe40000000f00 */
[----:B------:R-:W-:Y:S02]  /*3500*/  MOV R47, R8 ;  /* 0x00000008002f7202 */ /* 0x000fe40000000f00 */
[----:B------:R-:W-:-:S07]  /*3510*/  MOV R46, RZ ;  /* 0x000000ff002e7202 */ /* 0x000fce0000000f00 */
.L_x_140:
        /* <DEDUP_REMOVED lines=33> */
.L_x_139:
[----:B------:R-:W-:Y:S05]  /*3730*/  BSYNC.RECONVERGENT B1 ;  /* 0x0000000000017941 */ /* 0x000fea0003800200 */
.L_x_138:
        /* <DEDUP_REMOVED lines=25> */
.L_x_142:
[----:B------:R-:W-:Y:S05]  /*38d0*/  BSYNC.RECONVERGENT B1 ;  /* 0x0000000000017941 */ /* 0x000fea0003800200 */
.L_x_141:
        /* <DEDUP_REMOVED lines=26> */
.L_x_137:
[----:B------:R-:W-:Y:S05]  /*3a80*/  BSYNC.RECONVERGENT B0 ;  /* 0x0000000000007941 */ /* 0x000fea0003800200 */
.L_x_136:
[----:B------:R0:W-:Y:S01]  /*3a90*/  STS [R10], R25 ;  /* 0x000000190a007388 */ /* 0x0001e20000000800 */
[----:B------:R-:W1:Y:S01]  /*3aa0*/  LDC.64 R20, c[0x0][0x388] ;  /* 0x0000e200ff147b82 */ /* 0x000e620000000a00 */
[----:B------:R-:W-:Y:S02]  /*3ab0*/  ISETP.GT.U32.AND P1, PT, R45, 0x9, PT ;  /* 0x000000092d00780c */ /* 0x000fe40003f24070 */
[----:B------:R0:W-:Y:S01]  /*3ac0*/  STS [R10+0x500], R24 ;  /* 0x000500180a007388 */ /* 0x0001e20000000800 */
[----:B------:R-:W-:-:S04]  /*3ad0*/  MOV R26, R9 ;  /* 0x00000009001a7202 */ /* 0x000fc80000000f00 */
[----:B------:R-:W2:Y:S08]  /*3ae0*/  LDC.64 R12, c[0x0][0x390] ;  /* 0x0000e400ff0c7b82 */ /* 0x000eb00000000a00 */
[----:B0-----:R-:W-:Y:S06]  /*3af0*/  BAR.SYNC.DEFER_BLOCKING 0x0 ;  /* 0x0000000000007b1d */ /* 0x001fec0000010000 */
.L_x_146:
[----:B0-----:R-:W-:Y:S02]  /*3b00*/  @!P1 LOP3.LUT R24, R26, 0x1e, R14, 0x78, !PT ;  /* 0x0000001e1a189812 */ /* 0x001fe400078e780e */
[----:B------:R-:W-:Y:S01]  /*3b10*/  CS2R R22, SRZ ;  /* 0x0000000000167805 */ /* 0x000fe2000001ff00 */
[----:B------:R-:W-:Y:S01]  /*3b20*/  UMOV UR6, 0xffff ;  /* 0x0000ffff00067882 */ /* 0x000fe20000000000 */
[----:B------:R-:W-:Y:S02]  /*3b30*/  ISETP.NE.AND P2, PT, R45, RZ, PT ;  /* 0x000000ff2d00720c */ /* 0x000fe40003f45270 */
[----:B------:R-:W-:-:S05]  /*3b40*/  @!P1 LEA R24, R24, R15, 0x2 ;  /* 0x0000000f18189211 */ /* 0x000fca00078e10ff */
[----:B------:R0:W3:Y:S04]  /*3b50*/  @!P1 LDS R22, [R24] ;  /* 0x0000000018169984 */ /* 0x0000e80000000800 */
[----:B------:R0:W4:Y:S01]  /*3b60*/  @!P1 LDS R23, [R24+0x500] ;  /* 0x0005000018179984 */ /* 0x0001220000000800 */
[----:B------:R-:W-:Y:S05]  /*3b70*/  BRA.DIV UR6, `(.L_x_143) ;  /* 0x0000000206b07947 */ /* 0x000fea000b800000 */
[----:B------:R-:W-:Y:S02]  /*3b80*/  MOV R29, 0xffff ;  /* 0x0000ffff001d7802 */ /* 0x000fe40000000f00 */
[----:B------:R-:W-:Y:S02]  /*3b90*/  MOV R30, 0xffff ;  /* 0x0000ffff001e7802 */ /* 0x000fe40000000f00 */
[----:B------:R-:W-:Y:S01]  /*3ba0*/  MOV R32, 0xffff ;  /* 0x0000ffff00207802 */ /* 0x000fe20000000f00 */
[----:B---3--:R-:W3:Y:S01]  /*3bb0*/  SHFL.BFLY PT, R25, R22, 0x8, 0x101f ;  /* 0x0d101f0016197f89 */ /* 0x008ee200000e0000 */
[----:B------:R-:W-:Y:S02]  /*3bc0*/  MOV R31, 0xffff ;  /* 0x0000ffff001f7802 */ /* 0x000fe40000000f00 */
[----:B------:R-:W-:Y:S01]  /*3bd0*/  MOV R33, 0xffff ;  /* 0x0000ffff00217802 */ /* 0x000fe20000000f00 */
[----:B0---4-:R-:W0:Y:S01]  /*3be0*/  SHFL.BFLY PT, R24, R23, 0x8, 0x101f ;  /* 0x0d101f0017187f89 */ /* 0x011e2200000e0000 */
[----:B------:R-:W-:-:S02]  /*3bf0*/  MOV R34, 0xffff ;  /* 0x0000ffff00227802 */ /* 0x000fc40000000f00 */
        /* <DEDUP_REMOVED lines=15> */
.L_x_157:
[----:B------:R-:W-:Y:S01]  /*3cf0*/  BSSY.RECONVERGENT B0, `(.L_x_144) ;  /* 0x000000b000007945 */ /* 0x000fe20003800200 */
[----:B----4-:R-:W-:-:S03]  /*3d00*/  FADD.FTZ R23, R22, R23 ;  /* 0x0000001716177221 */ /* 0x010fc60000010000 */
[----:B------:R-:W-:Y:S05]  /*3d10*/  @P2 BRA `(.L_x_145) ;  /* 0x0000000000202947 */ /* 0x000fea0003800000 */
[----:B------:R-:W-:Y:S02]  /*3d20*/  F2FP.BF16.F32.PACK_AB R22, R23, R30 ;  /* 0x0000001e1716723e */ /* 0x000fe400000010ff */
[----:B------:R-:W-:Y:S02]  /*3d30*/  IADD3 R25, PT, PT, R26, R11, RZ ;  /* 0x0000000b1a197210 */ /* 0x000fe40007ffe0ff */
[C---:B------:R-:W-:Y:S02]  /*3d40*/  PRMT R27, R22.reuse, 0x7610, R27 ;  /* 0x00007610161b7816 */ /* 0x040fe4000000001b */
[----:B------:R-:W-:Y:S01]  /*3d50*/  PRMT R28, R22, 0x7632, R28 ;  /* 0x00007632161c7816 */ /* 0x000fe2000000001c */
[----:B-1----:R-:W-:-:S04]  /*3d60*/  IMAD.WIDE R22, R25, 0x2, R20 ;  /* 0x0000000219167825 */ /* 0x002fc800078e0214 */
[----:B--2---:R-:W-:Y:S01]  /*3d70*/  IMAD.WIDE R24, R25, 0x2, R12 ;  /* 0x0000000219187825 */ /* 0x004fe200078e020c */
[----:B------:R0:W-:Y:S04]  /*3d80*/  STG.E.U16 desc[UR8][R22.64], R27 ;  /* 0x0000001b16007986 */ /* 0x0001e8000c101508 */
[----:B------:R0:W-:Y:S02]  /*3d90*/  STG.E.U16 desc[UR8][R24.64], R28 ;  /* 0x0000001c18007986 */ /* 0x0001e4000c101508 */
.L_x_145:
[----:B------:R-:W-:Y:S05]  /*3da0*/  BSYNC.RECONVERGENT B0 ;  /* 0x0000000000007941 */ /* 0x000fea0003800200 */
.L_x_144:
        /* <DEDUP_REMOVED lines=9> */
.L_x_143:
        /* <DEDUP_REMOVED lines=8> */
.L_x_149:
[----:B------:R-:W-:Y:S05]  /*3ec0*/  BSYNC B0 ;  /* 0x0000000000007941 */ /* 0x000fea0003800000 */
.L_x_148:
[----:B------:R-:W-:Y:S01]  /*3ed0*/  HFMA2 R33, -RZ, RZ, 0, 4.76837158203125e-07 ;  /* 0x00000008ff217431 */ /* 0x000fe200000001ff */
[----:B------:R-:W-:Y:S02]  /*3ee0*/  MOV R34, R23 ;  /* 0x0000001700227202 */ /* 0x000fe40000000f00 */
[----:B------:R-:W-:Y:S02]  /*3ef0*/  MOV R36, 0x101f ;  /* 0x0000101f00247802 */ /* 0x000fe40000000f00 */
[----:B------:R-:W-:Y:S02]  /*3f00*/  MOV R31, 0xffff ;  /* 0x0000ffff001f7802 */ /* 0x000fe40000000f00 */
[----:B------:R-:W-:-:S07]  /*3f10*/  MOV R25, R32 ;  /* 0x0000002000197202 */ /* 0x000fce0000000f00 */
[----:B------:R-:W-:Y:S05]  /*3f20*/  WARPSYNC.COLLECTIVE R31, `(.L_x_150) ;  /* 0x000000001f087348 */ /* 0x000fea0003c00000 */
[----:B------:R0:W1:Y:S02]  /*3f30*/  SHFL.BFLY P3, R32, R34, R33, R36 ;  /* 0x0c00002122207389 */ /* 0x0000640000060024 */
[----:B01----:R-:W-:Y:S05]  /*3f40*/  ENDCOLLECTIVE ;  /* 0x000000000000791b */ /* 0x003fea0003800000 */
.L_x_150:
[----:B------:R-:W-:Y:S01]  /*3f50*/  FADD.FTZ R25, R25, R22 ;  /* 0x0000001619197221 */ /* 0x000fe20000010000 */
[----:B------:R-:W-:-:S04]  /*3f60*/  HFMA2 R33, -RZ, RZ, 0, 2.384185791015625e-07 ;  /* 0x00000004ff217431 */ /* 0x000fc800000001ff */
[----:B------:R-:W-:Y:S02]  /*3f70*/  MOV R34, R25 ;  /* 0x0000001900227202 */ /* 0x000fe40000000f00 */
[----:B------:R-:W-:-:S07]  /*3f80*/  MOV R24, R32 ;  /* 0x0000002000187202 */ /* 0x000fce0000000f00 */
[----:B------:R-:W-:Y:S05]  /*3f90*/  WARPSYNC.COLLECTIVE R31, `(.L_x_151) ;  /* 0x000000001f087348 */ /* 0x000fea0003c00000 */
[----:B------:R0:W1:Y:S02]  /*3fa0*/  SHFL.BFLY P3, R32, R34, R33, R36 ;  /* 0x0c00002122207389 */ /* 0x0000640000060024 */
[----:B01----:R-:W-:Y:S05]  /*3fb0*/  ENDCOLLECTIVE ;  /* 0x000000000000791b */ /* 0x003fea0003800000 */
.L_x_151:
[----:B------:R-:W-:-:S05]  /*3fc0*/  FADD.FTZ R24, R24, R23 ;  /* 0x0000001718187221 */ /* 0x000fca0000010000 */
[----:B------:R-:W-:Y:S02]  /*3fd0*/  MOV R34, R24 ;  /* 0x0000001800227202 */ /* 0x000fe40000000f00 */
[----:B------:R-:W-:-:S07]  /*3fe0*/  MOV R28, R32 ;  /* 0x00000020001c7202 */ /* 0x000fce0000000f00 */
[----:B------:R-:W-:Y:S05]  /*3ff0*/  WARPSYNC.COLLECTIVE R31, `(.L_x_152) ;  /* 0x000000001f087348 */ /* 0x000fea0003c00000 */
[----:B------:R0:W1:Y:S02]  /*4000*/  SHFL.BFLY P3, R32, R34, R33, R36 ;  /* 0x0c00002122207389 */ /* 0x0000640000060024 */
[----:B01----:R-:W-:Y:S05]  /*4010*/  ENDCOLLECTIVE ;  /* 0x000000000000791b */ /* 0x003fea0003800000 */
.L_x_152:
[----:B------:R-:W-:Y:S01]  /*4020*/  FADD.FTZ R28, R25, R28 ;  /* 0x0000001c191c7221 */ /* 0x000fe20000010000 */
[----:B------:R-:W-:-:S04]  /*4030*/  HFMA2 R33, -RZ, RZ, 0, 1.1920928955078125e-07 ;  /* 0x00000002ff217431 */ /* 0x000fc800000001ff */
[----:B------:R-:W-:Y:S02]  /*4040*/  MOV R34, R28 ;  /* 0x0000001c00227202 */ /* 0x000fe40000000f00 */
[----:B------:R-:W-:-:S07]  /*4050*/  MOV R27, R32 ;  /* 0x00000020001b7202 */ /* 0x000fce0000000f00 */
[----:B------:R-:W-:Y:S05]  /*4060*/  WARPSYNC.COLLECTIVE R31, `(.L_x_153) ;  /* 0x000000001f087348 */ /* 0x000fea0003c00000 */
[----:B------:R0:W1:Y:S02]  /*4070*/  SHFL.BFLY P3, R32, R34, R33, R36 ;  /* 0x0c00002122207389 */ /* 0x0000640000060024 */
[----:B01----:R-:W-:Y:S05]  /*4080*/  ENDCOLLECTIVE ;  /* 0x000000000000791b */ /* 0x003fea0003800000 */
.L_x_153:
[----:B------:R-:W-:-:S05]  /*4090*/  FADD.FTZ R27, R24, R27 ;  /* 0x0000001b181b7221 */ /* 0x000fca0000010000 */
[----:B------:R-:W-:Y:S02]  /*40a0*/  MOV R34, R27 ;  /* 0x0000001b00227202 */ /* 0x000fe40000000f00 */
[----:B------:R-:W-:-:S07]  /*40b0*/  MOV R29, R32 ;  /* 0x00000020001d7202 */ /* 0x000fce0000000f00 */
[----:B------:R-:W-:Y:S05]  /*40c0*/  WARPSYNC.COLLECTIVE R31, `(.L_x_154) ;  /* 0x000000001f087348 */ /* 0x000fea0003c00000 */
[----:B------:R0:W1:Y:S02]  /*40d0*/  SHFL.BFLY P3, R32, R34, R33, R36 ;  /* 0x0c00002122207389 */ /* 0x0000640000060024 */
[----:B01----:R-:W-:Y:S05]  /*40e0*/  ENDCOLLECTIVE ;  /* 0x000000000000791b */ /* 0x003fea0003800000 */
.L_x_154:
[----:B------:R-:W-:Y:S01]  /*40f0*/  FADD.FTZ R29, R28, R29 ;  /* 0x0000001d1c1d7221 */ /* 0x000fe20000010000 */
[----:B------:R-:W-:-:S04]  /*4100*/  HFMA2 R33, -RZ, RZ, 0, 5.9604644775390625e-08 ;  /* 0x00000001ff217431 */ /* 0x000fc800000001ff */
[----:B------:R-:W-:Y:S02]  /*4110*/  MOV R34, R29 ;  /* 0x0000001d00227202 */ /* 0x000fe40000000f00 */
[----:B------:R-:W-:-:S07]  /*4120*/  MOV R22, R32 ;  /* 0x0000002000167202 */ /* 0x000fce0000000f00 */
[----:B------:R-:W-:Y:S05]  /*4130*/  WARPSYNC.COLLECTIVE R31, `(.L_x_155) ;  /* 0x000000001f087348 */ /* 0x000fea0003c00000 */
[----:B------:R0:W1:Y:S02]  /*4140*/  SHFL.BFLY P3, R32, R34, R33, R36 ;  /* 0x0c00002122207389 */ /* 0x0000640000060024 */
[----:B01----:R-:W-:Y:S05]  /*4150*/  ENDCOLLECTIVE ;  /* 0x000000000000791b */ /* 0x003fea0003800000 */
.L_x_155:
[----:B------:R-:W-:-:S05]  /*4160*/  FADD.FTZ R22, R27, R22 ;  /* 0x000000161b167221 */ /* 0x000fca0000010000 */
[----:B------:R-:W-:Y:S02]  /*4170*/  MOV R34, R22 ;  /* 0x0000001600227202 */ /* 0x000fe40000000f00 */
[----:B------:R-:W-:-:S07]  /*4180*/  MOV R30, R32 ;  /* 0x00000020001e7202 */ /* 0x000fce0000000f00 */
[----:B------:R-:W-:Y:S05]  /*4190*/  WARPSYNC.COLLECTIVE R31, `(.L_x_156) ;  /* 0x000000001f087348 */ /* 0x000fea0003c00000 */
[----:B------:R0:W1:Y:S02]  /*41a0*/  SHFL.BFLY P3, R32, R34, R33, R36 ;  /* 0x0c00002122207389 */ /* 0x0000640000060024 */
[----:B01----:R-:W-:Y:S05]  /*41b0*/  ENDCOLLECTIVE ;  /* 0x000000000000791b */ /* 0x003fea0003800000 */
.L_x_156:
[----:B------:R-:W-:Y:S01]  /*41c0*/  FADD.FTZ R30, R29, R30 ;  /* 0x0000001e1d1e7221 */ /* 0x000fe20000010000 */
[----:B------:R-:W-:Y:S01]  /*41d0*/  MOV R23, R32 ;  /* 0x0000002000177202 */ /* 0x000fe20000000f00 */
[----:B------:R-:W-:Y:S06]  /*41e0*/  BRA `(.L_x_157) ;  /* 0xfffffff800c07947 */ /* 0x000fec000383ffff */
.L_x_158:
        /* <DEDUP_REMOVED lines=9> */
.L_x_1589:


//--------------------- .text._ZN13group_norm_v218gn_bwd_cuda_kernelI13__nv_bfloat16Li320ELi1ELi32ELi20ELi1024ELb0ELb1ELi64ELi320ELi320ELi4ELb1ELi8ELb0ELb0ELNS_15WgradSyncMethodE3ENS_16CompileConditionILi1000EEEEEvPT_S6_S6_PKS5_S8_S8_S8_PKfflPfPj --------------------------
	.section	.text._ZN13group_norm_v218gn_bwd_cuda_kernelI13__nv_bfloat16Li320ELi1ELi32ELi20ELi1024ELb0ELb1ELi64ELi320ELi320ELi4ELb1ELi8ELb0ELb0ELNS_15WgradSyncMethodE3ENS_16CompileConditionILi1000EEEEEvPT_S6_S6_PKS5_S8_S8_S8_PKfflPfPj,"ax",@progbits
	.align	128
        .global         _ZN13group_norm_v218gn_bwd_cuda_kernelI13__nv_bfloat16Li320ELi1ELi32ELi20ELi1024ELb0ELb1ELi64ELi320ELi320ELi4ELb1ELi8ELb0ELb0ELNS_15WgradSyncMethodE3ENS_16CompileConditionILi1000EEEEEvPT_S6_S6_PKS5_S8_S8_S8_PKfflPfPj
        .type           _ZN13group_norm_v218gn_bwd_cuda_kernelI13__nv_bfloat16Li320ELi1ELi32ELi20ELi1024ELb0ELb1ELi64ELi320ELi320ELi4ELb1ELi8ELb0ELb0ELNS_15WgradSyncMethodE3ENS_16CompileConditionILi1000EEEEEvPT_S6_S6_PKS5_S8_S8_S8_PKfflPfPj,@function
        .size           _ZN13group_norm_v218gn_bwd_cuda_kernelI13__nv_bfloat16Li320ELi1ELi32ELi20ELi1024ELb0ELb1ELi64ELi320ELi320ELi4ELb1ELi8ELb0ELb0ELNS_15WgradSyncMethodE3ENS_16CompileConditionILi1000EEEEEvPT_S6_S6_PKS5_S8_S8_S8_PKfflPfPj,(.L_x_1590 - _ZN13group_norm_v218gn_bwd_cuda_kernelI13__nv_bfloat16Li320ELi1ELi32ELi20ELi1024ELb0ELb1ELi64ELi320ELi320ELi4ELb1ELi8ELb0ELb0ELNS_15WgradSyncMethodE3ENS_16CompileConditionILi1000EEEEEvPT_S6_S6_PKS5_S8_S8_S8_PKfflPfPj)
        .other          _ZN13group_norm_v218gn_bwd_cuda_kernelI13__nv_bfloat16Li320ELi1ELi32ELi20ELi1024ELb0ELb1ELi64ELi320ELi320ELi4ELb1ELi8ELb0ELb0ELNS_15WgradSyncMethodE3ENS_16CompileConditionILi1000EEEEEvPT_S6_S6_PKS5_S8_S8_S8_PKfflPfPj,@"STO_CUDA_ENTRY STV_DEFAULT"
_ZN13group_norm_v218gn_bwd_cuda_kernelI13__nv_bfloat16Li320ELi1ELi32ELi20ELi1024ELb0ELb1ELi64ELi320ELi320ELi4ELb1ELi8ELb0ELb0ELNS_15WgradSyncMethodE3ENS_16CompileConditionILi1000EEEEEvPT_S6_S6_PKS5_S8_S8_S8_PKfflPfPj:
.text._ZN13group_norm_v218gn_bwd_cuda_kernelI13__nv_bfloat16Li320ELi1ELi32ELi20ELi1024ELb0ELb1ELi64ELi320ELi320ELi4ELb1ELi8ELb0ELb0ELNS_15WgradSyncMethodE3ENS_16CompileConditionILi1000EEEEEvPT_S6_S6_PKS5_S8_S8_S8_PKfflPfPj:
[----:B------:R-:W-:Y:S08]  /*0000*/  LDC R1, c[0x0][0x37c] ;  /* 0x0000df00ff017b82 */ /* 0x000ff00000000800 */
[----:B------:R-:W0:Y:S01]  /*0010*/  S2UR UR11, SR_CTAID.Y ;  /* 0x00000000000b79c3 */ /* 0x000e220000002600 */
[----:B------:R-:W1:Y:S01]  /*0020*/  LDCU.64 UR14, c[0x0][0x3c8] ;  /* 0x00007900ff0e77ac */ /* 0x000e620008000a00 */
[----:B------:R-:W2:Y:S06]  /*0030*/  LDCU.64 UR16, c[0x0][0x358] ;  /* 0x00006b00ff1077ac */ /* 0x000eac0008000a00 */
[----:B------:R-:W3:Y:S01]  /*0040*/  S2UR UR20, SR_CTAID.X ;  /* 0x00000000001479c3 */ /* 0x000ee20000002500 */
[----:B-1----:R-:W-:-:S02]  /*0050*/  USHF.L.U32 UR22, UR14, 0x1, URZ ;  /* 0x000000010e167899 */ /* 0x002fc400080006ff */
[----:B------:R-:W-:Y:S02]  /*0060*/  USHF.L.U64.HI UR14, UR14, 0x1, UR15 ;  /* 0x000000010e0e7899 */ /* 0x000fe4000801020f */
[----:B0-----:R-:W-:Y:S02]  /*0070*/  UISETP.GT.U32.AND UP0, UPT, UR22, UR11, UPT ;  /* 0x0000000b1600728c */ /* 0x001fe4000bf04070 */
[----:B------:R-:W-:Y:S02]  /*0080*/  ULOP3.LUT UR18, UR11, 0x1, URZ, 0xc0, !UPT ;  /* 0x000000010b127892 */ /* 0x000fe4000f8ec0ff */
[----:B------:R-:W-:-:S09]  /*0090*/  UISETP.GT.AND.EX UP0, UPT, UR14, URZ, UPT, UP0 ;  /* 0x000000ff0e00728c */ /* 0x000fd2000bf04300 */
[----:B--23--:R-:W-:Y:S05]  /*00a0*/  BRA.U UP0, `(.L_x_159) ;  /* 0x0000000100647547 */ /* 0x00cfea000b800000 */
[----:B------:R-:W0:Y:S01]  /*00b0*/  S2R R0, SR_TID.X ;  /* 0x0000000000007919 */ /* 0x000e220000002100 */
[----:B------:R-:W-:Y:S01]  /*00c0*/  BAR.SYNC.DEFER_BLOCKING 0x0 ;  /* 0x0000000000007b1d */ /* 0x000fe20000010000 */
[----:B0-----:R-:W-:-:S13]  /*00d0*/  ISETP.NE.AND P0, PT, R0, RZ, PT ;  /* 0x000000ff0000720c */ /* 0x001fda0003f05270 */
[----:B------:R-:W-:Y:S05]  /*00e0*/  @P0 BRA `(.L_x_160) ;  /* 0x0000000000480947 */ /* 0x000fea0003800000 */
        /* <DEDUP_REMOVED lines=12> */
.L_x_161:
[----:B0-----:R-:W2:Y:S04]  /*01b0*/  LD.E.STRONG.GPU R5, desc[UR16][R2.64+0x20] ;  /* 0x0000201002057980 */ /* 0x001ea8000c10f900 */
[----:B--2---:R-:W-:Y:S01]  /*01c0*/  CCTL.IVALL ;  /* 0x00000000ff00798f */ /* 0x004fe20002000000 */
[----:B------:R-:W-:Y:S05]  /*01d0*/  YIELD ;  /* 0x0000000000007946 */ /* 0x000fea0003800000 */
[----:B-----5:R-:W-:-:S04]  /*01e0*/  LOP3.LUT R5, R5, R0, RZ, 0x3c, !PT ;  /* 0x0000000005057212 */ /* 0x020fc800078e3cff */
[----:B------:R-:W-:-:S13]  /*01f0*/  ISETP.GT.AND P0, PT, R5, -0x1, PT ;  /* 0xffffffff0500780c */ /* 0x000fda0003f04270 */
[----:B------:R-:W-:Y:S05]  /*0200*/  @P0 BRA `(.L_x_161) ;  /* 0xfffffffc00e80947 */ /* 0x000fea000383ffff */
.L_x_160:
[----:B------:R-:W-:Y:S05]  /*0210*/  WARPSYNC.ALL ;  /* 0x0000000000007948 */ /* 0x000fea0003800000 */
[----:B------:R-:W-:Y:S06]  /*0220*/  BAR.SYNC.DEFER_BLOCKING 0x0 ;  /* 0x0000000000007b1d */ /* 0x000fec0000010000 */
[----:B------:R-:W-:Y:S05]  /*0230*/  BRA `(.L_x_162) ;  /* 0x0000004c00207947 */ /* 0x000fea0003800000 */
.L_x_159:
[----:B------:R-:W0:Y:S01]  /*0240*/  S2R R0, SR_TID.X ;  /* 0x0000000000007919 */ /* 0x000e220000002100 */
[----:B------:R-:W-:Y:S01]  /*0250*/  UIMAD UR5, UR18, 0x140, URZ ;  /* 0x00000140120578a4 */ /* 0x000fe2000f8e02ff */
[----:B------:R-:W1:Y:S01]  /*0260*/  S2R R19, SR_CgaCtaId ;  /* 0x0000000000137919 */ /* 0x000e620000008800 */
[----:B------:R-:W-:Y:S01]  /*0270*/  MOV R25, UR18 ;  /* 0x0000001200197c02 */ /* 0x000fe20008000f00 */
[----:B------:R-:W-:Y:S01]  /*0280*/  USHF.L.U32 UR4, UR11, 0x3, URZ ;  /* 0x000000030b047899 */ /* 0x000fe200080006ff */
[----:B------:R-:W2:Y:S01]  /*0290*/  LDCU.64 UR8, c[0x0][0x3d8] ;  /* 0x00007b00ff0877ac */ /* 0x000ea20008000a00 */
[----:B------:R-:W3:Y:S01]  /*02a0*/  LDCU.128 UR24, c[0x0][0x3d0] ;  /* 0x00007a00ff1877ac */ /* 0x000ee20008000c00 */
[----:B0-----:R-:W-:-:S05]  /*02b0*/  LOP3.LUT R2, R0, 0xffff, RZ, 0xc0, !PT ;  /* 0x0000ffff00027812 */ /* 0x001fca00078ec0ff */
[----:B------:R-:W-:-:S05]  /*02c0*/  IMAD R2, R2, 0x334, RZ ;  /* 0x0000033402027824 */ /* 0x000fca00078e02ff */
[----:B------:R-:W-:-:S04]  /*02d0*/  SHF.R.U32.HI R2, RZ, 0x10, R2 ;  /* 0x00000010ff027819 */ /* 0x000fc80000011602 */
[----:B------:R-:W-:Y:S02]  /*02e0*/  PRMT R4, R2, 0x9910, RZ ;  /* 0x0000991002047816 */ /* 0x000fe400000000ff */
[----:B------:R-:W0:Y:S03]  /*02f0*/  LDC.64 R2, c[0x0][0x3a8] ;  /* 0x0000ea00ff027b82 */ /* 0x000e260000000a00 */
[----:B------:R-:W-:-:S05]  /*0300*/  IMAD R4, R4, 0x50, RZ ;  /* 0x0000005004047824 */ /* 0x000fca00078e02ff */
[----:B------:R-:W-:-:S04]  /*0310*/  IADD3 R4, PT, PT, RZ, -R4, RZ ;  /* 0x80000004ff047210 */ /* 0x000fc80007ffe0ff */
[----:B------:R-:W-:-:S04]  /*0320*/  PRMT R5, R4, 0x7710, RZ ;  /* 0x0000771004057816 */ /* 0x000fc800000000ff */
[----:B------:R-:W-:-:S04]  /*0330*/  IADD3 R4, PT, PT, R5, R0, RZ ;  /* 0x0000000005047210 */ /* 0x000fc80007ffe0ff */
[----:B------:R-:W-:-:S04]  /*0340*/  LOP3.LUT R4, R4, 0xffff, RZ, 0xc0, !PT ;  /* 0x0000ffff04047812 */ /* 0x000fc800078ec0ff */
[----:B------:R-:W-:-:S05]  /*0350*/  LEA R11, R4, UR5, 0x2 ;  /* 0x00000005040b7c11 */ /* 0x000fca000f8e10ff */
[----:B0-----:R-:W-:-:S05]  /*0360*/  IMAD.WIDE.U32 R2, R11, 0x2, R2 ;  /* 0x000000020b027825 */ /* 0x001fca00078e0002 */
[----:B------:R0:W4:Y:S01]  /*0370*/  LDG.E.64.CONSTANT R20, desc[UR16][R2.64] ;  /* 0x0000001002147981 */ /* 0x000122000c1e9b00 */
[----:B------:R-:W-:Y:S01]  /*0380*/  MOV R4, 0x400 ;  /* 0x0000040000047802 */ /* 0x000fe20000000f00 */
[----:B------:R-:W-:Y:S01]  /*0390*/  ULOP3.LUT UR4, UR4, 0x7fff0, URZ, 0xc0, !UPT ;  /* 0x0007fff004047892 */ /* 0x000fe2000f8ec0ff */
[--C-:B------:R-:W-:Y:S01]  /*03a0*/  SHF.R.U32.HI R9, RZ, 0x4, R0.reuse ;  /* 0x00000004ff097819 */ /* 0x100fe20000011600 */
[----:B--2---:R-:W-:Y:S01]  /*03b0*/  ULEA UR8, UP0, UR11, UR8, 0x2 ;  /* 0x000000080b087291 */ /* 0x004fe2000f8010ff */
[----:B------:R-:W-:Y:S01]  /*03c0*/  SHF.R.U32.HI R8, RZ, 0x2, R0 ;  /* 0x00000002ff087819 */ /* 0x000fe20000011600 */
[----:B------:R-:W-:Y:S01]  /*03d0*/  ULOP3.LUT UR4, UR4, 0xf, UR20, 0xf8, !UPT ;  /* 0x0000000f04047892 */ /* 0x000fe2000f8ef814 */
[C---:B------:R-:W-:Y:S01]  /*03e0*/  IADD3 R5, PT, PT, R4.reuse, 0x2800, RZ ;  /* 0x0000280004057810 */ /* 0x040fe20007ffe0ff */
[----:B------:R-:W-:Y:S01]  /*03f0*/  USHF.R.U32.HI UR10, URZ, 0x1, UR11 ;  /* 0x00000001ff0a7899 */ /* 0x000fe2000801160b */
[----:B-1----:R-:W-:Y:S01]  /*0400*/  LEA R7, R19, R4, 0x18 ;  /* 0x0000000413077211 */ /* 0x002fe200078ec0ff */
[----:B------:R-:W-:Y:S01]  /*0410*/  ULEA.HI.X UR9, UR11, UR9, URZ, 0x2, UP0 ;  /* 0x000000090b097291 */ /* 0x000fe200080f14ff */
[----:B------:R-:W-:Y:S01]  /*0420*/  IADD3 R4, PT, PT, R4, 0x3480, RZ ;  /* 0x0000348004047810 */ /* 0x000fe20007ffe0ff */
[----:B------:R-:W-:Y:S01]  /*0430*/  ULOP3.LUT UP0, URZ, UR10, UR20, URZ, 0xfc, !UPT ;  /* 0x000000140aff7292 */ /* 0x000fe2000f80fcff */
[----:B------:R-:W-:-:S02]  /*0440*/  LOP3.LUT R9, R9, R0, RZ, 0x3c, !PT ;  /* 0x0000000009097212 */ /* 0x000fc400078e3cff */
[----:B------:R-:W-:Y:S02]  /*0450*/  CS2R R102, SRZ ;  /* 0x0000000000667805 */ /* 0x000fe4000001ff00 */
[----:B------:R-:W-:Y:S02]  /*0460*/  MOV R13, UR5 ;  /* 0x00000005000d7c02 */ /* 0x000fe40008000f00 */
[----:B------:R-:W-:Y:S02]  /*0470*/  CS2R R98, SRZ ;  /* 0x0000000000627805 */ /* 0x000fe4000001ff00 */
[----:B0-----:R-:W-:Y:S02]  /*0480*/  LEA R2, R25, R8, 0x4 ;  /* 0x0000000819027211 */ /* 0x001fe400078e20ff */
[----:B------:R-:W-:Y:S02]  /*0490*/  CS2R R100, SRZ ;  /* 0x0000000000647805 */ /* 0x000fe4000001ff00 */
[----:B------:R-:W-:-:S02]  /*04a0*/  LEA R3, R19, R5, 0x18 ;  /* 0x0000000513037211 */ /* 0x000fc400078ec0ff */
[----:B------:R-:W-:Y:S02]  /*04b0*/  CS2R R104, SRZ ;  /* 0x0000000000687805 */ /* 0x000fe4000001ff00 */
[----:B------:R-:W-:Y:S01]  /*04c0*/  LEA R19, R19, R4, 0x18 ;  /* 0x0000000413137211 */ /* 0x000fe200078ec0ff */
[----:B------:R-:W-:Y:S01]  /*04d0*/  IMAD R10, R2, 0x14, -R13 ;  /* 0x00000014020a7824 */ /* 0x000fe200078e0a0d */
[----:B------:R-:W-:Y:S01]  /*04e0*/  SHF.L.U32 R9, R9, 0x3, RZ ;  /* 0x0000000309097819 */ /* 0x000fe200000006ff */
[----:B---3--:R-:W-:Y:S01]  /*04f0*/  UIMAD.WIDE.U32 UR6, UR18, 0x4, UR26 ;  /* 0x00000004120678a5 */ /* 0x008fe2000f8e001a */
[----:B------:R-:W-:Y:S01]  /*0500*/  SHF.L.U32 R4, R0, 0x1, RZ ;  /* 0x0000000100047819 */ /* 0x000fe200000006ff */
[----:B------:R-:W0:Y:S01]  /*0510*/  LDCU UR21, c[0x0][0x374] ;  /* 0x00006e80ff1577ac */ /* 0x000e220008000800 */
[----:B------:R-:W-:Y:S02]  /*0520*/  LOP3.LUT R2, R9, 0x18, RZ, 0xc0, !PT ;  /* 0x0000001809027812 */ /* 0x000fe400078ec0ff */
[----:B------:R-:W-:Y:S01]  /*0530*/  LOP3.LUT R5, R4, 0x18, RZ, 0xc0, !PT ;  /* 0x0000001804057812 */ /* 0x000fe200078ec0ff */
[----:B------:R-:W-:Y:S01]  /*0540*/  UMOV UR13, UR11 ;  /* 0x0000000b000d7c82 */ /* 0x000fe20008000000 */
[----:B------:R-:W-:-:S02]  /*0550*/  IADD3 R9, PT, PT, R7, R2, RZ ;  /* 0x0000000207097210 */ /* 0x000fc40007ffe0ff */
[----:B------:R-:W-:Y:S02]  /*0560*/  LEA R6, R0, R7, 0x5 ;  /* 0x0000000700067211 */ /* 0x000fe400078e28ff */
[C---:B------:R-:W-:Y:S02]  /*0570*/  LOP3.LUT R7, R5.reuse, 0x8, RZ, 0x3c, !PT ;  /* 0x0000000805077812 */ /* 0x040fe400078e3cff */
[C---:B------:R-:W-:Y:S02]  /*0580*/  LOP3.LUT R13, R5.reuse, 0x10, RZ, 0x3c, !PT ;  /* 0x00000010050d7812 */ /* 0x040fe400078e3cff */
[----:B------:R-:W-:Y:S02]  /*0590*/  LOP3.LUT R15, R5, 0x18, RZ, 0x3c, !PT ;  /* 0x00000018050f7812 */ /* 0x000fe400078e3cff */
[C---:B------:R-:W-:Y:S02]  /*05a0*/  IADD3 R4, PT, PT, R6.reuse, R7, RZ ;  /* 0x0000000706047210 */ /* 0x040fe40007ffe0ff */
[----:B------:R-:W-:-:S02]  /*05b0*/  IADD3 R2, PT, PT, R6, R5, RZ ;  /* 0x0000000506027210 */ /* 0x000fc40007ffe0ff */
[----:B------:R-:W-:Y:S02]  /*05c0*/  LEA R7, R8, R9, 0x5 ;  /* 0x0000000908077211 */ /* 0x000fe400078e28ff */
[----:B------:R-:W-:Y:S02]  /*05d0*/  IADD3 R5, PT, PT, R6, R13, RZ ;  /* 0x0000000d06057210 */ /* 0x000fe40007ffe0ff */
[----:B------:R-:W-:Y:S02]  /*05e0*/  IADD3 R9, PT, PT, R10, 0x4, RZ ;  /* 0x000000040a097810 */ /* 0x000fe40007ffe0ff */
[----:B------:R-:W-:Y:S02]  /*05f0*/  IADD3 R6, PT, PT, R6, R15, RZ ;  /* 0x0000000f06067210 */ /* 0x000fe40007ffe0ff */
[----:B------:R-:W-:Y:S02]  /*0600*/  SHF.R.U32.HI R8, RZ, 0x2, R10 ;  /* 0x00000002ff087819 */ /* 0x000fe4000001160a */
[----:B------:R-:W-:-:S02]  /*0610*/  IADD3 R12, PT, PT, R10, 0x8, RZ ;  /* 0x000000080a0c7810 */ /* 0x000fc40007ffe0ff */
[C---:B------:R-:W-:Y:S02]  /*0620*/  IADD3 R13, PT, PT, R10.reuse, 0xc, RZ ;  /* 0x0000000c0a0d7810 */ /* 0x040fe40007ffe0ff */
[----:B------:R-:W-:Y:S02]  /*0630*/  IADD3 R15, PT, PT, R10, 0x10, RZ ;  /* 0x000000100a0f7810 */ /* 0x000fe40007ffe0ff */
[----:B------:R-:W-:Y:S02]  /*0640*/  LOP3.LUT R11, R11, 0xffff, RZ, 0xc0, !PT ;  /* 0x0000ffff0b0b7812 */ /* 0x000fe400078ec0ff */
[----:B------:R-:W-:Y:S01]  /*0650*/  SHF.R.U32.HI R10, RZ, 0x2, R9 ;  /* 0x00000002ff0a7819 */ /* 0x000fe20000011609 */
[----:B------:R-:W-:Y:S01]  /*0660*/  IMAD R9, R8, 0x28, R3 ;  /* 0x0000002808097824 */ /* 0x000fe200078e0203 */
[----:B------:R-:W-:Y:S01]  /*0670*/  SHF.R.U32.HI R12, RZ, 0x2, R12 ;  /* 0x00000002ff0c7819 */ /* 0x000fe2000001160c */
[----:B------:R-:W-:Y:S01]  /*0680*/  IMAD R8, R11, 0xccd, RZ ;  /* 0x00000ccd0b087824 */ /* 0x000fe200078e02ff */
[----:B------:R-:W-:Y:S01]  /*0690*/  SHF.R.U32.HI R14, RZ, 0x2, R13 ;  /* 0x00000002ff0e7819 */ /* 0x000fe2000001160d */
[----:B------:R-:W-:Y:S01]  /*06a0*/  IMAD R11, R10, 0x28, R3 ;  /* 0x000000280a0b7824 */ /* 0x000fe200078e0203 */
[----:B------:R-:W-:Y:S01]  /*06b0*/  SHF.R.U32.HI R16, RZ, 0x2, R15 ;  /* 0x00000002ff107819 */ /* 0x000fe2000001160f */
[--C-:B------:R-:W-:Y:S01]  /*06c0*/  IMAD R13, R12, 0x28, R3.reuse ;  /* 0x000000280c0d7824 */ /* 0x100fe200078e0203 */
[----:B------:R-:W-:Y:S01]  /*06d0*/  MOV R23, UR4 ;  /* 0x0000000400177c02 */ /* 0x000fe20008000f00 */
[--C-:B------:R-:W-:Y:S01]  /*06e0*/  IMAD R15, R14, 0x28, R3.reuse ;  /* 0x000000280e0f7824 */ /* 0x100fe200078e0203 */
[----:B------:R-:W-:Y:S01]  /*06f0*/  SHF.L.U32 R10, R0, 0x3, RZ ;  /* 0x00000003000a7819 */ /* 0x000fe200000006ff */
[----:B------:R-:W-:Y:S01]  /*0700*/  IMAD R17, R16, 0x28, R3 ;  /* 0x0000002810117824 */ /* 0x000fe200078e0203 */
[----:B------:R-:W-:Y:S01]  /*0710*/  SHF.R.U32.HI R8, RZ, 0x10, R8 ;  /* 0x00000010ff087819 */ /* 0x000fe20000011608 */
[----:B------:R-:W-:Y:S01]  /*0720*/  IMAD R3, R23, 0x280, R0 ;  /* 0x0000028017037824 */ /* 0x000fe200078e0200 */
[----:B------:R-:W-:Y:S01]  /*0730*/  LOP3.LUT R12, R10, 0x18, RZ, 0xc0, !PT ;  /* 0x000000180a0c7812 */ /* 0x000fe200078ec0ff */
[----:B------:R-:W-:Y:S01]  /*0740*/  UMOV UR4, URZ ;  /* 0x000000ff00047c82 */ /* 0x000fe20008000000 */
[----:B------:R-:W-:Y:S01]  /*0750*/  MOV R96, UR24 ;  /* 0x0000001800607c02 */ /* 0x000fe20008000f00 */
[----:B------:R-:W-:Y:S01]  /*0760*/  IMAD R14, R25, -0x10, R8 ;  /* 0xfffffff0190e7824 */ /* 0x000fe200078e0208 */
[----:B------:R-:W-:Y:S01]  /*0770*/  IADD3 R3, PT, PT, R3, UR5, RZ ;  /* 0x0000000503037c10 */ /* 0x000fe2000fffe0ff */
[----:B------:R-:W-:Y:S01]  /*0780*/  UMOV UR5, 0x7fffffc1 ;  /* 0x7fffffc100057882 */ /* 0x000fe20000000000 */
[----:B------:R-:W-:Y:S01]  /*0790*/  IADD3 R8, PT, PT, R9, R12, RZ ;  /* 0x0000000c09087210 */ /* 0x000fe20007ffe0ff */
[----:B------:R-:W-:Y:S01]  /*07a0*/  USEL UR15, UR5, 0x1, !UP0 ;  /* 0x00000001050f7887 */ /* 0x000fe2000c000000 */
[----:B------:R-:W-:-:S02]  /*07b0*/  IADD3 R9, PT, PT, R12, R11, RZ ;  /* 0x0000000b0c097210 */ /* 0x000fc40007ffe0ff */
[C---:B------:R-:W-:Y:S01]  /*07c0*/  IADD3 R10, PT, PT, R12.reuse, R13, RZ ;  /* 0x0000000d0c0a7210 */ /* 0x040fe20007ffe0ff */
[----:B------:R-:W-:Y:S01]  /*07d0*/  UMOV UR5, URZ ;  /* 0x000000ff00057c82 */ /* 0x000fe20008000000 */
[C---:B------:R-:W-:Y:S02]  /*07e0*/  IADD3 R11, PT, PT, R12.reuse, R15, RZ ;  /* 0x0000000f0c0b7210 */ /* 0x040fe40007ffe0ff */
[----:B------:R-:W-:Y:S02]  /*07f0*/  MOV R97, UR25 ;  /* 0x0000001900617c02 */ /* 0x000fe40008000f00 */
[----:B------:R-:W-:Y:S02]  /*0800*/  SHF.L.U32 R3, R3, 0x1, RZ ;  /* 0x0000000103037819 */ /* 0x000fe400000006ff */
[----:B------:R-:W-:Y:S02]  /*0810*/  IADD3 R12, PT, PT, R12, R17, RZ ;  /* 0x000000110c0c7210 */ /* 0x000fe40007ffe0ff */
[----:B------:R-:W-:Y:S01]  /*0820*/  LEA R13, R14, R19, 0x3 ;  /* 0x000000130e0d7211 */ /* 0x000fe200078e18ff */
[----:B------:R-:W-:Y:S01]  /*0830*/  IMAD.WIDE.U32 R96, R3, 0x4, R96 ;  /* 0x0000000403607825 */ /* 0x000fe200078e0060 */
[----:B----4-:R-:W-:-:S02]  /*0840*/  PRMT R16, R20, 0x7632, R16 ;  /* 0x0000763214107816 */ /* 0x010fc40000000010 */
[C---:B------:R-:W-:Y:S02]  /*0850*/  PRMT R17, R21.reuse, 0x7632, R17 ;  /* 0x0000763215117816 */ /* 0x040fe40000000011 */
[----:B------:R-:W-:Y:S02]  /*0860*/  SHF.L.U32 R14, R20, 0x10, RZ ;  /* 0x00000010140e7819 */ /* 0x000fe400000006ff */
[----:B------:R-:W-:Y:S02]  /*0870*/  SHF.L.U32 R15, R21, 0x10, RZ ;  /* 0x00000010150f7819 */ /* 0x000fe400000006ff */
[----:B------:R-:W-:Y:S02]  /*0880*/  SHF.L.U32 R16, R16, 0x10, RZ ;  /* 0x0000001010107819 */ /* 0x000fe400000006ff */
[----:B0-----:R-:W-:-:S07]  /*0890*/  SHF.L.U32 R17, R17, 0x10, RZ ;  /* 0x0000001011117819 */ /* 0x001fce00000006ff */
.L_x_172:
[----:B------:R-:W-:Y:S01]  /*08a0*/  LOP3.LUT R3, R0, 0xffff, RZ, 0xc0, !PT ;  /* 0x0000ffff00037812 */ /* 0x000fe200078ec0ff */
[----:B------:R-:W-:Y:S01]  /*08b0*/  ULOP3.LUT UR10, UR11, 0x1, URZ, 0xc0, !UPT ;  /* 0x000000010b0a7892 */ /* 0x000fe2000f8ec0ff */
[----:B0-----:R-:W-:Y:S01]  /*08c0*/  HFMA2 R21, -RZ, RZ, 0, 0 ;  /* 0x00000000ff157431 */ /* 0x001fe200000001ff */
[----:B------:R-:W-:Y:S02]  /*08d0*/  USHF.L.U32 UR19, UR20, 0x6, URZ ;  /* 0x0000000614137899 */ /* 0x000fe400080006ff */
[----:B------:R-:W-:Y:S01]  /*08e0*/  IMAD R3, R3, 0x334, RZ ;  /* 0x0000033403037824 */ /* 0x000fe200078e02ff */
[----:B------:R-:W-:Y:S02]  /*08f0*/  UIMAD UR12, UR10, 0x140, URZ ;  /* 0x000001400a0c78a4 */ /* 0x000fe4000f8e02ff */
[----:B------:R-:W-:Y:S02]  /*0900*/  USHF.R.U64 UR10, UR13, 0x1, UR5 ;  /* 0x000000010d0a7899 */ /* 0x000fe40008001205 */
[----:B------:R-:W-:Y:S01]  /*0910*/  SHF.R.U32.HI R48, RZ, 0x10, R3 ;  /* 0x00000010ff307819 */ /* 0x000fe20000011603 */
[----:B------:R-:W0:Y:S03]  /*0920*/  LDCU.64 UR24, c[0x0][0x3a0] ;  /* 0x00007400ff1877ac */ /* 0x000e260008000a00 */
[----:B------:R-:W-:-:S02]  /*0930*/  PRMT R3, R48, 0x9910, RZ ;  /* 0x0000991030037816 */ /* 0x000fc400000000ff */
[----:B------:R-:W-:-:S03]  /*0940*/  MOV R19, UR10 ;  /* 0x0000000a00137c02 */ /* 0x000fc60008000f00 */
[----:B------:R-:W-:-:S05]  /*0950*/  IMAD R3, R3, 0x50, RZ ;  /* 0x0000005003037824 */ /* 0x000fca00078e02ff */
[----:B------:R-:W-:-:S04]  /*0960*/  IADD3 R3, PT, PT, RZ, -R3, RZ ;  /* 0x80000003ff037210 */ /* 0x000fc80007ffe0ff */
[----:B------:R-:W-:-:S04]  /*0970*/  PRMT R3, R3, 0x7710, RZ ;  /* 0x0000771003037816 */ /* 0x000fc800000000ff */
[----:B------:R-:W-:-:S04]  /*0980*/  IADD3 R3, PT, PT, R3, R0, RZ ;  /* 0x0000000003037210 */ /* 0x000fc80007ffe0ff */
[----:B------:R-:W-:Y:S02]  /*0990*/  LOP3.LUT R49, R3, 0xffff, RZ, 0xc0, !PT ;  /* 0x0000ffff03317812 */ /* 0x000fe400078ec0ff */
[----:B------:R-:W-:Y:S02]  /*09a0*/  MOV R3, UR19 ;  /* 0x0000001300037c02 */ /* 0x000fe40008000f00 */
[----:B------:R-:W-:Y:S01]  /*09b0*/  LEA R20, R49, UR12, 0x2 ;  /* 0x0000000c31147c11 */ /* 0x000fe2000f8e10ff */
[----:B------:R-:W-:Y:S01]  /*09c0*/  USHF.R.U32.HI UR12, URZ, 0x1, UR5 ;  /* 0x00000001ff0c7899 */ /* 0x000fe20008011605 */
[----:B------:R-:W-:-:S03]  /*09d0*/  LOP3.LUT R3, R48, 0x3c0, R3, 0xf8, !PT ;  /* 0x000003c030037812 */ /* 0x000fc600078ef803 */
[----:B------:R-:W-:Y:S01]  /*09e0*/  IMAD.WIDE.U32 R18, R19, 0xa0000, R20 ;  /* 0x000a000013127825 */ /* 0x000fe200078e0014 */
[----:B------:R-:W-:-:S03]  /*09f0*/  UIMAD UR19, UR12, 0xa0000, URZ ;  /* 0x000a00000c1378a4 */ /* 0x000fc6000f8e02ff */
[----:B------:R-:W-:-:S05]  /*0a00*/  IMAD R3, R3, 0x280, RZ ;  /* 0x0000028003037824 */ /* 0x000fca00078e02ff */
[----:B------:R-:W-:-:S04]  /*0a10*/  IADD3 R3, P0, PT, R3, R18, RZ ;  /* 0x0000001203037210 */ /* 0x000fc80007f1e0ff */
[----:B------:R-:W-:Y:S02]  /*0a20*/  IADD3.X R22, PT, PT, R19, UR19, RZ, P0, !PT ;  /* 0x0000001313167c10 */ /* 0x000fe400087fe4ff */
[C---:B------:R-:W-:Y:S02]  /*0a30*/  SHF.L.U32 R18, R3.reuse, 0x1, RZ ;  /* 0x0000000103127819 */ /* 0x040fe400000006ff */
[----:B------:R-:W-:Y:S02]  /*0a40*/  SHF.L.U64.HI R19, R3, 0x1, R22 ;  /* 0x0000000103137819 */ /* 0x000fe40000010216 */
[----:B0-----:R-:W-:Y:S02]  /*0a50*/  IADD3 R40, P0, PT, R18, UR24, RZ ;  /* 0x0000001812287c10 */ /* 0x001fe4000ff1e0ff */
[----:B------:R-:W-:Y:S02]  /*0a60*/  LOP3.LUT R20, R20, 0xffff, RZ, 0xc0, !PT ;  /* 0x0000ffff14147812 */ /* 0x000fe400078ec0ff */
[----:B------:R-:W-:Y:S01]  /*0a70*/  IADD3.X R41, PT, PT, R19, UR25, RZ, P0, !PT ;  /* 0x0000001913297c10 */ /* 0x000fe200087fe4ff */
[----:B------:R-:W0:Y:S02]  /*0a80*/  LDCU.64 UR24, c[0x0][0x3b8] ;  /* 0x00007700ff1877ac */ /* 0x000e240008000a00 */
[----:B------:R-:W-:Y:S01]  /*0a90*/  IMAD R3, R20, 0xccd, RZ ;  /* 0x00000ccd14037824 */ /* 0x000fe200078e02ff */
[----:B------:R-:W-:Y:S01]  /*0aa0*/  USHF.L.U32 UR19, UR10, 0x6, URZ ;  /* 0x000000060a137899 */ /* 0x000fe200080006ff */
[----:B------:R-:W2:Y:S01]  /*0ab0*/  LDG.E.64.CONSTANT R26, desc[UR16][R40.64+0x10400] ;  /* 0x01040010281a7981 */ /* 0x000ea2000c1e9b00 */
[----:B------:R-:W-:-:S02]  /*0ac0*/  USHF.L.U64.HI UR10, UR10, 0x6, UR12 ;  /* 0x000000060a0a7899 */ /* 0x000fc4000801020c */
[----:B------:R-:W-:Y:S01]  /*0ad0*/  SHF.R.U32.HI R3, RZ, 0x10, R3 ;  /* 0x00000010ff037819 */ /* 0x000fe20000011603 */
[----:B------:R-:W3:Y:S01]  /*0ae0*/  LDG.E.64.CONSTANT R78, desc[UR16][R40.64] ;  /* 0x00000010284e7981 */ /* 0x000ee2000c1e9b00 */
[----:B------:R-:W-:Y:S02]  /*0af0*/  MOV R20, UR19 ;  /* 0x0000001300147c02 */ /* 0x000fe40008000f00 */
[----:B------:R-:W-:Y:S01]  /*0b00*/  MOV R21, UR10 ;  /* 0x0000000a00157c02 */ /* 0x000fe20008000f00 */
[----:B------:R-:W4:Y:S02]  /*0b10*/  LDG.E.64.CONSTANT R38, desc[UR16][R40.64+0x2800] ;  /* 0x0028001028267981 */ /* 0x000f24000c1e9b00 */
[----:B------:R-:W-:Y:S02]  /*0b20*/  IMAD.WIDE.U32 R20, R3, 0x2, R20 ;  /* 0x0000000203147825 */ /* 0x000fe400078e0014 */
[----:B------:R-:W5:Y:S01]  /*0b30*/  LDG.E.64.CONSTANT R150, desc[UR16][R40.64+0x7800] ;  /* 0x0078001028967981 */ /* 0x000f62000c1e9b00 */
[----:B------:R-:W1:Y:S01]  /*0b40*/  LDCU UR10, c[0x0][0x3c0] ;  /* 0x00007800ff0a77ac */ /* 0x000e620008000800 */
[----:B0-----:R-:W-:-:S02]  /*0b50*/  LEA R28, P0, R20, UR24, 0x2 ;  /* 0x00000018141c7c11 */ /* 0x001fc4000f8010ff */
[----:B------:R-:W5:Y:S02]  /*0b60*/  LDG.E.64.CONSTANT R58, desc[UR16][R40.64+0x5000] ;  /* 0x00500010283a7981 */ /* 0x000f64000c1e9b00 */
[----:B------:R-:W-:Y:S01]  /*0b70*/  LEA.HI.X R29, R20, UR25, R21, 0x2, P0 ;  /* 0x00000019141d7c11 */ /* 0x000fe200080f1415 */
[----:B------:R-:W0:Y:S01]  /*0b80*/  LDCU.64 UR24, c[0x0][0x398] ;  /* 0x00007300ff1877ac */ /* 0x000e220008000a00 */
[----:B------:R-:W5:Y:S04]  /*0b90*/  LDG.E.64.CONSTANT R56, desc[UR16][R40.64+0x6400] ;  /* 0x0064001028387981 */ /* 0x000f68000c1e9b00 */
[----:B------:R-:W1:Y:S04]  /*0ba0*/  LDG.E.64.CONSTANT R28, desc[UR16][R28.64] ;  /* 0x000000101c1c7981 */ /* 0x000e68000c1e9b00 */
[----:B------:R-:W5:Y:S04]  /*0bb0*/  LDG.E.64.CONSTANT R44, desc[UR16][R40.64+0xb400] ;  /* 0x00b40010282c7981 */ /* 0x000f68000c1e9b00 */
[----:B------:R-:W5:Y:S04]  /*0bc0*/  LDG.E.64.CONSTANT R36, desc[UR16][R40.64+0x8c00] ;  /* 0x008c001028247981 */ /* 0x000f68000c1e9b00 */
[----:B------:R-:W5:Y:S04]  /*0bd0*/  LDG.E.64.CONSTANT R34, desc[UR16][R40.64+0xc800] ;  /* 0x00c8001028227981 */ /* 0x000f68000c1e9b00 */
[----:B------:R-:W5:Y:S04]  /*0be0*/  LDG.E.64.CONSTANT R46, desc[UR16][R40.64+0x1400] ;  /* 0x00140010282e7981 */ /* 0x000f68000c1e9b00 */
[----:B------:R-:W5:Y:S04]  /*0bf0*/  LDG.E.64.CONSTANT R60, desc[UR16][R40.64+0x3c00] ;  /* 0x003c0010283c7981 */ /* 0x000f68000c1e9b00 */
[----:B------:R-:W5:Y:S01]  /*0c00*/  LDG.E.64.CONSTANT R30, desc[UR16][R40.64+0xf000] ;  /* 0x00f00010281e7981 */ /* 0x000f62000c1e9b00 */
[----:B0-----:R-:W-:-:S03]  /*0c10*/  IADD3 R42, P0, PT, R18, UR24, RZ ;  /* 0x00000018122a7c10 */ /* 0x001fc6000ff1e0ff */
[----:B------:R-:W5:Y:S04]  /*0c20*/  LDG.E.64.CONSTANT R162, desc[UR16][R40.64+0xa000] ;  /* 0x00a0001028a27981 */ /* 0x000f68000c1e9b00 */
[----:B------:R-:W5:Y:S04]  /*0c30*/  LDG.E.64.CONSTANT R32, desc[UR16][R40.64+0xdc00] ;  /* 0x00dc001028207981 */ /* 0x000f68000c1e9b00 */
[----:B------:R-:W5:Y:S04]  /*0c40*/  LDG.E.64.CONSTANT R24, desc[UR16][R40.64+0x11800] ;  /* 0x0118001028187981 */ /* 0x000f68000c1e9b00 */
[----:B------:R-:W5:Y:S01]  /*0c50*/  LDG.E.64.CONSTANT R22, desc[UR16][R40.64+0x12c00] ;  /* 0x012c001028167981 */ /* 0x000f62000c1e9b00 */
        /* <DEDUP_REMOVED lines=17> */
[----:B------:R-:W0:Y:S01]  /*0d70*/  S2R R20, SR_CgaCtaId ;  /* 0x0000000000147919 */ /* 0x000e220000008800 */
[----:B------:R-:W-:-:S04]  /*0d80*/  MOV R3, 0x400 ;  /* 0x0000040000037802 */ /* 0x000fc80000000f00 */
[----:B------:R-:W-:-:S04]  /*0d90*/  IADD3 R3, PT, PT, R3, 0x2800, RZ ;  /* 0x0000280003037810 */ /* 0x000fc80007ffe0ff */
[----:B0-----:R-:W-:-:S05]  /*0da0*/  LEA R20, R20, R3, 0x18 ;  /* 0x0000000314147211 */ /* 0x001fca00078ec0ff */
[----:B------:R-:W-:-:S05]  /*0db0*/  IMAD R49, R49, 0x28, R20 ;  /* 0x0000002831317824 */ /* 0x000fca00078e0214 */
[----:B------:R-:W-:Y:S02]  /*0dc0*/  LEA R20, R48, R49, 0x3 ;  /* 0x0000003130147211 */ /* 0x000fe400078e18ff */
[C---:B--2---:R-:W-:Y:S02]  /*0dd0*/  PRMT R50, R26.reuse, 0x7632, R50 ;  /* 0x000076321a327816 */ /* 0x044fe40000000032 */
[----:B------:R-:W-:Y:S02]  /*0de0*/  SHF.L.U32 R67, R26, 0x10, RZ ;  /* 0x000000101a437819 */ /* 0x000fe400000006ff */
[----:B---3--:R-:W-:Y:S02]  /*0df0*/  PRMT R87, R79, 0x7632, R87 ;  /* 0x000076324f577816 */ /* 0x008fe40000000057 */
[C---:B----4-:R-:W-:Y:S02]  /*0e00*/  PRMT R73, R38.reuse, 0x7632, R73 ;  /* 0x0000763226497816 */ /* 0x050fe40000000049 */
[----:B------:R-:W-:-:S02]  /*0e10*/  SHF.L.U32 R66, R38, 0x10, RZ ;  /* 0x0000001026427819 */ /* 0x000fc400000006ff */
[----:B-----5:R-:W-:Y:S02]  /*0e20*/  SHF.L.U32 R165, R150, 0x10, RZ ;  /* 0x0000001096a57819 */ /* 0x020fe400000006ff */
[C---:B------:R-:W-:Y:S02]  /*0e30*/  PRMT R75, R39.reuse, 0x7632, R75 ;  /* 0x00007632274b7816 */ /* 0x040fe4000000004b */
[----:B------:R-:W-:Y:S02]  /*0e40*/  SHF.L.U32 R68, R39, 0x10, RZ ;  /* 0x0000001027447819 */ /* 0x000fe400000006ff */
[----:B------:R-:W-:Y:S01]  /*0e50*/  PRMT R143, R58, 0x7632, R143 ;  /* 0x000076323a8f7816 */ /* 0x000fe2000000008f */
[----:B-1----:R-:W-:Y:S01]  /*0e60*/  FADD.FTZ R26, R29, UR10 ;  /* 0x0000000a1d1a7e21 */ /* 0x002fe20008010000 */
[----:B------:R-:W-:Y:S02]  /*0e70*/  PRMT R147, R59, 0x7632, R147 ;  /* 0x000076323b937816 */ /* 0x000fe40000000093 */
[----:B------:R-:W-:-:S02]  /*0e80*/  PRMT R149, R56, 0x7632, R149 ;  /* 0x0000763238957816 */ /* 0x000fc40000000095 */
[C---:B------:R-:W-:Y:S01]  /*0e90*/  PRMT R38, R44.reuse, 0x7632, R38 ;  /* 0x000076322c267816 */ /* 0x040fe20000000026 */
[----:B------:R-:W0:Y:S01]  /*0ea0*/  MUFU.RSQ R26, R26 ;  /* 0x0000001a001a7308 */ /* 0x000e220000001400 */
[----:B------:R-:W-:Y:S02]  /*0eb0*/  SHF.L.U32 R43, R44, 0x10, RZ ;  /* 0x000000102c2b7819 */ /* 0x000fe400000006ff */
[----:B------:R-:W-:Y:S02]  /*0ec0*/  SHF.L.U32 R58, R58, 0x10, RZ ;  /* 0x000000103a3a7819 */ /* 0x000fe400000006ff */
[----:B------:R-:W-:Y:S02]  /*0ed0*/  SHF.L.U32 R56, R56, 0x10, RZ ;  /* 0x0000001038387819 */ /* 0x000fe400000006ff */
[----:B------:R-:W-:Y:S02]  /*0ee0*/  PRMT R41, R37, 0x7632, R41 ;  /* 0x0000763225297816 */ /* 0x000fe40000000029 */
[----:B------:R-:W-:-:S02]  /*0ef0*/  PRMT R44, R34, 0x7632, R44 ;  /* 0x00007632222c7816 */ /* 0x000fc4000000002c */
[----:B------:R-:W-:Y:S02]  /*0f00*/  SHF.L.U32 R49, R34, 0x10, RZ ;  /* 0x0000001022317819 */ /* 0x000fe400000006ff */
[----:B------:R-:W-:Y:S02]  /*0f10*/  SHF.L.U32 R79, R79, 0x10, RZ ;  /* 0x000000104f4f7819 */ /* 0x000fe400000006ff */
[----:B------:R-:W-:Y:S02]  /*0f20*/  PRMT R89, R46, 0x7632, R89 ;  /* 0x000076322e597816 */ /* 0x000fe40000000059 */
[C---:B------:R-:W-:Y:S02]  /*0f30*/  PRMT R71, R47.reuse, 0x7632, R71 ;  /* 0x000076322f477816 */ /* 0x040fe40000000047 */
[----:B------:R-:W-:Y:S02]  /*0f40*/  SHF.L.U32 R64, R47, 0x10, RZ ;  /* 0x000000102f407819 */ /* 0x000fe400000006ff */
[----:B------:R-:W-:-:S02]  /*0f50*/  PRMT R83, R60, 0x7632, R83 ;  /* 0x000076323c537816 */ /* 0x000fc40000000053 */
[C---:B------:R-:W-:Y:S02]  /*0f60*/  PRMT R141, R61.reuse, 0x7632, R141 ;  /* 0x000076323d8d7816 */ /* 0x040fe4000000008d */
[----:B------:R-:W-:Y:S02]  /*0f70*/  SHF.L.U32 R91, R61, 0x10, RZ ;  /* 0x000000103d5b7819 */ /* 0x000fe400000006ff */
[C---:B------:R-:W-:Y:S02]  /*0f80*/  PRMT R161, R36.reuse, 0x7632, R161 ;  /* 0x0000763224a17816 */ /* 0x040fe400000000a1 */
[----:B------:R-:W-:Y:S02]  /*0f90*/  SHF.L.U32 R39, R36, 0x10, RZ ;  /* 0x0000001024277819 */ /* 0x000fe400000006ff */
[----:B------:R-:W-:Y:S02]  /*0fa0*/  PRMT R40, R45, 0x7632, R40 ;  /* 0x000076322d287816 */ /* 0x000fe40000000028 */
[----:B------:R-:W-:-:S02]  /*0fb0*/  PRMT R34, R35, 0x7632, R34 ;  /* 0x0000763223227816 */ /* 0x000fc40000000022 */
[----:B------:R-:W-:Y:S02]  /*0fc0*/  SHF.L.U32 R63, R31, 0x10, RZ ;  /* 0x000000101f3f7819 */ /* 0x000fe400000006ff */
[----:B------:R-:W-:Y:S02]  /*0fd0*/  SHF.L.U32 R60, R60, 0x10, RZ ;  /* 0x000000103c3c7819 */ /* 0x000fe400000006ff */
[----:B------:R-:W-:Y:S02]  /*0fe0*/  PRMT R155, R150, 0x7632, R155 ;  /* 0x00007632969b7816 */ /* 0x000fe4000000009b */
[----:B------:R-:W-:Y:S02]  /*0ff0*/  PRMT R159, R151, 0x7632, R159 ;  /* 0x00007632979f7816 */ /* 0x000fe4000000009f */
[----:B------:R-:W-:Y:S01]  /*1000*/  SHF.L.U32 R157, R37, 0x10, RZ ;  /* 0x00000010259d7819 */ /* 0x000fe200000006ff */
[----:B------:R-:W-:Y:S01]  /*1010*/  FADD.FTZ R37, -R28, R165 ;  /* 0x000000a51c257221 */ /* 0x000fe20000010100 */
[----:B------:R-:W-:-:S02]  /*1020*/  PRMT R36, R163, 0x7632, R36 ;  /* 0x00007632a3247816 */ /* 0x000fc40000000024 */
[----:B------:R-:W-:Y:S02]  /*1030*/  SHF.L.U32 R45, R45, 0x10, RZ ;  /* 0x000000102d2d7819 */ /* 0x000fe400000006ff */
[----:B------:R-:W-:Y:S02]  /*1040*/  SHF.L.U32 R53, R35, 0x10, RZ ;  /* 0x0000001023357819 */ /* 0x000fe400000006ff */
[----:B------:R-:W-:Y:S02]  /*1050*/  PRMT R47, R33, 0x7632, R47 ;  /* 0x00007632212f7816 */ /* 0x000fe4000000002f */
[C---:B------:R-:W-:Y:S02]  /*1060*/  PRMT R48, R30.reuse, 0x7632, R48 ;  /* 0x000076321e307816 */ /* 0x040fe40000000030 */
[----:B------:R-:W-:Y:S02]  /*1070*/  SHF.L.U32 R61, R30, 0x10, RZ ;  /* 0x000000101e3d7819 */ /* 0x000fe400000006ff */
[----:B------:R-:W-:-:S02]  /*1080*/  SHF.L.U32 R87, R87, 0x10, RZ ;  /* 0x0000001057577819 */ /* 0x000fc400000006ff */
[----:B------:R-:W-:Y:S02]  /*1090*/  PRMT R62, R78, 0x7632, R62 ;  /* 0x000076324e3e7816 */ /* 0x000fe4000000003e */
[----:B------:R-:W-:Y:S02]  /*10a0*/  SHF.L.U32 R85, R46, 0x10, RZ ;  /* 0x000000102e557819 */ /* 0x000fe400000006ff */
[C---:B------:R-:W-:Y:S02]  /*10b0*/  PRMT R153, R57.reuse, 0x7632, R153 ;  /* 0x0000763239997816 */ /* 0x040fe40000000099 */
[----:B------:R-:W-:Y:S02]  /*10c0*/  SHF.L.U32 R145, R57, 0x10, RZ ;  /* 0x0000001039917819 */ /* 0x000fe400000006ff */
[----:B------:R-:W-:Y:S02]  /*10d0*/  PRMT R21, R162, 0x7632, R21 ;  /* 0x00007632a2157816 */ /* 0x000fe40000000015 */
[----:B------:R-:W-:-:S02]  /*10e0*/  PRMT R30, R31, 0x7632, R30 ;  /* 0x000076321f1e7816 */ /* 0x000fc4000000001e */
[C---:B------:R-:W-:Y:S02]  /*10f0*/  PRMT R52, R24.reuse, 0x7632, R52 ;  /* 0x0000763218347816 */ /* 0x040fe40000000034 */
[----:B------:R-:W-:Y:S02]  /*1100*/  SHF.L.U32 R77, R24, 0x10, RZ ;  /* 0x00000010184d7819 */ /* 0x000fe400000006ff */
[----:B------:R-:W-:Y:S01]  /*1110*/  SHF.L.U32 R147, R147, 0x10, RZ ;  /* 0x0000001093937819 */ /* 0x000fe200000006ff */
[----:B------:R-:W-:Y:S01]  /*1120*/  FADD.FTZ R35, -R28, R56 ;  /* 0x000000381c237221 */ /* 0x000fe20000010100 */
[C---:B------:R-:W-:Y:S02]  /*1130*/  PRMT R46, R32.reuse, 0x7632, R46 ;  /* 0x00007632202e7816 */ /* 0x040fe4000000002e */
[----:B------:R-:W-:Y:S02]  /*1140*/  SHF.L.U32 R57, R32, 0x10, RZ ;  /* 0x0000001020397819 */ /* 0x000fe400000006ff */
[----:B------:R-:W-:Y:S01]  /*1150*/  SHF.L.U32 R65, R33, 0x10, RZ ;  /* 0x0000001021417819 */ /* 0x000fe200000006ff */
[----:B------:R-:W-:Y:S01]  /*1160*/  FADD.FTZ R33, -R28, R58 ;  /* 0x0000003a1c217221 */ /* 0x000fe20000010100 */
[----:B------:R-:W-:-:S02]  /*1170*/  PRMT R51, R27, 0x7632, R51 ;  /* 0x000076321b337816 */ /* 0x000fc40000000033 */
[----:B------:R-:W-:Y:S02]  /*1180*/  SHF.L.U32 R69, R27, 0x10, RZ ;  /* 0x000000101b457819 */ /* 0x000fe400000006ff */
[C---:B------:R-:W-:Y:S02]  /*1190*/  PRMT R24, R25.reuse, 0x7632, R24 ;  /* 0x0000763219187816 */ /* 0x040fe40000000018 */
[----:B------:R-:W-:Y:S02]  /*11a0*/  SHF.L.U32 R81, R25, 0x10, RZ ;  /* 0x0000001019517819 */ /* 0x000fe400000006ff */
[----:B------:R-:W-:Y:S02]  /*11b0*/  PRMT R54, R22, 0x7632, R54 ;  /* 0x0000763216367816 */ /* 0x000fe40000000036 */
[----:B------:R-:W-:Y:S02]  /*11c0*/  PRMT R55, R23, 0x7632, R55 ;  /* 0x0000763217377816 */ /* 0x000fe40000000037 */
[----:B------:R-:W-:Y:S01]  /*11d0*/  SHF.L.U32 R165, R41, 0x10, RZ ;  /* 0x0000001029a57819 */ /* 0x000fe200000006ff */
[C---:B------:R-:W-:Y:S01]  /*11e0*/  FADD.FTZ R42, -R28.reuse, R79 ;  /* 0x0000004f1c2a7221 */ /* 0x040fe20000010100 */
[----:B------:R-:W-:Y:S01]  /*11f0*/  SHF.L.U32 R95, R23, 0x10, RZ ;  /* 0x00000010175f7819 */ /* 0x000fe200000006ff */
[----:B------:R-:W-:Y:S01]  /*1200*/  FADD.FTZ R23, -R28, R63 ;  /* 0x0000003f1c177221 */ /* 0x000fe20000010100 */
[----:B------:R-:W-:-:S02]  /*1210*/  SHF.L.U32 R89, R89, 0x10, RZ ;  /* 0x0000001059597819 */ /* 0x000fc400000006ff */
[----:B------:R-:W-:Y:S02]  /*1220*/  SHF.L.U32 R83, R83, 0x10, RZ ;  /* 0x0000001053537819 */ /* 0x000fe400000006ff */
[----:B------:R-:W-:Y:S02]  /*1230*/  SHF.L.U32 R141, R141, 0x10, RZ ;  /* 0x000000108d8d7819 */ /* 0x000fe400000006ff */
[----:B------:R-:W-:Y:S01]  /*1240*/  SHF.L.U32 R34, R34, 0x10, RZ ;  /* 0x0000001022227819 */ /* 0x000fe200000006ff */
[C---:B------:R-:W-:Y:S01]  /*1250*/  FADD.FTZ R79, -R28.reuse, R64 ;  /* 0x000000401c4f7221 */ /* 0x040fe20000010100 */
[----:B------:R-:W-:Y:S01]  /*1260*/  SHF.L.U32 R139, R59, 0x10, RZ ;  /* 0x000000103b8b7819 */ /* 0x000fe200000006ff */
[----:B------:R-:W-:Y:S01]  /*1270*/  FADD.FTZ R29, -R28, R66 ;  /* 0x000000421c1d7221 */ /* 0x000fe20000010100 */
        /* <DEDUP_REMOVED lines=8> */
[----:B------:R-:W-:Y:S01]  /*1300*/  FADD.FTZ R36, -R28, R53 ;  /* 0x000000351c247221 */ /* 0x000fe20000010100 */
        /* <DEDUP_REMOVED lines=26> */
[----:B------:R-:W-:Y:S02]  /*14b0*/  SHF.L.U32 R48, R48, 0x10, RZ ;  /* 0x0000001030307819 */ /* 0x000fe400000006ff */
[----:B------:R-:W-:Y:S02]  /*14c0*/  SHF.L.U32 R50, R50, 0x10, RZ ;  /* 0x0000001032327819 */ /* 0x000fe400000006ff */
[----:B------:R-:W-:-:S02]  /*14d0*/  SHF.L.U32 R60, R51, 0x10, RZ ;  /* 0x00000010333c7819 */ /* 0x000fc400000006ff */
[----:B------:R-:W-:Y:S02]  /*14e0*/  SHF.L.U32 R62, R52, 0x10, RZ ;  /* 0x00000010343e7819 */ /* 0x000fe400000006ff */
[----:B------:R-:W-:Y:S02]  /*14f0*/  SHF.L.U32 R64, R24, 0x10, RZ ;  /* 0x0000001018407819 */ /* 0x000fe400000006ff */
[----:B------:R-:W-:Y:S02]  /*1500*/  SHF.L.U32 R54, R54, 0x10, RZ ;  /* 0x0000001036367819 */ /* 0x000fe400000006ff */
        /* <DEDUP_REMOVED lines=46> */
[----:B------:R-:W-:-:S02]  /*17f0*/  SHF.L.U32 R28, R106, 0x10, RZ ;  /* 0x000000106a1c7819 */ /* 0x000fc400000006ff */
[C---:B------:R-:W-:Y:S02]  /*1800*/  PRMT R48, R107.reuse, 0x7632, R48 ;  /* 0x000076326b307816 */ /* 0x040fe40000000030 */
[----:B------:R-:W-:Y:S01]  /*1810*/  SHF.L.U32 R46, R107, 0x10, RZ ;  /* 0x000000106b2e7819 */ /* 0x000fe200000006ff */
[C---:B0-----:R-:W-:Y:S01]  /*1820*/  FMUL.FTZ R107, R26.reuse, R42 ;  /* 0x0000002a1a6b7220 */ /* 0x041fe20000410000 */
[C---:B------:R-:W-:Y:S02]  /*1830*/  PRMT R66, R113.reuse, 0x7632, R66 ;  /* 0x0000763271427816 */ /* 0x040fe40000000042 */
[----:B------:R-:W-:Y:S02]  /*1840*/  SHF.L.U32 R70, R113, 0x10, RZ ;  /* 0x0000001071467819 */ /* 0x000fe400000006ff */
[C---:B------:R-:W-:Y:S02]  /*1850*/  PRMT R78, R117.reuse, 0x7632, R78 ;  /* 0x00007632754e7816 */ /* 0x040fe4000000004e */
[----:B------:R-:W-:Y:S01]  /*1860*/  SHF.L.U32 R82, R117, 0x10, RZ ;  /* 0x0000001075527819 */ /* 0x000fe200000006ff */
[----:B------:R-:W-:Y:S01]  /*1870*/  FMUL.FTZ R42, R26, R52 ;  /* 0x000000341a2a7220 */ /* 0x000fe20000410000 */
[----:B------:R-:W-:-:S02]  /*1880*/  PRMT R68, R114, 0x7632, R68 ;  /* 0x0000763272447816 */ /* 0x000fc40000000044 */
[----:B------:R-:W-:Y:S02]  /*1890*/  SHF.L.U32 R113, R114, 0x10, RZ ;  /* 0x0000001072717819 */ /* 0x000fe400000006ff */
        /* <DEDUP_REMOVED lines=9> */
[----:B------:R-:W-:Y:S02]  /*1930*/  PRMT R52, R108, 0x7632, R52 ;  /* 0x000076326c347816 */ /* 0x000fe40000000034 */
[C---:B------:R-:W-:Y:S02]  /*1940*/  PRMT R116, R126.reuse, 0x7632, R116 ;  /* 0x000076327e747816 */ /* 0x040fe40000000074 */
[----:B------:R-:W-:Y:S01]  /*1950*/  SHF.L.U32 R125, R126, 0x10, RZ ;  /* 0x000000107e7d7819 */ /* 0x000fe200000006ff */
[----:B------:R-:W-:Y:S01]  /*1960*/  FADD.FTZ R103, R28, R103 ;  /* 0x000000671c677221 */ /* 0x000fe20000010000 */
[----:B------:R-:W-:-:S02]  /*1970*/  SHF.L.U32 R108, R108, 0x10, RZ ;  /* 0x000000106c6c7819 */ /* 0x000fc400000006ff */
[C---:B------:R-:W-:Y:S02]  /*1980*/  PRMT R126, R129.reuse, 0x7632, R126 ;  /* 0x00007632817e7816 */ /* 0x040fe4000000007e */
[----:B------:R-:W-:Y:S01]  /*1990*/  SHF.L.U32 R138, R129, 0x10, RZ ;  /* 0x00000010818a7819 */ /* 0x000fe200000006ff */
[----:B------:R-:W-:Y:S01]  /*19a0*/  FADD.FTZ R101, R46, R101 ;  /* 0x000000652e657221 */ /* 0x000fe20000010000 */
[----:B------:R-:W-:Y:S02]  /*19b0*/  SHF.L.U32 R58, R109, 0x10, RZ ;  /* 0x000000106d3a7819 */ /* 0x000fe400000006ff */
[C---:B------:R-:W-:Y:S02]  /*19c0*/  PRMT R129, R131.reuse, 0x7632, R129 ;  /* 0x0000763283817816 */ /* 0x040fe40000000081 */
[----:B------:R-:W-:Y:S01]  /*19d0*/  SHF.L.U32 R140, R131, 0x10, RZ ;  /* 0x00000010838c7819 */ /* 0x000fe200000006ff */
[----:B------:R-:W-:Y:S01]  /*19e0*/  FFMA.FTZ R102, R3, R28, R102 ;  /* 0x0000001c03667223 */ /* 0x000fe20000010066 */
[----:B------:R-:W-:Y:S01]  /*19f0*/  PRMT R131, R132, 0x7632, R131 ;  /* 0x0000763284837816 */ /* 0x000fe20000000083 */
[----:B------:R-:W-:Y:S01]  /*1a00*/  FMUL.FTZ R27, R26, R27 ;  /* 0x0000001b1a1b7220 */ /* 0x000fe20000410000 */
[----:B------:R-:W-:Y:S01]  /*1a10*/  SHF.L.U32 R142, R132, 0x10, RZ ;  /* 0x00000010848e7819 */ /* 0x000fe200000006ff */
[----:B------:R-:W-:Y:S01]  /*1a20*/  FFMA.FTZ R100, R107, R46, R100 ;  /* 0x0000002e6b647223 */ /* 0x000fe20000010064 */
[----:B------:R-:W-:Y:S01]  /*1a30*/  PRMT R54, R109, 0x7632, R54 ;  /* 0x000076326d367816 */ /* 0x000fe20000000036 */
[----:B------:R-:W-:Y:S01]  /*1a40*/  FMUL.FTZ R79, R26, R79 ;  /* 0x0000004f1a4f7220 */ /* 0x000fe20000410000 */
[----:B------:R-:W-:-:S02]  /*1a50*/  PRMT R132, R133, 0x7632, R132 ;  /* 0x0000763285847816 */ /* 0x000fc40000000084 */
[----:B------:R-:W-:Y:S02]  /*1a60*/  SHF.L.U32 R144, R133, 0x10, RZ ;  /* 0x0000001085907819 */ /* 0x000fe400000006ff */
[C---:B------:R-:W-:Y:S02]  /*1a70*/  PRMT R148, R135.reuse, 0x7632, R148 ;  /* 0x0000763287947816 */ /* 0x040fe40000000094 */
[----:B------:R-:W-:Y:S01]  /*1a80*/  SHF.L.U32 R152, R135, 0x10, RZ ;  /* 0x0000001087987819 */ /* 0x000fe200000006ff */
[----:B------:R-:W-:Y:S01]  /*1a90*/  FADD.FTZ R154, R103, R108 ;  /* 0x0000006c679a7221 */ /* 0x000fe20000010000 */
[----:B------:R-:W-:Y:S02]  /*1aa0*/  SHF.L.U32 R109, R110, 0x10, RZ ;  /* 0x000000106e6d7819 */ /* 0x000fe400000006ff */
[C---:B------:R-:W-:Y:S02]  /*1ab0*/  PRMT R133, R134.reuse, 0x7632, R133 ;  /* 0x0000763286857816 */ /* 0x040fe40000000085 */
        /* <DEDUP_REMOVED lines=8> */
[----:B------:R-:W-:-:S02]  /*1b40*/  PRMT R56, R110, 0x7632, R56 ;  /* 0x000076326e387816 */ /* 0x000fc40000000038 */
[----:B------:R-:W-:Y:S01]  /*1b50*/  SHF.L.U32 R137, R52, 0x10, RZ ;  /* 0x0000001034897819 */ /* 0x000fe200000006ff */
[----:B------:R-:W-:Y:S01]  /*1b60*/  FMUL.FTZ R52, R26, R29 ;  /* 0x0000001d1a347220 */ /* 0x000fe20000410000 */
[----:B------:R-:W-:Y:S01]  /*1b70*/  PRMT R60, R111, 0x7632, R60 ;  /* 0x000076326f3c7816 */ /* 0x000fe2000000003c */
[----:B------:R-:W-:Y:S01]  /*1b80*/  FFMA.FTZ R100, R79, R58, R100 ;  /* 0x0000003a4f647223 */ /* 0x000fe20000010064 */
[----:B------:R-:W-:Y:S01]  /*1b90*/  SHF.L.U32 R111, R112, 0x10, RZ ;  /* 0x00000010706f7819 */ /* 0x000fe200000006ff */
[----:B------:R-:W-:Y:S01]  /*1ba0*/  FMUL.FTZ R85, R26, R85 ;  /* 0x000000551a557220 */ /* 0x000fe20000410000 */
[----:B------:R-:W-:Y:S01]  /*1bb0*/  FADD.FTZ R102, R154, R109 ;  /* 0x0000006d9a667221 */ /* 0x000fe20000010000 */
[----:B------:R-:W-:Y:S01]  /*1bc0*/  PRMT R62, R112, 0x7632, R62 ;  /* 0x00007632703e7816 */ /* 0x000fe2000000003e */
[----:B------:R-:W-:Y:S01]  /*1bd0*/  FADD.FTZ R103, R103, R64 ;  /* 0x0000004067677221 */ /* 0x000fe20000010000 */
[----:B------:R-:W-:Y:S01]  /*1be0*/  SHF.L.U32 R29, R56, 0x10, RZ ;  /* 0x00000010381d7819 */ /* 0x000fe200000006ff */
[----:B------:R-:W-:Y:S01]  /*1bf0*/  FFMA.FTZ R101, R52, R109, R156 ;  /* 0x0000006d34657223 */ /* 0x000fe2000001009c */
[C---:B------:R-:W-:Y:S01]  /*1c00*/  FMUL.FTZ R56, R26.reuse, R31 ;  /* 0x0000001f1a387220 */ /* 0x040fe20000410000 */
[----:B------:R-:W-:Y:S01]  /*1c10*/  FFMA.FTZ R154, R85, R64, R100 ;  /* 0x00000040559a7223 */ /* 0x000fe20000010064 */
[----:B------:R-:W-:Y:S01]  /*1c20*/  FMUL.FTZ R91, R26, R91 ;  /* 0x0000005b1a5b7220 */ /* 0x000fe20000410000 */
[----:B------:R-:W-:Y:S01]  /*1c30*/  FADD.FTZ R102, R102, R111 ;  /* 0x0000006f66667221 */ /* 0x000fe20000010000 */
[----:B------:R-:W-:Y:S01]  /*1c40*/  SHF.L.U32 R31, R62, 0x10, RZ ;  /* 0x000000103e1f7819 */ /* 0x000fe200000006ff */
[----:B------:R-:W-:Y:S01]  /*1c50*/  FADD.FTZ R103, R103, R70 ;  /* 0x0000004667677221 */ /* 0x000fe20000010000 */
        /* <DEDUP_REMOVED lines=11> */
[----:B------:R-:W-:Y:S01]  /*1d10*/  SHF.L.U32 R88, R119, 0x10, RZ ;  /* 0x0000001077587819 */ /* 0x000fe200000006ff */
[----:B------:R-:W-:Y:S01]  /*1d20*/  FADD.FTZ R102, R102, R115 ;  /* 0x0000007366667221 */ /* 0x000fe20000010000 */
[----:B------:R-:W-:Y:S01]  /*1d30*/  SHF.L.U32 R35, R76, 0x10, RZ ;  /* 0x000000104c237819 */ /* 0x000fe200000006ff */
[----:B------:R-:W-:Y:S01]  /*1d40*/  FADD.FTZ R103, R103, R82 ;  /* 0x0000005267677221 */ /* 0x000fe20000010000 */
[----:B------:R-:W-:Y:S01]  /*1d50*/  PRMT R84, R119, 0x7632, R84 ;  /* 0x0000763277547816 */ /* 0x000fe20000000054 */
[----:B------:R-:W-:Y:S01]  /*1d60*/  FFMA.FTZ R101, R68, R115, R101 ;  /* 0x0000007344657223 */ /* 0x000fe20000010065 */
[----:B------:R-:W-:Y:S01]  /*1d70*/  FMUL.FTZ R76, R26, R37 ;  /* 0x000000251a4c7220 */ /* 0x000fe20000410000 */
[----:B------:R-:W-:Y:S01]  /*1d80*/  SHF.L.U32 R119, R120, 0x10, RZ ;  /* 0x0000001078777819 */ /* 0x000fe200000006ff */
[----:B------:R-:W-:Y:S01]  /*1d90*/  FFMA.FTZ R154, R145, R82, R154 ;  /* 0x00000052919a7223 */ /* 0x000fe2000001009a */
[----:B------:R-:W-:Y:S01]  /*1da0*/  FMUL.FTZ R151, R26, R151 ;  /* 0x000000971a977220 */ /* 0x000fe20000410000 */
[----:B------:R-:W-:Y:S01]  /*1db0*/  SHF.L.U32 R92, R121, 0x10, RZ ;  /* 0x00000010795c7819 */ /* 0x000fe200000006ff */
[----:B------:R-:W-:Y:S01]  /*1dc0*/  FADD.FTZ R102, R102, R117 ;  /* 0x0000007566667221 */ /* 0x000fe20000010000 */
[----:B------:R-:W-:Y:S01]  /*1dd0*/  PRMT R86, R120, 0x7632, R86 ;  /* 0x0000763278567816 */ /* 0x000fe20000000056 */
[----:B------:R-:W-:Y:S01]  /*1de0*/  FADD.FTZ R103, R103, R88 ;  /* 0x0000005867677221 */ /* 0x000fe20000010000 */
[----:B------:R-:W-:Y:S01]  /*1df0*/  SHF.L.U32 R37, R80, 0x10, RZ ;  /* 0x0000001050257819 */ /* 0x000fe200000006ff */
[----:B------:R-:W-:Y:S01]  /*1e00*/  FFMA.FTZ R101, R76, R117, R101 ;  /* 0x000000754c657223 */ /* 0x000fe20000010065 */
[----:B------:R-:W-:Y:S01]  /*1e10*/  PRMT R90, R121, 0x7632, R90 ;  /* 0x00007632795a7816 */ /* 0x000fe2000000005a */
        /* <DEDUP_REMOVED lines=8> */
[----:B------:R-:W-:Y:S01]  /*1ea0*/  PRMT R94, R122, 0x7632, R94 ;  /* 0x000076327a5e7816 */ /* 0x000fe2000000005e */
[----:B------:R-:W-:Y:S01]  /*1eb0*/  FFMA.FTZ R156, R80, R119, R101 ;  /* 0x00000077509c7223 */ /* 0x000fe20000010065 */
        /* <DEDUP_REMOVED lines=25> */
[----:B------:R-:W-:Y:S01]  /*2050*/  FADD.FTZ R102, R102, R125 ;  /* 0x0000007d66667221 */ /* 0x000fe20000010000 */
[----:B------:R-:W-:Y:S01]  /*2060*/  PRMT R124, R128, 0x7632, R124 ;  /* 0x00007632807c7816 */ /* 0x000fe2000000007c */
[----:B------:R-:W-:Y:S01]  /*2070*/  FADD.FTZ R103, R103, R122 ;  /* 0x0000007a67677221 */ /* 0x000fe20000010000 */
[----:B------:R-:W-:Y:S01]  /*2080*/  PRMT R128, R130, 0x7632, R128 ;  /* 0x0000763282807816 */ /* 0x000fe20000000080 */
[----:B------:R-:W-:Y:S01]  /*2090*/  FMUL.FTZ R41, R15, R118 ;  /* 0x000000760f297220 */ /* 0x000fe20000410000 */
[----:B------:R-:W-:Y:S01]  /*20a0*/  FFMA.FTZ R45, R106, R125, R110 ;  /* 0x0000007d6a2d7223 */ /* 0x000fe2000001006e */
[----:B------:R-:W-:Y:S01]  /*20b0*/  SHF.L.U32 R130, R130, 0x10, RZ ;  /* 0x0000001082827819 */ /* 0x000fe200000006ff */
[----:B------:R-:W-:Y:S01]  /*20c0*/  FFMA.FTZ R118, R36, R122, R43 ;  /* 0x0000007a24767223 */ /* 0x000fe2000001002b */
[C---:B------:R-:W-:Y:S01]  /*20d0*/  FMUL.FTZ R110, R26.reuse, R49 ;  /* 0x000000311a6e7220 */ /* 0x040fe20000410000 */
[----:B------:R-:W-:Y:S01]  /*20e0*/  FMUL.FTZ R65, R26, R65 ;  /* 0x000000411a417220 */ /* 0x000fe20000410000 */
[----:B------:R-:W-:Y:S01]  /*20f0*/  FADD.FTZ R49, R102, R127 ;  /* 0x0000007f66317221 */ /* 0x000fe20000010000 */
[----:B------:R-:W-:Y:S01]  /*2100*/  FADD.FTZ R103, R103, R138 ;  /* 0x0000008a67677221 */ /* 0x000fe20000010000 */
[----:B------:R-:W-:Y:S01]  /*2110*/  FMUL.FTZ R23, R26, R23 ;  /* 0x000000171a177220 */ /* 0x000fe20000410000 */
[----:B------:R-:W-:Y:S01]  /*2120*/  FFMA.FTZ R118, R65, R138, R118 ;  /* 0x0000008a41767223 */ /* 0x000fe20000010076 */
[----:B------:R-:W-:Y:S01]  /*2130*/  FADD.FTZ R49, R49, R130 ;  /* 0x0000008231317221 */ /* 0x000fe20000010000 */
[----:B------:R-:W-:Y:S01]  /*2140*/  FADD.FTZ R103, R103, R140 ;  /* 0x0000008c67677221 */ /* 0x000fe20000010000 */
[----:B------:R-:W-:Y:S01]  /*2150*/  FFMA.FTZ R102, R110, R127, R45 ;  /* 0x0000007f6e667223 */ /* 0x000fe2000001002d */
[----:B------:R-:W-:Y:S01]  /*2160*/  SHF.L.U32 R156, R129, 0x10, RZ ;  /* 0x00000010819c7819 */ /* 0x000fe200000006ff */
[----:B------:R-:W-:Y:S01]  /*2170*/  FFMA.FTZ R118, R23, R140, R118 ;  /* 0x0000008c17767223 */ /* 0x000fe20000010076 */
[----:B------:R-:W-:Y:S01]  /*2180*/  FMUL.FTZ R45, R26, R25 ;  /* 0x000000191a2d7220 */ /* 0x000fe20000410000 */
[----:B------:R-:W-:Y:S01]  /*2190*/  SHF.L.U32 R50, R50, 0x10, RZ ;  /* 0x0000001032327819 */ /* 0x000fe200000006ff */
[----:B------:R-:W-:Y:S01]  /*21a0*/  FADD.FTZ R129, R49, R142 ;  /* 0x0000008e31817221 */ /* 0x000fe20000010000 */
[----:B------:R-:W-:Y:S01]  /*21b0*/  FMUL.FTZ R28, R14, R28 ;  /* 0x0000001c0e1c7220 */ /* 0x000fe20000410000 */
[----:B------:R-:W-:Y:S01]  /*21c0*/  FADD.FTZ R103, R103, R144 ;  /* 0x0000009067677221 */ /* 0x000fe20000010000 */
[----:B------:R-:W-:Y:S01]  /*21d0*/  FFMA.FTZ R49, R45, R144, R118 ;  /* 0x000000902d317223 */ /* 0x000fe20000010076 */
[----:B------:R-:W-:Y:S01]  /*21e0*/  FMUL.FTZ R43, R15, R122 ;  /* 0x0000007a0f2b7220 */ /* 0x000fe20000410000 */
[----:B------:R-:W-:Y:S01]  /*21f0*/  FADD.FTZ R118, R129, R146 ;  /* 0x0000009281767221 */ /* 0x000fe20000010000 */
[----:B------:R-:W-:Y:S01]  /*2200*/  FADD.FTZ R164, R103, R152 ;  /* 0x0000009867a47221 */ /* 0x000fe20000010000 */
[----:B------:R-:W-:Y:S01]  /*2210*/  FMUL.FTZ R129, R16, R50 ;  /* 0x0000003210817220 */ /* 0x000fe20000410000 */
[----:B------:R-:W-:Y:S01]  /*2220*/  FADD.FTZ R122, RZ, R28 ;  /* 0x0000001cff7a7221 */ /* 0x000fe20000010000 */
[----:B------:R-:W-:Y:S01]  /*2230*/  FFMA.FTZ R103, R3, R28, RZ ;  /* 0x0000001c03677223 */ /* 0x000fe200000100ff */
[----:B------:R-:W-:Y:S01]  /*2240*/  SHF.L.U32 R48, R48, 0x10, RZ ;  /* 0x0000001030307819 */ /* 0x000fe200000006ff */
[----:B------:R-:W-:Y:S01]  /*2250*/  FMUL.FTZ R46, R15, R46 ;  /* 0x0000002e0f2e7220 */ /* 0x000fe20000410000 */
[----:B------:R-:W-:Y:S01]  /*2260*/  SHF.L.U32 R158, R132, 0x10, RZ ;  /* 0x00000010849e7819 */ /* 0x000fe200000006ff */
[----:B------:R-:W-:Y:S01]  /*2270*/  FADD.FTZ R122, R122, R129 ;  /* 0x000000817a7a7221 */ /* 0x000fe20000010000 */
[----:B------:R-:W-:Y:S01]  /*2280*/  FFMA.FTZ R132, R42, R129, R103 ;  /* 0x000000812a847223 */ /* 0x000fe20000010067 */
[----:B------:R-:W-:Y:S01]  /*2290*/  FADD.FTZ R99, R50, R99 ;  /* 0x0000006332637221 */ /* 0x000fe20000010000 */
[----:B------:R-:W-:Y:S01]  /*22a0*/  FFMA.FTZ R98, R42, R50, R98 ;  /* 0x000000322a627223 */ /* 0x000fe20000010062 */
[----:B------:R-:W-:Y:S01]  /*22b0*/  FMUL.FTZ R50, R26, R67 ;  /* 0x000000431a327220 */ /* 0x000fe20000410000 */
[----:B------:R-:W-:Y:S01]  /*22c0*/  FMUL.FTZ R67, R17, R48 ;  /* 0x0000003011437220 */ /* 0x000fe20000410000 */
[----:B------:R-:W-:Y:S01]  /*22d0*/  FADD.FTZ R122, R122, R46 ;  /* 0x0000002e7a7a7221 */ /* 0x000fe20000010000 */
[C---:B------:R-:W-:Y:S01]  /*22e0*/  FMUL.FTZ R44, R26.reuse, R44 ;  /* 0x0000002c1a2c7220 */ /* 0x040fe20000410000 */
[----:B------:R-:W-:Y:S01]  /*22f0*/  FFMA.FTZ R132, R107, R46, R132 ;  /* 0x0000002e6b847223 */ /* 0x000fe20000010084 */
[----:B------:R-:W-:Y:S01]  /*2300*/  FMUL.FTZ R69, R26, R69 ;  /* 0x000000451a457220 */ /* 0x000fe20000410000 */
[----:B------:R-:W-:Y:S01]  /*2310*/  FMUL.FTZ R108, R14, R108 ;  /* 0x0000006c0e6c7220 */ /* 0x000fe20000410000 */
[----:B------:R-:W-:Y:S01]  /*2320*/  FADD.FTZ R122, R122, R67 ;  /* 0x000000437a7a7221 */ /* 0x000fe20000010000 */
        /* <DEDUP_REMOVED lines=99> */
[-C--:B------:R-:W-:Y:S01]  /*2960*/  FFMA.FTZ R160, R22, R152.reuse, R49 ;  /* 0x0000009816a07223 */ /* 0x080fe20000010031 */
[----:B------:R-:W-:Y:S01]  /*2970*/  FMUL.FTZ R49, R15, R152 ;  /* 0x000000980f317220 */ /* 0x000fe20000410000 */
        /* <DEDUP_REMOVED lines=38> */
[----:B------:R-:W-:-:S02]  /*2be0*/  FMUL.FTZ R121, R14, R121 ;  /* 0x000000790e797220 */ /* 0x000fc40000410000 */
        /* <DEDUP_REMOVED lines=69> */
[----:B------:R-:W-:Y:S01]  /*3040*/  SHF.L.U32 R128, R128, 0x10, RZ ;  /* 0x0000001080807819 */ /* 0x000fe200000006ff */
[----:B------:R-:W-:Y:S01]  /*3050*/  FMUL.FTZ R53, R26, R53 ;  /* 0x000000351a357220 */ /* 0x000fe20000410000 */
[-C--:B------:R-:W-:Y:S01]  /*3060*/  FFMA.FTZ R30, R34, R126.reuse, R95 ;  /* 0x0000007e221e7223 */ /* 0x080fe2000001005f */
[----:B------:R-:W-:Y:S01]  /*3070*/  FMUL.FTZ R95, R17, R126 ;  /* 0x0000007e115f7220 */ /* 0x000fe20000410000 */
[----:B------:R-:W-:Y:S01]  /*3080*/  FADD.FTZ R100, R143, R138 ;  /* 0x0000008a8f647221 */ /* 0x000fe20000010000 */
[----:B------:R-:W-:Y:S01]  /*3090*/  FFMA.FTZ R101, R65, R138, R98 ;  /* 0x0000008a41657223 */ /* 0x000fe20000010062 */
[-C--:B------:R-:W-:Y:S01]  /*30a0*/  FFMA.FTZ R102, R53, R130.reuse, R102 ;  /* 0x0000008235667223 */ /* 0x080fe20000010066 */
[----:B------:R-:W-:Y:S01]  /*30b0*/  FADD.FTZ R98, R31, R128 ;  /* 0x000000801f627221 */ /* 0x000fe20000010000 */
[----:B------:R-:W-:Y:S01]  /*30c0*/  FMUL.FTZ R130, R14, R130 ;  /* 0x000000820e827220 */ /* 0x000fe20000410000 */
[----:B------:R-:W-:Y:S01]  /*30d0*/  FADD.FTZ R31, R100, R95 ;  /* 0x0000005f641f7221 */ /* 0x000fe20000010000 */
[----:B------:R-:W-:Y:S01]  /*30e0*/  FFMA.FTZ R100, R34, R95, R101 ;  /* 0x0000005f22647223 */ /* 0x000fe20000010065 */
[----:B------:R-:W-:Y:S01]  /*30f0*/  FMUL.FTZ R143, R16, R128 ;  /* 0x00000080108f7220 */ /* 0x000fe20000410000 */
[C---:B------:R-:W-:Y:S01]  /*3100*/  FMUL.FTZ R38, R26.reuse, R38 ;  /* 0x000000261a267220 */ /* 0x040fe20000410000 */
[----:B------:R-:W-:Y:S01]  /*3110*/  FADD.FTZ R104, R31, R130 ;  /* 0x000000821f687221 */ /* 0x000fe20000010000 */
[----:B------:R-:W-:Y:S01]  /*3120*/  FFMA.FTZ R31, R53, R130, R100 ;  /* 0x00000082351f7223 */ /* 0x000fe20000010064 */
[----:B------:R-:W-:Y:S01]  /*3130*/  FADD.FTZ R105, R105, R126 ;  /* 0x0000007e69697221 */ /* 0x000fe20000010000 */
        /* <DEDUP_REMOVED lines=11> */
[----:B------:R-:W-:Y:S01]  /*31f0*/  FFMA.FTZ R102, R57, R142, R102 ;  /* 0x0000008e39667223 */ /* 0x000fe20000010066 */
        /* <DEDUP_REMOVED lines=48> */
[----:B------:R-:W-:Y:S01]  /*3500*/  FADD.FTZ R101, R164, R134 ;  /* 0x00000086a4657221 */ /* 0x000fe20000010000 */
[-C--:B------:R-:W-:Y:S01]  /*3510*/  FFMA.FTZ R100, R59, R134.reuse, R160 ;  /* 0x000000863b647223 */ /* 0x080fe200000100a0 */
[----:B------:R-:W-:Y:S01]  /*3520*/  FADD.FTZ R21, R24, R149 ;  /* 0x0000009518157221 */ /* 0x000fe20000010000 */
[----:B------:R-:W-:Y:S01]  /*3530*/  FMUL.FTZ R134, R15, R134 ;  /* 0x000000860f867220 */ /* 0x000fe20000410000 */
[----:B------:R-:W-:Y:S01]  /*3540*/  FFMA.FTZ R24, R136, R149, R25 ;  /* 0x0000009588187223 */ /* 0x000fe20000010019 */
[----:B------:R-:W-:Y:S01]  /*3550*/  FMUL.FTZ R160, R26, R40 ;  /* 0x000000281aa07220 */ /* 0x000fe20000410000 */
[----:B------:R-:W-:Y:S01]  /*3560*/  FMUL.FTZ R40, R17, R104 ;  /* 0x0000006811287220 */ /* 0x000fe20000410000 */
[----:B------:R-:W-:Y:S01]  /*3570*/  FADD.FTZ R21, R21, R134 ;  /* 0x0000008615157221 */ /* 0x000fe20000010000 */
[----:B------:R-:W-:-:S03]  /*3580*/  FFMA.FTZ R25, R59, R134, R24 ;  /* 0x000000863b197223 */ /* 0x000fc60000010018 */
[----:B------:R-:W-:Y:S01]  /*3590*/  FADD.FTZ R24, R21, R40 ;  /* 0x0000002815187221 */ /* 0x000fe20000010000 */
[----:B------:R-:W-:Y:S01]  /*35a0*/  FFMA.FTZ R25, R160, R40, R25 ;  /* 0x00000028a0197223 */ /* 0x000fe20000010019 */
[----:B------:R-:W-:-:S04]  /*35b0*/  UIADD3 UR13, UP0, UPT, UR13, 0x8, URZ ;  /* 0x000000080d0d7890 */ /* 0x000fc8000ff1e0ff */
[----:B------:R0:W-:Y:S01]  /*35c0*/  STS.64 [R20], R24 ;  /* 0x0000001814007388 */ /* 0x0001e20000000a00 */
[----:B------:R-:W-:Y:S02]  /*35d0*/  UIADD3.X UR5, UPT, UPT, URZ, UR5, URZ, UP0, !UPT ;  /* 0x00000005ff057290 */ /* 0x000fe400087fe4ff */
[----:B------:R-:W-:-:S04]  /*35e0*/  UISETP.GE.U32.AND UP0, UPT, UR13, UR22, UPT ;  /* 0x000000160d00728c */ /* 0x000fc8000bf06070 */
[----:B------:R-:W-:Y:S01]  /*35f0*/  UISETP.GE.AND.EX UP0, UPT, UR5, UR14, UPT, UP0 ;  /* 0x0000000e0500728c */ /* 0x000fe2000bf06300 */
[----:B------:R-:W-:Y:S01]  /*3600*/  FADD.FTZ R99, R98, R133 ;  /* 0x0000008562637221 */ /* 0x000fe20000010000 */
[----:B------:R-:W-:Y:S01]  /*3610*/  FFMA.FTZ R98, R136, R133, R105 ;  /* 0x0000008588627223 */ /* 0x000fe20000010069 */
[----:B------:R-:W-:Y:S01]  /*3620*/  FADD.FTZ R105, R30, R104 ;  /* 0x000000681e697221 */ /* 0x000fe20000010000 */
[----:B------:R-:W-:Y:S01]  /*3630*/  BAR.SYNC.DEFER_BLOCKING 0x0 ;  /* 0x0000000000007b1d */ /* 0x000fe20000010000 */
[----:B------:R-:W-:Y:S01]  /*3640*/  ISETP.GT.U32.AND P0, PT, R0, 0x3f, PT ;  /* 0x0000003f0000780c */ /* 0x000fe20003f04070 */
[----:B------:R-:W-:-:S04]  /*3650*/  FFMA.FTZ R104, R160, R104, R31 ;  /* 0x00000068a0687223 */ /* 0x000fc8000001001f */
[----:B0-----:R-:W-:Y:S08]  /*3660*/  BRA.U !UP0, `(.L_x_163) ;  /* 0x0000000108487547 */ /* 0x001ff0000b800000 */
[----:B------:R-:W-:Y:S04]  /*3670*/  STS.64 [R2], R102 ;  /* 0x0000006602007388 */ /* 0x000fe80000000a00 */
[----:B------:R-:W-:Y:S04]  /*3680*/  STS.64 [R4], R98 ;  /* 0x0000006204007388 */ /* 0x000fe80000000a00 */
[----:B------:R-:W-:Y:S04]  /*3690*/  STS.64 [R5], R100 ;  /* 0x0000006405007388 */ /* 0x000fe80000000a00 */
[----:B------:R-:W-:Y:S01]  /*36a0*/  STS.64 [R6], R104 ;  /* 0x0000006806007388 */ /* 0x000fe20000000a00 */
[----:B------:R-:W-:Y:S06]  /*36b0*/  BAR.SYNC.DEFER_BLOCKING 0x0 ;  /* 0x0000000000007b1d */ /* 0x000fec0000010000 */
[----:B------:R-:W0:Y:S04]  /*36c0*/  LDS.64 R20, [R7] ;  /* 0x0000000007147984 */ /* 0x000e280000000a00 */
[----:B------:R-:W1:Y:S01]  /*36d0*/  LDS.64 R24, [R7+0xa00] ;  /* 0x000a000007187984 */ /* 0x000e620000000a00 */
[----:B0-----:R-:W-:Y:S01]  /*36e0*/  FADD.FTZ R31, RZ, R20 ;  /* 0x00000014ff1f7221 */ /* 0x001fe20000010000 */
[----:B------:R-:W-:-:S03]  /*36f0*/  FADD.FTZ R20, RZ, R21 ;  /* 0x00000015ff147221 */ /* 0x000fc60000010000 */
[----:B-1----:R-:W-:Y:S01]  /*3700*/  FADD.FTZ R133, R31, R24 ;  /* 0x000000181f857221 */ /* 0x002fe20000010000 */
[----:B------:R-:W-:Y:S01]  /*3710*/  FADD.FTZ R24, R20, R25 ;  /* 0x0000001914187221 */ /* 0x000fe20000010000 */
[----:B------:R-:W0:Y:S04]  /*3720*/  LDS.64 R30, [R7+0x1400] ;  /* 0x00140000071e7984 */ /* 0x000e280000000a00 */
[----:B------:R-:W1:Y:S01]  /*3730*/  LDS.64 R20, [R7+0x1e00] ;  /* 0x001e000007147984 */ /* 0x000e620000000a00 */
[----:B0-----:R-:W-:Y:S01]  /*3740*/  FADD.FTZ R133, R133, R30 ;  /* 0x0000001e85857221 */ /* 0x001fe20000010000 */
[----:B------:R-:W-:-:S03]  /*3750*/  FADD.FTZ R24, R24, R31 ;  /* 0x0000001f18187221 */ /* 0x000fc60000010000 */
[----:B-1----:R-:W-:Y:S01]  /*3760*/  FADD.FTZ R20, R133, R20 ;  /* 0x0000001485147221 */ /* 0x002fe20000010000 */
[----:B------:R-:W-:-:S05]  /*3770*/  FADD.FTZ R21, R24, R21 ;  /* 0x0000001518157221 */ /* 0x000fca0000010000 */
[----:B------:R0:W-:Y:S02]  /*3780*/  STG.E.64 desc[UR16][R96.64+0x8000], R20 ;  /* 0x0080001460007986 */ /* 0x0001e4000c101b10 */
.L_x_163:
[----:B------:R-:W-:Y:S01]  /*3790*/  BSSY.RECONVERGENT B0, `(.L_x_164) ;  /* 0x0000013000007945 */ /* 0x000fe20003800200 */
[----:B0-----:R-:W-:Y:S02]  /*37a0*/  MOV R20, RZ ;  /* 0x000000ff00147202 */ /* 0x001fe40000000f00 */
[----:B------:R-:W-:Y:S01]  /*37b0*/  MOV R30, RZ ;  /* 0x000000ff001e7202 */ /* 0x000fe20000000f00 */
[----:B------:R-:W-:Y:S06]  /*37c0*/  @P0 BRA `(.L_x_165) ;  /* 0x00000000003c0947 */ /* 0x000fec0003800000 */
[----:B------:R-:W0:Y:S04]  /*37d0*/  LDS.64 R20, [R8] ;  /* 0x0000000008147984 */ /* 0x000e280000000a00 */
[----:B------:R-:W1:Y:S01]  /*37e0*/  LDS.64 R24, [R9] ;  /* 0x0000000009187984 */ /* 0x000e620000000a00 */
[----:B0-----:R-:W-:Y:S01]  /*37f0*/  FADD.FTZ R31, RZ, R20 ;  /* 0x00000014ff1f7221 */ /* 0x001fe20000010000 */
[----:B------:R-:W-:-:S03]  /*3800*/  FADD.FTZ R20, RZ, R21 ;  /* 0x00000015ff147221 */ /* 0x000fc60000010000 */
[----:B-1----:R-:W-:Y:S01]  /*3810*/  FADD.FTZ R133, R31, R24 ;  /* 0x000000181f857221 */ /* 0x002fe20000010000 */
[----:B------:R-:W-:Y:S01]  /*3820*/  FADD.FTZ R24, R20, R25 ;  /* 0x0000001914187221 */ /* 0x000fe20000010000 */
[----:B------:R-:W0:Y:S04]  /*3830*/  LDS.64 R30, [R10] ;  /* 0x000000000a1e7984 */ /* 0x000e280000000a00 */
[----:B------:R-:W1:Y:S01]  /*3840*/  LDS.64 R20, [R11] ;  /* 0x000000000b147984 */ /* 0x000e620000000a00 */
[----:B0-----:R-:W-:Y:S01]  /*3850*/  FADD.FTZ R133, R133, R30 ;  /* 0x0000001e85857221 */ /* 0x001fe20000010000 */
[----:B------:R-:W-:Y:S02]  /*3860*/  FADD.FTZ R30, R24, R31 ;  /* 0x0000001f181e7221 */ /* 0x000fe40000010000 */
[----:B------:R-:W0:Y:S01]  /*3870*/  LDS.64 R24, [R12] ;  /* 0x000000000c187984 */ /* 0x000e220000000a00 */
[----:B-1----:R-:W-:Y:S01]  /*3880*/  FADD.FTZ R133, R133, R20 ;  /* 0x0000001485857221 */ /* 0x002fe20000010000 */
[----:B------:R-:W-:-:S03]  /*3890*/  FADD.FTZ R20, R30, R21 ;  /* 0x000000151e147221 */ /* 0x000fc60000010000 */
[----:B0-----:R-:W-:Y:S01]  /*38a0*/  FADD.FTZ R30, R133, R24 ;  /* 0x00000018851e7221 */ /* 0x001fe20000010000 */
[----:B------:R-:W-:-:S07]  /*38b0*/  FADD.FTZ R20, R20, R25 ;  /* 0x0000001914147221 */ /* 0x000fce0000010000 */
.L_x_165:
[----:B------:R-:W-:Y:S05]  /*38c0*/  BSYNC.RECONVERGENT B0 ;  /* 0x0000000000007941 */ /* 0x000fea0003800200 */
.L_x_164:
[----:B------:R-:W0:Y:S01]  /*38d0*/  SHFL.BFLY PT, R25, R30, 0x2, 0x1f ;  /* 0x0c401f001e197f89 */ /* 0x000e2200000e0000 */
[----:B------:R-:W-:Y:S02]  /*38e0*/  LOP3.LUT P0, RZ, R0, 0x3c3, RZ, 0xc0, !PT ;  /* 0x000003c300ff7812 */ /* 0x000fe4000780c0ff */
[----:B------:R-:W-:Y:S01]  /*38f0*/  MOV R31, UR20 ;  /* 0x00000014001f7c02 */ /* 0x000fe20008000f00 */
[----:B------:R-:W1:Y:S10]  /*3900*/  SHFL.BFLY PT, R21, R20, 0x2, 0x1f ;  /* 0x0c401f0014157f89 */ /* 0x000e7400000e0000 */
[----:B------:R-:W-:Y:S01]  /*3910*/  VOTEU.ALL UP1, P0 ;  /* 0x0000000000ff7886 */ /* 0x000fe20000020000 */
[----:B------:R-:W-:-:S04]  /*3920*/  @!P0 SHF.L.U32 R31, R31, 0x1, RZ ;  /* 0x000000011f1f8819 */ /* 0x000fc800000006ff */
[----:B------:R-:W-:Y:S01]  /*3930*/  @!UP1 UIMAD UR10, UR21, UR4, UR11 ;  /* 0x00000004150a92a4 */ /* 0x000fe2000f8e020b */
[----:B------:R-:W-:Y:S01]  /*3940*/  @!P0 LOP3.LUT R31, R31, 0x1e, RZ, 0xc0, !PT ;  /* 0x0000001e1f1f8812 */ /* 0x000fe200078ec0ff */
[----:B0-----:R-:W-:-:S03]  /*3950*/  FADD.FTZ R25, R25, R30 ;  /* 0x0000001e19197221 */ /* 0x001fc60000010000 */
[----:B------:R-:W-:Y:S02]  /*3960*/  @!P0 LEA R31, R0, R31, 0x3 ;  /* 0x0000001f001f8211 */ /* 0x000fe400078e18ff */
[----:B------:R-:W-:Y:S01]  /*3970*/  MOV R30, UR10 ;  /* 0x0000000a001e7c02 */ /* 0x000fe20008000f00 */
[----:B-1----:R-:W-:Y:S01]  /*3980*/  FADD.FTZ R24, R21, R20 ;  /* 0x0000001415187221 */ /* 0x002fe20000010000 */
[----:B------:R-:W0:Y:S02]  /*3990*/  SHFL.BFLY PT, R164, R25, 0x1, 0x1f ;  /* 0x0c201f0019a47f89 */ /* 0x000e2400000e0000 */
[----:B------:R-:W-:Y:S02]  /*39a0*/  @!P0 LEA R31, R30, R31, 0x9 ;  /* 0x0000001f1e1f8211 */ /* 0x000fe400078e48ff */
[----:B------:R-:W1:Y:S01]  /*39b0*/  SHFL.BFLY PT, R21, R24, 0x1, 0x1f ;  /* 0x0c201f0018157f89 */ /* 0x000e6200000e0000 */
[----:B0-----:R-:W-:Y:S01]  /*39c0*/  FADD.FTZ R20, R25, R164 ;  /* 0x000000a419147221 */ /* 0x001fe20000010000 */
[----:B-1----:R-:W-:-:S02]  /*39d0*/  FADD.FTZ R21, R24, R21 ;  /* 0x0000001518157221 */ /* 0x002fc40000010000 */
[----:B------:R-:W0:Y:S02]  /*39e0*/  @!P0 LDC.64 R24, c[0x0][0x3d0] ;  /* 0x0000f400ff188b82 */ /* 0x000e240000000a00 */
[----:B0-----:R-:W-:-:S05]  /*39f0*/  @!P0 IMAD.WIDE.U32 R24, R31, 0x4, R24 ;  /* 0x000000041f188825 */ /* 0x001fca00078e0018 */
[----:B------:R0:W-:Y:S01]  /*3a00*/  @!P0 STG.E.64 desc[UR16][R24.64], R20 ;  /* 0x0000001418008986 */ /* 0x0001e2000c101b10 */
[----:B------:R-:W-:Y:S05]  /*3a10*/  BRA.U !UP0, `(.L_x_166) ;  /* 0x0000000108547547 */ /* 0x000fea000b800000 */
[----:B------:R-:W-:Y:S01]  /*3a20*/  BAR.SYNC.DEFER_BLOCKING 0x0 ;  /* 0x0000000000007b1d */ /* 0x000fe20000010000 */
[----:B------:R-:W-:-:S13]  /*3a30*/  ISETP.NE.AND P0, PT, R0, RZ, PT ;  /* 0x000000ff0000720c */ /* 0x000fda0003f05270 */
[----:B------:R-:W-:Y:S05]  /*3a40*/  @P0 BRA `(.L_x_167) ;  /* 0x00000000003c0947 */ /* 0x000fea0003800000 */
[----:B0-----:R-:W-:Y:S02]  /*3a50*/  MOV R25, UR15 ;  /* 0x0000000f00197c02 */ /* 0x001fe40008000f00 */
[----:B------:R-:W-:Y:S02]  /*3a60*/  MOV R20, UR6 ;  /* 0x0000000600147c02 */ /* 0x000fe40008000f00 */
[----:B------:R-:W-:Y:S01]  /*3a70*/  MOV R21, UR7 ;  /* 0x0000000700157c02 */ /* 0x000fe20008000f00 */
[----:B------:R-:W-:Y:S06]  /*3a80*/  MEMBAR.ALL.GPU ;  /* 0x0000000000007992 */ /* 0x000fec000000a000 */
[----:B------:R-:W-:-:S00]  /*3a90*/  ERRBAR ;  /* 0x00000000000079ab */ /* 0x000fc00000000000 */
[----:B------:R-:W-:Y:S06]  /*3aa0*/  CGAERRBAR ;  /* 0x00000000000075ab */ /* 0x000fec0000000000 */
[----:B------:R0:W5:Y:S02]  /*3ab0*/  ATOM.E.ADD.STRONG.GPU PT, R24, desc[UR16][R20.64+0x20], R25 ;  /* 0x800020191418798a */ /* 0x00016400081ef110 */
.L_x_168:
[----:B0-----:R-:W-:Y:S02]  /*3ac0*/  MOV R21, UR7 ;  /* 0x0000000700157c02 */ /* 0x001fe40008000f00 */
[----:B------:R-:W-:-:S05]  /*3ad0*/  MOV R20, UR6 ;  /* 0x0000000600147c02 */ /* 0x000fca0008000f00 */
[----:B------:R-:W2:Y:S04]  /*3ae0*/  LD.E.STRONG.GPU R21, desc[UR16][R20.64+0x20] ;  /* 0x0000201014157980 */ /* 0x000ea8000c10f900 */
[----:B--2---:R-:W-:Y:S01]  /*3af0*/  CCTL.IVALL ;  /* 0x00000000ff00798f */ /* 0x004fe20002000000 */
[----:B------:R-:W-:Y:S05]  /*3b00*/  YIELD ;  /* 0x0000000000007946 */ /* 0x000fea0003800000 */
[----:B-----5:R-:W-:-:S04]  /*3b10*/  LOP3.LUT R25, R21, R24, RZ, 0x3c, !PT ;  /* 0x0000001815197212 */ /* 0x020fc800078e3cff */
[----:B------:R-:W-:-:S13]  /*3b20*/  ISETP.GT.AND P0, PT, R25, -0x1, PT ;  /* 0xffffffff1900780c */ /* 0x000fda0003f04270 */
[----:B------:R-:W-:Y:S05]  /*3b30*/  @P0 BRA `(.L_x_168) ;  /* 0xfffffffc00e00947 */ /* 0x000fea000383ffff */
.L_x_167:
[----:B------:R-:W-:Y:S05]  /*3b40*/  WARPSYNC.ALL ;  /* 0x0000000000007948 */ /* 0x000fea0003800000 */
[----:B------:R-:W-:Y:S06]  /*3b50*/  BAR.SYNC.DEFER_BLOCKING 0x0 ;  /* 0x0000000000007b1d */ /* 0x000fec0000010000 */
[----:B------:R-:W-:Y:S05]  /*3b60*/  BRA `(.L_x_169) ;  /* 0x0000000000587947 */ /* 0x000fea0003800000 */
.L_x_166:
[----:B------:R-:W-:Y:S01]  /*3b70*/  BAR.SYNC.DEFER_BLOCKING 0x0 ;  /* 0x0000000000007b1d */ /* 0x000fe20000010000 */
[----:B------:R-:W-:-:S13]  /*3b80*/  ISETP.NE.AND P0, PT, R0, RZ, PT ;  /* 0x000000ff0000720c */ /* 0x000fda0003f05270 */
[----:B------:R-:W-:Y:S05]  /*3b90*/  @P0 BRA `(.L_x_170) ;  /* 0x0000000000440947 */ /* 0x000fea0003800000 */
[----:B------:R-:W-:Y:S02]  /*3ba0*/  ISETP.NE.AND P0, PT, RZ, UR20, PT ;  /* 0x00000014ff007c0c */ /* 0x000fe4000bf05270 */
[----:B0-----:R-:W-:Y:S02]  /*3bb0*/  MOV R25, 0x7ffffff1 ;  /* 0x7ffffff100197802 */ /* 0x001fe40000000f00 */
[----:B------:R-:W-:Y:S02]  /*3bc0*/  MOV R20, UR8 ;  /* 0x0000000800147c02 */ /* 0x000fe40008000f00 */
[----:B------:R-:W-:Y:S02]  /*3bd0*/  SEL R25, R25, 0x1, !P0 ;  /* 0x0000000119197807 */ /* 0x000fe40004000000 */
[----:B------:R-:W-:Y:S01]  /*3be0*/  MOV R21, UR9 ;  /* 0x0000000900157c02 */ /* 0x000fe20008000f00 */
[----:B------:R-:W-:Y:S06]  /*3bf0*/  MEMBAR.ALL.GPU ;  /* 0x0000000000007992 */ /* 0x000fec000000a000 */
[----:B------:R-:W-:-:S00]  /*3c00*/  ERRBAR ;  /* 0x00000000000079ab */ /* 0x000fc00000000000 */
[----:B------:R-:W-:Y:S06]  /*3c10*/  CGAERRBAR ;  /* 0x00000000000075ab */ /* 0x000fec0000000000 */
[----:B------:R0:W5:Y:S02]  /*3c20*/  ATOM.E.ADD.STRONG.GPU PT, R25, desc[UR16][R20.64], R25 ;  /* 0x800000191419798a */ /* 0x00016400081ef110 */
.L_x_171:
        /* <DEDUP_REMOVED lines=8> */
.L_x_170:
[----:B------:R-:W-:Y:S05]  /*3cb0*/  WARPSYNC.ALL ;  /* 0x0000000000007948 */ /* 0x000fea0003800000 */
[----:B------:R-:W-:Y:S06]  /*3cc0*/  BAR.SYNC.DEFER_BLOCKING 0x0 ;  /* 0x0000000000007b1d */ /* 0x000fec0000010000 */
.L_x_169:
[----:B------:R-:W-:Y:S01]  /*3cd0*/  ISETP.GT.U32.AND P0, PT, R0, 0xff, PT ;  /* 0x000000ff0000780c */ /* 0x000fe20003f04070 */
[----:B------:R-:W1:-:S12]  /*3ce0*/  LDCU.64 UR24, c[0x0][0x380] ;  /* 0x00007000ff1877ac */ /* 0x000e580008000a00 */
[----:B0-----:R-:W0:Y:S01]  /*3cf0*/  @!P0 LDC.64 R20, c[0x0][0x3d0] ;  /* 0x0000f400ff148b82 */ /* 0x001e220000000a00 */
[----:B------:R-:W-:Y:S01]  /*3d00*/  VOTEU.ALL UP0, P0 ;  /* 0x0000000000ff7886 */ /* 0x000fe20000000000 */
[----:B------:R-:W-:-:S04]  /*3d10*/  @!P0 SHF.L.U32 R24, R0, 0x1, RZ ;  /* 0x0000000100188819 */ /* 0x000fc800000006ff */
[----:B------:R-:W-:Y:S01]  /*3d20*/  @!UP0 UIMAD UR10, UR21, UR4, UR11 ;  /* 0x00000004150a82a4 */ /* 0x000fe2000f8e020b */
[----:B------:R-:W-:-:S05]  /*3d30*/  @!P0 LOP3.LUT R24, R24, 0x1fe, RZ, 0xc0, !PT ;  /* 0x000001fe18188812 */ /* 0x000fca00078ec0ff */
[----:B------:R-:W-:-:S04]  /*3d40*/  MOV R25, UR10 ;  /* 0x0000000a00197c02 */ /* 0x000fc80008000f00 */
[----:B------:R-:W-:-:S05]  /*3d50*/  @!P0 LEA R25, R25, R24, 0x9 ;  /* 0x0000001819198211 */ /* 0x000fca00078e48ff */
[----:B0-----:R-:W-:-:S06]  /*3d60*/  @!P0 IMAD.WIDE.U32 R20, R25, 0x4, R20 ;  /* 0x0000000419148825 */ /* 0x001fcc00078e0014 */
[----:B------:R-:W2:Y:S01]  /*3d70*/  @!P0 LDG.E.64 R20, desc[UR16][R20.64] ;  /* 0x0000001014148981 */ /* 0x000ea2000c1e1b00 */
[----:B------:R-:W-:Y:S01]  /*3d80*/  CS2R R24, SRZ ;  /* 0x0000000000187805 */ /* 0x000fe2000001ff00 */
[----:B------:R-:W-:Y:S02]  /*3d90*/  UISETP.GE.U32.AND UP0, UPT, UR13, UR22, UPT ;  /* 0x000000160d00728c */ /* 0x000fe4000bf06070 */
[----:B------:R-:W-:Y:S02]  /*3da0*/  ULOP3.LUT UR4, UR4, 0x1, URZ, 0x3c, !UPT ;  /* 0x0000000104047892 */ /* 0x000fe4000f8e3cff */
[----:B------:R-:W-:Y:S01]  /*3db0*/  UISETP.GE.AND.EX UP0, UPT, UR5, UR14, UPT, UP0 ;  /* 0x0000000e0500728c */ /* 0x000fe2000bf06300 */
[----:B--2---:R-:W-:Y:S01]  /*3dc0*/  @!P0 FADD.FTZ R25, RZ, R20 ;  /* 0x00000014ff198221 */ /* 0x004fe20000010000 */
[----:B------:R-:W-:Y:S01]  /*3dd0*/  @!P0 FADD.FTZ R24, RZ, R21 ;  /* 0x00000015ff188221 */ /* 0x000fe20000010000 */
[----:B------:R-:W-:-:S03]  /*3de0*/  LOP3.LUT P0, RZ, R0, 0x30f, RZ, 0xc0, !PT ;  /* 0x0000030f00ff7812 */ /* 0x000fc6000780c0ff */
[----:B------:R-:W0:Y:S04]  /*3df0*/  SHFL.BFLY PT, R30, R25, 0x8, 0x1f ;  /* 0x0d001f00191e7f89 */ /* 0x000e2800000e0000 */
[----:B------:R-:W2:Y:S01]  /*3e00*/  SHFL.BFLY PT, R31, R24, 0x8, 0x1f ;  /* 0x0d001f00181f7f89 */ /* 0x000ea200000e0000 */
[----:B0-----:R-:W-:Y:S01]  /*3e10*/  FADD.FTZ R30, R30, R25 ;  /* 0x000000191e1e7221 */ /* 0x001fe20000010000 */
[----:B--2---:R-:W-:-:S04]  /*3e20*/  FADD.FTZ R31, R31, R24 ;  /* 0x000000181f1f7221 */ /* 0x004fc80000010000 */
[----:B------:R-:W0:Y:S04]  /*3e30*/  SHFL.BFLY PT, R133, R30, 0x4, 0x1f ;  /* 0x0c801f001e857f89 */ /* 0x000e2800000e0000 */
[----:B------:R-:W2:Y:S01]  /*3e40*/  SHFL.BFLY PT, R164, R31, 0x4, 0x1f ;  /* 0x0c801f001fa47f89 */ /* 0x000ea200000e0000 */
[----:B0-----:R-:W-:Y:S01]  /*3e50*/  FADD.FTZ R133, R30, R133 ;  /* 0x000000851e857221 */ /* 0x001fe20000010000 */
[----:B--2---:R-:W-:-:S04]  /*3e60*/  FADD.FTZ R164, R31, R164 ;  /* 0x000000a41fa47221 */ /* 0x004fc80000010000 */
[----:B------:R-:W0:Y:S04]  /*3e70*/  SHFL.BFLY PT, R20, R133, 0x2, 0x1f ;  /* 0x0c401f0085147f89 */ /* 0x000e2800000e0000 */
[----:B------:R-:W2:Y:S01]  /*3e80*/  SHFL.BFLY PT, R25, R164, 0x2, 0x1f ;  /* 0x0c401f00a4197f89 */ /* 0x000ea200000e0000 */
[----:B0-----:R-:W-:Y:S02]  /*3e90*/  FADD.FTZ R21, R133, R20 ;  /* 0x0000001485157221 */ /* 0x001fe40000010000 */
[----:B------:R-:W0:Y:S01]  /*3ea0*/  @!P0 S2R R20, SR_CgaCtaId ;  /* 0x0000000000148919 */ /* 0x000e220000008800 */
[----:B--2---:R-:W-:Y:S02]  /*3eb0*/  FADD.FTZ R24, R164, R25 ;  /* 0x00000019a4187221 */ /* 0x004fe40000010000 */
[----:B------:R-:W2:Y:S04]  /*3ec0*/  SHFL.BFLY PT, R30, R21, 0x1, 0x1f ;  /* 0x0c201f00151e7f89 */ /* 0x000ea800000e0000 */
[----:B------:R-:W3:Y:S01]  /*3ed0*/  SHFL.BFLY PT, R25, R24, 0x1, 0x1f ;  /* 0x0c201f0018197f89 */ /* 0x000ee200000e0000 */
[----:B--2---:R-:W-:Y:S01]  /*3ee0*/  FADD.FTZ R21, R21, R30 ;  /* 0x0000001e15157221 */ /* 0x004fe20000010000 */
[----:B------:R-:W-:Y:S01]  /*3ef0*/  @!P0 MOV R30, 0x400 ;  /* 0x00000400001e8802 */ /* 0x000fe20000000f00 */
[----:B---3--:R-:W-:-:S03]  /*3f00*/  FADD.FTZ R25, R24, R25 ;  /* 0x0000001918197221 */ /* 0x008fc60000010000 */
[----:B------:R-:W-:-:S04]  /*3f10*/  @!P0 IADD3 R31, PT, PT, R30, 0x3480, RZ ;  /* 0x000034801e1f8810 */ /* 0x000fc80007ffe0ff */
[----:B0-----:R-:W-:Y:S01]  /*3f20*/  @!P0 LEA R31, R20, R31, 0x18 ;  /* 0x0000001f141f8211 */ /* 0x001fe200078ec0ff */
[----:B------:R-:W-:Y:S01]  /*3f30*/  @!P0 FMUL.FTZ R20, R21, 4.8828125727595761418e-05 ;  /* 0x384ccccd15148820 */ /* 0x000fe20000410000 */
[----:B------:R-:W-:Y:S02]  /*3f40*/  @!P0 FMUL.FTZ R21, R25, 4.8828125727595761418e-05 ;  /* 0x384ccccd19158820 */ /* 0x000fe40000410000 */
[----:B------:R-:W-:-:S05]  /*3f50*/  @!P0 LEA.HI R31, R0, R31, RZ, 0x1f ;  /* 0x0000001f001f8211 */ /* 0x000fca00078ff8ff */
[----:B------:R-:W-:Y:S01]  /*3f60*/  @!P0 STS.64 [R31], R20 ;  /* 0x000000141f008388 */ /* 0x000fe20000000a00 */
[----:B------:R-:W-:Y:S01]  /*3f70*/  BAR.SYNC.DEFER_BLOCKING 0x0 ;  /* 0x0000000000007b1d */ /* 0x000fe20000010000 */
[----:B-1----:R-:W-:-:S04]  /*3f80*/  IADD3 R18, P0, PT, R18, UR24, RZ ;  /* 0x0000001812127c10 */ /* 0x002fc8000ff1e0ff */
[----:B------:R-:W-:Y:S01]  /*3f90*/  IADD3.X R19, PT, PT, R19, UR25, RZ, P0, !PT ;  /* 0x0000001913137c10 */ /* 0x000fe200087fe4ff */
[----:B------:R-:W0:Y:S02]  /*3fa0*/  LDS.64 R24, [R13] ;  /* 0x000000000d187984 */ /* 0x000e240000000a00 */
[--C-:B0-----:R-:W-:Y:S01]  /*3fb0*/  FADD.FTZ R28, R28, -R24.reuse ;  /* 0x800000181c1c7221 */ /* 0x101fe20000010000 */
        /* <DEDUP_REMOVED lines=68> */
[----:B------:R-:W-:Y:S01]  /*4400*/  FFMA.FTZ R49, R22, -R25, R49 ;  /* 0x8000001916317223 */ /* 0x000fe20000010031 */
        /* <DEDUP_REMOVED lines=132> */
[----:B------:R-:W-:Y:S02]  /*4c50*/  F2FP.BF16.F32.PACK_AB R23, R24, R79 ;  /* 0x0000004f1817723e */ /* 0x000fe400000010ff */
[----:B------:R-:W-:-:S02]  /*4c60*/  F2FP.BF16.F32.PACK_AB R28, R28, R109 ;  /* 0x0000006d1c1c723e */ /* 0x000fc400000010ff */
[----:B------:R-:W-:Y:S01]  /*4c70*/  F2FP.BF16.F32.PACK_AB R29, R30, R85 ;  /* 0x000000551e1d723e */ /* 0x000fe200000010ff */
[----:B------:R0:W-:Y:S01]  /*4c80*/  STG.E.64 desc[UR16][R18.64+0x1400], R22 ;  /* 0x0014001612007986 */ /* 0x0001e2000c101b10 */
        /* <DEDUP_REMOVED lines=34> */
[----:B------:R-:W-:Y:S05]  /*4eb0*/  BRA.U !UP0, `(.L_x_172) ;  /* 0xffffffb908787547 */ /* 0x000fea000b83ffff */
.L_x_162:
[----:B------:R-:W-:Y:S02]  /*4ec0*/  USHF.L.U32 UR10, UR11, 0x3, URZ ;  /* 0x000000030b0a7899 */ /* 0x000fe400080006ff */
[----:B------:R-:W-:Y:S02]  /*4ed0*/  ULOP3.LUT UR12, UR11, 0x1, URZ, 0xc0, !UPT ;  /* 0x000000010b0c7892 */ /* 0x000fe4000f8ec0ff */
[----:B------:R-:W-:Y:S02]  /*4ee0*/  ULOP3.LUT UR10, UR10, 0x7fff0, URZ, 0xc0, !UPT ;  /* 0x0007fff00a0a7892 */ /* 0x000fe4000f8ec0ff */
[----:B------:R-:W-:Y:S02]  /*4ef0*/  UIMAD UR12, UR12, 0x140, URZ ;  /* 0x000001400c0c78a4 */ /* 0x000fe4000f8e02ff */
[----:B------:R-:W-:Y:S02]  /*4f00*/  UIADD3 UR10, UPT, UPT, UR10, UR20, URZ ;  /* 0x000000140a0a7290 */ /* 0x000fe4000fffe0ff */
[----:B------:R-:W-:-:S02]  /*4f10*/  UIADD3 UR19, UPT, UPT, UR12, 0x140, URZ ;  /* 0x000001400c137890 */ /* 0x000fc4000fffe0ff */
[----:B------:R-:W-:-:S04]  /*4f20*/  ULEA UR10, UR10, UR12, 0x5 ;  /* 0x0000000c0a0a7291 */ /* 0x000fc8000f8e28ff */
[----:B------:R-:W-:-:S06]  /*4f30*/  UISETP.GE.AND UP0, UPT, UR10, UR19, UPT ;  /* 0x000000130a00728c */ /* 0x000fcc000bf06270 */
[----:B------:R-:W-:-:S13]  /*4f40*/  PLOP3.LUT P0, PT, PT, PT, UP0, 0x80, 0x8 ;  /* 0x000000000008781c */ /* 0x000fda0003f0f008 */
[----:B------:R-:W-:Y:S05]  /*4f50*/  @P0 EXIT ;  /* 0x000000000000094d */ /* 0x000fea0003800000 */
[----:B------:R-:W1:Y:S01]  /*4f60*/  S2R R39, SR_TID.X ;  /* 0x0000000000277919 */ /* 0x000e620000002100 */
[----:B------:R-:W2:Y:S01]  /*4f70*/  LDC.64 R2, c[0x0][0x3c8] ;  /* 0x0000f200ff027b82 */ /* 0x000ea20000000a00 */
[----:B------:R-:W-:Y:S01]  /*4f80*/  UMOV UR6, 0x400 ;  /* 0x0000040000067882 */ /* 0x000fe20000000000 */
[----:B------:R-:W3:Y:S01]  /*4f90*/  LDCU.64 UR4, c[0x0][0x3d0] ;  /* 0x00007a00ff0477ac */ /* 0x000ee20008000a00 */
[----:B0-----:R-:W-:-:S05]  /*4fa0*/  MOV R18, UR10 ;  /* 0x0000000a00127c02 */ /* 0x001fca0008000f00 */
[----:B------:R-:W0:Y:S01]  /*4fb0*/  S2UR UR7, SR_CgaCtaId ;  /* 0x00000000000779c3 */ /* 0x000e220000008800 */
[----:B---3--:R-:W-:Y:S01]  /*4fc0*/  UIADD3 UR4, UP0, UPT, UR4, 0x3a000, URZ ;  /* 0x0003a00004047890 */ /* 0x008fe2000ff1e0ff */
[----:B--2---:R-:W-:-:S03]  /*4fd0*/  ISETP.LT.U32.AND P0, PT, R2, 0x4, PT ;  /* 0x000000040200780c */ /* 0x004fc60003f01070 */
[----:B------:R-:W-:Y:S01]  /*4fe0*/  UIADD3.X UR5, UPT, UPT, URZ, UR5, URZ, UP0, !UPT ;  /* 0x00000005ff057290 */ /* 0x000fe200087fe4ff */
[C---:B------:R-:W-:Y:S02]  /*4ff0*/  ISETP.LT.AND.EX P0, PT, R3.reuse, RZ, PT, P0 ;  /* 0x000000ff0300720c */ /* 0x040fe40003f01300 */
[----:B-1----:R-:W-:Y:S01]  /*5000*/  SHF.R.U32.HI R0, RZ, 0x5, R39 ;  /* 0x00000005ff007819 */ /* 0x002fe20000011627 */
[----:B0-----:R-:W-:Y:S01]  /*5010*/  ULEA UR6, UR7, UR6, 0x18 ;  /* 0x0000000607067291 */ /* 0x001fe2000f8ec0ff */
[----:B------:R-:W-:Y:S02]  /*5020*/  SEL R4, R2, 0x4, P0 ;  /* 0x0000000402047807 */ /* 0x000fe40000000000 */
[----:B------:R-:W-:Y:S02]  /*5030*/  LOP3.LUT R6, RZ, R0, RZ, 0x33, !PT ;  /* 0x00000000ff067212 */ /* 0x000fe400078e33ff */
[----:B------:R-:W-:Y:S02]  /*5040*/  SEL R3, R3, RZ, P0 ;  /* 0x000000ff03037207 */ /* 0x000fe40000000000 */
[----:B------:R-:W-:-:S02]  /*5050*/  SHF.L.U32 R5, R4, 0x4, RZ ;  /* 0x0000000404057819 */ /* 0x000fc400000006ff */
[----:B------:R-:W-:Y:S02]  /*5060*/  SHF.L.U64.HI R4, R4, 0x4, R3 ;  /* 0x0000000404047819 */ /* 0x000fe40000010203 */
[----:B------:R-:W-:Y:S02]  /*5070*/  IADD3 R6, P0, PT, R6, R5, RZ ;  /* 0x0000000506067210 */ /* 0x000fe40007f1e0ff */
[C---:B------:R-:W-:Y:S02]  /*5080*/  LOP3.LUT R19, R39.reuse, 0x1f, RZ, 0xc0, !PT ;  /* 0x0000001f27137812 */ /* 0x040fe400078ec0ff */
[----:B------:R-:W-:Y:S02]  /*5090*/  IADD3.X R7, PT, PT, R4, -0x1, RZ, P0, !PT ;  /* 0xffffffff04077810 */ /* 0x000fe400007fe4ff */
[C---:B------:R-:W-:Y:S02]  /*50a0*/  LOP3.LUT R47, R39.reuse, 0xf, RZ, 0xc0, !PT ;  /* 0x0000000f272f7812 */ /* 0x040fe400078ec0ff */
[----:B------:R-:W-:Y:S01]  /*50b0*/  SHF.L.U32 R42, R39, 0x1, RZ ;  /* 0x00000001272a7819 */ /* 0x000fe200000006ff */
[----:B------:R-:W-:-:S04]  /*50c0*/  IMAD.WIDE.U32 R2, R7, -0x33333333, RZ ;  /* 0xcccccccd07027825 */ /* 0x000fc800078e00ff */
[----:B------:R-:W-:-:S04]  /*50d0*/  IMAD.WIDE.U32 R8, P0, R6, -0x33333334, R2 ;  /* 0xcccccccc06087825 */ /* 0x000fc80007800002 */
[----:B------:R-:W-:Y:S01]  /*50e0*/  IMAD.WIDE.U32 R2, R6, -0x33333333, RZ ;  /* 0xcccccccd06027825 */ /* 0x000fe200078e00ff */
[----:B------:R-:W-:Y:S02]  /*50f0*/  IADD3.X R11, PT, PT, RZ, RZ, RZ, P0, !PT ;  /* 0x000000ffff0b7210 */ /* 0x000fe400007fe4ff */
[----:B------:R-:W-:Y:S02]  /*5100*/  MOV R10, R9 ;  /* 0x00000009000a7202 */ /* 0x000fe40000000f00 */
[----:B------:R-:W-:Y:S02]  /*5110*/  IADD3 RZ, P0, PT, R3, R8, RZ ;  /* 0x0000000803ff7210 */ /* 0x000fe40007f1e0ff */
[----:B------:R-:W-:Y:S02]  /*5120*/  SHF.R.U32.HI R8, RZ, 0x4, R39 ;  /* 0x00000004ff087819 */ /* 0x000fe40000011627 */
[----:B------:R-:W-:Y:S01]  /*5130*/  LEA R9, R0, UR6, 0x7 ;  /* 0x0000000600097c11 */ /* 0x000fe2000f8e38ff */
        /* <DEDUP_REMOVED lines=9> */
[----:B------:R-:W-:Y:S02]  /*51d0*/  ISETP.GE.U32.AND P0, PT, R10, 0x3, PT ;  /* 0x000000030a00780c */ /* 0x000fe40003f06070 */
[----:B------:R-:W-:Y:S02]  /*51e0*/  IADD3.X R10, PT, PT, RZ, -0x1, RZ, P2, !PT ;  /* 0xffffffffff0a7810 */ /* 0x000fe400017fe4ff */
[----:B------:R-:W-:Y:S02]  /*51f0*/  LEA.HI.X R41, R3, RZ, RZ, 0x1d, P1 ;  /* 0x000000ff03297211 */ /* 0x000fe400008fecff */
[----:B------:R-:W-:-:S02]  /*5200*/  ISETP.GE.U32.AND.EX P0, PT, R10, RZ, PT, P0 ;  /* 0x000000ff0a00720c */ /* 0x000fc40003f06100 */
[----:B------:R-:W-:Y:S01]  /*5210*/  LOP3.LUT R10, R2, 0x780, RZ, 0xc0, !PT ;  /* 0x00000780020a7812 */ /* 0x000fe200078ec0ff */
[----:B------:R-:W-:Y:S01]  /*5220*/  IMAD.WIDE.U32 R2, R0, 0x280, RZ ;  /* 0x0000028000027825 */ /* 0x000fe200078e00ff */
[----:B------:R-:W-:Y:S02]  /*5230*/  LOP3.LUT R40, R45, 0xfffffff8, RZ, 0xc0, !PT ;  /* 0xfffffff82d287812 */ /* 0x000fe400078ec0ff */
[----:B------:R-:W-:Y:S02]  /*5240*/  IADD3 R20, PT, PT, R10, UR6, RZ ;  /* 0x000000060a147c10 */ /* 0x000fe4000fffe0ff */
[----:B------:R-:W-:Y:S02]  /*5250*/  LOP3.LUT R39, R2, 0x1f, R39, 0xf8, !PT ;  /* 0x0000001f02277812 */ /* 0x000fe400078ef827 */
[----:B------:R-:W-:-:S07]  /*5260*/  LOP3.LUT R41, R41, 0x3fffffff, RZ, 0xc0, !PT ;  /* 0x3fffffff29297812 */ /* 0x000fce00078ec0ff */
.L_x_184:
[----:B------:R-:W-:Y:S01]  /*5270*/  ISETP.GT.U32.AND P1, PT, R5, R0, PT ;  /* 0x000000000500720c */ /* 0x000fe20003f24070 */
[----:B------:R-:W-:Y:S01]  /*5280*/  BSSY.RECONVERGENT B0, `(.L_x_173) ;  /* 0x0000074000007945 */ /* 0x000fe20003800200 */
[----:B0-----:R-:W-:Y:S01]  /*5290*/  HFMA2 R21, -RZ, RZ, 0, 0 ;  /* 0x00000000ff157431 */ /* 0x001fe200000001ff */
[----:B------:R-:W-:Y:S02]  /*52a0*/  MOV R22, RZ ;  /* 0x000000ff00167202 */ /* 0x000fe40000000f00 */
[----:B------:R-:W-:-:S13]  /*52b0*/  ISETP.GT.AND.EX P1, PT, R4, RZ, PT, P1 ;  /* 0x000000ff0400720c */ /* 0x000fda0003f24310 */
[----:B-12---:R-:W-:Y:S05]  /*52c0*/  @!P1 BRA `(.L_x_174) ;  /* 0x0000000400bc9947 */ /* 0x006fea0003800000 */
[----:B------:R-:W-:Y:S01]  /*52d0*/  ISETP.GE.U32.AND P2, PT, R6, 0x46, PT ;  /* 0x000000460600780c */ /* 0x000fe20003f46070 */
[----:B------:R-:W-:Y:S01]  /*52e0*/  BSSY.RECONVERGENT B1, `(.L_x_175) ;  /* 0x0000035000017945 */ /* 0x000fe20003800200 */
[----:B------:R-:W-:Y:S02]  /*52f0*/  ISETP.NE.U32.AND P1, PT, R44, RZ, PT ;  /* 0x000000ff2c00720c */ /* 0x000fe40003f25070 */
[----:B------:R-:W-:Y:S02]  /*5300*/  ISETP.GE.U32.AND.EX P2, PT, R7, RZ, PT, P2 ;  /* 0x000000ff0700720c */ /* 0x000fe40003f46120 */
[----:B------:R-:W-:Y:S02]  /*5310*/  IADD3 R14, P3, PT, R19, R18, RZ ;  /* 0x00000012130e7210 */ /* 0x000fe40007f7e0ff */
[----:B------:R-:W-:Y:S02]  /*5320*/  ISETP.NE.AND.EX P1, PT, RZ, RZ, PT, P1 ;  /* 0x000000ffff00720c */ /* 0x000fe40003f25310 */
[----:B------:R-:W-:-:S02]  /*5330*/  SHF.R.S32.HI R43, RZ, 0x1f, R18 ;  /* 0x0000001fff2b7819 */ /* 0x000fc40000011412 */
[----:B------:R-:W-:Y:S02]  /*5340*/  MOV R22, RZ ;  /* 0x000000ff00167202 */ /* 0x000fe40000000f00 */
[----:B------:R-:W-:Y:S02]  /*5350*/  MOV R37, R0 ;  /* 0x0000000000257202 */ /* 0x000fe40000000f00 */
[----:B------:R-:W-:Y:S02]  /*5360*/  MOV R38, RZ ;  /* 0x000000ff00267202 */ /* 0x000fe40000000f00 */
[----:B------:R-:W-:Y:S01]  /*5370*/  MOV R21, RZ ;  /* 0x000000ff00157202 */ /* 0x000fe20000000f00 */
[----:B------:R-:W-:Y:S06]  /*5380*/  @!P2 BRA `(.L_x_176) ;  /* 0x0000000000a8a947 */ /* 0x000fec0003800000 */
[----:B------:R-:W-:Y:S01]  /*5390*/  IADD3 R11, P2, PT, R18, R39, RZ ;  /* 0x00000027120b7210 */ /* 0x000fe20007f5e0ff */
[----:B------:R-:W-:Y:S01]  /*53a0*/  HFMA2 R22, -RZ, RZ, 0, 0 ;  /* 0x00000000ff167431 */ /* 0x000fe200000001ff */
[----:B------:R-:W-:Y:S01]  /*53b0*/  MOV R23, R40 ;  /* 0x0000002800177202 */ /* 0x000fe20000000f00 */
[----:B------:R-:W-:Y:S01]  /*53c0*/  HFMA2 R38, -RZ, RZ, 0, 0 ;  /* 0x00000000ff267431 */ /* 0x000fe200000001ff */
[----:B------:R-:W-:Y:S02]  /*53d0*/  IADD3.X R12, PT, PT, R3, R43, RZ, P2, !PT ;  /* 0x0000002b030c7210 */ /* 0x000fe400017fe4ff */
[C---:B------:R-:W-:Y:S02]  /*53e0*/  LEA R10, P2, R11.reuse, UR4, 0x3 ;  /* 0x000000040b0a7c11 */ /* 0x040fe4000f8418ff */
[----:B------:R-:W-:Y:S02]  /*53f0*/  MOV R36, R41 ;  /* 0x0000002900247202 */ /* 0x000fe40000000f00 */
[----:B------:R-:W-:-:S02]  /*5400*/  LEA.HI.X R11, R11, UR5, R12, 0x3, P2 ;  /* 0x000000050b0b7c11 */ /* 0x000fc400090f1c0c */
[----:B------:R-:W-:-:S07]  /*5410*/  MOV R37, R0 ;  /* 0x0000000000257202 */ /* 0x000fce0000000f00 */
.L_x_177:
        /* <DEDUP_REMOVED lines=33> */
.L_x_176:
[----:B------:R-:W-:Y:S05]  /*5630*/  BSYNC.RECONVERGENT B1 ;  /* 0x0000000000017941 */ /* 0x000fea0003800200 */
.L_x_175:
        /* <DEDUP_REMOVED lines=25> */
.L_x_179:
[----:B------:R-:W-:Y:S05]  /*57d0*/  BSYNC.RECONVERGENT B1 ;  /* 0x0000000000017941 */ /* 0x000fea0003800200 */
.L_x_178:
        /* <DEDUP_REMOVED lines=9> */
[----:B------:R-:W-:Y:S02]  /*5870*/  @P2 IADD3 R37, P3, PT, R37, 0x14, RZ ;  /* 0x0000001425252810 */ /* 0x000fe40007f7e0ff */
[----:B------:R-:W-:Y:S02]  /*5880*/  @!P1 MOV R10, R14 ;  /* 0x0000000e000a9202 */ /* 0x000fe40000000f00 */
[----:B------:R-:W-:Y:S02]  /*5890*/  @P2 IADD3.X R38, PT, PT, RZ, R38, RZ, P3, !PT ;  /* 0x00000026ff262210 */ /* 0x000fe40001ffe4ff */
[----:B------:R-:W-:Y:S02]  /*58a0*/  @!P1 MOV R11, R15 ;  /* 0x0000000f000b9202 */ /* 0x000fe40000000f00 */
[----:B------:R-:W-:Y:S01]  /*58b0*/  @P2 IADD3 R17, PT, PT, R13, R17, RZ ;  /* 0x000000110d112210 */ /* 0x000fe20007ffe0ff */
[----:B------:R-:W-:-:S02]  /*58c0*/  @!P1 IMAD R13, R38, 0x280, RZ ;  /* 0x00000280260d9824 */ /* 0x000fc400078e02ff */
[----:B------:R-:W-:Y:S01]  /*58d0*/  @!P1 IMAD.WIDE.U32 R10, R37, 0x280, R10 ;  /* 0x00000280250a9825 */ /* 0x000fe200078e000a */
[----:B0-----:R-:W-:-:S04]  /*58e0*/  @P2 LEA R16, P3, R12, R24, 0x3 ;  /* 0x000000180c102211 */ /* 0x001fc800078618ff */
[----:B------:R-:W-:Y:S02]  /*58f0*/  @!P1 IADD3 R11, PT, PT, R11, R13, RZ ;  /* 0x0000000d0b0b9210 */ /* 0x000fe40007ffe0ff */
        /* <DEDUP_REMOVED lines=12> */
.L_x_174:
[----:B------:R-:W-:Y:S05]  /*59c0*/  BSYNC.RECONVERGENT B0 ;  /* 0x0000000000007941 */ /* 0x000fea0003800200 */
.L_x_173:
[----:B------:R0:W-:Y:S01]  /*59d0*/  STS [R9], R21 ;  /* 0x0000001509007388 */ /* 0x0001e20000000800 */
[----:B------:R-:W1:Y:S01]  /*59e0*/  LDC.64 R14, c[0x0][0x388] ;  /* 0x0000e200ff0e7b82 */ /* 0x000e620000000a00 */
[----:B------:R-:W-:Y:S02]  /*59f0*/  ISETP.GT.U32.AND P1, PT, R47, 0x9, PT ;  /* 0x000000092f00780c */ /* 0x000fe40003f24070 */
[----:B------:R0:W-:Y:S01]  /*5a00*/  STS [R9+0x500], R22 ;  /* 0x0005001609007388 */ /* 0x0001e20000000800 */
[----:B------:R-:W-:-:S04]  /*5a10*/  MOV R23, R8 ;  /* 0x0000000800177202 */ /* 0x000fc80000000f00 */
[----:B------:R-:W2:Y:S08]  /*5a20*/  LDC.64 R16, c[0x0][0x390] ;  /* 0x0000e400ff107b82 */ /* 0x000eb00000000a00 */
[----:B0-----:R-:W-:Y:S06]  /*5a30*/  BAR.SYNC.DEFER_BLOCKING 0x0 ;  /* 0x0000000000007b1d */ /* 0x001fec0000010000 */
.L_x_183:
        /* <DEDUP_REMOVED lines=31> */
.L_x_194:
        /* <DEDUP_REMOVED lines=11> */
.L_x_182:
[----:B------:R-:W-:Y:S05]  /*5ce0*/  BSYNC.RECONVERGENT B0 ;  /* 0x0000000000007941 */ /* 0x000fea0003800200 */
.L_x_181:
        /* <DEDUP_REMOVED lines=9> */
.L_x_180:
        /* <DEDUP_REMOVED lines=8> */
.L_x_186:
[----:B------:R-:W-:Y:S05]  /*5e00*/  BSYNC B0 ;  /* 0x0000000000007941 */ /* 0x000fea0003800000 */
.L_x_185:
        /* <DEDUP_REMOVED lines=8> */
.L_x_187:
[----:B------:R-:W-:Y:S01]  /*5e90*/  FADD.FTZ R13, R13, R10 ;  /* 0x0000000a0d0d7221 */ /* 0x000fe20000010000 */
[----:B------:R-:W-:-:S04]  /*5ea0*/  HFMA2 R28, -RZ, RZ, 0, 2.384185791015625e-07 ;  /* 0x00000004ff1c7431 */ /* 0x000fc800000001ff */
[----:B------:R-:W-:Y:S02]  /*5eb0*/  MOV R29, R13 ;  /* 0x0000000d001d7202 */ /* 0x000fe40000000f00 */
[----:B------:R-:W-:-:S07]  /*5ec0*/  MOV R12, R27 ;  /* 0x0000001b000c7202 */ /* 0x000fce0000000f00 */
[----:B------:R-:W-:Y:S05]  /*5ed0*/  WARPSYNC.COLLECTIVE R26, `(.L_x_188) ;  /* 0x000000001a087348 */ /* 0x000fea0003c00000 */
[----:B------:R0:W1:Y:S02]  /*5ee0*/  SHFL.BFLY P3, R27, R29, R28, R31 ;  /* 0x0c00001c1d1b7389 */ /* 0x000064000006001f */
[----:B01----:R-:W-:Y:S05]  /*5ef0*/  ENDCOLLECTIVE ;  /* 0x000000000000791b */ /* 0x003fea0003800000 */
.L_x_188:
[----:B------:R-:W-:-:S05]  /*5f00*/  FADD.FTZ R12, R12, R11 ;  /* 0x0000000b0c0c7221 */ /* 0x000fca0000010000 */
[----:B------:R-:W-:Y:S02]  /*5f10*/  MOV R29, R12 ;  /* 0x0000000c001d7202 */ /* 0x000fe40000000f00 */
[----:B------:R-:W-:-:S07]  /*5f20*/  MOV R22, R27 ;  /* 0x0000001b00167202 */ /* 0x000fce0000000f00 */
[----:B------:R-:W-:Y:S05]  /*5f30*/  WARPSYNC.COLLECTIVE R26, `(.L_x_189) ;  /* 0x000000001a087348 */ /* 0x000fea0003c00000 */
[----:B------:R0:W1:Y:S02]  /*5f40*/  SHFL.BFLY P3, R27, R29, R28, R31 ;  /* 0x0c00001c1d1b7389 */ /* 0x000064000006001f */
[----:B01----:R-:W-:Y:S05]  /*5f50*/  ENDCOLLECTIVE ;  /* 0x000000000000791b */ /* 0x003fea0003800000 */
.L_x_189:
[----:B------:R-:W-:Y:S01]  /*5f60*/  FADD.FTZ R22, R13, R22 ;  /* 0x000000160d167221 */ /* 0x000fe20000010000 */
[----:B------:R-:W-:-:S04]  /*5f70*/  HFMA2 R28, -RZ, RZ, 0, 1.1920928955078125e-07 ;  /* 0x00000002ff1c7431 */ /* 0x000fc800000001ff */
[----:B------:R-:W-:Y:S02]  /*5f80*/  MOV R29, R22 ;  /* 0x00000016001d7202 */ /* 0x000fe40000000f00 */
[----:B------:R-:W-:-:S07]  /*5f90*/  MOV R21, R27 ;  /* 0x0000001b00157202 */ /* 0x000fce0000000f00 */
[----:B------:R-:W-:Y:S05]  /*5fa0*/  WARPSYNC.COLLECTIVE R26, `(.L_x_190) ;  /* 0x000000001a087348 */ /* 0x000fea0003c00000 */
[----:B------:R0:W1:Y:S02]  /*5fb0*/  SHFL.BFLY P3, R27, R29, R28, R31 ;  /* 0x0c00001c1d1b7389 */ /* 0x000064000006001f */
[----:B01----:R-:W-:Y:S05]  /*5fc0*/  ENDCOLLECTIVE ;  /* 0x000000000000791b */ /* 0x003fea0003800000 */
.L_x_190:
[----:B------:R-:W-:-:S05]  /*5fd0*/  FADD.FTZ R21, R12, R21 ;  /* 0x000000150c157221 */ /* 0x000fca0000010000 */
[----:B------:R-:W-:Y:S02]  /*5fe0*/  MOV R29, R21 ;  /* 0x00000015001d7202 */ /* 0x000fe40000000f00 */
[----:B------:R-:W-:-:S07]  /*5ff0*/  MOV R25, R27 ;  /* 0x0000001b00197202 */ /* 0x000fce0000000f00 */
[----:B------:R-:W-:Y:S05]  /*6000*/  WARPSYNC.COLLECTIVE R26, `(.L_x_191) ;  /* 0x000000001a087348 */ /* 0x000fea0003c00000 */
[----:B------:R0:W1:Y:S02]  /*6010*/  SHFL.BFLY P3, R27, R29, R28, R31 ;  /* 0x0c00001c1d1b7389 */ /* 0x000064000006001f */
[----:B01----:R-:W-:Y:S05]  /*6020*/  ENDCOLLECTIVE ;  /* 0x000000000000791b */ /* 0x003fea0003800000 */
.L_x_191:
[----:B------:R-:W-:Y:S01]  /*6030*/  FADD.FTZ R25, R22, R25 ;  /* 0x0000001916197221 */ /* 0x000fe20000010000 */
[----:B------:R-:W-:-:S04]  /*6040*/  HFMA2 R28, -RZ, RZ, 0, 5.9604644775390625e-08 ;  /* 0x00000001ff1c7431 */ /* 0x000fc800000001ff */
[----:B------:R-:W-:Y:S02]  /*6050*/  MOV R29, R25 ;  /* 0x00000019001d7202 */ /* 0x000fe40000000f00 */
[----:B------:R-:W-:-:S07]  /*6060*/  MOV R10, R27 ;  /* 0x0000001b000a7202 */ /* 0x000fce0000000f00 */
[----:B------:R-:W-:Y:S05]  /*6070*/  WARPSYNC.COLLECTIVE R26, `(.L_x_192) ;  /* 0x000000001a087348 */ /* 0x000fea0003c00000 */
[----:B------:R0:W1:Y:S02]  /*6080*/  SHFL.BFLY P3, R27, R29, R28, R31 ;  /* 0x0c00001c1d1b7389 */ /* 0x000064000006001f */
[----:B01----:R-:W-:Y:S05]  /*6090*/  ENDCOLLECTIVE ;  /* 0x000000000000791b */ /* 0x003fea0003800000 */
.L_x_192:
[----:B------:R-:W-:-:S05]  /*60a0*/  FADD.FTZ R10, R21, R10 ;  /* 0x0000000a150a7221 */ /* 0x000fca0000010000 */
[----:B------:R-:W-:Y:S02]  /*60b0*/  MOV R29, R10 ;  /* 0x0000000a001d7202 */ /* 0x000fe40000000f00 */
[----:B------:R-:W-:-:S07]  /*60c0*/  MOV R24, R27 ;  /* 0x0000001b00187202 */ /* 0x000fce0000000f00 */
[----:B------:R-:W-:Y:S05]  /*60d0*/  WARPSYNC.COLLECTIVE R26, `(.L_x_193) ;  /* 0x000000001a087348 */ /* 0x000fea0003c00000 */
[----:B------:R0:W1:Y:S02]  /*60e0*/  SHFL.BFLY P3, R27, R29, R28, R31 ;  /* 0x0c00001c1d1b7389 */ /* 0x000064000006001f */
[----:B01----:R-:W-:Y:S05]  /*60f0*/  ENDCOLLECTIVE ;  /* 0x000000000000791b */ /* 0x003fea0003800000 */
.L_x_193:
[----:B------:R-:W-:Y:S01]  /*6100*/  FADD.FTZ R24, R25, R24 ;  /* 0x0000001819187221 */ /* 0x000fe20000010000 */
[----:B------:R-:W-:Y:S01]  /*6110*/  MOV R11, R27 ;  /* 0x0000001b000b7202 */ /* 0x000fe20000000f00 */
[----:B------:R-:W-:Y:S06]  /*6120*/  BRA `(.L_x_194) ;  /* 0xfffffff800c07947 */ /* 0x000fec000383ffff */
.L_x_195:
        /* <DEDUP_REMOVED lines=13> */
.L_x_1590:


//--------------------- .text._ZN13group_norm_v218gn_bwd_cuda_kernelI13__nv_bfloat16Li320ELi2ELi32ELi20ELi1024ELb0ELb1ELi32ELi320ELi320ELi4ELb1ELi8ELb0ELb0ELNS_15WgradSyncMethodE3ENS_16CompileConditionILi1000EEEEEvPT_S6_S6_PKS5_S8_S8_S8_PKfflPfPj --------------------------
	.section	.text._ZN13group_norm_v218gn_bwd_cuda_kernelI13__nv_bfloat16Li320ELi2ELi32ELi20ELi1024ELb0ELb1ELi32ELi320ELi320ELi4ELb1ELi8ELb0ELb0ELNS_15WgradSyncMethodE3ENS_16CompileConditionILi1000EEEEEvPT_S6_S6_PKS5_S8_S8_S8_PKfflPfPj,"ax",@progbits
	.align	128
        .global         _ZN13group_norm_v218gn_bwd_cuda_kernelI13__nv_bfloat16Li320ELi2ELi32ELi20ELi1024ELb0ELb1ELi32ELi320ELi320ELi4ELb1ELi8ELb0ELb0ELNS_15WgradSyncMethodE3ENS_16CompileConditionILi1000EEEEEvPT_S6_S6_PKS5_S8_S8_S8_PKfflPfPj
        .type           _ZN13group_norm_v218gn_bwd_cuda_kernelI13__nv_bfloat16Li320ELi2ELi32ELi20ELi1024ELb0ELb1ELi32ELi320ELi320ELi4ELb1ELi8ELb0ELb0ELNS_15WgradSyncMethodE3ENS_16CompileConditionILi1000EEEEEvPT_S6_S6_PKS5_S8_S8_S8_PKfflPfPj,@function
        .size           _ZN13group_norm_v218gn_bwd_cuda_kernelI13__nv_bfloat16Li320ELi2ELi32ELi20ELi1024ELb0ELb1ELi32ELi320ELi320ELi4ELb1ELi8ELb0ELb0ELNS_15WgradSyncMethodE3ENS_16CompileConditionILi1000EEEEEvPT_S6_S6_PKS5_S8_S8_S8_PKfflPfPj,(.L_x_1591 - _ZN13group_norm_v218gn_bwd_cuda_kernelI13__nv_bfloat16Li320ELi2ELi32ELi20ELi1024ELb0ELb1ELi32ELi320ELi320ELi4ELb1ELi8ELb0ELb0ELNS_15WgradSyncMethodE3ENS_16CompileConditionILi1000EEEEEvPT_S6_S6_PKS5_S8_S8_S8_PKfflPfPj)
        .other          _ZN13group_norm_v218gn_bwd_cuda_kernelI13__nv_bfloat16Li320ELi2ELi32ELi20ELi1024ELb0ELb1ELi32ELi320ELi320ELi4ELb1ELi8ELb0ELb0ELNS_15WgradSyncMethodE3ENS_16CompileConditionILi1000EEEEEvPT_S6_S6_PKS5_S8_S8_S8_PKfflPfPj,@"STO_CUDA_ENTRY STV_DEFAULT"
_ZN13group_norm_v218gn_bwd_cuda_kernelI13__nv_bfloat16Li320ELi2ELi32ELi20ELi1024ELb0ELb1ELi32ELi320ELi320ELi4ELb1ELi8ELb0ELb0ELNS_15WgradSyncMethodE3ENS_16CompileConditionILi1000EEEEEvPT_S6_S6_PKS5_S8_S8_S8_PKfflPfPj:
.text._ZN13group_norm_v218gn_bwd_cuda_kernelI13__nv_bfloat16Li320ELi2ELi32ELi20ELi1024ELb0ELb1ELi32ELi320ELi320ELi4ELb1ELi8ELb0ELb0ELNS_15WgradSyncMethodE3ENS_16CompileConditionILi1000EEEEEvPT_S6_S6_PKS5_S8_S8_S8_PKfflPfPj:
        /* <DEDUP_REMOVED lines=27> */
.L_x_198:
[----:B0-----:R-:W2:Y:S04]  /*01b0*/  LD.E.STRONG.GPU R5, desc[UR14][R2.64+0x20] ;  /* 0x0000200e02057980 */ /* 0x001ea8000c10f900 */
[----:B--2---:R-:W-:Y:S01]  /*01c0*/  CCTL.IVALL ;  /* 0x00000000ff00798f */ /* 0x004fe20002000000 */
[----:B------:R-:W-:Y:S05]  /*01d0*/  YIELD ;  /* 0x0000000000007946 */ /* 0x000fea0003800000 */
[----:B-----5:R-:W-:-:S04]  /*01e0*/  LOP3.LUT R5, R5, R0, RZ, 0x3c, !PT ;  /* 0x0000000005057212 */ /* 0x020fc800078e3cff */
[----:B------:R-:W-:-:S13]  /*01f0*/  ISETP.GT.AND P0, PT, R5, -0x1, PT ;  /* 0xffffffff0500780c */ /* 0x000fda0003f04270 */
[----:B------:R-:W-:Y:S05]  /*0200*/  @P0 BRA `(.L_x_198) ;  /* 0xfffffffc00e80947 */ /* 0x000fea000383ffff */
.L_x_197:
[----:B------:R-:W-:Y:S05]  /*0210*/  WARPSYNC.ALL ;  /* 0x0000000000007948 */ /* 0x000fea0003800000 */
[----:B------:R-:W-:Y:S06]  /*0220*/  BAR.SYNC.DEFER_BLOCKING 0x0 ;  /* 0x0000000000007b1d */ /* 0x000fec0000010000 */
[----:B------:R-:W-:Y:S05]  /*0230*/  BRA `(.L_x_199) ;  /* 0x0000003000407947 */ /* 0x000fea0003800000 */
.L_x_196:
        /* <DEDUP_REMOVED lines=22> */
[----:B------:R-:W-:Y:S01]  /*03a0*/  UMOV UR4, URZ ;  /* 0x000000ff00047c82 */ /* 0x000fe20008000000 */
[----:B------:R-:W-:Y:S01]  /*03b0*/  UMOV UR10, UR8 ;  /* 0x00000008000a7c82 */ /* 0x000fe20008000000 */
[----:B------:R-:W-:-:S02]  /*03c0*/  UMOV UR5, URZ ;  /* 0x000000ff00057c82 */ /* 0x000fc40008000000 */
[----:B------:R-:W-:Y:S02]  /*03d0*/  SHF.R.U32.HI R81, RZ, 0x10, R5 ;  /* 0x00000010ff517819 */ /* 0x000fe40000011605 */
[C---:B--2---:R-:W-:Y:S02]  /*03e0*/  PRMT R78, R2.reuse, 0x7632, R78 ;  /* 0x00007632024e7816 */ /* 0x044fe4000000004e */
[C---:B------:R-:W-:Y:S02]  /*03f0*/  PRMT R74, R3.reuse, 0x7632, R74 ;  /* 0x00007632034a7816 */ /* 0x040fe4000000004a */
[----:B------:R-:W-:Y:S02]  /*0400*/  SHF.L.U32 R80, R2, 0x10, RZ ;  /* 0x0000001002507819 */ /* 0x000fe400000006ff */
[----:B------:R-:W-:Y:S02]  /*0410*/  SHF.L.U32 R76, R3, 0x10, RZ ;  /* 0x00000010034c7819 */ /* 0x000fe400000006ff */
[----:B------:R-:W-:-:S02]  /*0420*/  SHF.L.U32 R78, R78, 0x10, RZ ;  /* 0x000000104e4e7819 */ /* 0x000fc400000006ff */
[----:B------:R-:W-:-:S07]  /*0430*/  SHF.L.U32 R74, R74, 0x10, RZ ;  /* 0x000000104a4a7819 */ /* 0x000fce00000006ff */
.L_x_211:
[----:B------:R-:W-:Y:S01]  /*0440*/  LOP3.LUT R0, R22, 0xffff, RZ, 0xc0, !PT ;  /* 0x0000ffff16007812 */ /* 0x000fe200078ec0ff */
[----:B0-----:R-:W0:Y:S01]  /*0450*/  S2UR UR8, SR_CTAID.Y ;  /* 0x00000000000879c3 */ /* 0x001e220000002600 */
[----:B------:R-:W-:Y:S01]  /*0460*/  USHF.R.U64 UR6, UR10, 0x1, UR5 ;  /* 0x000000010a067899 */ /* 0x000fe20008001205 */
[----:B------:R-:W1:Y:S02]  /*0470*/  LDCU.64 UR12, c[0x0][0x3a0] ;  /* 0x00007400ff0c77ac */ /* 0x000e640008000a00 */
[----:B------:R-:W-:-:S03]  /*0480*/  IMAD R0, R0, 0x334, RZ ;  /* 0x0000033400007824 */ /* 0x000fc600078e02ff */
[----:B------:R-:W-:Y:S01]  /*0490*/  MOV R5, UR6 ;  /* 0x0000000600057c02 */ /* 0x000fe20008000f00 */
[----:B------:R-:W2:Y:S01]  /*04a0*/  S2UR UR18, SR_CTAID.X ;  /* 0x00000000001279c3 */ /* 0x000ea20000002500 */
[----:B------:R-:W-:Y:S01]  /*04b0*/  SHF.R.U32.HI R50, RZ, 0x10, R0 ;  /* 0x00000010ff327819 */ /* 0x000fe20000011600 */
[----:B------:R-:W3:Y:S03]  /*04c0*/  LDCU.64 UR16, c[0x0][0x3c8] ;  /* 0x00007900ff1077ac */ /* 0x000ee60008000a00 */
[----:B------:R-:W-:-:S05]  /*04d0*/  PRMT R0, R50, 0x9910, RZ ;  /* 0x0000991032007816 */ /* 0x000fca00000000ff */
[----:B------:R-:W-:-:S05]  /*04e0*/  IMAD R0, R0, 0x50, RZ ;  /* 0x0000005000007824 */ /* 0x000fca00078e02ff */
[----:B------:R-:W-:Y:S01]  /*04f0*/  IADD3 R0, PT, PT, RZ, -R0, RZ ;  /* 0x80000000ff007210 */ /* 0x000fe20007ffe0ff */
[----:B0-----:R-:W-:-:S03]  /*0500*/  ULOP3.LUT UR11, UR8, 0x1, URZ, 0xc0, !UPT ;  /* 0x00000001080b7892 */ /* 0x001fc6000f8ec0ff */
[----:B------:R-:W-:-:S04]  /*0510*/  PRMT R3, R0, 0x7710, RZ ;  /* 0x0000771000037816 */ /* 0x000fc800000000ff */
[----:B------:R-:W-:Y:S01]  /*0520*/  IADD3 R23, PT, PT, R3, R22, RZ ;  /* 0x0000001603177210 */ /* 0x000fe20007ffe0ff */
[----:B--2---:R-:W-:Y:S01]  /*0530*/  USHF.L.U32 UR7, UR18, 0x5, URZ ;  /* 0x0000000512077899 */ /* 0x004fe200080006ff */
[----:B------:R-:W-:Y:S02]  /*0540*/  MOV R3, UR11 ;  /* 0x0000000b00037c02 */ /* 0x000fe40008000f00 */
[----:B------:R-:W-:-:S05]  /*0550*/  LOP3.LUT R0, R23, 0xffff, RZ, 0xc0, !PT ;  /* 0x0000ffff17007812 */ /* 0x000fca00078ec0ff */
[----:B------:R-:W-:Y:S01]  /*0560*/  IMAD R0, R3, 0x50, R0 ;  /* 0x0000005003007824 */ /* 0x000fe200078e0200 */
[----:B------:R-:W-:Y:S01]  /*0570*/  MOV R3, UR7 ;  /* 0x0000000700037c02 */ /* 0x000fe20008000f00 */
[----:B------:R-:W-:-:S03]  /*0580*/  USHF.R.U32.HI UR7, URZ, 0x1, UR5 ;  /* 0x00000001ff077899 */ /* 0x000fc60008011605 */
[----:B------:R-:W-:Y:S01]  /*0590*/  SHF.L.U32 R2, R0, 0x2, RZ ;  /* 0x0000000200027819 */ /* 0x000fe200000006ff */
[----:B------:R-:W-:Y:S01]  /*05a0*/  UIMAD UR9, UR7, 0xa0000, URZ ;  /* 0x000a0000070978a4 */ /* 0x000fe2000f8e02ff */
[----:B------:R-:W-:Y:S01]  /*05b0*/  LOP3.LUT R0, R50, 0x3e0, R3, 0xf8, !PT ;  /* 0x000003e032007812 */ /* 0x000fe200078ef803 */
[----:B------:R-:W-:-:S03]  /*05c0*/  HFMA2 R3, -RZ, RZ, 0, 0 ;  /* 0x00000000ff037431 */ /* 0x000fc600000001ff */
[----:B------:R-:W-:-:S04]  /*05d0*/  IMAD.WIDE.U32 R2, R5, 0xa0000, R2 ;  /* 0x000a000005027825 */ /* 0x000fc800078e0002 */
[----:B------:R-:W-:-:S05]  /*05e0*/  IMAD R5, R0, 0x280, RZ ;  /* 0x0000028000057824 */ /* 0x000fca00078e02ff */
[----:B------:R-:W-:-:S04]  /*05f0*/  IADD3 R72, P0, PT, R5, R2, RZ ;  /* 0x0000000205487210 */ /* 0x000fc80007f1e0ff */
[----:B------:R-:W-:Y:S01]  /*0600*/  IADD3.X R3, PT, PT, R3, UR9, RZ, P0, !PT ;  /* 0x0000000903037c10 */ /* 0x000fe200087fe4ff */
[----:B------:R-:W-:Y:S01]  /*0610*/  USHF.L.U32 UR9, UR6, 0x6, URZ ;  /* 0x0000000606097899 */ /* 0x000fe200080006ff */
[C---:B------:R-:W-:Y:S02]  /*0620*/  SHF.L.U32 R70, R72.reuse, 0x1, RZ ;  /* 0x0000000148467819 */ /* 0x040fe400000006ff */
[----:B------:R-:W-:Y:S02]  /*0630*/  SHF.L.U64.HI R72, R72, 0x1, R3 ;  /* 0x0000000148487819 */ /* 0x000fe40000010203 */
[----:B-1----:R-:W-:Y:S01]  /*0640*/  IADD3 R34, P0, PT, R70, UR12, RZ ;  /* 0x0000000c46227c10 */ /* 0x002fe2000ff1e0ff */
[----:B------:R-:W-:-:S03]  /*0650*/  USHF.L.U64.HI UR6, UR6, 0x6, UR7 ;  /* 0x0000000606067899 */ /* 0x000fc60008010207 */
[----:B------:R-:W-:Y:S01]  /*0660*/  IADD3.X R35, PT, PT, R72, UR13, RZ, P0, !PT ;  /* 0x0000000d48237c10 */ /* 0x000fe200087fe4ff */
[----:B------:R-:W0:Y:S01]  /*0670*/  LDCU.64 UR12, c[0x0][0x3b8] ;  /* 0x00007700ff0c77ac */ /* 0x000e220008000a00 */
[----:B------:R-:W-:Y:S02]  /*0680*/  MOV R2, UR9 ;  /* 0x0000000900027c02 */ /* 0x000fe40008000f00 */
[----:B------:R-:W-:Y:S01]  /*0690*/  MOV R3, UR6 ;  /* 0x0000000600037c02 */ /* 0x000fe20008000f00 */
[----:B------:R-:W2:Y:S03]  /*06a0*/  LDG.E.64.CONSTANT R52, desc[UR14][R34.64] ;  /* 0x0000000e22347981 */ /* 0x000ea6000c1e9b00 */
[----:B------:R-:W1:Y:S01]  /*06b0*/  LDCU.64 UR6, c[0x0][0x398] ;  /* 0x00007300ff0677ac */ /* 0x000e620008000a00 */
[----:B------:R-:W-:Y:S01]  /*06c0*/  IMAD.WIDE.U32 R2, R81, 0x2, R2 ;  /* 0x0000000251027825 */ /* 0x000fe200078e0002 */
[----:B------:R-:W4:Y:S04]  /*06d0*/  LDG.E.64.CONSTANT R32, desc[UR14][R34.64+0x1400] ;  /* 0x0014000e22207981 */ /* 0x000f28000c1e9b00 */
[----:B------:R-:W5:Y:S04]  /*06e0*/  LDG.E.64.CONSTANT R28, desc[UR14][R34.64+0x3c00] ;  /* 0x003c000e221c7981 */ /* 0x000f68000c1e9b00 */
[----:B------:R-:W5:Y:S01]  /*06f0*/  LDG.E.64.CONSTANT R30, desc[UR14][R34.64+0x2800] ;  /* 0x0028000e221e7981 */ /* 0x000f62000c1e9b00 */
[----:B0-----:R-:W-:-:S03]  /*0700*/  LEA R16, P0, R2, UR12, 0x2 ;  /* 0x0000000c02107c11 */ /* 0x001fc6000f8010ff */
[----:B------:R-:W5:Y:S01]  /*0710*/  LDG.E.64.CONSTANT R26, desc[UR14][R34.64+0x5000] ;  /* 0x0050000e221a7981 */ /* 0x000f62000c1e9b00 */
[----:B------:R-:W-:-:S03]  /*0720*/  LEA.HI.X R17, R2, UR13, R3, 0x2, P0 ;  /* 0x0000000d02117c11 */ /* 0x000fc600080f1403 */
[----:B------:R-:W5:Y:S04]  /*0730*/  LDG.E.64.CONSTANT R24, desc[UR14][R34.64+0x6400] ;  /* 0x0064000e22187981 */ /* 0x000f68000c1e9b00 */
[----:B------:R-:W5:Y:S01]  /*0740*/  LDG.E.64.CONSTANT R16, desc[UR14][R16.64] ;  /* 0x0000000e10107981 */ /* 0x000f62000c1e9b00 */
[----:B-1----:R-:W-:Y:S01]  /*0750*/  IADD3 R36, P0, PT, R70, UR6, RZ ;  /* 0x0000000646247c10 */ /* 0x002fe2000ff1e0ff */
[----:B------:R-:W0:Y:S02]  /*0760*/  LDCU UR6, c[0x0][0x3c0] ;  /* 0x00007800ff0677ac */ /* 0x000e240008000800 */
[----:B------:R-:W5:Y:S04]  /*0770*/  LDG.E.64.CONSTANT R20, desc[UR14][R34.64+0x7800] ;  /* 0x0078000e22147981 */ /* 0x000f68000c1e9b00 */
[----:B------:R1:W5:Y:S01]  /*0780*/  LDG.E.64.CONSTANT R18, desc[UR14][R34.64+0x8c00] ;  /* 0x008c000e22127981 */ /* 0x000362000c1e9b00 */
        /* <DEDUP_REMOVED lines=9> */
[----:B-1----:R-:W1:Y:S01]  /*0820*/  S2R R35, SR_CgaCtaId ;  /* 0x0000000000237919 */ /* 0x002e620000008800 */
[----:B------:R-:W-:-:S04]  /*0830*/  MOV R0, 0x400 ;  /* 0x0000040000007802 */ /* 0x000fc80000000f00 */
[----:B------:R-:W-:Y:S02]  /*0840*/  IADD3 R0, PT, PT, R0, 0x2800, RZ ;  /* 0x0000280000007810 */ /* 0x000fe40007ffe0ff */
[----:B------:R-:W-:Y:S02]  /*0850*/  LOP3.LUT R23, R23, 0xffff, RZ, 0xc0, !PT ;  /* 0x0000ffff17177812 */ /* 0x000fe400078ec0ff */
[----:B-1----:R-:W-:-:S05]  /*0860*/  LEA R0, R35, R0, 0x18 ;  /* 0x0000000023007211 */ /* 0x002fca00078ec0ff */
[----:B------:R-:W-:-:S05]  /*0870*/  IMAD R23, R23, 0x28, R0 ;  /* 0x0000002817177824 */ /* 0x000fca00078e0200 */
[----:B------:R-:W-:Y:S01]  /*0880*/  LEA R50, R50, R23, 0x3 ;  /* 0x0000001732327211 */ /* 0x000fe200078e18ff */
[----:B------:R-:W-:Y:S02]  /*0890*/  UIADD3 UR10, UP0, UPT, UR10, 0x8, URZ ;  /* 0x000000080a0a7890 */ /* 0x000fe4000ff1e0ff */
[----:B---3--:R-:W-:Y:S02]  /*08a0*/  USHF.L.U32 UR13, UR16, 0x1, URZ ;  /* 0x00000001100d7899 */ /* 0x008fe400080006ff */
[----:B------:R-:W-:Y:S02]  /*08b0*/  UIADD3.X UR5, UPT, UPT, URZ, UR5, URZ, UP0, !UPT ;  /* 0x00000005ff057290 */ /* 0x000fe400087fe4ff */
[----:B------:R-:W-:Y:S02]  /*08c0*/  USHF.L.U64.HI UR12, UR16, 0x1, UR17 ;  /* 0x00000001100c7899 */ /* 0x000fe40008010211 */
[----:B------:R-:W-:Y:S01]  /*08d0*/  UISETP.GE.U32.AND UP0, UPT, UR10, UR13, UPT ;  /* 0x0000000d0a00728c */ /* 0x000fe2000bf06070 */
[----:B--2---:R-:W-:-:S02]  /*08e0*/  PRMT R0, R52, 0x7632, R0 ;  /* 0x0000763234007816 */ /* 0x004fc40000000000 */
[C---:B------:R-:W-:Y:S02]  /*08f0*/  PRMT R35, R53.reuse, 0x7632, R35 ;  /* 0x0000763235237816 */ /* 0x040fe40000000023 */
[----:B------:R-:W-:Y:S02]  /*0900*/  SHF.L.U32 R53, R53, 0x10, RZ ;  /* 0x0000001035357819 */ /* 0x000fe400000006ff */
[----:B----4-:R-:W-:Y:S02]  /*0910*/  SHF.L.U32 R59, R32, 0x10, RZ ;  /* 0x00000010203b7819 */ /* 0x010fe400000006ff */
[----:B------:R-:W-:Y:S02]  /*0920*/  SHF.L.U32 R61, R33, 0x10, RZ ;  /* 0x00000010213d7819 */ /* 0x000fe400000006ff */
[C---:B-----5:R-:W-:Y:S02]  /*0930*/  PRMT R51, R29.reuse, 0x7632, R51 ;  /* 0x000076321d337816 */ /* 0x060fe40000000033 */
[----:B------:R-:W-:-:S02]  /*0940*/  SHF.L.U32 R71, R29, 0x10, RZ ;  /* 0x000000101d477819 */ /* 0x000fc400000006ff */
[----:B0-----:R-:W-:Y:S02]  /*0950*/  PRMT R37, R32, 0x7632, R37 ;  /* 0x0000763220257816 */ /* 0x001fe40000000025 */
[----:B------:R-:W-:Y:S02]  /*0960*/  PRMT R39, R33, 0x7632, R39 ;  /* 0x0000763221277816 */ /* 0x000fe40000000027 */
[C---:B------:R-:W-:Y:S02]  /*0970*/  PRMT R34, R30.reuse, 0x7632, R34 ;  /* 0x000076321e227816 */ /* 0x040fe40000000022 */
[----:B------:R-:W-:Y:S01]  /*0980*/  SHF.L.U32 R63, R30, 0x10, RZ ;  /* 0x000000101e3f7819 */ /* 0x000fe200000006ff */
[----:B------:R-:W-:Y:S01]  /*0990*/  FADD.FTZ R17, R17, UR6 ;  /* 0x0000000611117e21 */ /* 0x000fe20008010000 */
[C---:B------:R-:W-:Y:S02]  /*09a0*/  PRMT R29, R26.reuse, 0x7632, R29 ;  /* 0x000076321a1d7816 */ /* 0x040fe4000000001d */
[----:B------:R-:W-:Y:S01]  /*09b0*/  SHF.L.U32 R73, R26, 0x10, RZ ;  /* 0x000000101a497819 */ /* 0x000fe200000006ff */
[----:B------:R0:W1:Y:S01]  /*09c0*/  MUFU.RSQ R68, R17 ;  /* 0x0000001100447308 */ /* 0x0000620000001400 */
[----:B------:R-:W-:-:S02]  /*09d0*/  PRMT R30, R31, 0x7632, R30 ;  /* 0x000076321f1e7816 */ /* 0x000fc4000000001e */
[----:B------:R-:W-:Y:S02]  /*09e0*/  SHF.L.U32 R65, R31, 0x10, RZ ;  /* 0x000000101f417819 */ /* 0x000fe400000006ff */
[----:B------:R-:W-:Y:S02]  /*09f0*/  PRMT R38, R28, 0x7632, R38 ;  /* 0x000076321c267816 */ /* 0x000fe40000000026 */
[C---:B------:R-:W-:Y:S02]  /*0a00*/  PRMT R26, R24.reuse, 0x7632, R26 ;  /* 0x00007632181a7816 */ /* 0x040fe4000000001a */
[----:B------:R-:W-:Y:S02]  /*0a10*/  SHF.L.U32 R85, R24, 0x10, RZ ;  /* 0x0000001018557819 */ /* 0x000fe400000006ff */
[C---:B------:R-:W-:Y:S02]  /*0a20*/  PRMT R23, R25.reuse, 0x7632, R23 ;  /* 0x0000763219177816 */ /* 0x040fe40000000017 */
[----:B------:R-:W-:-:S02]  /*0a30*/  SHF.L.U32 R57, R25, 0x10, RZ ;  /* 0x0000001019397819 */ /* 0x000fc400000006ff */
[----:B------:R-:W-:Y:S02]  /*0a40*/  SHF.L.U32 R67, R28, 0x10, RZ ;  /* 0x000000101c437819 */ /* 0x000fe400000006ff */
[C---:B------:R-:W-:Y:S02]  /*0a50*/  PRMT R24, R20.reuse, 0x7632, R24 ;  /* 0x0000763214187816 */ /* 0x040fe40000000018 */
[----:B------:R-:W-:Y:S02]  /*0a60*/  SHF.L.U32 R31, R20, 0x10, RZ ;  /* 0x00000010141f7819 */ /* 0x000fe400000006ff */
[C---:B------:R-:W-:Y:S02]  /*0a70*/  PRMT R25, R18.reuse, 0x7632, R25 ;  /* 0x0000763212197816 */ /* 0x040fe40000000019 */
[----:B------:R-:W-:Y:S02]  /*0a80*/  SHF.L.U32 R83, R18, 0x10, RZ ;  /* 0x0000001012537819 */ /* 0x000fe400000006ff */
[----:B------:R-:W-:-:S02]  /*0a90*/  PRMT R28, R27, 0x7632, R28 ;  /* 0x000076321b1c7816 */ /* 0x000fc4000000001c */
[C---:B------:R-:W-:Y:S02]  /*0aa0*/  PRMT R20, R21.reuse, 0x7632, R20 ;  /* 0x0000763215147816 */ /* 0x040fe40000000014 */
[----:B------:R-:W-:Y:S01]  /*0ab0*/  SHF.L.U32 R69, R21, 0x10, RZ ;  /* 0x0000001015457819 */ /* 0x000fe200000006ff */
[C---:B------:R-:W-:Y:S01]  /*0ac0*/  FADD.FTZ R21, -R16.reuse, R59 ;  /* 0x0000003b10157221 */ /* 0x040fe20000010100 */
[C---:B------:R-:W-:Y:S02]  /*0ad0*/  PRMT R18, R19.reuse, 0x7632, R18 ;  /* 0x0000763213127816 */ /* 0x040fe40000000012 */
[----:B------:R-:W-:Y:S01]  /*0ae0*/  SHF.L.U32 R55, R19, 0x10, RZ ;  /* 0x0000001013377819 */ /* 0x000fe200000006ff */
[----:B------:R-:W-:Y:S01]  /*0af0*/  FADD.FTZ R19, -R16, R61 ;  /* 0x0000003d10137221 */ /* 0x000fe20000010100 */
[----:B------:R-:W-:Y:S01]  /*0b00*/  SHF.L.U32 R33, R0, 0x10, RZ ;  /* 0x0000001000217819 */ /* 0x000fe200000006ff */
[C---:B------:R-:W-:Y:S01]  /*0b10*/  FADD.FTZ R32, -R16.reuse, R63 ;  /* 0x0000003f10207221 */ /* 0x040fe20000010100 */
[----:B------:R-:W-:Y:S01]  /*0b20*/  SHF.L.U32 R93, R27, 0x10, RZ ;  /* 0x000000101b5d7819 */ /* 0x000fe200000006ff */
[----:B------:R-:W-:Y:S01]  /*0b30*/  FADD.FTZ R27, -R16, R53 ;  /* 0x00000035101b7221 */ /* 0x000fe20000010100 */
[----:B------:R-:W-:-:S02]  /*0b40*/  SHF.L.U32 R37, R37, 0x10, RZ ;  /* 0x0000001025257819 */ /* 0x000fc400000006ff */
[----:B------:R-:W-:Y:S01]  /*0b50*/  SHF.L.U32 R39, R39, 0x10, RZ ;  /* 0x0000001027277819 */ /* 0x000fe200000006ff */
[C---:B0-----:R-:W-:Y:S01]  /*0b60*/  FADD.FTZ R17, -R16.reuse, R65 ;  /* 0x0000004110117221 */ /* 0x041fe20000010100 */
[----:B------:R-:W-:Y:S01]  /*0b70*/  SHF.L.U32 R35, R35, 0x10, RZ ;  /* 0x0000001023237819 */ /* 0x000fe200000006ff */
[----:B------:R-:W-:Y:S01]  /*0b80*/  FADD.FTZ R0, -R16, R73 ;  /* 0x0000004910007221 */ /* 0x000fe20000010100 */
[----:B------:R-:W-:Y:S02]  /*0b90*/  SHF.L.U32 R59, R30, 0x10, RZ ;  /* 0x000000101e3b7819 */ /* 0x000fe400000006ff */
[----:B------:R-:W-:Y:S01]  /*0ba0*/  SHF.L.U32 R61, R38, 0x10, RZ ;  /* 0x00000010263d7819 */ /* 0x000fe200000006ff */
[----:B------:R-:W-:Y:S01]  /*0bb0*/  FADD.FTZ R36, -R16, R67 ;  /* 0x0000004310247221 */ /* 0x000fe20000010100 */
[----:B------:R-:W-:Y:S02]  /*0bc0*/  SHF.L.U32 R53, R34, 0x10, RZ ;  /* 0x0000001022357819 */ /* 0x000fe400000006ff */
[----:B------:R-:W-:-:S02]  /*0bd0*/  SHF.L.U32 R51, R51, 0x10, RZ ;  /* 0x0000001033337819 */ /* 0x000fc400000006ff */
[----:B------:R-:W-:Y:S01]  /*0be0*/  SHF.L.U32 R63, R29, 0x10, RZ ;  /* 0x000000101d3f7819 */ /* 0x000fe200000006ff */
[----:B------:R-:W-:Y:S01]  /*0bf0*/  FADD.FTZ R29, -R16, R31 ;  /* 0x0000001f101d7221 */ /* 0x000fe20000010100 */
[----:B------:R-:W-:Y:S01]  /*0c00*/  SHF.L.U32 R79, R52, 0x10, RZ ;  /* 0x00000010344f7819 */ /* 0x000fe200000006ff */
[----:B------:R-:W-:Y:S01]  /*0c10*/  FADD.FTZ R75, -R16, R33 ;  /* 0x00000021104b7221 */ /* 0x000fe20000010100 */
[----:B------:R-:W-:Y:S02]  /*0c20*/  SHF.L.U32 R65, R28, 0x10, RZ ;  /* 0x000000101c417819 */ /* 0x000fe400000006ff */
[----:B------:R-:W-:Y:S02]  /*0c30*/  SHF.L.U32 R73, R20, 0x10, RZ ;  /* 0x0000001014497819 */ /* 0x000fe400000006ff */
[----:B------:R-:W-:Y:S01]  /*0c40*/  SHF.L.U32 R77, R18, 0x10, RZ ;  /* 0x00000010124d7819 */ /* 0x000fe200000006ff */
[----:B------:R-:W-:Y:S01]  /*0c50*/  FADD.FTZ R31, -R16, R37 ;  /* 0x00000025101f7221 */ /* 0x000fe20000010100 */
[----:B------:R-:W-:Y:S01]  /*0c60*/  SHF.L.U32 R67, R26, 0x10, RZ ;  /* 0x000000101a437819 */ /* 0x000fe200000006ff */
[C---:B------:R-:W-:Y:S01]  /*0c70*/  FADD.FTZ R33, -R16.reuse, R39 ;  /* 0x0000002710217221 */ /* 0x040fe20000010100 */
[----:B------:R-:W-:Y:S01]  /*0c80*/  SHF.L.U32 R23, R23, 0x10, RZ ;  /* 0x0000001017177819 */ /* 0x000fe200000006ff */
[C---:B------:R-:W-:Y:S01]  /*0c90*/  FADD.FTZ R37, -R16.reuse, R59 ;  /* 0x0000003b10257221 */ /* 0x040fe20000010100 */
[----:B------:R-:W-:Y:S01]  /*0ca0*/  SHF.L.U32 R87, R25, 0x10, RZ ;  /* 0x0000001019577819 */ /* 0x000fe200000006ff */
[C---:B------:R-:W-:Y:S01]  /*0cb0*/  FADD.FTZ R25, -R16.reuse, R35 ;  /* 0x0000002310197221 */ /* 0x040fe20000010100 */
[C---:B------:R-:W-:Y:S01]  /*0cc0*/  FADD.FTZ R39, -R16.reuse, R61 ;  /* 0x0000003d10277221 */ /* 0x040fe20000010100 */
[C---:B------:R-:W-:Y:S01]  /*0cd0*/  FADD.FTZ R38, -R16.reuse, R71 ;  /* 0x0000004710267221 */ /* 0x040fe20000010100 */
[C---:B------:R-:W-:Y:S01]  /*0ce0*/  FADD.FTZ R35, -R16.reuse, R53 ;  /* 0x0000003510237221 */ /* 0x040fe20000010100 */
[C---:B------:R-:W-:Y:S01]  /*0cf0*/  FADD.FTZ R59, -R16.reuse, R51 ;  /* 0x00000033103b7221 */ /* 0x040fe20000010100 */
[C---:B------:R-:W-:Y:S01]  /*0d00*/  FADD.FTZ R61, -R16.reuse, R63 ;  /* 0x0000003f103d7221 */ /* 0x040fe20000010100 */
[----:B------:R-:W-:Y:S01]  /*0d10*/  FADD.FTZ R79, -R16, R79 ;  /* 0x0000004f104f7221 */ /* 0x000fe20000010100 */
[----:B------:R-:W-:Y:S01]  /*0d20*/  SHF.L.U32 R71, R24, 0x10, RZ ;  /* 0x0000001018477819 */ /* 0x000fe200000006ff */
[C---:B------:R-:W-:Y:S01]  /*0d30*/  FADD.FTZ R63, -R16.reuse, R65 ;  /* 0x00000041103f7221 */ /* 0x040fe20000010100 */
[C---:B------:R-:W-:Y:S01]  /*0d40*/  FADD.FTZ R53, -R16.reuse, R73 ;  /* 0x0000004910357221 */ /* 0x040fe20000010100 */
[C---:B------:R-:W-:Y:S01]  /*0d50*/  FADD.FTZ R51, -R16.reuse, R77 ;  /* 0x0000004d10337221 */ /* 0x040fe20000010100 */
[----:B------:R-:W-:Y:S01]  /*0d60*/  FADD.FTZ R65, -R16, R67 ;  /* 0x0000004310417221 */ /* 0x000fe20000010100 */
[----:B------:R-:W-:Y:S01]  /*0d70*/  SHF.L.U32 R77, R14, 0x10, RZ ;  /* 0x000000100e4d7819 */ /* 0x000fe200000006ff */
[----:B------:R-:W-:Y:S01]  /*0d80*/  FADD.FTZ R67, -R16, R23 ;  /* 0x0000001710437221 */ /* 0x000fe20000010100 */
[----:B------:R-:W-:-:S02]  /*0d90*/  PRMT R73, R14, 0x7632, R73 ;  /* 0x000076320e497816 */ /* 0x000fc40000000049 */
[C---:B------:R-:W-:Y:S01]  /*0da0*/  PRMT R24, R15.reuse, 0x7632, R24 ;  /* 0x000076320f187816 */ /* 0x040fe20000000018 */
[C---:B-1----:R-:W-:Y:S01]  /*0db0*/  FMUL.FTZ R79, R68.reuse, R79 ;  /* 0x0000004f444f7220 */ /* 0x042fe20000410000 */
[----:B------:R-:W-:Y:S01]  /*0dc0*/  SHF.L.U32 R23, R15, 0x10, RZ ;  /* 0x000000100f177819 */ /* 0x000fe200000006ff */
[----:B------:R-:W-:Y:S01]  /*0dd0*/  FMUL.FTZ R27, R68, R27 ;  /* 0x0000001b441b7220 */ /* 0x000fe20000410000 */
[----:B------:R-:W-:Y:S01]  /*0de0*/  SHF.L.U32 R73, R73, 0x10, RZ ;  /* 0x0000001049497819 */ /* 0x000fe200000006ff */
[----:B------:R-:W-:Y:S01]  /*0df0*/  FADD.FTZ R14, R77, R47 ;  /* 0x0000002f4d0e7221 */ /* 0x000fe20000010000 */
[----:B------:R-:W-:Y:S01]  /*0e00*/  SHF.L.U32 R24, R24, 0x10, RZ ;  /* 0x0000001018187819 */ /* 0x000fe200000006ff */
[----:B------:R-:W-:Y:S01]  /*0e10*/  FMUL.FTZ R75, R68, R75 ;  /* 0x0000004b444b7220 */ /* 0x000fe20000410000 */
        /* <DEDUP_REMOVED lines=10> */
[----:B------:R-:W-:Y:S01]  /*0ec0*/  FFMA.FTZ R16, R79, R77, R46 ;  /* 0x0000004d4f107223 */ /* 0x000fe2000001002e */
[----:B------:R-:W-:Y:S01]  /*0ed0*/  FADD.FTZ R15, R23, R43 ;  /* 0x0000002b170f7221 */ /* 0x000fe20000010000 */
[----:B------:R-:W-:Y:S01]  /*0ee0*/  FFMA.FTZ R34, R27, R23, R42 ;  /* 0x000000171b227223 */ /* 0x000fe2000001002a */
[----:B------:R-:W-:Y:S01]  /*0ef0*/  PRMT R54, R3, 0x7632, R54 ;  /* 0x0000763203367816 */ /* 0x000fe20000000036 */
[C---:B------:R-:W-:Y:S01]  /*0f00*/  FMUL.FTZ R20, R68.reuse, R21 ;  /* 0x0000001544147220 */ /* 0x040fe20000410000 */
[----:B------:R-:W-:Y:S01]  /*0f10*/  FMUL.FTZ R18, R68, R19 ;  /* 0x0000001344127220 */ /* 0x000fe20000410000 */
[C---:B------:R-:W-:Y:S01]  /*0f20*/  PRMT R66, R4.reuse, 0x7632, R66 ;  /* 0x0000763204427816 */ /* 0x040fe20000000042 */
[----:B------:R-:W-:Y:S01]  /*0f30*/  FFMA.FTZ R89, R75, R73, R44 ;  /* 0x000000494b597223 */ /* 0x000fe2000001002c */
[----:B------:R-:W-:Y:S01]  /*0f40*/  SHF.L.U32 R64, R4, 0x10, RZ ;  /* 0x0000001004407819 */ /* 0x000fe200000006ff */
[----:B------:R-:W-:Y:S01]  /*0f50*/  FADD.FTZ R30, R24, R41 ;  /* 0x00000029181e7221 */ /* 0x000fe20000010000 */
[----:B------:R-:W-:-:S02]  /*0f60*/  PRMT R58, R6, 0x7632, R58 ;  /* 0x00007632063a7816 */ /* 0x000fc4000000003a */
[----:B------:R-:W-:Y:S02]  /*0f70*/  SHF.L.U32 R42, R6, 0x10, RZ ;  /* 0x00000010062a7819 */ /* 0x000fe400000006ff */
[C---:B------:R-:W-:Y:S02]  /*0f80*/  PRMT R43, R11.reuse, 0x7632, R43 ;  /* 0x000076320b2b7816 */ /* 0x040fe4000000002b */
[----:B------:R-:W-:Y:S01]  /*0f90*/  SHF.L.U32 R3, R11, 0x10, RZ ;  /* 0x000000100b037819 */ /* 0x000fe200000006ff */
[----:B------:R-:W-:Y:S01]  /*0fa0*/  FADD.FTZ R11, R14, R84 ;  /* 0x000000540e0b7221 */ /* 0x000fe20000010000 */
[C---:B------:R-:W-:Y:S02]  /*0fb0*/  PRMT R4, R7.reuse, 0x7632, R4 ;  /* 0x0000763207047816 */ /* 0x040fe40000000004 */
[----:B------:R-:W-:Y:S01]  /*0fc0*/  SHF.L.U32 R6, R7, 0x10, RZ ;  /* 0x0000001007067819 */ /* 0x000fe200000006ff */
[----:B------:R-:W-:Y:S01]  /*0fd0*/  FMUL.FTZ R14, R68, R17 ;  /* 0x00000011440e7220 */ /* 0x000fe20000410000 */
[----:B------:R-:W-:-:S02]  /*0fe0*/  SHF.L.U32 R60, R5, 0x10, RZ ;  /* 0x00000010053c7819 */ /* 0x000fc400000006ff */
[C---:B------:R-:W-:Y:S02]  /*0ff0*/  PRMT R46, R9.reuse, 0x7632, R46 ;  /* 0x00007632092e7816 */ /* 0x040fe4000000002e */
[----:B------:R-:W-:Y:S01]  /*1000*/  SHF.L.U32 R7, R9, 0x10, RZ ;  /* 0x0000001009077819 */ /* 0x000fe200000006ff */
[----:B------:R-:W-:Y:S01]  /*1010*/  FFMA.FTZ R9, R20, R84, R16 ;  /* 0x0000005414097223 */ /* 0x000fe20000010010 */
[C---:B------:R-:W-:Y:S02]  /*1020*/  PRMT R44, R13.reuse, 0x7632, R44 ;  /* 0x000076320d2c7816 */ /* 0x040fe4000000002c */
[----:B------:R-:W-:Y:S01]  /*1030*/  SHF.L.U32 R41, R13, 0x10, RZ ;  /* 0x000000100d297819 */ /* 0x000fe200000006ff */
[----:B------:R-:W-:Y:S01]  /*1040*/  FFMA.FTZ R13, R18, R82, R34 ;  /* 0x00000052120d7223 */ /* 0x000fe20000010022 */
[----:B------:R-:W-:Y:S01]  /*1050*/  PRMT R62, R5, 0x7632, R62 ;  /* 0x00007632053e7816 */ /* 0x000fe2000000003e */
[----:B------:R-:W-:Y:S01]  /*1060*/  FADD.FTZ R15, R15, R82 ;  /* 0x000000520f0f7221 */ /* 0x000fe20000010000 */
[----:B------:R-:W-:Y:S01]  /*1070*/  FMUL.FTZ R16, R68, R32 ;  /* 0x0000002044107220 */ /* 0x000fe20000410000 */
[----:B------:R-:W-:Y:S01]  /*1080*/  FADD.FTZ R28, R73, R45 ;  /* 0x0000002d491c7221 */ /* 0x000fe20000010000 */
[----:B------:R-:W-:Y:S01]  /*1090*/  PRMT R56, R2, 0x7632, R56 ;  /* 0x0000763202387816 */ /* 0x000fe20000000038 */
[----:B------:R-:W-:Y:S01]  /*10a0*/  FADD.FTZ R11, R11, R64 ;  /* 0x000000400b0b7221 */ /* 0x000fe20000010000 */
[----:B------:R-:W-:-:S02]  /*10b0*/  PRMT R52, R8, 0x7632, R52 ;  /* 0x0000763208347816 */ /* 0x000fc40000000034 */
[----:B------:R-:W-:Y:S01]  /*10c0*/  SHF.L.U32 R45, R8, 0x10, RZ ;  /* 0x00000010082d7819 */ /* 0x000fe200000006ff */
[----:B------:R-:W-:Y:S01]  /*10d0*/  FFMA.FTZ R8, R14, R60, R13 ;  /* 0x0000003c0e087223 */ /* 0x000fe2000001000d */
[C---:B------:R-:W-:Y:S02]  /*10e0*/  PRMT R2, R10.reuse, 0x7632, R2 ;  /* 0x000076320a027816 */ /* 0x040fe40000000002 */
[----:B------:R-:W-:Y:S01]  /*10f0*/  SHF.L.U32 R5, R10, 0x10, RZ ;  /* 0x000000100a057819 */ /* 0x000fe200000006ff */
[----:B------:R-:W-:Y:S01]  /*1100*/  FMUL.FTZ R10, R68, R38 ;  /* 0x00000026440a7220 */ /* 0x000fe20000410000 */
[C---:B------:R-:W-:Y:S02]  /*1110*/  PRMT R47, R12.reuse, 0x7632, R47 ;  /* 0x000076320c2f7816 */ /* 0x040fe4000000002f */
[----:B------:R-:W-:Y:S01]  /*1120*/  SHF.L.U32 R26, R12, 0x10, RZ ;  /* 0x000000100c1a7819 */ /* 0x000fe200000006ff */
[----:B------:R-:W-:Y:S01]  /*1130*/  FMUL.FTZ R12, R68, R36 ;  /* 0x00000024440c7220 */ /* 0x000fe20000410000 */
[----:B------:R-:W-:Y:S01]  /*1140*/  SHF.L.U32 R34, R62, 0x10, RZ ;  /* 0x000000103e227819 */ /* 0x000fe200000006ff */
[----:B------:R-:W-:Y:S01]  /*1150*/  FFMA.FTZ R9, R16, R64, R9 ;  /* 0x0000004010097223 */ /* 0x000fe20000010009 */
[----:B------:R-:W-:Y:S01]  /*1160*/  FADD.FTZ R62, R15, R60 ;  /* 0x0000003c0f3e7221 */ /* 0x000fe20000010000 */
[----:B------:R-:W-:Y:S01]  /*1170*/  SHF.L.U32 R36, R58, 0x10, RZ ;  /* 0x000000103a247819 */ /* 0x000fe200000006ff */
[----:B------:R-:W-:Y:S01]  /*1180*/  FADD.FTZ R58, R11, R42 ;  /* 0x0000002a0b3a7221 */ /* 0x000fe20000010000 */
[----:B------:R-:W-:Y:S01]  /*1190*/  SHF.L.U32 R38, R4, 0x10, RZ ;  /* 0x0000001004267819 */ /* 0x000fe200000006ff */
[----:B------:R-:W-:Y:S01]  /*11a0*/  FFMA.FTZ R4, R10, R6, R8 ;  /* 0x000000060a047223 */ /* 0x000fe20000010008 */
[----:B------:R-:W-:Y:S01]  /*11b0*/  FFMA.FTZ R9, R12, R42, R9 ;  /* 0x0000002a0c097223 */ /* 0x000fe20000010009 */
[----:B------:R-:W-:Y:S01]  /*11c0*/  FADD.FTZ R62, R62, R6 ;  /* 0x000000063e3e7221 */ /* 0x000fe20000010000 */
[----:B------:R-:W-:Y:S01]  /*11d0*/  FMUL.FTZ R8, R68, R0 ;  /* 0x0000000044087220 */ /* 0x000fe20000410000 */
[----:B------:R-:W-:Y:S01]  /*11e0*/  FMUL.FTZ R77, R80, R77 ;  /* 0x0000004d504d7220 */ /* 0x000fe20000410000 */
[----:B------:R-:W-:Y:S01]  /*11f0*/  FMUL.FTZ R11, R76, R6 ;  /* 0x000000064c0b7220 */ /* 0x000fe20000410000 */
[----:B------:R-:W-:Y:S01]  /*1200*/  FADD.FTZ R58, R58, R45 ;  /* 0x0000002d3a3a7221 */ /* 0x000fe20000010000 */
[----:B------:R-:W-:Y:S01]  /*1210*/  FMUL.FTZ R6, R68, R93 ;  /* 0x0000005d44067220 */ /* 0x000fe20000410000 */
[----:B------:R-:W-:Y:S01]  /*1220*/  FMUL.FTZ R13, R80, R42 ;  /* 0x0000002a500d7220 */ /* 0x000fe20000410000 */
[----:B------:R-:W-:Y:S01]  /*1230*/  FMUL.FTZ R15, R76, R60 ;  /* 0x0000003c4c0f7220 */ /* 0x000fe20000410000 */
[-C--:B------:R-:W-:Y:S01]  /*1240*/  FFMA.FTZ R93, R8, R45.reuse, R9 ;  /* 0x0000002d085d7223 */ /* 0x080fe20000010009 */
[----:B------:R-:W-:Y:S01]  /*1250*/  FADD.FTZ R42, R62, R7 ;  /* 0x000000073e2a7221 */ /* 0x000fe20000010000 */
[----:B------:R-:W-:Y:S01]  /*1260*/  FMUL.FTZ R9, R80, R45 ;  /* 0x0000002d50097220 */ /* 0x000fe20000410000 */
[----:B------:R-:W-:Y:S01]  /*1270*/  FADD.FTZ R62, R58, R5 ;  /* 0x000000053a3e7221 */ /* 0x000fe20000010000 */
[----:B------:R-:W-:Y:S01]  /*1280*/  FMUL.FTZ R73, R78, R73 ;  /* 0x000000494e497220 */ /* 0x000fe20000410000 */
[----:B------:R-:W-:Y:S01]  /*1290*/  FFMA.FTZ R60, R79, R77, RZ ;  /* 0x0000004d4f3c7223 */ /* 0x000fe200000100ff */
[----:B------:R-:W-:Y:S01]  /*12a0*/  FFMA.FTZ R45, R6, R7, R4 ;  /* 0x00000007062d7223 */ /* 0x000fe20000010004 */
[----:B------:R-:W-:Y:S01]  /*12b0*/  FADD.FTZ R58, RZ, R77 ;  /* 0x0000004dff3a7221 */ /* 0x000fe20000010000 */
[C---:B------:R-:W-:Y:S01]  /*12c0*/  FMUL.FTZ R4, R68.reuse, R85 ;  /* 0x0000005544047220 */ /* 0x040fe20000410000 */
[----:B------:R-:W-:Y:S01]  /*12d0*/  FMUL.FTZ R25, R68, R25 ;  /* 0x0000001944197220 */ /* 0x000fe20000410000 */
[----:B------:R-:W-:Y:S01]  /*12e0*/  FMUL.FTZ R23, R76, R23 ;  /* 0x000000174c177220 */ /* 0x000fe20000410000 */
[----:B------:R-:W-:Y:S01]  /*12f0*/  SHF.L.U32 R85, R2, 0x10, RZ ;  /* 0x0000001002557819 */ /* 0x000fe200000006ff */
[----:B------:R-:W-:Y:S01]  /*1300*/  FFMA.FTZ R60, R75, R73, R60 ;  /* 0x000000494b3c7223 */ /* 0x000fe2000001003c */
[----:B------:R-:W-:Y:S01]  /*1310*/  FMUL.FTZ R2, R68, R57 ;  /* 0x0000003944027220 */ /* 0x000fe20000410000 */
[----:B------:R-:W-:Y:S01]  /*1320*/  FADD.FTZ R58, R58, R73 ;  /* 0x000000493a3a7221 */ /* 0x000fe20000010000 */
[----:B------:R-:W-:Y:S01]  /*1330*/  FFMA.FTZ R57, R4, R5, R93 ;  /* 0x0000000504397223 */ /* 0x000fe2000001005d */
[-C--:B------:R-:W-:Y:S01]  /*1340*/  FFMA.FTZ R91, R25, R24.reuse, R40 ;  /* 0x00000018195b7223 */ /* 0x080fe20000010028 */
[----:B------:R-:W-:Y:S01]  /*1350*/  SHF.L.U32 R93, R47, 0x10, RZ ;  /* 0x000000102f5d7819 */ /* 0x000fe200000006ff */
[----:B------:R-:W-:Y:S01]  /*1360*/  FADD.FTZ R47, R62, R26 ;  /* 0x0000001a3e2f7221 */ /* 0x000fe20000010000 */
[----:B------:R-:W-:Y:S01]  /*1370*/  FMUL.FTZ R24, R74, R24 ;  /* 0x000000184a187220 */ /* 0x000fe20000410000 */
[----:B------:R-:W-:Y:S01]  /*1380*/  FFMA.FTZ R60, R27, R23, R60 ;  /* 0x000000171b3c7223 */ /* 0x000fe2000001003c */
[----:B------:R-:W-:Y:S01]  /*1390*/  SHF.L.U32 R56, R56, 0x10, RZ ;  /* 0x0000001038387819 */ /* 0x000fe200000006ff */
[----:B------:R-:W-:Y:S01]  /*13a0*/  FADD.FTZ R62, R58, R23 ;  /* 0x000000173a3e7221 */ /* 0x000fe20000010000 */
[----:B------:R-:W-:Y:S01]  /*13b0*/  FMUL.FTZ R0, R68, R29 ;  /* 0x0000001d44007220 */ /* 0x000fe20000410000 */
[----:B------:R-:W-:Y:S01]  /*13c0*/  FMUL.FTZ R21, R80, R84 ;  /* 0x0000005450157220 */ /* 0x000fe20000410000 */
[----:B------:R-:W-:Y:S01]  /*13d0*/  FFMA.FTZ R60, R25, R24, R60 ;  /* 0x00000018193c7223 */ /* 0x000fe2000001003c */
[----:B------:R-:W-:Y:S01]  /*13e0*/  FADD.FTZ R62, R62, R24 ;  /* 0x000000183e3e7221 */ /* 0x000fe20000010000 */
[-C--:B------:R-:W-:Y:S01]  /*13f0*/  FFMA.FTZ R57, R0, R26.reuse, R57 ;  /* 0x0000001a00397223 */ /* 0x080fe20000010039 */
[----:B------:R-:W-:Y:S01]  /*1400*/  FMUL.FTZ R29, R80, R26 ;  /* 0x0000001a501d7220 */ /* 0x000fe20000410000 */
[----:B------:R-:W-:Y:S01]  /*1410*/  FADD.FTZ R58, R28, R56 ;  /* 0x000000381c3a7221 */ /* 0x000fe20000010000 */
[C---:B------:R-:W-:Y:S01]  /*1420*/  FMUL.FTZ R26, R68.reuse, R31 ;  /* 0x0000001f441a7220 */ /* 0x040fe20000410000 */
[----:B------:R-:W-:Y:S01]  /*1430*/  FMUL.FTZ R28, R68, R33 ;  /* 0x00000021441c7220 */ /* 0x000fe20000410000 */
[----:B------:R-:W-:Y:S01]  /*1440*/  FMUL.FTZ R31, R78, R56 ;  /* 0x000000384e1f7220 */ /* 0x000fe20000410000 */
[----:B------:R-:W-:Y:S01]  /*1450*/  FFMA.FTZ R33, R20, R21, R60 ;  /* 0x0000001514217223 */ /* 0x000fe2000001003c */
[----:B------:R-:W-:Y:S01]  /*1460*/  SHF.L.U32 R54, R54, 0x10, RZ ;  /* 0x0000001036367819 */ /* 0x000fe200000006ff */
[----:B------:R-:W-:Y:S01]  /*1470*/  FADD.FTZ R62, R62, R21 ;  /* 0x000000153e3e7221 */ /* 0x000fe20000010000 */
[----:B------:R-:W-:Y:S01]  /*1480*/  FMUL.FTZ R19, R76, R82 ;  /* 0x000000524c137220 */ /* 0x000fe20000410000 */
[C---:B------:R-:W-:Y:S01]  /*1490*/  FFMA.FTZ R60, R26.reuse, R31, R33 ;  /* 0x0000001f1a3c7223 */ /* 0x040fe20000010021 */
[----:B------:R-:W-:Y:S01]  /*14a0*/  FFMA.FTZ R89, R26, R56, R89 ;  /* 0x000000381a597223 */ /* 0x000fe20000010059 */
[----:B------:R-:W-:Y:S01]  /*14b0*/  FADD.FTZ R62, R62, R31 ;  /* 0x0000001f3e3e7221 */ /* 0x000fe20000010000 */
[----:B------:R-:W-:Y:S01]  /*14c0*/  FADD.FTZ R56, R30, R54 ;  /* 0x000000361e387221 */ /* 0x000fe20000010000 */
[----:B------:R-:W-:Y:S01]  /*14d0*/  FMUL.FTZ R30, R68, R35 ;  /* 0x00000023441e7220 */ /* 0x000fe20000410000 */
[-C--:B------:R-:W-:Y:S01]  /*14e0*/  FMUL.FTZ R33, R74, R54.reuse ;  /* 0x000000364a217220 */ /* 0x080fe20000410000 */
[----:B------:R-:W-:Y:S01]  /*14f0*/  FFMA.FTZ R35, R18, R19, R60 ;  /* 0x0000001312237223 */ /* 0x000fe2000001003c */
[----:B------:R-:W-:Y:S01]  /*1500*/  SHF.L.U32 R32, R66, 0x10, RZ ;  /* 0x0000001042207819 */ /* 0x000fe200000006ff */
[----:B------:R-:W-:Y:S01]  /*1510*/  FADD.FTZ R62, R62, R19 ;  /* 0x000000133e3e7221 */ /* 0x000fe20000010000 */
[----:B------:R-:W-:Y:S01]  /*1520*/  FFMA.FTZ R91, R28, R54, R91 ;  /* 0x000000361c5b7223 */ /* 0x000fe2000001005b */
[----:B------:R-:W-:Y:S01]  /*1530*/  FMUL.FTZ R17, R80, R64 ;  /* 0x0000004050117220 */ /* 0x000fe20000410000 */
[----:B------:R-:W-:Y:S01]  /*1540*/  FFMA.FTZ R54, R28, R33, R35 ;  /* 0x000000211c367223 */ /* 0x000fe20000010023 */
[----:B------:R-:W-:Y:S01]  /*1550*/  FADD.FTZ R62, R62, R33 ;  /* 0x000000213e3e7221 */ /* 0x000fe20000010000 */
[----:B------:R-:W-:Y:S01]  /*1560*/  FADD.FTZ R58, R58, R32 ;  /* 0x000000203a3a7221 */ /* 0x000fe20000010000 */
[-C--:B------:R-:W-:Y:S01]  /*1570*/  FFMA.FTZ R89, R30, R32.reuse, R89 ;  /* 0x000000201e597223 */ /* 0x080fe20000010059 */
[----:B------:R-:W-:Y:S01]  /*1580*/  FMUL.FTZ R35, R78, R32 ;  /* 0x000000204e237220 */ /* 0x000fe20000410000 */
[----:B------:R-:W-:Y:S01]  /*1590*/  FMUL.FTZ R32, R68, R37 ;  /* 0x0000002544207220 */ /* 0x000fe20000410000 */
[----:B------:R-:W-:Y:S01]  /*15a0*/  FFMA.FTZ R37, R16, R17, R54 ;  /* 0x0000001110257223 */ /* 0x000fe20000010036 */
[----:B------:R-:W-:Y:S01]  /*15b0*/  FADD.FTZ R62, R62, R17 ;  /* 0x000000113e3e7221 */ /* 0x000fe20000010000 */
[----:B------:R-:W-:-:S02]  /*15c0*/  FADD.FTZ R56, R56, R34 ;  /* 0x0000002238387221 */ /* 0x000fc40000010000 */
[----:B------:R-:W-:Y:S01]  /*15d0*/  FFMA.FTZ R54, R30, R35, R37 ;  /* 0x000000231e367223 */ /* 0x000fe20000010025 */
[----:B------:R-:W-:Y:S01]  /*15e0*/  FADD.FTZ R62, R62, R35 ;  /* 0x000000233e3e7221 */ /* 0x000fe20000010000 */
[-C--:B------:R-:W-:Y:S01]  /*15f0*/  FFMA.FTZ R91, R32, R34.reuse, R91 ;  /* 0x00000022205b7223 */ /* 0x080fe2000001005b */
[----:B------:R-:W-:Y:S01]  /*1600*/  FMUL.FTZ R37, R74, R34 ;  /* 0x000000224a257220 */ /* 0x000fe20000410000 */
[----:B------:R-:W-:Y:S01]  /*1610*/  FMUL.FTZ R34, R68, R39 ;  /* 0x0000002744227220 */ /* 0x000fe20000410000 */
[----:B------:R-:W-:Y:S01]  /*1620*/  FFMA.FTZ R39, R14, R15, R54 ;  /* 0x0000000f0e277223 */ /* 0x000fe20000010036 */
[----:B------:R-:W-:Y:S01]  /*1630*/  FADD.FTZ R62, R62, R15 ;  /* 0x0000000f3e3e7221 */ /* 0x000fe20000010000 */
[----:B------:R-:W-:Y:S02]  /*1640*/  FADD.FTZ R58, R58, R36 ;  /* 0x000000243a3a7221 */ /* 0x000fe40000010000 */
[----:B------:R-:W-:Y:S01]  /*1650*/  FFMA.FTZ R54, R32, R37, R39 ;  /* 0x0000002520367223 */ /* 0x000fe20000010027 */
        /* <DEDUP_REMOVED lines=13> */
[----:B------:R-:W-:Y:S01]  /*1730*/  SHF.L.U32 R52, R52, 0x10, RZ ;  /* 0x0000001034347819 */ /* 0x000fe200000006ff */
[----:B------:R-:W-:Y:S02]  /*1740*/  FADD.FTZ R62, R62, R11 ;  /* 0x0000000b3e3e7221 */ /* 0x000fe40000010000 */
[----:B------:R-:W-:Y:S01]  /*1750*/  FFMA.FTZ R60, R36, R59, R61 ;  /* 0x0000003b243c7223 */ /* 0x000fe2000001003d */
[----:B------:R-:W-:Y:S01]  /*1760*/  SHF.L.U32 R46, R46, 0x10, RZ ;  /* 0x000000102e2e7819 */ /* 0x000fe200000006ff */
[----:B------:R-:W-:Y:S01]  /*1770*/  FADD.FTZ R62, R62, R59 ;  /* 0x0000003b3e3e7221 */ /* 0x000fe20000010000 */
[----:B------:R-:W-:Y:S01]  /*1780*/  FADD.FTZ R54, R58, R52 ;  /* 0x000000343a367221 */ /* 0x000fe20000010000 */
[----:B------:R-:W-:Y:S01]  /*1790*/  FMUL.FTZ R58, R68, R63 ;  /* 0x0000003f443a7220 */ /* 0x000fe20000410000 */
[-C--:B------:R-:W-:Y:S01]  /*17a0*/  FMUL.FTZ R61, R78, R52.reuse ;  /* 0x000000344e3d7220 */ /* 0x080fe20000410000 */
[----:B------:R-:W-:Y:S01]  /*17b0*/  FFMA.FTZ R63, R8, R9, R60 ;  /* 0x00000009083f7223 */ /* 0x000fe2000001003c */
[----:B------:R-:W-:Y:S01]  /*17c0*/  FADD.FTZ R62, R62, R9 ;  /* 0x000000093e3e7221 */ /* 0x000fe20000010000 */
[----:B------:R-:W-:Y:S01]  /*17d0*/  FFMA.FTZ R89, R38, R52, R89 ;  /* 0x0000003426597223 */ /* 0x000fe20000010059 */
[----:B------:R-:W-:Y:S01]  /*17e0*/  FADD.FTZ R52, R56, R46 ;  /* 0x0000002e38347221 */ /* 0x000fe20000010000 */
[----:B------:R-:W-:Y:S01]  /*17f0*/  FMUL.FTZ R7, R76, R7 ;  /* 0x000000074c077220 */ /* 0x000fe20000410000 */
[----:B------:R-:W-:Y:S01]  /*1800*/  FFMA.FTZ R56, R38, R61, R63 ;  /* 0x0000003d26387223 */ /* 0x000fe2000001003f */
[----:B------:R-:W-:Y:S01]  /*1810*/  FADD.FTZ R62, R62, R61 ;  /* 0x0000003d3e3e7221 */ /* 0x000fe20000010000 */
[----:B------:R-:W-:Y:S01]  /*1820*/  FMUL.FTZ R60, R68, R65 ;  /* 0x00000041443c7220 */ /* 0x000fe20000410000 */
[-C--:B------:R-:W-:Y:S01]  /*1830*/  FMUL.FTZ R63, R74, R46.reuse ;  /* 0x0000002e4a3f7220 */ /* 0x080fe20000410000 */
[----:B------:R-:W-:Y:S01]  /*1840*/  FFMA.FTZ R65, R6, R7, R56 ;  /* 0x0000000706417223 */ /* 0x000fe20000010038 */
[----:B------:R-:W-:Y:S01]  /*1850*/  FADD.FTZ R62, R62, R7 ;  /* 0x000000073e3e7221 */ /* 0x000fe20000010000 */
[----:B------:R-:W-:Y:S01]  /*1860*/  FFMA.FTZ R56, R60, R85, R89 ;  /* 0x000000553c387223 */ /* 0x000fe20000010059 */
[----:B------:R-:W-:Y:S01]  /*1870*/  FMUL.FTZ R5, R80, R5 ;  /* 0x0000000550057220 */ /* 0x000fe20000410000 */
[----:B------:R-:W-:Y:S01]  /*1880*/  FFMA.FTZ R89, R58, R63, R65 ;  /* 0x0000003f3a597223 */ /* 0x000fe20000010041 */
[----:B------:R-:W-:Y:S01]  /*1890*/  FADD.FTZ R62, R62, R63 ;  /* 0x0000003f3e3e7221 */ /* 0x000fe20000010000 */
[----:B------:R-:W-:Y:S01]  /*18a0*/  FFMA.FTZ R91, R58, R46, R91 ;  /* 0x0000002e3a5b7223 */ /* 0x000fe2000001005b */
[----:B------:R-:W-:Y:S01]  /*18b0*/  FADD.FTZ R46, R54, R85 ;  /* 0x00000055362e7221 */ /* 0x000fe20000010000 */
[----:B------:R-:W-:Y:S01]  /*18c0*/  FMUL.FTZ R65, R78, R85 ;  /* 0x000000554e417220 */ /* 0x000fe20000410000 */
[----:B------:R-:W-:Y:S01]  /*18d0*/  FFMA.FTZ R89, R4, R5, R89 ;  /* 0x0000000504597223 */ /* 0x000fe20000010059 */
[----:B------:R-:W-:Y:S01]  /*18e0*/  FADD.FTZ R54, R62, R5 ;  /* 0x000000053e367221 */ /* 0x000fe20000010000 */
[----:B------:R-:W-:Y:S01]  /*18f0*/  SHF.L.U32 R43, R43, 0x10, RZ ;  /* 0x000000102b2b7819 */ /* 0x000fe200000006ff */
[----:B------:R-:W-:Y:S01]  /*1900*/  FADD.FTZ R42, R42, R3 ;  /* 0x000000032a2a7221 */ /* 0x000fe20000010000 */
[-C--:B------:R-:W-:Y:S01]  /*1910*/  FFMA.FTZ R45, R2, R3.reuse, R45 ;  /* 0x00000003022d7223 */ /* 0x080fe2000001002d */
[----:B------:R-:W-:Y:S01]  /*1920*/  FMUL.FTZ R3, R76, R3 ;  /* 0x000000034c037220 */ /* 0x000fe20000410000 */
[----:B------:R-:W-:Y:S01]  /*1930*/  FFMA.FTZ R89, R60, R65, R89 ;  /* 0x000000413c597223 */ /* 0x000fe20000010059 */
[----:B------:R-:W-:Y:S01]  /*1940*/  FADD.FTZ R64, R54, R65 ;  /* 0x0000004136407221 */ /* 0x000fe20000010000 */
[----:B------:R-:W-:Y:S01]  /*1950*/  FMUL.FTZ R62, R68, R67 ;  /* 0x00000043443e7220 */ /* 0x000fe20000410000 */
[----:B------:R-:W-:Y:S01]  /*1960*/  FMUL.FTZ R67, R74, R43 ;  /* 0x0000002b4a437220 */ /* 0x000fe20000410000 */
[----:B------:R-:W-:Y:S01]  /*1970*/  FFMA.FTZ R89, R2, R3, R89 ;  /* 0x0000000302597223 */ /* 0x000fe20000010059 */
[----:B------:R-:W-:-:S03]  /*1980*/  FADD.FTZ R66, R64, R3 ;  /* 0x0000000340427221 */ /* 0x000fc60000010000 */
[----:B------:R-:W-:Y:S01]  /*1990*/  FFMA.FTZ R89, R62, R67, R89 ;  /* 0x000000433e597223 */ /* 0x000fe20000010059 */
[----:B------:R-:W-:Y:S01]  /*19a0*/  FADD.FTZ R82, R66, R67 ;  /* 0x0000004342527221 */ /* 0x000fe20000010000 */
[----:B------:R-:W-:Y:S01]  /*19b0*/  FMUL.FTZ R64, R68, R69 ;  /* 0x0000004544407220 */ /* 0x000fe20000410000 */
[----:B------:R-:W-:Y:S01]  /*19c0*/  FMUL.FTZ R69, R78, R93 ;  /* 0x0000005d4e457220 */ /* 0x000fe20000410000 */
[----:B------:R-:W-:Y:S01]  /*19d0*/  FMUL.FTZ R66, R68, R71 ;  /* 0x0000004744427220 */ /* 0x000fe20000410000 */
[----:B------:R-:W-:Y:S01]  /*19e0*/  FFMA.FTZ R89, R0, R29, R89 ;  /* 0x0000001d00597223 */ /* 0x000fe20000010059 */
[----:B------:R-:W-:Y:S01]  /*19f0*/  FADD.FTZ R82, R82, R29 ;  /* 0x0000001d52527221 */ /* 0x000fe20000010000 */
[----:B------:R-:W-:Y:S01]  /*1a00*/  SHF.L.U32 R44, R44, 0x10, RZ ;  /* 0x000000102c2c7819 */ /* 0x000fe200000006ff */
[----:B------:R-:W-:Y:S01]  /*1a10*/  FMUL.FTZ R71, R76, R41 ;  /* 0x000000294c477220 */ /* 0x000fe20000410000 */
[----:B------:R-:W-:Y:S01]  /*1a20*/  FFMA.FTZ R89, R66, R69, R89 ;  /* 0x0000004542597223 */ /* 0x000fe20000010059 */
[----:B------:R-:W-:Y:S01]  /*1a30*/  FADD.FTZ R82, R82, R69 ;  /* 0x0000004552527221 */ /* 0x000fe20000010000 */
[----:B------:R-:W-:Y:S01]  /*1a40*/  PRMT R40, R48, 0x7632, R40 ;  /* 0x0000763230287816 */ /* 0x000fe20000000028 */
[----:B------:R-:W-:Y:S01]  /*1a50*/  FADD.FTZ R52, R52, R43 ;  /* 0x0000002b34347221 */ /* 0x000fe20000010000 */
[----:B------:R-:W-:Y:S01]  /*1a60*/  FFMA.FTZ R54, R62, R43, R91 ;  /* 0x0000002b3e367223 */ /* 0x000fe2000001005b */
[----:B------:R-:W-:Y:S01]  /*1a70*/  SHF.L.U32 R48, R48, 0x10, RZ ;  /* 0x0000001030307819 */ /* 0x000fe200000006ff */
[----:B------:R-:W-:Y:S01]  /*1a80*/  FADD.FTZ R43, R42, R41 ;  /* 0x000000292a2b7221 */ /* 0x000fe20000010000 */
[----:B------:R-:W-:Y:S01]  /*1a90*/  FMUL.FTZ R84, R68, R53 ;  /* 0x0000003544547220 */ /* 0x000fe20000410000 */
[----:B------:R-:W-:Y:S01]  /*1aa0*/  FMUL.FTZ R85, R74, R44 ;  /* 0x0000002c4a557220 */ /* 0x000fe20000410000 */
[----:B------:R-:W-:Y:S01]  /*1ab0*/  FFMA.FTZ R89, R64, R71, R89 ;  /* 0x0000004740597223 */ /* 0x000fe20000010059 */
[----:B------:R-:W-:Y:S01]  /*1ac0*/  FADD.FTZ R42, R82, R71 ;  /* 0x00000047522a7221 */ /* 0x000fe20000010000 */
[----:B------:R-:W-:Y:S01]  /*1ad0*/  SHF.L.U32 R53, R40, 0x10, RZ ;  /* 0x0000001028357819 */ /* 0x000fe200000006ff */
[----:B------:R-:W-:Y:S01]  /*1ae0*/  FMUL.FTZ R82, R68, R83 ;  /* 0x0000005344527220 */ /* 0x000fe20000410000 */
[----:B------:R-:W-:Y:S01]  /*1af0*/  FFMA.FTZ R89, R84, R85, R89 ;  /* 0x0000005554597223 */ /* 0x000fe20000010059 */
[----:B------:R-:W-:Y:S01]  /*1b00*/  FMUL.FTZ R83, R80, R48 ;  /* 0x0000003050537220 */ /* 0x000fe20000410000 */
[----:B------:R-:W-:Y:S01]  /*1b10*/  FADD.FTZ R86, R42, R85 ;  /* 0x000000552a567221 */ /* 0x000fe20000010000 */
[C---:B------:R-:W-:Y:S01]  /*1b20*/  PRMT R40, R49.reuse, 0x7632, R40 ;  /* 0x0000763231287816 */ /* 0x040fe20000000028 */
[----:B------:R-:W-:Y:S01]  /*1b30*/  FMUL.FTZ R90, R68, R87 ;  /* 0x00000057445a7220 */ /* 0x000fe20000410000 */
[----:B------:R-:W-:Y:S01]  /*1b40*/  SHF.L.U32 R42, R49, 0x10, RZ ;  /* 0x00000010312a7819 */ /* 0x000fe200000006ff */
[----:B------:R-:W-:Y:S01]  /*1b50*/  FFMA.FTZ R89, R82, R83, R89 ;  /* 0x0000005352597223 */ /* 0x000fe20000010059 */
[----:B------:R-:W-:Y:S01]  /*1b60*/  FMUL.FTZ R91, R78, R53 ;  /* 0x000000354e5b7220 */ /* 0x000fe20000410000 */
[----:B------:R-:W-:Y:S01]  /*1b70*/  FADD.FTZ R86, R86, R83 ;  /* 0x0000005356567221 */ /* 0x000fe20000010000 */
[----:B------:R-:W-:Y:S01]  /*1b80*/  FFMA.FTZ R45, R64, R41, R45 ;  /* 0x00000029402d7223 */ /* 0x000fe2000001002d */
[----:B------:R-:W-:Y:S01]  /*1b90*/  SHF.L.U32 R49, R40, 0x10, RZ ;  /* 0x0000001028317819 */ /* 0x000fe200000006ff */
[----:B------:R-:W-:Y:S01]  /*1ba0*/  FFMA.FTZ R41, R90, R91, R89 ;  /* 0x0000005b5a297223 */ /* 0x000fe20000010059 */
[----:B------:R-:W-:Y:S01]  /*1bb0*/  FMUL.FTZ R88, R68, R55 ;  /* 0x0000003744587220 */ /* 0x000fe20000410000 */
[----:B------:R-:W-:Y:S01]  /*1bc0*/  FADD.FTZ R40, R86, R91 ;  /* 0x0000005b56287221 */ /* 0x000fe20000010000 */
[----:B------:R-:W-:Y:S01]  /*1bd0*/  FMUL.FTZ R89, R76, R42 ;  /* 0x0000002a4c597220 */ /* 0x000fe20000410000 */
[----:B------:R-:W-:Y:S01]  /*1be0*/  FMUL.FTZ R86, R68, R51 ;  /* 0x0000003344567220 */ /* 0x000fe20000410000 */
[----:B------:R-:W-:-:S02]  /*1bf0*/  FMUL.FTZ R87, R74, R49 ;  /* 0x000000314a577220 */ /* 0x000fc40000410000 */
[----:B------:R-:W-:Y:S01]  /*1c00*/  FADD.FTZ R40, R40, R89 ;  /* 0x0000005928287221 */ /* 0x000fe20000010000 */
[----:B------:R-:W-:-:S03]  /*1c10*/  FFMA.FTZ R41, R88, R89, R41 ;  /* 0x0000005958297223 */ /* 0x000fc60000010029 */
[----:B------:R-:W-:Y:S01]  /*1c20*/  FADD.FTZ R40, R40, R87 ;  /* 0x0000005728287221 */ /* 0x000fe20000010000 */
[----:B------:R-:W-:-:S05]  /*1c30*/  FFMA.FTZ R41, R86, R87, R41 ;  /* 0x0000005756297223 */ /* 0x000fca0000010029 */
[----:B------:R0:W-:Y:S01]  /*1c40*/  STS.64 [R50], R40 ;  /* 0x0000002832007388 */ /* 0x0001e20000000a00 */
[----:B------:R-:W-:Y:S01]  /*1c50*/  UISETP.GE.AND.EX UP0, UPT, UR5, UR12, UPT, UP0 ;  /* 0x0000000c0500728c */ /* 0x000fe2000bf06300 */
[----:B------:R-:W-:Y:S01]  /*1c60*/  FADD.FTZ R92, R46, R93 ;  /* 0x0000005d2e5c7221 */ /* 0x000fe20000010000 */
[----:B------:R-:W-:Y:S01]  /*1c70*/  FFMA.FTZ R93, R66, R93, R56 ;  /* 0x0000005d425d7223 */ /* 0x000fe20000010038 */
[----:B------:R-:W-:Y:S01]  /*1c80*/  FADD.FTZ R52, R52, R44 ;  /* 0x0000002c34347221 */ /* 0x000fe20000010000 */
[----:B------:R-:W-:Y:S01]  /*1c90*/  FFMA.FTZ R51, R84, R44, R54 ;  /* 0x0000002c54337223 */ /* 0x000fe20000010036 */
[----:B------:R-:W-:Y:S01]  /*1ca0*/  FADD.FTZ R43, R43, R42 ;  /* 0x0000002a2b2b7221 */ /* 0x000fe20000010000 */
[----:B------:R-:W-:Y:S01]  /*1cb0*/  FFMA.FTZ R42, R88, R42, R45 ;  /* 0x0000002a582a7223 */ /* 0x000fe2000001002d */
[----:B------:R-:W-:Y:S01]  /*1cc0*/  FADD.FTZ R47, R47, R48 ;  /* 0x000000302f2f7221 */ /* 0x000fe20000010000 */
[----:B------:R-:W-:Y:S01]  /*1cd0*/  FFMA.FTZ R46, R82, R48, R57 ;  /* 0x00000030522e7223 */ /* 0x000fe20000010039 */
[----:B------:R-:W-:Y:S01]  /*1ce0*/  BAR.SYNC.DEFER_BLOCKING 0x0 ;  /* 0x0000000000007b1d */ /* 0x000fe20000010000 */
[----:B------:R-:W-:Y:S01]  /*1cf0*/  ISETP.GT.U32.AND P0, PT, R22, 0x3f, PT ;  /* 0x0000003f1600780c */ /* 0x000fe20003f04070 */
[----:B------:R-:W-:Y:S01]  /*1d00*/  FADD.FTZ R45, R92, R53 ;  /* 0x000000355c2d7221 */ /* 0x000fe20000010000 */
[----:B------:R-:W-:Y:S01]  /*1d10*/  FFMA.FTZ R44, R90, R53, R93 ;  /* 0x000000355a2c7223 */ /* 0x000fe2000001005d */
[----:B0-----:R-:W-:Y:S01]  /*1d20*/  FADD.FTZ R41, R52, R49 ;  /* 0x0000003134297221 */ /* 0x001fe20000010000 */
[----:B------:R-:W-:Y:S01]  /*1d30*/  FFMA.FTZ R40, R86, R49, R51 ;  /* 0x0000003156287223 */ /* 0x000fe20000010033 */
[----:B------:R-:W-:Y:S08]  /*1d40*/  BRA.U !UP0, `(.L_x_200) ;  /* 0x0000000108c07547 */ /* 0x000ff0000b800000 */
[----:B------:R-:W0:Y:S01]  /*1d50*/  S2UR UR7, SR_CgaCtaId ;  /* 0x00000000000779c3 */ /* 0x000e220000008800 */
[----:B------:R-:W-:Y:S01]  /*1d60*/  UMOV UR6, 0x400 ;  /* 0x0000040000067882 */ /* 0x000fe20000000000 */
[----:B------:R-:W-:Y:S02]  /*1d70*/  SHF.L.U32 R48, R22, 0x1, RZ ;  /* 0x0000000116307819 */ /* 0x000fe400000006ff */
[----:B------:R-:W-:Y:S02]  /*1d80*/  SHF.R.U32.HI R51, RZ, 0x4, R22 ;  /* 0x00000004ff337819 */ /* 0x000fe40000011616 */
[----:B------:R-:W-:Y:S02]  /*1d90*/  LOP3.LUT R49, R48, 0x18, RZ, 0xc0, !PT ;  /* 0x0000001830317812 */ /* 0x000fe400078ec0ff */
[----:B------:R-:W-:Y:S02]  /*1da0*/  LOP3.LUT R50, R51, R22, RZ, 0x3c, !PT ;  /* 0x0000001633327212 */ /* 0x000fe400078e3cff */
[----:B------:R-:W-:-:S02]  /*1db0*/  LOP3.LUT R53, R49, 0x8, RZ, 0x3c, !PT ;  /* 0x0000000831357812 */ /* 0x000fc400078e3cff */
[C---:B------:R-:W-:Y:S02]  /*1dc0*/  LOP3.LUT R51, R49.reuse, 0x10, RZ, 0x3c, !PT ;  /* 0x0000001031337812 */ /* 0x040fe400078e3cff */
[----:B------:R-:W-:Y:S02]  /*1dd0*/  LOP3.LUT R55, R49, 0x18, RZ, 0x3c, !PT ;  /* 0x0000001831377812 */ /* 0x000fe400078e3cff */
[----:B------:R-:W-:-:S04]  /*1de0*/  SHF.L.U32 R50, R50, 0x3, RZ ;  /* 0x0000000332327819 */ /* 0x000fc800000006ff */
[----:B------:R-:W-:Y:S01]  /*1df0*/  LOP3.LUT R50, R50, 0x18, RZ, 0xc0, !PT ;  /* 0x0000001832327812 */ /* 0x000fe200078ec0ff */
[----:B0-----:R-:W-:-:S06]  /*1e00*/  ULEA UR6, UR7, UR6, 0x18 ;  /* 0x0000000607067291 */ /* 0x001fcc000f8ec0ff */
[----:B------:R-:W-:-:S04]  /*1e10*/  LEA R48, R22, UR6, 0x5 ;  /* 0x0000000616307c11 */ /* 0x000fc8000f8e28ff */
[C---:B------:R-:W-:Y:S02]  /*1e20*/  IADD3 R52, PT, PT, R48.reuse, R49, RZ ;  /* 0x0000003130347210 */ /* 0x040fe40007ffe0ff */
[C---:B------:R-:W-:Y:S02]  /*1e30*/  IADD3 R53, PT, PT, R48.reuse, R53, RZ ;  /* 0x0000003530357210 */ /* 0x040fe40007ffe0ff */
[C---:B------:R-:W-:Y:S01]  /*1e40*/  IADD3 R54, PT, PT, R48.reuse, R51, RZ ;  /* 0x0000003330367210 */ /* 0x040fe20007ffe0ff */
[----:B------:R-:W-:Y:S01]  /*1e50*/  STS.64 [R52], R46 ;  /* 0x0000002e34007388 */ /* 0x000fe20000000a00 */
[----:B------:R-:W-:Y:S02]  /*1e60*/  IADD3 R55, PT, PT, R48, R55, RZ ;  /* 0x0000003730377210 */ /* 0x000fe40007ffe0ff */
[----:B------:R-:W-:Y:S01]  /*1e70*/  SHF.L.U32 R48, R22, 0x3, RZ ;  /* 0x0000000316307819 */ /* 0x000fe200000006ff */
[----:B------:R-:W-:Y:S03]  /*1e80*/  STS.64 [R53], R44 ;  /* 0x0000002c35007388 */ /* 0x000fe60000000a00 */
[----:B------:R-:W-:Y:S01]  /*1e90*/  LOP3.LUT R49, R48, 0x1fe0, RZ, 0xc0, !PT ;  /* 0x00001fe030317812 */ /* 0x000fe200078ec0ff */
[----:B------:R-:W-:Y:S03]  /*1ea0*/  STS.64 [R54], R42 ;  /* 0x0000002a36007388 */ /* 0x000fe60000000a00 */
[----:B------:R-:W-:Y:S01]  /*1eb0*/  IADD3 R56, PT, PT, R49, UR6, R50 ;  /* 0x0000000631387c10 */ /* 0x000fe2000fffe032 */
[----:B------:R-:W-:Y:S01]  /*1ec0*/  STS.64 [R55], R40 ;  /* 0x0000002837007388 */ /* 0x000fe20000000a00 */
[----:B------:R-:W-:Y:S01]  /*1ed0*/  USHF.L.U32 UR6, UR8, 0x4, URZ ;  /* 0x0000000408067899 */ /* 0x000fe200080006ff */
[----:B------:R-:W-:Y:S03]  /*1ee0*/  BAR.SYNC.DEFER_BLOCKING 0x0 ;  /* 0x0000000000007b1d */ /* 0x000fe60000010000 */
[----:B------:R-:W-:-:S04]  /*1ef0*/  ULOP3.LUT UR6, UR6, 0xfffe0, URZ, 0xc0, !UPT ;  /* 0x000fffe006067892 */ /* 0x000fc8000f8ec0ff */
[----:B------:R-:W-:Y:S01]  /*1f00*/  ULOP3.LUT UR6, UR6, 0x1f, UR18, 0xf8, !UPT ;  /* 0x0000001f06067892 */ /* 0x000fe2000f8ef812 */
[----:B------:R-:W0:Y:S04]  /*1f10*/  LDS.64 R50, [R56] ;  /* 0x0000000038327984 */ /* 0x000e280000000a00 */
[----:B------:R-:W1:Y:S04]  /*1f20*/  LDS.64 R48, [R56+0xa00] ;  /* 0x000a000038307984 */ /* 0x000e680000000a00 */
[----:B------:R-:W-:Y:S01]  /*1f30*/  LDS.64 R52, [R56+0x1e00] ;  /* 0x001e000038347984 */ /* 0x000fe20000000a00 */
[----:B0-----:R-:W-:Y:S01]  /*1f40*/  FADD.FTZ R57, RZ, R50 ;  /* 0x00000032ff397221 */ /* 0x001fe20000010000 */
[----:B------:R-:W-:-:S02]  /*1f50*/  FADD.FTZ R92, RZ, R51 ;  /* 0x00000033ff5c7221 */ /* 0x000fc40000010000 */
[----:B------:R-:W0:Y:S01]  /*1f60*/  LDS.64 R50, [R56+0x1400] ;  /* 0x0014000038327984 */ /* 0x000e220000000a00 */
[----:B-1----:R-:W-:Y:S01]  /*1f70*/  FADD.FTZ R55, R57, R48 ;  /* 0x0000003039377221 */ /* 0x002fe20000010000 */
[----:B------:R-:W-:Y:S01]  /*1f80*/  FADD.FTZ R54, R92, R49 ;  /* 0x000000315c367221 */ /* 0x000fe20000010000 */
[----:B------:R-:W-:Y:S02]  /*1f90*/  MOV R49, UR6 ;  /* 0x0000000600317c02 */ /* 0x000fe40008000f00 */
[----:B------:R-:W-:-:S03]  /*1fa0*/  MOV R57, UR11 ;  /* 0x0000000b00397c02 */ /* 0x000fc60008000f00 */
[----:B------:R-:W-:-:S04]  /*1fb0*/  IMAD R48, R49, 0x280, R22 ;  /* 0x0000028031307824 */ /* 0x000fc800078e0216 */
[----:B------:R-:W-:Y:S02]  /*1fc0*/  IMAD R57, R57, 0x140, R48 ;  /* 0x0000014039397824 */ /* 0x000fe400078e0230 */
[----:B------:R-:W1:Y:S03]  /*1fd0*/  LDC.64 R48, c[0x0][0x3d0] ;  /* 0x0000f400ff307b82 */ /* 0x000e660000000a00 */
[----:B------:R-:W-:-:S05]  /*1fe0*/  SHF.L.U32 R57, R57, 0x1, RZ ;  /* 0x0000000139397819 */ /* 0x000fca00000006ff */
[----:B-1----:R-:W-:-:S04]  /*1ff0*/  IMAD.WIDE.U32 R48, R57, 0x4, R48 ;  /* 0x0000000439307825 */ /* 0x002fc800078e0030 */
[----:B0-----:R-:W-:Y:S01]  /*2000*/  FADD.FTZ R55, R55, R50 ;  /* 0x0000003237377221 */ /* 0x001fe20000010000 */
[----:B------:R-:W-:-:S03]  /*2010*/  FADD.FTZ R54, R54, R51 ;  /* 0x0000003336367221 */ /* 0x000fc60000010000 */
[----:B------:R-:W-:Y:S01]  /*2020*/  FADD.FTZ R52, R55, R52 ;  /* 0x0000003437347221 */ /* 0x000fe20000010000 */
[----:B------:R-:W-:-:S05]  /*2030*/  FADD.FTZ R53, R54, R53 ;  /* 0x0000003536357221 */ /* 0x000fca0000010000 */
[----:B------:R0:W-:Y:S02]  /*2040*/  STG.E.64 desc[UR14][R48.64+0x10000], R52 ;  /* 0x0100003430007986 */ /* 0x0001e4000c101b0e */
.L_x_200:
[----:B------:R-:W-:Y:S01]  /*2050*/  BSSY.RECONVERGENT B0, `(.L_x_201) ;  /* 0x0000031000007945 */ /* 0x000fe20003800200 */
[----:B------:R-:W-:-:S03]  /*2060*/  CS2R R56, SRZ ;  /* 0x0000000000387805 */ /* 0x000fc6000001ff00 */
[----:B------:R-:W-:Y:S05]  /*2070*/  @P0 BRA `(.L_x_202) ;  /* 0x0000000000b80947 */ /* 0x000fea0003800000 */
[----:B0-----:R-:W0:Y:S01]  /*2080*/  S2R R49, SR_CgaCtaId ;  /* 0x0000000000317919 */ /* 0x001e220000008800 */
        /* <DEDUP_REMOVED lines=27> */
[C---:B------:R-:W-:Y:S02]  /*2240*/  IADD3 R55, PT, PT, R54.reuse, R53, RZ ;  /* 0x0000003536377210 */ /* 0x040fe40007ffe0ff */
[C---:B------:R-:W-:Y:S01]  /*2250*/  IADD3 R51, PT, PT, R54.reuse, R51, RZ ;  /* 0x0000003336337210 */ /* 0x040fe20007ffe0ff */
        /* <DEDUP_REMOVED lines=16> */
.L_x_202:
[----:B------:R-:W-:Y:S05]  /*2360*/  BSYNC.RECONVERGENT B0 ;  /* 0x0000000000007941 */ /* 0x000fea0003800200 */
.L_x_201:
[----:B0-----:R-:W0:Y:S01]  /*2370*/  SHFL.BFLY PT, R49, R56, 0x2, 0x1f ;  /* 0x0c401f0038317f89 */ /* 0x001e2200000e0000 */
        /* <DEDUP_REMOVED lines=20> */
.L_x_204:
[----:B------:R-:W-:Y:S05]  /*24c0*/  BSYNC.RECONVERGENT B0 ;  /* 0x0000000000007941 */ /* 0x000fea0003800200 */
.L_x_203:
        /* <DEDUP_REMOVED lines=10> */
[----:B------:R-:W-:Y:S01]  /*2570*/  ULOP3.LUT UP2, URZ, UR7, UR18, URZ, 0xfc, !UPT ;  /* 0x0000001207ff7292 */ /* 0x000fe2000f84fcff */
[----:B------:R-:W-:-:S03]  /*2580*/  UMOV UR9, 0x7fffff81 ;  /* 0x7fffff8100097882 */ /* 0x000fc60000000000 */
[----:B------:R-:W-:Y:S02]  /*2590*/  USEL UR9, UR9, 0x1, !UP2 ;  /* 0x0000000109097887 */ /* 0x000fe4000d000000 */
[----:B-1----:R-:W-:-:S04]  /*25a0*/  UIADD3 UR6, UP1, UPT, UR6, UR12, URZ ;  /* 0x0000000c06067290 */ /* 0x002fc8000ff3e0ff */
[----:B0-----:R-:W-:Y:S01]  /*25b0*/  MOV R51, UR9 ;  /* 0x0000000900337c02 */ /* 0x001fe20008000f00 */
[----:B------:R-:W-:Y:S01]  /*25c0*/  UIADD3.X UR7, UPT, UPT, URZ, UR13, URZ, UP1, !UPT ;  /* 0x0000000dff077290 */ /* 0x000fe20008ffe4ff */
[----:B------:R-:W-:-:S05]  /*25d0*/  MOV R48, UR6 ;  /* 0x0000000600307c02 */ /* 0x000fca0008000f00 */
[----:B------:R-:W-:Y:S01]  /*25e0*/  MOV R49, UR7 ;  /* 0x0000000700317c02 */ /* 0x000fe20008000f00 */
[----:B------:R-:W-:Y:S06]  /*25f0*/  MEMBAR.ALL.GPU ;  /* 0x0000000000007992 */ /* 0x000fec000000a000 */
[----:B------:R-:W-:-:S00]  /*2600*/  ERRBAR ;  /* 0x00000000000079ab */ /* 0x000fc00000000000 */
[----:B------:R-:W-:Y:S06]  /*2610*/  CGAERRBAR ;  /* 0x00000000000075ab */ /* 0x000fec0000000000 */
[----:B------:R0:W5:Y:S02]  /*2620*/  ATOM.E.ADD.STRONG.GPU PT, R50, desc[UR14][R48.64+0x20], R51 ;  /* 0x800020333032798a */ /* 0x00016400081ef10e */
.L_x_207:
[----:B0-----:R-:W2:Y:S04]  /*2630*/  LD.E.STRONG.GPU R51, desc[UR14][R48.64+0x20] ;  /* 0x0000200e30337980 */ /* 0x001ea8000c10f900 */
[----:B--2---:R-:W-:Y:S01]  /*2640*/  CCTL.IVALL ;  /* 0x00000000ff00798f */ /* 0x004fe20002000000 */
[----:B------:R-:W-:Y:S05]  /*2650*/  YIELD ;  /* 0x0000000000007946 */ /* 0x000fea0003800000 */
[----:B-----5:R-:W-:-:S04]  /*2660*/  LOP3.LUT R51, R51, R50, RZ, 0x3c, !PT ;  /* 0x0000003233337212 */ /* 0x020fc800078e3cff */
[----:B------:R-:W-:-:S13]  /*2670*/  ISETP.GT.AND P0, PT, R51, -0x1, PT ;  /* 0xffffffff3300780c */ /* 0x000fda0003f04270 */
[----:B------:R-:W-:Y:S05]  /*2680*/  @P0 BRA `(.L_x_207) ;  /* 0xfffffffc00e80947 */ /* 0x000fea000383ffff */
.L_x_206:
[----:B------:R-:W-:Y:S05]  /*2690*/  WARPSYNC.ALL ;  /* 0x0000000000007948 */ /* 0x000fea0003800000 */
[----:B------:R-:W-:Y:S06]  /*26a0*/  BAR.SYNC.DEFER_BLOCKING 0x0 ;  /* 0x0000000000007b1d */ /* 0x000fec0000010000 */
[----:B------:R-:W-:Y:S05]  /*26b0*/  BRA `(.L_x_208) ;  /* 0x00000000005c7947 */ /* 0x000fea0003800000 */
.L_x_205:
[----:B------:R-:W-:Y:S01]  /*26c0*/  BAR.SYNC.DEFER_BLOCKING 0x0 ;  /* 0x0000000000007b1d */ /* 0x000fe20000010000 */
[----:B------:R-:W-:-:S13]  /*26d0*/  ISETP.NE.AND P0, PT, R22, RZ, PT ;  /* 0x000000ff1600720c */ /* 0x000fda0003f05270 */
[----:B------:R-:W-:Y:S05]  /*26e0*/  @P0 BRA `(.L_x_209) ;  /* 0x0000000000480947 */ /* 0x000fea0003800000 */
[----:B------:R-:W1:Y:S01]  /*26f0*/  LDCU.64 UR6, c[0x0][0x3d8] ;  /* 0x00007b00ff0677ac */ /* 0x000e620008000a00 */
[----:B------:R-:W-:Y:S02]  /*2700*/  ISETP.NE.AND P0, PT, RZ, UR18, PT ;  /* 0x00000012ff007c0c */ /* 0x000fe4000bf05270 */
[----:B0-----:R-:W-:-:S04]  /*2710*/  MOV R51, 0x7fffffe1 ;  /* 0x7fffffe100337802 */ /* 0x001fc80000000f00 */
[----:B------:R-:W-:Y:S01]  /*2720*/  SEL R51, R51, 0x1, !P0 ;  /* 0x0000000133337807 */ /* 0x000fe20004000000 */
[----:B-1----:R-:W-:-:S04]  /*2730*/  ULEA UR6, UP1, UR8, UR6, 0x2 ;  /* 0x0000000608067291 */ /* 0x002fc8000f8210ff */
[----:B------:R-:W-:Y:S02]  /*2740*/  ULEA.HI.X UR7, UR8, UR7, URZ, 0x2, UP1 ;  /* 0x0000000708077291 */ /* 0x000fe400088f14ff */
[----:B------:R-:W-:-:S04]  /*2750*/  MOV R48, UR6 ;  /* 0x0000000600307c02 */ /* 0x000fc80008000f00 */
[----:B------:R-:W-:Y:S01]  /*2760*/  MOV R49, UR7 ;  /* 0x0000000700317c02 */ /* 0x000fe20008000f00 */
[----:B------:R-:W-:Y:S06]  /*2770*/  MEMBAR.ALL.GPU ;  /* 0x0000000000007992 */ /* 0x000fec000000a000 */
[----:B------:R-:W-:-:S00]  /*2780*/  ERRBAR ;  /* 0x00000000000079ab */ /* 0x000fc00000000000 */
[----:B------:R-:W-:Y:S06]  /*2790*/  CGAERRBAR ;  /* 0x00000000000075ab */ /* 0x000fec0000000000 */
[----:B------:R0:W5:Y:S02]  /*27a0*/  ATOM.E.ADD.STRONG.GPU PT, R51, desc[UR14][R48.64], R51 ;  /* 0x800000333033798a */ /* 0x00016400081ef10e */
.L_x_210:
[----:B------:R-:W2:Y:S04]  /*27b0*/  LD.E.STRONG.GPU R50, desc[UR14][R48.64] ;  /* 0x0000000e30327980 */ /* 0x000ea8000c10f900 */
[----:B--2---:R-:W-:Y:S01]  /*27c0*/  CCTL.IVALL ;  /* 0x00000000ff00798f */ /* 0x004fe20002000000 */
[----:B------:R-:W-:Y:S05]  /*27d0*/  YIELD ;  /* 0x0000000000007946 */ /* 0x000fea0003800000 */
[----:B-----5:R-:W-:-:S04]  /*27e0*/  LOP3.LUT R50, R50, R51, RZ, 0x3c, !PT ;  /* 0x0000003332327212 */ /* 0x020fc800078e3cff */
[----:B------:R-:W-:-:S13]  /*27f0*/  ISETP.GT.AND P0, PT, R50, -0x1, PT ;  /* 0xffffffff3200780c */ /* 0x000fda0003f04270 */
[----:B------:R-:W-:Y:S05]  /*2800*/  @P0 BRA `(.L_x_210) ;  /* 0xfffffffc00e80947 */ /* 0x000fea000383ffff */
.L_x_209:
[----:B------:R-:W-:Y:S05]  /*2810*/  WARPSYNC.ALL ;  /* 0x0000000000007948 */ /* 0x000fea0003800000 */
[----:B------:R-:W-:Y:S06]  /*2820*/  BAR.SYNC.DEFER_BLOCKING 0x0 ;  /* 0x0000000000007b1d */ /* 0x000fec0000010000 */
.L_x_208:
[----:B------:R-:W-:Y:S02]  /*2830*/  ISETP.GT.U32.AND P0, PT, R22, 0xff, PT ;  /* 0x000000ff1600780c */ /* 0x000fe40003f04070 */
[----:B------:R-:W-:-:S11]  /*2840*/  MOV R53, UR4 ;  /* 0x0000000400357c02 */ /* 0x000fd60008000f00 */
[----:B0-----:R-:W0:Y:S01]  /*2850*/  @!P0 LDC R48, c[0x0][0x374] ;  /* 0x0000dd00ff308b82 */ /* 0x001e220000000800 */
[----:B------:R-:W-:-:S04]  /*2860*/  @!P0 SHF.L.U32 R49, R22, 0x1, RZ ;  /* 0x0000000116318819 */ /* 0x000fc800000006ff */
[----:B------:R-:W-:-:S03]  /*2870*/  @!P0 LOP3.LUT R49, R49, 0x1e0, RZ, 0xc0, !PT ;  /* 0x000001e031318812 */ /* 0x000fc600078ec0ff */
[----:B------:R-:W1:Y:S01]  /*2880*/  @!P0 LDC.64 R50, c[0x0][0x3d0] ;  /* 0x0000f400ff328b82 */ /* 0x000e620000000a00 */
[----:B0-----:R-:W-:-:S05]  /*2890*/  @!P0 IMAD R48, R48, R53, UR8 ;  /* 0x0000000830308e24 */ /* 0x001fca000f8e0235 */
[----:B------:R-:W-:Y:S02]  /*28a0*/  @!P0 LEA R48, R48, R49, 0x9 ;  /* 0x0000003130308211 */ /* 0x000fe400078e48ff */
[----:B------:R-:W-:-:S04]  /*28b0*/  @!P0 LOP3.LUT R49, R22, 0xf, RZ, 0xc0, !PT ;  /* 0x0000000f16318812 */ /* 0x000fc800078ec0ff */
[----:B------:R-:W-:-:S04]  /*28c0*/  @!P0 IADD3 R48, PT, PT, R48, R49, RZ ;  /* 0x0000003130308210 */ /* 0x000fc80007ffe0ff */
[----:B------:R-:W-:-:S04]  /*28d0*/  @!P0 SHF.L.U32 R49, R48, 0x1, RZ ;  /* 0x0000000130318819 */ /* 0x000fc800000006ff */
[C---:B------:R-:W-:Y:S01]  /*28e0*/  @!P0 IADD3 R53, PT, PT, R49.reuse, 0x20, RZ ;  /* 0x0000002031358810 */ /* 0x040fe20007ffe0ff */
[----:B-1----:R-:W-:-:S04]  /*28f0*/  @!P0 IMAD.WIDE.U32 R48, R49, 0x4, R50 ;  /* 0x0000000431308825 */ /* 0x002fc800078e0032 */
[----:B------:R-:W-:Y:S02]  /*2900*/  @!P0 IMAD.WIDE.U32 R50, R53, 0x4, R50 ;  /* 0x0000000435328825 */ /* 0x000fe400078e0032 */
[----:B------:R-:W2:Y:S04]  /*2910*/  @!P0 LDG.E.64 R48, desc[UR14][R48.64] ;  /* 0x0000000e30308981 */ /* 0x000ea8000c1e1b00 */
[----:B------:R-:W3:Y:S01]  /*2920*/  @!P0 LDG.E.64 R50, desc[UR14][R50.64] ;  /* 0x0000000e32328981 */ /* 0x000ee2000c1e1b00 */
[----:B------:R-:W-:Y:S01]  /*2930*/  CS2R R52, SRZ ;  /* 0x0000000000347805 */ /* 0x000fe2000001ff00 */
[----:B------:R-:W0:Y:S01]  /*2940*/  S2UR UR7, SR_CgaCtaId ;  /* 0x00000000000779c3 */ /* 0x000e220000008800 */
[----:B------:R-:W-:Y:S01]  /*2950*/  UMOV UR6, 0x400 ;  /* 0x0000040000067882 */ /* 0x000fe20000000000 */
[----:B------:R-:W-:-:S02]  /*2960*/  USHF.L.U32 UR9, UR8, 0x4, URZ ;  /* 0x0000000408097899 */ /* 0x000fc400080006ff */
[----:B------:R-:W-:Y:S02]  /*2970*/  UIADD3 UR6, UPT, UPT, UR6, 0x3480, URZ ;  /* 0x0000348006067890 */ /* 0x000fe4000fffe0ff */
[----:B------:R-:W-:Y:S02]  /*2980*/  ULOP3.LUT UR9, UR9, 0x10, URZ, 0xc0, !UPT ;  /* 0x0000001009097892 */ /* 0x000fe4000f8ec0ff */
[----:B------:R-:W-:Y:S02]  /*2990*/  ULOP3.LUT UR4, UR4, 0x1, URZ, 0x3c, !UPT ;  /* 0x0000000104047892 */ /* 0x000fe4000f8e3cff */
[----:B0-----:R-:W-:Y:S01]  /*29a0*/  ULEA UR6, UR7, UR6, 0x18 ;  /* 0x0000000607067291 */ /* 0x001fe2000f8ec0ff */
[----:B--2---:R-:W-:Y:S01]  /*29b0*/  @!P0 FADD.FTZ R55, RZ, R48 ;  /* 0x00000030ff378221 */ /* 0x004fe20000010000 */
[----:B------:R-:W-:-:S03]  /*29c0*/  @!P0 FADD.FTZ R54, RZ, R49 ;  /* 0x00000031ff368221 */ /* 0x000fc60000010000 */
[----:B---3--:R-:W-:Y:S01]  /*29d0*/  @!P0 FADD.FTZ R53, R50, R55 ;  /* 0x0000003732358221 */ /* 0x008fe20000010000 */
[----:B------:R-:W-:Y:S01]  /*29e0*/  @!P0 FADD.FTZ R52, R51, R54 ;  /* 0x0000003633348221 */ /* 0x000fe20000010000 */
[----:B------:R-:W-:-:S03]  /*29f0*/  LOP3.LUT P0, RZ, R22, 0x30f, RZ, 0xc0, !PT ;  /* 0x0000030f16ff7812 */ /* 0x000fc6000780c0ff */
[----:B------:R-:W0:Y:S04]  /*2a00*/  SHFL.BFLY PT, R54, R53, 0x8, 0x1f ;  /* 0x0d001f0035367f89 */ /* 0x000e2800000e0000 */
[----:B------:R-:W1:Y:S01]  /*2a10*/  SHFL.BFLY PT, R55, R52, 0x8, 0x1f ;  /* 0x0d001f0034377f89 */ /* 0x000e6200000e0000 */
[----:B0-----:R-:W-:Y:S01]  /*2a20*/  FADD.FTZ R54, R54, R53 ;  /* 0x0000003536367221 */ /* 0x001fe20000010000 */
[----:B-1----:R-:W-:-:S04]  /*2a30*/  FADD.FTZ R55, R55, R52 ;  /* 0x0000003437377221 */ /* 0x002fc80000010000 */
        /* <DEDUP_REMOVED lines=11> */
[----:B------:R-:W-:Y:S02]  /*2af0*/  @!P0 LEA.HI R53, R22, UR6, RZ, 0x1f ;  /* 0x0000000616358c11 */ /* 0x000fe4000f8ff8ff */
[----:B------:R-:W-:Y:S01]  /*2b00*/  IADD3 R50, PT, PT, R81, -UR9, RZ ;  /* 0x8000000951327c10 */ /* 0x000fe2000fffe0ff */
[----:B-1----:R-:W-:Y:S01]  /*2b10*/  FADD.FTZ R49, R51, R52 ;  /* 0x0000003433317221 */ /* 0x002fe20000010000 */
[----:B------:R-:W-:-:S02]  /*2b20*/  @!P0 FMUL.FTZ R48, R48, 4.8828125727595761418e-05 ;  /* 0x384ccccd30308820 */ /* 0x000fc40000410000 */
[----:B------:R-:W-:Y:S01]  /*2b30*/  LEA R50, R50, UR6, 0x3 ;  /* 0x0000000632327c11 */ /* 0x000fe2000f8e18ff */
[----:B------:R-:W-:Y:S01]  /*2b40*/  @!P0 FMUL.FTZ R49, R49, 4.8828125727595761418e-05 ;  /* 0x384ccccd31318820 */ /* 0x000fe20000410000 */
[----:B------:R-:W0:Y:S04]  /*2b50*/  LDCU.64 UR6, c[0x0][0x380] ;  /* 0x00007000ff0677ac */ /* 0x000e280008000a00 */
        /* <DEDUP_REMOVED lines=104> */
[----:B------:R-:W-:Y:S02]  /*31e0*/  IADD3.X R71, PT, PT, R72, UR7, RZ, P0, !PT ;  /* 0x0000000748477c10 */ /* 0x000fe400087fe4ff */
        /* <DEDUP_REMOVED lines=21> */
.L_x_199:
        /* <DEDUP_REMOVED lines=9> */
[----:B0-----:R-:W0:Y:S01]  /*33d0*/  S2R R15, SR_TID.X ;  /* 0x00000000000f7919 */ /* 0x001e220000002100 */
[----:B------:R-:W-:Y:S01]  /*33e0*/  UISETP.LT.U32.AND UP0, UPT, UR16, 0x4, UPT ;  /* 0x000000041000788c */ /* 0x000fe2000bf01070 */
[----:B------:R-:W1:Y:S01]  /*33f0*/  S2UR UR9, SR_CgaCtaId ;  /* 0x00000000000979c3 */ /* 0x000e620000008800 */
[----:B------:R-:W-:Y:S01]  /*3400*/  UMOV UR8, 0x400 ;  /* 0x0000040000087882 */ /* 0x000fe20000000000 */
[----:B------:R-:W-:Y:S01]  /*3410*/  MOV R10, UR6 ;  /* 0x00000006000a7c02 */ /* 0x000fe20008000f00 */
[----:B------:R-:W-:-:S04]  /*3420*/  UISETP.LT.AND.EX UP0, UPT, UR17, URZ, UPT, UP0 ;  /* 0x000000ff1100728c */ /* 0x000fc8000bf01300 */
[----:B------:R-:W-:Y:S02]  /*3430*/  USEL UR7, UR16, 0x4, UP0 ;  /* 0x0000000410077887 */ /* 0x000fe40008000000 */
[----:B------:R-:W-:Y:S02]  /*3440*/  USEL UR4, UR17, URZ, UP0 ;  /* 0x000000ff11047287 */ /* 0x000fe40008000000 */
[----:B------:R-:W-:Y:S02]  /*3450*/  USHF.L.U32 UR10, UR7, 0x5, URZ ;  /* 0x00000005070a7899 */ /* 0x000fe400080006ff */
[----:B------:R-:W-:-:S06]  /*3460*/  USHF.L.U64.HI UR7, UR7, 0x5, UR4 ;  /* 0x0000000507077899 */ /* 0x000fcc0008010204 */
[----:B------:R-:W-:Y:S01]  /*3470*/  MOV R5, UR7 ;  /* 0x0000000700057c02 */ /* 0x000fe20008000f00 */
[----:B------:R-:W2:Y:S01]  /*3480*/  LDCU.64 UR4, c[0x0][0x3d0] ;  /* 0x00007a00ff0477ac */ /* 0x000ea20008000a00 */
[----:B-1----:R-:W-:Y:S01]  /*3490*/  ULEA UR8, UR9, UR8, 0x18 ;  /* 0x0000000809087291 */ /* 0x002fe2000f8ec0ff */
[----:B0-----:R-:W-:Y:S02]  /*34a0*/  SHF.R.U32.HI R0, RZ, 0x5, R15 ;  /* 0x00000005ff007819 */ /* 0x001fe4000001160f */
[C---:B------:R-:W-:Y:S02]  /*34b0*/  LOP3.LUT R11, R15.reuse, 0x1f, RZ, 0xc0, !PT ;  /* 0x0000001f0f0b7812 */ /* 0x040fe400078ec0ff */
[----:B------:R-:W-:Y:S02]  /*34c0*/  LOP3.LUT R4, RZ, R0, RZ, 0x33, !PT ;  /* 0x00000000ff047212 */ /* 0x000fe400078e33ff */
[C---:B------:R-:W-:Y:S02]  /*34d0*/  LOP3.LUT R42, R15.reuse, 0xf, RZ, 0xc0, !PT ;  /* 0x0000000f0f2a7812 */ /* 0x040fe400078ec0ff */
[----:B------:R-:W-:Y:S01]  /*34e0*/  IADD3 R4, P0, PT, R4, UR10, RZ ;  /* 0x0000000a04047c10 */ /* 0x000fe2000ff1e0ff */
[----:B--2---:R-:W-:Y:S01]  /*34f0*/  UIADD3 UR4, UP0, UPT, UR4, 0x35800, URZ ;  /* 0x0003580004047890 */ /* 0x004fe2000ff1e0ff */
[----:B------:R-:W-:-:S02]  /*3500*/  SHF.L.U32 R12, R15, 0x1, RZ ;  /* 0x000000010f0c7819 */ /* 0x000fc400000006ff */
[----:B------:R-:W-:Y:S01]  /*3510*/  IADD3.X R5, PT, PT, R5, -0x1, RZ, P0, !PT ;  /* 0xffffffff05057810 */ /* 0x000fe200007fe4ff */
[----:B------:R-:W-:-:S04]  /*3520*/  UIADD3.X UR5, UPT, UPT, URZ, UR5, URZ, UP0, !UPT ;  /* 0x00000005ff057290 */ /* 0x000fc800087fe4ff */
[----:B------:R-:W-:-:S04]  /*3530*/  IMAD.WIDE.U32 R2, R5, -0x33333333, RZ ;  /* 0xcccccccd05027825 */ /* 0x000fc800078e00ff */
[----:B------:R-:W-:-:S04]  /*3540*/  IMAD.WIDE.U32 R6, P0, R4, -0x33333334, R2 ;  /* 0xcccccccc04067825 */ /* 0x000fc80007800002 */
[----:B------:R-:W-:Y:S01]  /*3550*/  IMAD.WIDE.U32 R2, R4, -0x33333333, RZ ;  /* 0xcccccccd04027825 */ /* 0x000fe200078e00ff */
[----:B------:R-:W-:Y:S02]  /*3560*/  IADD3.X R9, PT, PT, RZ, RZ, RZ, P0, !PT ;  /* 0x000000ffff097210 */ /* 0x000fe400007fe4ff */
[----:B------:R-:W-:Y:S02]  /*3570*/  MOV R8, R7 ;  /* 0x0000000700087202 */ /* 0x000fe40000000f00 */
[----:B------:R-:W-:-:S05]  /*3580*/  IADD3 RZ, P0, PT, R3, R6, RZ ;  /* 0x0000000603ff7210 */ /* 0x000fca0007f1e0ff */
[----:B------:R-:W-:Y:S01]  /*3590*/  IMAD.WIDE.U32.X R2, R5, -0x33333334, R8, P0 ;  /* 0xcccccccc05027825 */ /* 0x000fe200000e0408 */
[----:B------:R-:W-:Y:S02]  /*35a0*/  SHF.R.U32.HI R8, RZ, 0x4, R15 ;  /* 0x00000004ff087819 */ /* 0x000fe4000001160f */
[----:B------:R-:W-:Y:S02]  /*35b0*/  LEA R9, R0, UR8, 0x7 ;  /* 0x0000000800097c11 */ /* 0x000fe4000f8e38ff */
[----:B------:R-:W-:Y:S02]  /*35c0*/  SHF.R.U64 R26, R2, 0x3, R3 ;  /* 0x00000003021a7819 */ /* 0x000fe40000001203 */
[----:B------:R-:W-:Y:S02]  /*35d0*/  LOP3.LUT R2, R8, 0x1e, RZ, 0xc0, !PT ;  /* 0x0000001e08027812 */ /* 0x000fe400078ec0ff */
[----:B------:R-:W-:Y:S02]  /*35e0*/  IADD3 R40, P1, PT, R26, 0x1, RZ ;  /* 0x000000011a287810 */ /* 0x000fe40007f3e0ff */
[----:B------:R-:W-:-:S02]  /*35f0*/  LOP3.LUT R2, R2, 0x1f, R15, 0x78, !PT ;  /* 0x0000001f02027812 */ /* 0x000fc400078e780f */
[----:B------:R-:W-:Y:S02]  /*3600*/  LOP3.LUT R41, R40, 0x7, RZ, 0xc0, !PT ;  /* 0x0000000728297812 */ /* 0x000fe400078ec0ff */
[----:B------:R-:W-:Y:S02]  /*3610*/  LEA R9, R2, R9, 0x2 ;  /* 0x0000000902097211 */ /* 0x000fe400078e10ff */
[----:B------:R-:W-:Y:S02]  /*3620*/  SHF.L.U32 R2, R15, 0x7, RZ ;  /* 0x000000070f027819 */ /* 0x000fe400000006ff */
[----:B------:R-:W-:Y:S02]  /*3630*/  IADD3 R6, P2, PT, R41, -0x1, RZ ;  /* 0xffffffff29067810 */ /* 0x000fe40007f5e0ff */
[----:B------:R-:W-:Y:S02]  /*3640*/  LEA.HI.X R16, R3, RZ, RZ, 0x1d, P1 ;  /* 0x000000ff03107211 */ /* 0x000fe400008fecff */
[----:B------:R-:W-:Y:S01]  /*3650*/  LOP3.LUT R13, R2, 0x780, RZ, 0xc0, !PT ;  /* 0x00000780020d7812 */ /* 0x000fe200078ec0ff */
[----:B------:R-:W-:Y:S01]  /*3660*/  IMAD.WIDE.U32 R2, R0, 0x280, RZ ;  /* 0x0000028000027825 */ /* 0x000fe200078e00ff */
[----:B------:R-:W-:-:S02]  /*3670*/  ISETP.GE.U32.AND P0, PT, R6, 0x3, PT ;  /* 0x000000030600780c */ /* 0x000fc40003f06070 */
[----:B------:R-:W-:Y:S02]  /*3680*/  IADD3.X R6, PT, PT, RZ, -0x1, RZ, P2, !PT ;  /* 0xffffffffff067810 */ /* 0x000fe400017fe4ff */
[----:B------:R-:W-:Y:S02]  /*3690*/  IADD3 R13, PT, PT, R13, UR8, RZ ;  /* 0x000000080d0d7c10 */ /* 0x000fe4000fffe0ff */
[----:B------:R-:W-:Y:S02]  /*36a0*/  ISETP.GE.U32.AND.EX P0, PT, R6, RZ, PT, P0 ;  /* 0x000000ff0600720c */ /* 0x000fe40003f06100 */
[----:B------:R-:W-:Y:S02]  /*36b0*/  LOP3.LUT R15, R2, 0x1f, R15, 0xf8, !PT ;  /* 0x0000001f020f7812 */ /* 0x000fe400078ef80f */
[----:B------:R-:W-:Y:S02]  /*36c0*/  LOP3.LUT R14, R40, 0xfffffff8, RZ, 0xc0, !PT ;  /* 0xfffffff8280e7812 */ /* 0x000fe400078ec0ff */
[----:B------:R-:W-:-:S07]  /*36d0*/  LOP3.LUT R16, R16, 0x3fffffff, RZ, 0xc0, !PT ;  /* 0x3fffffff10107812 */ /* 0x000fce00078ec0ff */
.L_x_223:
[----:B------:R-:W-:Y:S01]  /*36e0*/  ISETP.LT.U32.AND P1, PT, R0, UR10, PT ;  /* 0x0000000a00007c0c */ /* 0x000fe2000bf21070 */
[----:B------:R-:W-:Y:S01]  /*36f0*/  BSSY.RECONVERGENT B0, `(.L_x_212) ;  /* 0x0000071000007945 */ /* 0x000fe20003800200 */
[----:B-1----:R-:W-:Y:S01]  /*3700*/  MOV R6, UR7 ;  /* 0x0000000700067c02 */ /* 0x002fe20008000f00 */
[----:B------:R-:W-:Y:S01]  /*3710*/  HFMA2 R27, -RZ, RZ, 0, 0 ;  /* 0x00000000ff1b7431 */ /* 0x000fe200000001ff */
[----:B0-----:R-:W-:Y:S02]  /*3720*/  MOV R24, RZ ;  /* 0x000000ff00187202 */ /* 0x001fe40000000f00 */
[----:B------:R-:W-:-:S13]  /*3730*/  ISETP.GT.AND.EX P1, PT, R6, RZ, PT, P1 ;  /* 0x000000ff0600720c */ /* 0x000fda0003f24310 */
[----:B--2---:R-:W-:Y:S05]  /*3740*/  @!P1 BRA `(.L_x_213) ;  /* 0x0000000400ac9947 */ /* 0x004fea0003800000 */
        /* <DEDUP_REMOVED lines=21> */
.L_x_216:
        /* <DEDUP_REMOVED lines=33> */
.L_x_215:
[----:B------:R-:W-:Y:S05]  /*3ab0*/  BSYNC.RECONVERGENT B1 ;  /* 0x0000000000017941 */ /* 0x000fea0003800200 */
.L_x_214:
        /* <DEDUP_REMOVED lines=25> */
.L_x_218:
[----:B------:R-:W-:Y:S05]  /*3c50*/  BSYNC.RECONVERGENT B1 ;  /* 0x0000000000017941 */ /* 0x000fea0003800200 */
.L_x_217:
        /* <DEDUP_REMOVED lines=26> */
.L_x_213:
[----:B------:R-:W-:Y:S05]  /*3e00*/  BSYNC.RECONVERGENT B0 ;  /* 0x0000000000007941 */ /* 0x000fea0003800200 */
.L_x_212:
[----:B------:R0:W-:Y:S01]  /*3e10*/  STS [R9], R27 ;  /* 0x0000001b09007388 */ /* 0x0001e20000000800 */
[----:B------:R-:W1:Y:S01]  /*3e20*/  LDC.64 R6, c[0x0][0x388] ;  /* 0x0000e200ff067b82 */ /* 0x000e620000000a00 */
[----:B------:R-:W-:Y:S02]  /*3e30*/  ISETP.GT.U32.AND P1, PT, R42, 0x9, PT ;  /* 0x000000092a00780c */ /* 0x000fe40003f24070 */
[----:B------:R0:W-:Y:S01]  /*3e40*/  STS [R9+0x500], R24 ;  /* 0x0005001809007388 */ /* 0x0001e20000000800 */
[----:B------:R-:W-:-:S04]  /*3e50*/  MOV R17, R8 ;  /* 0x0000000800117202 */ /* 0x000fc80000000f00 */
[----:B------:R-:W2:Y:S08]  /*3e60*/  LDC.64 R18, c[0x0][0x390] ;  /* 0x0000e400ff127b82 */ /* 0x000eb00000000a00 */
[----:B0-----:R-:W-:Y:S06]  /*3e70*/  BAR.SYNC.DEFER_BLOCKING 0x0 ;  /* 0x0000000000007b1d */ /* 0x001fec0000010000 */
.L_x_222:
        /* <DEDUP_REMOVED lines=31> */
.L_x_233:
        /* <DEDUP_REMOVED lines=11> */
.L_x_221:
[----:B------:R-:W-:Y:S05]  /*4120*/  BSYNC.RECONVERGENT B0 ;  /* 0x0000000000007941 */ /* 0x000fea0003800200 */
.L_x_220:
        /* <DEDUP_REMOVED lines=9> */
.L_x_219:
        /* <DEDUP_REMOVED lines=8> */
.L_x_225:
[----:B------:R-:W-:Y:S05]  /*4240*/  BSYNC B0 ;  /* 0x0000000000007941 */ /* 0x000fea0003800000 */
.L_x_224:
        /* <DEDUP_REMOVED lines=8> */
.L_x_226:
[----:B------:R-:W-:Y:S01]  /*42d0*/  FADD.FTZ R23, R23, R20 ;  /* 0x0000001417177221 */ /* 0x000fe20000010000 */
[----:B------:R-:W-:-:S04]  /*42e0*/  HFMA2 R31, -RZ, RZ, 0, 2.384185791015625e-07 ;  /* 0x00000004ff1f7431 */ /* 0x000fc800000001ff */
[----:B------:R-:W-:Y:S02]  /*42f0*/  MOV R32, R23 ;  /* 0x0000001700207202 */ /* 0x000fe40000000f00 */
[----:B------:R-:W-:-:S07]  /*4300*/  MOV R22, R30 ;  /* 0x0000001e00167202 */ /* 0x000fce0000000f00 */
[----:B------:R-:W-:Y:S05]  /*4310*/  WARPSYNC.COLLECTIVE R29, `(.L_x_227) ;  /* 0x000000001d087348 */ /* 0x000fea0003c00000 */
[----:B------:R0:W1:Y:S02]  /*4320*/  SHFL.BFLY P3, R30, R32, R31, R34 ;  /* 0x0c00001f201e7389 */ /* 0x0000640000060022 */
[----:B01----:R-:W-:Y:S05]  /*4330*/  ENDCOLLECTIVE ;  /* 0x000000000000791b */ /* 0x003fea0003800000 */
.L_x_227:
[----:B------:R-:W-:-:S05]  /*4340*/  FADD.FTZ R22, R22, R21 ;  /* 0x0000001516167221 */ /* 0x000fca0000010000 */
[----:B------:R-:W-:Y:S02]  /*4350*/  MOV R32, R22 ;  /* 0x0000001600207202 */ /* 0x000fe40000000f00 */
[----:B------:R-:W-:-:S07]  /*4360*/  MOV R24, R30 ;  /* 0x0000001e00187202 */ /* 0x000fce0000000f00 */
[----:B------:R-:W-:Y:S05]  /*4370*/  WARPSYNC.COLLECTIVE R29, `(.L_x_228) ;  /* 0x000000001d087348 */ /* 0x000fea0003c00000 */
[----:B------:R0:W1:Y:S02]  /*4380*/  SHFL.BFLY P3, R30, R32, R31, R34 ;  /* 0x0c00001f201e7389 */ /* 0x0000640000060022 */
[----:B01----:R-:W-:Y:S05]  /*4390*/  ENDCOLLECTIVE ;  /* 0x000000000000791b */ /* 0x003fea0003800000 */
.L_x_228:
[----:B------:R-:W-:Y:S01]  /*43a0*/  FADD.FTZ R24, R23, R24 ;  /* 0x0000001817187221 */ /* 0x000fe20000010000 */
[----:B------:R-:W-:-:S04]  /*43b0*/  HFMA2 R31, -RZ, RZ, 0, 1.1920928955078125e-07 ;  /* 0x00000002ff1f7431 */ /* 0x000fc800000001ff */
[----:B------:R-:W-:Y:S02]  /*43c0*/  MOV R32, R24 ;  /* 0x0000001800207202 */ /* 0x000fe40000000f00 */
[----:B------:R-:W-:-:S07]  /*43d0*/  MOV R25, R30 ;  /* 0x0000001e00197202 */ /* 0x000fce0000000f00 */
[----:B------:R-:W-:Y:S05]  /*43e0*/  WARPSYNC.COLLECTIVE R29, `(.L_x_229) ;  /* 0x000000001d087348 */ /* 0x000fea0003c00000 */
[----:B------:R0:W1:Y:S02]  /*43f0*/  SHFL.BFLY P3, R30, R32, R31, R34 ;  /* 0x0c00001f201e7389 */ /* 0x0000640000060022 */
[----:B01----:R-:W-:Y:S05]  /*4400*/  ENDCOLLECTIVE ;  /* 0x000000000000791b */ /* 0x003fea0003800000 */
.L_x_229:
[----:B------:R-:W-:-:S05]  /*4410*/  FADD.FTZ R25, R22, R25 ;  /* 0x0000001916197221 */ /* 0x000fca0000010000 */
[----:B------:R-:W-:Y:S02]  /*4420*/  MOV R32, R25 ;  /* 0x0000001900207202 */ /* 0x000fe40000000f00 */
[----:B------:R-:W-:-:S07]  /*4430*/  MOV R27, R30 ;  /* 0x0000001e001b7202 */ /* 0x000fce0000000f00 */
[----:B------:R-:W-:Y:S05]  /*4440*/  WARPSYNC.COLLECTIVE R29, `(.L_x_230) ;  /* 0x000000001d087348 */ /* 0x000fea0003c00000 */
[----:B------:R0:W1:Y:S02]  /*4450*/  SHFL.BFLY P3, R30, R32, R31, R34 ;  /* 0x0c00001f201e7389 */ /* 0x0000640000060022 */
[----:B01----:R-:W-:Y:S05]  /*4460*/  ENDCOLLECTIVE ;  /* 0x000000000000791b */ /* 0x003fea0003800000 */
.L_x_230:
[----:B------:R-:W-:Y:S01]  /*4470*/  FADD.FTZ R27, R24, R27 ;  /* 0x0000001b181b7221 */ /* 0x000fe20000010000 */
[----:B------:R-:W-:-:S04]  /*4480*/  HFMA2 R31, -RZ, RZ, 0, 5.9604644775390625e-08 ;  /* 0x00000001ff1f7431 */ /* 0x000fc800000001ff */
[----:B------:R-:W-:Y:S02]  /*4490*/  MOV R32, R27 ;  /* 0x0000001b00207202 */ /* 0x000fe40000000f00 */
[----:B------:R-:W-:-:S07]  /*44a0*/  MOV R20, R30 ;  /* 0x0000001e00147202 */ /* 0x000fce0000000f00 */
[----:B------:R-:W-:Y:S05]  /*44b0*/  WARPSYNC.COLLECTIVE R29, `(.L_x_231) ;  /* 0x000000001d087348 */ /* 0x000fea0003c00000 */
[----:B------:R0:W1:Y:S02]  /*44c0*/  SHFL.BFLY P3, R30, R32, R31, R34 ;  /* 0x0c00001f201e7389 */ /* 0x0000640000060022 */
[----:B01----:R-:W-:Y:S05]  /*44d0*/  ENDCOLLECTIVE ;  /* 0x000000000000791b */ /* 0x003fea0003800000 */
.L_x_231:
[----:B------:R-:W-:-:S05]  /*44e0*/  FADD.FTZ R20, R25, R20 ;  /* 0x0000001419147221 */ /* 0x000fca0000010000 */
[----:B------:R-:W-:Y:S02]  /*44f0*/  MOV R32, R20 ;  /* 0x0000001400207202 */ /* 0x000fe40000000f00 */
[----:B------:R-:W-:-:S07]  /*4500*/  MOV R28, R30 ;  /* 0x0000001e001c7202 */ /* 0x000fce0000000f00 */
[----:B------:R-:W-:Y:S05]  /*4510*/  WARPSYNC.COLLECTIVE R29, `(.L_x_232) ;  /* 0x000000001d087348 */ /* 0x000fea0003c00000 */
[----:B------:R0:W1:Y:S02]  /*4520*/  SHFL.BFLY P3, R30, R32, R31, R34 ;  /* 0x0c00001f201e7389 */ /* 0x0000640000060022 */
[----:B01----:R-:W-:Y:S05]  /*4530*/  ENDCOLLECTIVE ;  /* 0x000000000000791b */ /* 0x003fea0003800000 */
.L_x_232:
[----:B------:R-:W-:Y:S01]  /*4540*/  FADD.FTZ R28, R27, R28 ;  /* 0x0000001c1b1c7221 */ /* 0x000fe20000010000 */
[----:B------:R-:W-:Y:S01]  /*4550*/  MOV R21, R30 ;  /* 0x0000001e00157202 */ /* 0x000fe20000000f00 */
[----:B------:R-:W-:Y:S06]  /*4560*/  BRA `(.L_x_233) ;  /* 0xfffffff800c07947 */ /* 0x000fec000383ffff */
.L_x_234:
        /* <DEDUP_REMOVED lines=9> */
.L_x_1591:


//--------------------- .text._ZN13group_norm_v218gn_bwd_cuda_kernelI13__nv_bfloat16Li320ELi3ELi32ELi20ELi1024ELb0ELb1ELi32ELi320ELi320ELi4ELb1ELi10ELb0ELb0ELNS_15WgradSyncMethodE3ENS_16CompileConditionILi1000EEEEEvPT_S6_S6_PKS5_S8_S8_S8_PKfflPfPj --------------------------
	.section	.text._ZN13group_norm_v218gn_bwd_cuda_kernelI13__nv_bfloat16Li320ELi3ELi32ELi20ELi1024ELb0ELb1ELi32ELi320ELi320ELi4ELb1ELi10ELb0ELb0ELNS_15WgradSyncMethodE3ENS_16CompileConditionILi1000EEEEEvPT_S6_S6_PKS5_S8_S8_S8_PKfflPfPj,"ax",@progbits
	.align	128
        .global         _ZN13group_norm_v218gn_bwd_cuda_kernelI13__nv_bfloat16Li320ELi3ELi32ELi20ELi1024ELb0ELb1ELi32ELi320ELi320ELi4ELb1ELi10ELb0ELb0ELNS_15WgradSyncMethodE3ENS_16CompileConditionILi1000EEEEEvPT_S6_S6_PKS5_S8_S8_S8_PKfflPfPj
        .type           _ZN13group_norm_v218gn_bwd_cuda_kernelI13__nv_bfloat16Li320ELi3ELi32ELi20ELi1024ELb0ELb1ELi32ELi320ELi320ELi4ELb1ELi10ELb0ELb0ELNS_15WgradSyncMethodE3ENS_16CompileConditionILi1000EEEEEvPT_S6_S6_PKS5_S8_S8_S8_PKfflPfPj,@function
        .size           _ZN13group_norm_v218gn_bwd_cuda_kernelI13__nv_bfloat16Li320ELi3ELi32ELi20ELi1024ELb0ELb1ELi32ELi320ELi320ELi4ELb1ELi10ELb0ELb0ELNS_15WgradSyncMethodE3ENS_16CompileConditionILi1000EEEEEvPT_S6_S6_PKS5_S8_S8_S8_PKfflPfPj,(.L_x_1592 - _ZN13group_norm_v218gn_bwd_cuda_kernelI13__nv_bfloat16Li320ELi3ELi32ELi20ELi1024ELb0ELb1ELi32ELi320ELi320ELi4ELb1ELi10ELb0ELb0ELNS_15WgradSyncMethodE3ENS_16CompileConditionILi1000EEEEEvPT_S6_S6_PKS5_S8_S8_S8_PKfflPfPj)
        .other          _ZN13group_norm_v218gn_bwd_cuda_kernelI13__nv_bfloat16Li320ELi3ELi32ELi20ELi1024ELb0ELb1ELi32ELi320ELi320ELi4ELb1ELi10ELb0ELb0ELNS_15WgradSyncMethodE3ENS_16CompileConditionILi1000EEEEEvPT_S6_S6_PKS5_S8_S8_S8_PKfflPfPj,@"STO_CUDA_ENTRY STV_DEFAULT"
_ZN13group_norm_v218gn_bwd_cuda_kernelI13__nv_bfloat16Li320ELi3ELi32ELi20ELi1024ELb0ELb1ELi32ELi320ELi320ELi4ELb1ELi10ELb0ELb0ELNS_15WgradSyncMethodE3ENS_16CompileConditionILi1000EEEEEvPT_S6_S6_PKS5_S8_S8_S8_PKfflPfPj:
.text._ZN13group_norm_v218gn_bwd_cuda_kernelI13__nv_bfloat16Li320ELi3ELi32ELi20ELi1024ELb0ELb1ELi32ELi320ELi320ELi4ELb1ELi10ELb0ELb0ELNS_15WgradSyncMethodE3ENS_16CompileConditionILi1000EEEEEvPT_S6_S6_PKS5_S8_S8_S8_PKfflPfPj:
[----:B------:R-:W0:Y:S08]  /*0000*/  LDC R1, c[0x0][0x37c] ;  /* 0x0000df00ff017b82 */ /* 0x000e300000000800 */
[----:B------:R-:W1:Y:S01]  /*0010*/  S2UR UR8, SR_CTAID.Y ;  /* 0x00000000000879c3 */ /* 0x000e620000002600 */
[----:B------:R-:W2:Y:S01]  /*0020*/  LDCU.64 UR16, c[0x0][0x3c8] ;  /* 0x00007900ff1077ac */ /* 0x000ea20008000a00 */
[----:B0-----:R-:W-:Y:S01]  /*0030*/  IADD3 R1, PT, PT, R1, -0xe8, RZ ;  /* 0xffffff1801017810 */ /* 0x001fe20007ffe0ff */
[----:B------:R-:W0:Y:S01]  /*0040*/  LDCU.64 UR14, c[0x0][0x358] ;  /* 0x00006b00ff0e77ac */ /* 0x000e220008000a00 */
[----:B--2---:R-:W-:-:S02]  /*0050*/  USHF.L.U32 UR4, UR16, 0x1, URZ ;  /* 0x0000000110047899 */ /* 0x004fc400080006ff */
[----:B------:R-:W-:Y:S02]  /*0060*/  USHF.L.U64.HI UR5, UR16, 0x1, UR17 ;  /* 0x0000000110057899 */ /* 0x000fe40008010211 */
[----:B-1----:R-:W-:Y:S02]  /*0070*/  UISETP.GT.U32.AND UP0, UPT, UR4, UR8, UPT ;  /* 0x000000080400728c */ /* 0x002fe4000bf04070 */
[----:B------:R-:W-:Y:S02]  /*0080*/  ULOP3.LUT UR11, UR8, 0x1, URZ, 0xc0, !UPT ;  /* 0x00000001080b7892 */ /* 0x000fe4000f8ec0ff */
[----:B------:R-:W-:Y:S01]  /*0090*/  UISETP.GT.AND.EX UP0, UPT, UR5, URZ, UPT, UP0 ;  /* 0x000000ff0500728c */ /* 0x000fe2000bf04300 */
[----:B------:R-:W-:Y:S02]  /*00a0*/  UMOV UR10, UR8 ;  /* 0x00000008000a7c82 */ /* 0x000fe40008000000 */
[----:B------:R-:W-:-:S06]  /*00b0*/  UMOV UR5, URZ ;  /* 0x000000ff00057c82 */ /* 0x000fcc0008000000 */
[----:B0-----:R-:W-:Y:S05]  /*00c0*/  BRA.U UP0, `(.L_x_235) ;  /* 0x0000000100687547 */ /* 0x001fea000b800000 */
        /* <DEDUP_REMOVED lines=17> */
.L_x_237:
[----:B0-----:R-:W2:Y:S04]  /*01e0*/  LD.E.STRONG.GPU R5, desc[UR14][R2.64+0x28] ;  /* 0x0000280e02057980 */ /* 0x001ea8000c10f900 */
[----:B--2---:R-:W-:Y:S01]  /*01f0*/  CCTL.IVALL ;  /* 0x00000000ff00798f */ /* 0x004fe20002000000 */
[----:B------:R-:W-:Y:S05]  /*0200*/  YIELD ;  /* 0x0000000000007946 */ /* 0x000fea0003800000 */
[----:B-----5:R-:W-:-:S04]  /*0210*/  LOP3.LUT R5, R5, R0, RZ, 0x3c, !PT ;  /* 0x0000000005057212 */ /* 0x020fc800078e3cff */
[----:B------:R-:W-:-:S13]  /*0220*/  ISETP.GT.AND P0, PT, R5, -0x1, PT ;  /* 0xffffffff0500780c */ /* 0x000fda0003f04270 */
[----:B------:R-:W-:Y:S05]  /*0230*/  @P0 BRA `(.L_x_237) ;  /* 0xfffffffc00e80947 */ /* 0x000fea000383ffff */
.L_x_236:
[----:B------:R-:W-:Y:S05]  /*0240*/  WARPSYNC.ALL ;  /* 0x0000000000007948 */ /* 0x000fea0003800000 */
[----:B------:R-:W-:Y:S06]  /*0250*/  BAR.SYNC.DEFER_BLOCKING 0x0 ;  /* 0x0000000000007b1d */ /* 0x000fec0000010000 */
[----:B------:R-:W-:Y:S05]  /*0260*/  BRA `(.L_x_238) ;  /* 0x0000003800c07947 */ /* 0x000fea0003800000 */
.L_x_235:
        /* <DEDUP_REMOVED lines=23> */
[----:B--2---:R-:W-:-:S02]  /*03e0*/  PRMT R7, R5, 0x7632, R7 ;  /* 0x0000763205077816 */ /* 0x004fc40000000007 */
[----:B------:R-:W-:Y:S02]  /*03f0*/  SHF.L.U32 R2, R5, 0x10, RZ ;  /* 0x0000001005027819 */ /* 0x000fe400000006ff */
[----:B------:R-:W-:Y:S02]  /*0400*/  SHF.R.U32.HI R5, RZ, 0x10, R3 ;  /* 0x00000010ff057819 */ /* 0x000fe40000011603 */
[C---:B------:R-:W-:Y:S02]  /*0410*/  PRMT R6, R4.reuse, 0x7632, R6 ;  /* 0x0000763204067816 */ /* 0x040fe40000000006 */
[----:B------:R-:W-:Y:S01]  /*0420*/  SHF.L.U32 R0, R4, 0x10, RZ ;  /* 0x0000001004007819 */ /* 0x000fe200000006ff */
[----:B------:R0:W-:Y:S01]  /*0430*/  STL [R1+0xa4], R5 ;  /* 0x0000a40501007387 */ /* 0x0001e20000100800 */
[----:B------:R-:W-:Y:S02]  /*0440*/  SHF.L.U32 R3, R6, 0x10, RZ ;  /* 0x0000001006037819 */ /* 0x000fe400000006ff */
[----:B------:R-:W-:-:S07]  /*0450*/  SHF.L.U32 R4, R7, 0x10, RZ ;  /* 0x0000001007047819 */ /* 0x000fce00000006ff */
.L_x_250:
[----:B------:R-:W2:Y:S01]  /*0460*/  LDL R12, [R1+0xa4] ;  /* 0x0000a400010c7983 */ /* 0x000ea20000100800 */
[----:B-1----:R-:W1:Y:S01]  /*0470*/  S2UR UR8, SR_CTAID.Y ;  /* 0x00000000000879c3 */ /* 0x002e620000002600 */
[----:B------:R-:W-:Y:S01]  /*0480*/  USHF.R.U64 UR6, UR10, 0x1, UR5 ;  /* 0x000000010a067899 */ /* 0x000fe20008001205 */
[----:B0-----:R-:W0:Y:S01]  /*0490*/  S2R R5, SR_TID.X ;  /* 0x0000000000057919 */ /* 0x001e220000002100 */
[----:B------:R-:W3:Y:S04]  /*04a0*/  LDCU.64 UR12, c[0x0][0x3a0] ;  /* 0x00007400ff0c77ac */ /* 0x000ee80008000a00 */
[----:B------:R-:W-:Y:S01]  /*04b0*/  MOV R11, UR6 ;  /* 0x00000006000b7c02 */ /* 0x000fe20008000f00 */
[----:B------:R-:W4:Y:S01]  /*04c0*/  S2UR UR18, SR_CTAID.X ;  /* 0x00000000001279c3 */ /* 0x000f220000002500 */
[----:B-----5:R-:W-:Y:S01]  /*04d0*/  STL [R1+0xe0], R3 ;  /* 0x0000e00301007387 */ /* 0x020fe20000100800 */
[----:B------:R-:W2:Y:S03]  /*04e0*/  LDCU.64 UR16, c[0x0][0x3c8] ;  /* 0x00007900ff1077ac */ /* 0x000ea60008000a00 */
[----:B------:R-:W-:Y:S01]  /*04f0*/  STL [R1+0xdc], R4 ;  /* 0x0000dc0401007387 */ /* 0x000fe20000100800 */
[----:B-1----:R-:W-:-:S06]  /*0500*/  ULOP3.LUT UR11, UR8, 0x1, URZ, 0xc0, !UPT ;  /* 0x00000001080b7892 */ /* 0x002fcc000f8ec0ff */
[----:B------:R-:W-:Y:S01]  /*0510*/  MOV R7, UR11 ;  /* 0x0000000b00077c02 */ /* 0x000fe20008000f00 */
[----:B----4-:R-:W-:Y:S01]  /*0520*/  USHF.L.U32 UR7, UR18, 0x5, URZ ;  /* 0x0000000512077899 */ /* 0x010fe200080006ff */
[----:B0-----:R-:W-:-:S05]  /*0530*/  LOP3.LUT R6, R5, 0xffff, RZ, 0xc0, !PT ;  /* 0x0000ffff05067812 */ /* 0x001fca00078ec0ff */
[----:B------:R-:W-:Y:S01]  /*0540*/  MOV R9, UR7 ;  /* 0x0000000700097c02 */ /* 0x000fe20008000f00 */
[----:B------:R-:W-:Y:S01]  /*0550*/  USHF.R.U32.HI UR7, URZ, 0x1, UR5 ;  /* 0x00000001ff077899 */ /* 0x000fe20008011605 */
[----:B------:R-:W-:-:S03]  /*0560*/  IMAD R6, R6, 0x334, RZ ;  /* 0x0000033406067824 */ /* 0x000fc600078e02ff */
[----:B------:R-:W-:Y:S02]  /*0570*/  UIMAD UR9, UR7, 0xa0000, URZ ;  /* 0x000a0000070978a4 */ /* 0x000fe4000f8e02ff */
[----:B------:R-:W-:-:S04]  /*0580*/  SHF.R.U32.HI R8, RZ, 0x10, R6 ;  /* 0x00000010ff087819 */ /* 0x000fc80000011606 */
[C---:B------:R-:W-:Y:S02]  /*0590*/  PRMT R6, R8.reuse, 0x9910, RZ ;  /* 0x0000991008067816 */ /* 0x040fe400000000ff */
[----:B------:R-:W-:-:S03]  /*05a0*/  LOP3.LUT R9, R8, 0x3e0, R9, 0xf8, !PT ;  /* 0x000003e008097812 */ /* 0x000fc600078ef809 */
[----:B------:R-:W-:Y:S02]  /*05b0*/  IMAD R6, R6, 0x50, RZ ;  /* 0x0000005006067824 */ /* 0x000fe400078e02ff */
[----:B------:R-:W-:-:S03]  /*05c0*/  IMAD R9, R9, 0x280, RZ ;  /* 0x0000028009097824 */ /* 0x000fc600078e02ff */
[----:B------:R-:W-:-:S04]  /*05d0*/  IADD3 R6, PT, PT, RZ, -R6, RZ ;  /* 0x80000006ff067210 */ /* 0x000fc80007ffe0ff */
[----:B------:R-:W-:-:S04]  /*05e0*/  PRMT R6, R6, 0x7710, RZ ;  /* 0x0000771006067816 */ /* 0x000fc800000000ff */
[----:B------:R-:W-:-:S04]  /*05f0*/  IADD3 R5, PT, PT, R6, R5, RZ ;  /* 0x0000000506057210 */ /* 0x000fc80007ffe0ff */
[----:B------:R-:W-:-:S05]  /*0600*/  LOP3.LUT R6, R5, 0xffff, RZ, 0xc0, !PT ;  /* 0x0000ffff05067812 */ /* 0x000fca00078ec0ff */
[----:B------:R-:W-:Y:S02]  /*0610*/  IMAD R6, R7, 0x50, R6 ;  /* 0x0000005007067824 */ /* 0x000fe400078e0206 */
[----:B------:R-:W-:-:S03]  /*0620*/  HFMA2 R7, -RZ, RZ, 0, 0 ;  /* 0x00000000ff077431 */ /* 0x000fc600000001ff */
[----:B------:R-:W-:-:S05]  /*0630*/  SHF.L.U32 R6, R6, 0x2, RZ ;  /* 0x0000000206067819 */ /* 0x000fca00000006ff */
[----:B------:R-:W-:-:S03]  /*0640*/  IMAD.WIDE.U32 R6, R11, 0xa0000, R6 ;  /* 0x000a00000b067825 */ /* 0x000fc600078e0006 */
[----:B------:R-:W-:-:S04]  /*0650*/  IADD3 R6, P0, PT, R9, R6, RZ ;  /* 0x0000000609067210 */ /* 0x000fc80007f1e0ff */
[----:B------:R-:W-:Y:S01]  /*0660*/  IADD3.X R7, PT, PT, R7, UR9, RZ, P0, !PT ;  /* 0x0000000907077c10 */ /* 0x000fe200087fe4ff */
[----:B------:R-:W-:Y:S01]  /*0670*/  USHF.L.U32 UR9, UR6, 0x6, URZ ;  /* 0x0000000606097899 */ /* 0x000fe200080006ff */
[C---:B------:R-:W-:Y:S01]  /*0680*/  SHF.L.U32 R15, R6.reuse, 0x1, RZ ;  /* 0x00000001060f7819 */ /* 0x040fe200000006ff */
[----:B------:R-:W-:Y:S01]  /*0690*/  USHF.L.U64.HI UR6, UR6, 0x6, UR7 ;  /* 0x0000000606067899 */ /* 0x000fe20008010207 */
[----:B------:R-:W-:Y:S02]  /*06a0*/  SHF.L.U64.HI R14, R6, 0x1, R7 ;  /* 0x00000001060e7819 */ /* 0x000fe40000010207 */
[----:B---3--:R-:W-:Y:S01]  /*06b0*/  IADD3 R20, P0, PT, R15, UR12, RZ ;  /* 0x0000000c0f147c10 */ /* 0x008fe2000ff1e0ff */
[----:B------:R-:W-:Y:S03]  /*06c0*/  STL [R1+0x5c], R15 ;  /* 0x00005c0f01007387 */ /* 0x000fe60000100800 */
[----:B------:R-:W-:Y:S01]  /*06d0*/  IADD3.X R21, PT, PT, R14, UR13, RZ, P0, !PT ;  /* 0x0000000d0e157c10 */ /* 0x000fe200087fe4ff */
[----:B------:R-:W0:Y:S01]  /*06e0*/  LDCU.64 UR12, c[0x0][0x3b8] ;  /* 0x00007700ff0c77ac */ /* 0x000e220008000a00 */
[----:B------:R-:W-:Y:S01]  /*06f0*/  MOV R11, UR6 ;  /* 0x00000006000b7c02 */ /* 0x000fe20008000f00 */
[----:B------:R1:W-:Y:S01]  /*0700*/  STL [R1+0x60], R14 ;  /* 0x0000600e01007387 */ /* 0x0003e20000100800 */
[----:B------:R-:W3:Y:S01]  /*0710*/  LDCU.64 UR6, c[0x0][0x398] ;  /* 0x00007300ff0677ac */ /* 0x000ee20008000a00 */
[----:B------:R-:W-:-:S02]  /*0720*/  MOV R10, UR9 ;  /* 0x00000009000a7c02 */ /* 0x000fc40008000f00 */
[----:B------:R-:W4:Y:S04]  /*0730*/  LDG.E.64.CONSTANT R48, desc[UR14][R20.64+0x2800] ;  /* 0x0028000e14307981 */ /* 0x000f28000c1e9b00 */
[----:B------:R-:W4:Y:S04]  /*0740*/  LDG.E.64.CONSTANT R6, desc[UR14][R20.64] ;  /* 0x0000000e14067981 */ /* 0x000f28000c1e9b00 */
[----:B------:R-:W4:Y:S04]  /*0750*/  LDG.E.64.CONSTANT R40, desc[UR14][R20.64+0x1400] ;  /* 0x0014000e14287981 */ /* 0x000f28000c1e9b00 */
[----:B------:R-:W4:Y:S04]  /*0760*/  LDG.E.64.CONSTANT R50, desc[UR14][R20.64+0x3c00] ;  /* 0x003c000e14327981 */ /* 0x000f28000c1e9b00 */
[----:B------:R-:W4:Y:S04]  /*0770*/  LDG.E.64.CONSTANT R42, desc[UR14][R20.64+0x5000] ;  /* 0x0050000e142a7981 */ /* 0x000f28000c1e9b00 */
[----:B------:R-:W4:Y:S04]  /*0780*/  LDG.E.64.CONSTANT R38, desc[UR14][R20.64+0x6400] ;  /* 0x0064000e14267981 */ /* 0x000f28000c1e9b00 */
[----:B------:R-:W4:Y:S04]  /*0790*/  LDG.E.64.CONSTANT R46, desc[UR14][R20.64+0x7800] ;  /* 0x0078000e142e7981 */ /* 0x000f28000c1e9b00 */
[----:B------:R-:W4:Y:S01]  /*07a0*/  LDG.E.64.CONSTANT R44, desc[UR14][R20.64+0x8c00] ;  /* 0x008c000e142c7981 */ /* 0x000f22000c1e9b00 */
[----:B--2---:R-:W-:-:S03]  /*07b0*/  IMAD.WIDE.U32 R10, R12, 0x2, R10 ;  /* 0x000000020c0a7825 */ /* 0x004fc600078e000a */
[----:B0-----:R-:W-:-:S04]  /*07c0*/  LEA R12, P0, R10, UR12, 0x2 ;  /* 0x0000000c0a0c7c11 */ /* 0x001fc8000f8010ff */
[----:B------:R-:W-:Y:S02]  /*07d0*/  LEA.HI.X R13, R10, UR13, R11, 0x2, P0 ;  /* 0x0000000d0a0d7c11 */ /* 0x000fe400080f140b */
[----:B---3--:R-:W-:Y:S01]  /*07e0*/  IADD3 R52, P0, PT, R15, UR6, RZ ;  /* 0x000000060f347c10 */ /* 0x008fe2000ff1e0ff */
[----:B------:R-:W0:Y:S01]  /*07f0*/  S2R R10, SR_CgaCtaId ;  /* 0x00000000000a7919 */ /* 0x000e220000008800 */
[----:B------:R-:W-:Y:S01]  /*0800*/  MOV R9, 0x400 ;  /* 0x0000040000097802 */ /* 0x000fe20000000f00 */
[----:B------:R-:W2:Y:S01]  /*0810*/  LDCU UR6, c[0x0][0x3c0] ;  /* 0x00007800ff0677ac */ /* 0x000ea20008000800 */
[----:B------:R-:W-:Y:S01]  /*0820*/  IADD3.X R53, PT, PT, R14, UR7, RZ, P0, !PT ;  /* 0x000000070e357c10 */ /* 0x000fe200087fe4ff */
[----:B------:R-:W3:Y:S04]  /*0830*/  LDG.E.64.CONSTANT R12, desc[UR14][R12.64] ;  /* 0x0000000e0c0c7981 */ /* 0x000ee8000c1e9b00 */
[----:B------:R-:W2:Y:S04]  /*0840*/  LDG.E.64.CONSTANT R20, desc[UR14][R52.64+0x8c00] ;  /* 0x008c000e34147981 */ /* 0x000ea8000c1e9b00 */
[----:B-1----:R-:W3:Y:S04]  /*0850*/  LDG.E.64.CONSTANT R14, desc[UR14][R52.64] ;  /* 0x0000000e340e7981 */ /* 0x002ee8000c1e9b00 */
[----:B------:R-:W3:Y:S01]  /*0860*/  LDG.E.64.CONSTANT R36, desc[UR14][R52.64+0x7800] ;  /* 0x0078000e34247981 */ /* 0x000ee2000c1e9b00 */
[----:B------:R-:W-:-:S02]  /*0870*/  IADD3 R9, PT, PT, R9, 0x2800, RZ ;  /* 0x0000280009097810 */ /* 0x000fc40007ffe0ff */
[----:B------:R-:W-:Y:S01]  /*0880*/  LOP3.LUT R5, R5, 0xffff, RZ, 0xc0, !PT ;  /* 0x0000ffff05057812 */ /* 0x000fe200078ec0ff */
[----:B------:R-:W3:Y:S04]  /*0890*/  LDG.E.64.CONSTANT R16, desc[UR14][R52.64+0x1400] ;  /* 0x0014000e34107981 */ /* 0x000ee8000c1e9b00 */
[----:B------:R-:W3:Y:S04]  /*08a0*/  LDG.E.64.CONSTANT R18, desc[UR14][R52.64+0x2800] ;  /* 0x0028000e34127981 */ /* 0x000ee8000c1e9b00 */
[----:B------:R-:W3:Y:S01]  /*08b0*/  LDG.E.64.CONSTANT R22, desc[UR14][R52.64+0x3c00] ;  /* 0x003c000e34167981 */ /* 0x000ee2000c1e9b00 */
[----:B0-----:R-:W-:-:S03]  /*08c0*/  LEA R10, R10, R9, 0x18 ;  /* 0x000000090a0a7211 */ /* 0x001fc600078ec0ff */
[----:B------:R-:W3:Y:S02]  /*08d0*/  LDG.E.64.CONSTANT R24, desc[UR14][R52.64+0x5000] ;  /* 0x0050000e34187981 */ /* 0x000ee4000c1e9b00 */
[----:B------:R-:W-:Y:S02]  /*08e0*/  IMAD R5, R5, 0x28, R10 ;  /* 0x0000002805057824 */ /* 0x000fe400078e020a */
[----:B------:R4:W3:Y:S03]  /*08f0*/  LDG.E.64.CONSTANT R34, desc[UR14][R52.64+0x6400] ;  /* 0x0064000e34227981 */ /* 0x0008e6000c1e9b00 */
[----:B------:R-:W-:Y:S02]  /*0900*/  LEA R4, R8, R5, 0x3 ;  /* 0x0000000508047211 */ /* 0x000fe400078e18ff */
[C---:B----4-:R-:W-:Y:S02]  /*0910*/  PRMT R52, R48.reuse, 0x7632, R52 ;  /* 0x0000763230347816 */ /* 0x050fe40000000034 */
[----:B------:R-:W-:-:S02]  /*0920*/  SHF.L.U32 R53, R48, 0x10, RZ ;  /* 0x0000001030357819 */ /* 0x000fc400000006ff */
[C---:B------:R-:W-:Y:S02]  /*0930*/  PRMT R48, R49.reuse, 0x7632, R48 ;  /* 0x0000763231307816 */ /* 0x040fe40000000030 */
[----:B------:R-:W-:Y:S02]  /*0940*/  SHF.L.U32 R49, R49, 0x10, RZ ;  /* 0x0000001031317819 */ /* 0x000fe400000006ff */
[C---:B------:R-:W-:Y:S02]  /*0950*/  PRMT R61, R51.reuse, 0x7632, R61 ;  /* 0x00007632333d7816 */ /* 0x040fe4000000003d */
[----:B------:R-:W-:Y:S02]  /*0960*/  SHF.L.U32 R51, R51, 0x10, RZ ;  /* 0x0000001033337819 */ /* 0x000fe400000006ff */
[----:B------:R-:W-:Y:S02]  /*0970*/  PRMT R3, R50, 0x7632, R3 ;  /* 0x0000763232037816 */ /* 0x000fe40000000003 */
[----:B------:R-:W-:-:S02]  /*0980*/  SHF.L.U32 R54, R42, 0x10, RZ ;  /* 0x000000102a367819 */ /* 0x000fc400000006ff */
[----:B------:R-:W-:Y:S02]  /*0990*/  SHF.L.U32 R55, R43, 0x10, RZ ;  /* 0x000000102b377819 */ /* 0x000fe400000006ff */
[C---:B------:R-:W-:Y:S02]  /*09a0*/  PRMT R56, R39.reuse, 0x7632, R56 ;  /* 0x0000763227387816 */ /* 0x040fe40000000038 */
[----:B------:R-:W-:Y:S02]  /*09b0*/  SHF.L.U32 R39, R39, 0x10, RZ ;  /* 0x0000001027277819 */ /* 0x000fe400000006ff */
[C---:B------:R-:W-:Y:S02]  /*09c0*/  PRMT R57, R46.reuse, 0x7632, R57 ;  /* 0x000076322e397816 */ /* 0x040fe40000000039 */
[----:B------:R-:W-:Y:S02]  /*09d0*/  SHF.L.U32 R46, R46, 0x10, RZ ;  /* 0x000000102e2e7819 */ /* 0x000fe400000006ff */
[----:B------:R-:W-:-:S02]  /*09e0*/  PRMT R58, R47, 0x7632, R58 ;  /* 0x000076322f3a7816 */ /* 0x000fc4000000003a */
[----:B------:R-:W-:Y:S02]  /*09f0*/  SHF.L.U32 R47, R47, 0x10, RZ ;  /* 0x000000102f2f7819 */ /* 0x000fe400000006ff */
[----:B------:R-:W-:Y:S02]  /*0a00*/  PRMT R11, R41, 0x7632, R11 ;  /* 0x00007632290b7816 */ /* 0x000fe4000000000b */
[C---:B------:R-:W-:Y:S02]  /*0a10*/  PRMT R59, R45.reuse, 0x7632, R59 ;  /* 0x000076322d3b7816 */ /* 0x040fe4000000003b */
[----:B------:R-:W-:Y:S02]  /*0a20*/  SHF.L.U32 R45, R45, 0x10, RZ ;  /* 0x000000102d2d7819 */ /* 0x000fe400000006ff */
[----:B------:R-:W-:Y:S02]  /*0a30*/  SHF.L.U32 R11, R11, 0x10, RZ ;  /* 0x000000100b0b7819 */ /* 0x000fe400000006ff */
[----:B------:R-:W-:-:S02]  /*0a40*/  PRMT R60, R42, 0x7632, R60 ;  /* 0x000076322a3c7816 */ /* 0x000fc4000000003c */
[----:B------:R-:W-:Y:S02]  /*0a50*/  SHF.L.U32 R52, R52, 0x10, RZ ;  /* 0x0000001034347819 */ /* 0x000fe400000006ff */
[----:B------:R-:W-:Y:S02]  /*0a60*/  SHF.L.U32 R48, R48, 0x10, RZ ;  /* 0x0000001030307819 */ /* 0x000fe400000006ff */
[----:B------:R-:W-:Y:S02]  /*0a70*/  SHF.L.U32 R60, R60, 0x10, RZ ;  /* 0x000000103c3c7819 */ /* 0x000fe400000006ff */
[----:B------:R-:W-:Y:S02]  /*0a80*/  PRMT R42, R43, 0x7632, R42 ;  /* 0x000076322b2a7816 */ /* 0x000fe4000000002a */
[----:B------:R-:W-:Y:S02]  /*0a90*/  PRMT R43, R38, 0x7632, R43 ;  /* 0x00007632262b7816 */ /* 0x000fe4000000002b */
[----:B------:R-:W-:-:S02]  /*0aa0*/  SHF.L.U32 R42, R42, 0x10, RZ ;  /* 0x000000102a2a7819 */ /* 0x000fc400000006ff */
[----:B------:R-:W-:Y:S02]  /*0ab0*/  SHF.L.U32 R56, R56, 0x10, RZ ;  /* 0x0000001038387819 */ /* 0x000fe400000006ff */
[----:B------:R-:W-:Y:S02]  /*0ac0*/  SHF.L.U32 R43, R43, 0x10, RZ ;  /* 0x000000102b2b7819 */ /* 0x000fe400000006ff */
[----:B------:R-:W-:Y:S02]  /*0ad0*/  SHF.L.U32 R38, R38, 0x10, RZ ;  /* 0x0000001026267819 */ /* 0x000fe400000006ff */
[----:B------:R-:W-:Y:S02]  /*0ae0*/  SHF.L.U32 R57, R57, 0x10, RZ ;  /* 0x0000001039397819 */ /* 0x000fe400000006ff */
[----:B------:R-:W-:Y:S02]  /*0af0*/  PRMT R10, R6, 0x7632, R10 ;  /* 0x00007632060a7816 */ /* 0x000fe4000000000a */
[----:B------:R-:W-:-:S02]  /*0b00*/  SHF.L.U32 R58, R58, 0x10, RZ ;  /* 0x000000103a3a7819 */ /* 0x000fc400000006ff */
[----:B------:R-:W-:Y:S02]  /*0b10*/  SHF.L.U32 R10, R10, 0x10, RZ ;  /* 0x000000100a0a7819 */ /* 0x000fe400000006ff */
[----:B------:R-:W-:Y:S02]  /*0b20*/  SHF.L.U32 R59, R59, 0x10, RZ ;  /* 0x000000103b3b7819 */ /* 0x000fe400000006ff */
[----:B------:R-:W-:Y:S02]  /*0b30*/  SHF.L.U32 R6, R6, 0x10, RZ ;  /* 0x0000001006067819 */ /* 0x000fe400000006ff */
[C---:B------:R-:W-:Y:S02]  /*0b40*/  PRMT R9, R7.reuse, 0x7632, R9 ;  /* 0x0000763207097816 */ /* 0x040fe40000000009 */
[----:B------:R-:W-:Y:S02]  /*0b50*/  SHF.L.U32 R7, R7, 0x10, RZ ;  /* 0x0000001007077819 */ /* 0x000fe400000006ff */
[----:B------:R-:W-:Y:S01]  /*0b60*/  SHF.L.U32 R9, R9, 0x10, RZ ;  /* 0x0000001009097819 */ /* 0x000fe200000006ff */
[----:B--2---:R-:W-:Y:S04]  /*0b70*/  STL [R1+0xbc], R21 ;  /* 0x0000bc1501007387 */ /* 0x004fe80000100800 */
[----:B------:R3:W-:Y:S02]  /*0b80*/  STL [R1+0x78], R4 ;  /* 0x0000780401007387 */ /* 0x0007e40000100800 */
[----:B---3--:R-:W-:-:S05]  /*0b90*/  FADD.FTZ R4, -R12, R49 ;  /* 0x000000310c047221 */ /* 0x008fca0000010100 */
[----:B------:R0:W-:Y:S01]  /*0ba0*/  STL [R1+0x4], R4 ;  /* 0x0000040401007387 */ /* 0x0001e20000100800 */
[----:B------:R-:W-:Y:S01]  /*0bb0*/  SHF.L.U32 R49, R3, 0x10, RZ ;  /* 0x0000001003317819 */ /* 0x000fe200000006ff */
[C---:B------:R-:W-:Y:S01]  /*0bc0*/  FADD.FTZ R3, -R12.reuse, R54 ;  /* 0x000000360c037221 */ /* 0x040fe20000010100 */
[C---:B------:R-:W-:Y:S01]  /*0bd0*/  FADD.FTZ R21, -R12.reuse, R39 ;  /* 0x000000270c157221 */ /* 0x040fe20000010100 */
[----:B0-----:R-:W-:-:S05]  /*0be0*/  FADD.FTZ R4, -R12, R51 ;  /* 0x000000330c047221 */ /* 0x001fca0000010100 */
[----:B------:R0:W-:Y:S01]  /*0bf0*/  STL [R1+0x10], R4 ;  /* 0x0000100401007387 */ /* 0x0001e20000100800 */
[----:B------:R-:W-:-:S03]  /*0c00*/  FADD.FTZ R5, R13, UR6 ;  /* 0x000000060d057e21 */ /* 0x000fc60008010000 */
[----:B------:R-:W-:Y:S01]  /*0c10*/  STL [R1+0x8], R3 ;  /* 0x0000080301007387 */ /* 0x000fe20000100800 */
[----:B0-----:R-:W-:Y:S01]  /*0c20*/  FADD.FTZ R4, -R12, R55 ;  /* 0x000000370c047221 */ /* 0x001fe20000010100 */
[----:B------:R-:W-:-:S04]  /*0c30*/  PRMT R13, R44, 0x7632, R13 ;  /* 0x000076322c0d7816 */ /* 0x000fc8000000000d */
[----:B------:R0:W-:Y:S01]  /*0c40*/  STL [R1+0x1c], R4 ;  /* 0x00001c0401007387 */ /* 0x0001e20000100800 */
[----:B------:R-:W-:-:S03]  /*0c50*/  SHF.L.U32 R44, R44, 0x10, RZ ;  /* 0x000000102c2c7819 */ /* 0x000fc600000006ff */
[----:B------:R1:W-:Y:S01]  /*0c60*/  STL [R1+0x20], R21 ;  /* 0x0000201501007387 */ /* 0x0003e20000100800 */
[C---:B0-----:R-:W-:Y:S01]  /*0c70*/  FADD.FTZ R4, -R12.reuse, R46 ;  /* 0x0000002e0c047221 */ /* 0x041fe20000010100 */
[----:B-1----:R-:W-:-:S04]  /*0c80*/  FADD.FTZ R21, -R12, R47 ;  /* 0x0000002f0c157221 */ /* 0x002fc80000010100 */
[----:B------:R0:W-:Y:S01]  /*0c90*/  STL [R1+0x98], R4 ;  /* 0x0000980401007387 */ /* 0x0001e20000100800 */
[----:B------:R-:W-:-:S03]  /*0ca0*/  FADD.FTZ R11, -R12, R11 ;  /* 0x0000000b0c0b7221 */ /* 0x000fc60000010100 */
[----:B------:R1:W-:Y:S01]  /*0cb0*/  STL [R1+0xc0], R21 ;  /* 0x0000c01501007387 */ /* 0x0003e20000100800 */
[----:B------:R-:W-:Y:S01]  /*0cc0*/  SHF.L.U32 R51, R61, 0x10, RZ ;  /* 0x000000103d337819 */ /* 0x000fe200000006ff */
[C---:B0-----:R-:W-:Y:S01]  /*0cd0*/  FADD.FTZ R4, -R12.reuse, R45 ;  /* 0x0000002d0c047221 */ /* 0x041fe20000010100 */
[C---:B-1----:R-:W-:Y:S01]  /*0ce0*/  FADD.FTZ R21, -R12.reuse, R44 ;  /* 0x0000002c0c157221 */ /* 0x042fe20000010100 */
[C---:B------:R-:W-:Y:S01]  /*0cf0*/  FADD.FTZ R45, -R12.reuse, R52 ;  /* 0x000000340c2d7221 */ /* 0x040fe20000010100 */
[----:B------:R-:W-:-:S03]  /*0d00*/  FADD.FTZ R48, -R12, R48 ;  /* 0x000000300c307221 */ /* 0x000fc60000010100 */
[----:B------:R0:W-:Y:S04]  /*0d10*/  STL [R1+0x9c], R21 ;  /* 0x00009c1501007387 */ /* 0x0001e80000100800 */
[----:B------:R1:W-:Y:S04]  /*0d20*/  STL [R1+0xa0], R4 ;  /* 0x0000a00401007387 */ /* 0x0003e80000100800 */
[----:B------:R2:W-:Y:S01]  /*0d30*/  STL [R1+0xd8], R11 ;  /* 0x0000d80b01007387 */ /* 0x0005e20000100800 */
[----:B0-----:R-:W-:-:S03]  /*0d40*/  FADD.FTZ R21, -R12, R60 ;  /* 0x0000003c0c157221 */ /* 0x001fc60000010100 */
[----:B------:R-:W-:Y:S01]  /*0d50*/  STL [R1+0xd0], R45 ;  /* 0x0000d02d01007387 */ /* 0x000fe20000100800 */
[C---:B-1----:R-:W-:Y:S01]  /*0d60*/  FADD.FTZ R4, -R12.reuse, R51 ;  /* 0x000000330c047221 */ /* 0x042fe20000010100 */
[C---:B--2---:R-:W-:Y:S02]  /*0d70*/  FADD.FTZ R11, -R12.reuse, R49 ;  /* 0x000000310c0b7221 */ /* 0x044fe40000010100 */
[----:B------:R-:W-:Y:S04]  /*0d80*/  STL [R1+0xc8], R48 ;  /* 0x0000c83001007387 */ /* 0x000fe80000100800 */
[----:B------:R0:W-:Y:S04]  /*0d90*/  STL [R1+0x64], R11 ;  /* 0x0000640b01007387 */ /* 0x0001e80000100800 */
[----:B------:R1:W-:Y:S01]  /*0da0*/  STL [R1+0x68], R4 ;  /* 0x0000680401007387 */ /* 0x0003e20000100800 */
[----:B------:R-:W2:Y:S03]  /*0db0*/  MUFU.RSQ R5, R5 ;  /* 0x0000000500057308 */ /* 0x000ea60000001400 */
[----:B------:R3:W-:Y:S01]  /*0dc0*/  STL [R1+0x6c], R21 ;  /* 0x00006c1501007387 */ /* 0x0007e20000100800 */
[C---:B0-----:R-:W-:Y:S01]  /*0dd0*/  FADD.FTZ R11, -R12.reuse, R42 ;  /* 0x0000002a0c0b7221 */ /* 0x041fe20000010100 */
[C---:B-1----:R-:W-:Y:S01]  /*0de0*/  FADD.FTZ R4, -R12.reuse, R43 ;  /* 0x0000002b0c047221 */ /* 0x042fe20000010100 */
[----:B---3--:R-:W-:-:S03]  /*0df0*/  FADD.FTZ R21, -R12, R56 ;  /* 0x000000380c157221 */ /* 0x008fc60000010100 */
[----:B------:R0:W-:Y:S01]  /*0e00*/  STL [R1+0x70], R11 ;  /* 0x0000700b01007387 */ /* 0x0001e20000100800 */
[C---:B------:R-:W-:Y:S01]  /*0e10*/  FADD.FTZ R3, -R12.reuse, R38 ;  /* 0x000000260c037221 */ /* 0x040fe20000010100 */
[----:B------:R-:W-:Y:S02]  /*0e20*/  SHF.L.U32 R38, R13, 0x10, RZ ;  /* 0x000000100d267819 */ /* 0x000fe400000006ff */
[----:B------:R1:W-:Y:S04]  /*0e30*/  STL [R1+0xc4], R21 ;  /* 0x0000c41501007387 */ /* 0x0003e80000100800 */
[----:B------:R3:W-:Y:S01]  /*0e40*/  STL [R1+0x74], R4 ;  /* 0x0000740401007387 */ /* 0x0007e20000100800 */
[C---:B------:R-:W-:Y:S01]  /*0e50*/  FADD.FTZ R13, -R12.reuse, R10 ;  /* 0x0000000a0c0d7221 */ /* 0x040fe20000010100 */
[C---:B0-----:R-:W-:Y:S01]  /*0e60*/  FADD.FTZ R11, -R12.reuse, R38 ;  /* 0x000000260c0b7221 */ /* 0x041fe20000010100 */
[----:B------:R-:W-:Y:S01]  /*0e70*/  PRMT R10, R15, 0x7632, R10 ;  /* 0x000076320f0a7816 */ /* 0x000fe2000000000a */
[C---:B-1----:R-:W-:Y:S01]  /*0e80*/  FADD.FTZ R21, -R12.reuse, R58 ;  /* 0x0000003a0c157221 */ /* 0x042fe20000010100 */
[C---:B---3--:R-:W-:Y:S01]  /*0e90*/  FADD.FTZ R4, -R12.reuse, R57 ;  /* 0x000000390c047221 */ /* 0x048fe20000010100 */
[----:B------:R-:W-:-:S04]  /*0ea0*/  FADD.FTZ R6, -R12, R6 ;  /* 0x000000060c067221 */ /* 0x000fc80000010100 */
[----:B------:R0:W-:Y:S01]  /*0eb0*/  STL [R1+0x88], R4 ;  /* 0x0000880401007387 */ /* 0x0001e20000100800 */
[----:B------:R-:W-:Y:S01]  /*0ec0*/  FADD.FTZ R7, -R12, R7 ;  /* 0x000000070c077221 */ /* 0x000fe20000010100 */
[----:B------:R-:W-:Y:S02]  /*0ed0*/  SHF.L.U32 R10, R10, 0x10, RZ ;  /* 0x000000100a0a7819 */ /* 0x000fe400000006ff */
[----:B------:R-:W-:Y:S01]  /*0ee0*/  STL [R1+0x8c], R21 ;  /* 0x00008c1501007387 */ /* 0x000fe20000100800 */
[----:B0-----:R-:W-:-:S03]  /*0ef0*/  FADD.FTZ R4, -R12, R59 ;  /* 0x0000003b0c047221 */ /* 0x001fc60000010100 */
[----:B------:R0:W-:Y:S01]  /*0f00*/  STL [R1+0x90], R11 ;  /* 0x0000900b01007387 */ /* 0x0001e20000100800 */
[----:B------:R-:W-:Y:S01]  /*0f10*/  FADD.FTZ R9, -R12, R9 ;  /* 0x000000090c097221 */ /* 0x000fe20000010100 */
[C---:B--2---:R-:W-:Y:S02]  /*0f20*/  FMUL.FTZ R7, R5.reuse, R7 ;  /* 0x0000000705077220 */ /* 0x044fe40000410000 */
[----:B------:R1:W-:Y:S01]  /*0f30*/  STL [R1+0x94], R4 ;  /* 0x0000940401007387 */ /* 0x0003e20000100800 */
[----:B------:R-:W-:Y:S01]  /*0f40*/  FADD.FTZ R33, R10, R33 ;  /* 0x000000210a217221 */ /* 0x000fe20000010000 */
[C---:B------:R-:W-:Y:S01]  /*0f50*/  FMUL.FTZ R51, R5.reuse, R9 ;  /* 0x0000000905337220 */ /* 0x040fe20000410000 */
[C---:B0-----:R-:W-:Y:S01]  /*0f60*/  FMUL.FTZ R11, R5.reuse, R13 ;  /* 0x0000000d050b7220 */ /* 0x041fe20000410000 */
[----:B-1----:R-:W-:Y:S01]  /*0f70*/  FMUL.FTZ R4, R5, R6 ;  /* 0x0000000605047220 */ /* 0x002fe20000410000 */
[----:B------:R-:W-:Y:S02]  /*0f80*/  SHF.L.U32 R6, R36, 0x10, RZ ;  /* 0x0000001024067819 */ /* 0x000fe400000006ff */
[----:B------:R-:W-:-:S02]  /*0f90*/  PRMT R58, R37, 0x7632, R58 ;  /* 0x00007632253a7816 */ /* 0x000fc4000000003a */
[----:B------:R-:W-:Y:S01]  /*0fa0*/  STL [R1+0x4c], R4 ;  /* 0x00004c0401007387 */ /* 0x000fe20000100800 */
[----:B------:R-:W-:-:S03]  /*0fb0*/  SHF.L.U32 R21, R37, 0x10, RZ ;  /* 0x0000001025157819 */ /* 0x000fc600000006ff */
[----:B------:R-:W-:Y:S04]  /*0fc0*/  STL [R1+0x54], R7 ;  /* 0x0000540701007387 */ /* 0x000fe80000100800 */
[----:B------:R-:W-:Y:S04]  /*0fd0*/  STL [R1+0x50], R11 ;  /* 0x0000500b01007387 */ /* 0x000fe80000100800 */
[----:B------:R-:W-:Y:S04]  /*0fe0*/  STL [R1+0xd4], R33 ;  /* 0x0000d42101007387 */ /* 0x000fe80000100800 */
[----:B------:R-:W-:Y:S04]  /*0ff0*/  STL [R1+0x58], R51 ;  /* 0x0000583301007387 */ /* 0x000fe80000100800 */
[----:B------:R-:W2:Y:S04]  /*1000*/  LDL.LU R54, [R1+0x4] ;  /* 0x0000040001367983 */ /* 0x000ea80000300800 */
[----:B------:R0:W-:Y:S04]  /*1010*/  STL [R1+0x7c], R6 ;  /* 0x00007c0601007387 */ /* 0x0001e80000100800 */
[----:B------:R1:W-:Y:S04]  /*1020*/  STL [R1+0xcc], R58 ;  /* 0x0000cc3a01007387 */ /* 0x0003e80000100800 */
[----:B------:R-:W-:Y:S04]  /*1030*/  STL [R1+0x80], R21 ;  /* 0x0000801501007387 */ /* 0x000fe80000100800 */
[----:B------:R-:W3:Y:S04]  /*1040*/  LDL.LU R49, [R1+0x10] ;  /* 0x0000100001317983 */ /* 0x000ee80000300800 */
[----:B------:R-:W4:Y:S01]  /*1050*/  LDL.LU R46, [R1+0x8] ;  /* 0x00000800012e7983 */ /* 0x000f220000300800 */
[----:B------:R-:W-:-:S02]  /*1060*/  PRMT R8, R40, 0x7632, R8 ;  /* 0x0000763228087816 */ /* 0x000fc40000000008 */
[----:B------:R-:W-:Y:S02]  /*1070*/  SHF.L.U32 R40, R40, 0x10, RZ ;  /* 0x0000001028287819 */ /* 0x000fe400000006ff */
[----:B------:R-:W-:Y:S02]  /*1080*/  SHF.L.U32 R41, R41, 0x10, RZ ;  /* 0x0000001029297819 */ /* 0x000fe400000006ff */
[----:B------:R-:W-:Y:S01]  /*1090*/  SHF.L.U32 R15, R15, 0x10, RZ ;  /* 0x000000100f0f7819 */ /* 0x000fe200000006ff */
[----:B------:R-:W-:Y:S01]  /*10a0*/  FADD.FTZ R40, -R12, R40 ;  /* 0x000000280c287221 */ /* 0x000fe20000010100 */
[----:B------:R-:W-:Y:S02]  /*10b0*/  SHF.L.U32 R42, R16, 0x10, RZ ;  /* 0x00000010102a7819 */ /* 0x000fe400000006ff */
[----:B0-----:R-:W-:Y:S01]  /*10c0*/  SHF.L.U32 R6, R20, 0x10, RZ ;  /* 0x0000001014067819 */ /* 0x001fe200000006ff */
[----:B------:R-:W-:Y:S01]  /*10d0*/  FADD.FTZ R41, -R12, R41 ;  /* 0x000000290c297221 */ /* 0x000fe20000010100 */
[----:B------:R-:W-:-:S02]  /*10e0*/  SHF.L.U32 R50, R50, 0x10, RZ ;  /* 0x0000001032327819 */ /* 0x000fc400000006ff */
[----:B------:R-:W-:Y:S01]  /*10f0*/  SHF.L.U32 R39, R14, 0x10, RZ ;  /* 0x000000100e277819 */ /* 0x000fe200000006ff */
[----:B------:R-:W-:Y:S01]  /*1100*/  FADD.FTZ R53, -R12, R53 ;  /* 0x000000350c357221 */ /* 0x000fe20000010100 */
[----:B-1----:R-:W-:Y:S01]  /*1110*/  FMUL.FTZ R58, R5, R40 ;  /* 0x00000028053a7220 */ /* 0x002fe20000410000 */
[----:B------:R-:W-:Y:S01]  /*1120*/  FMUL.FTZ R33, R2, R15 ;  /* 0x0000000f02217220 */ /* 0x000fe20000410000 */
[----:B------:R0:W-:Y:S01]  /*1130*/  STL [R1+0x84], R6 ;  /* 0x0000840601007387 */ /* 0x0001e20000100800 */
[----:B------:R-:W-:Y:S01]  /*1140*/  FMUL.FTZ R45, R0, R42 ;  /* 0x0000002a002d7220 */ /* 0x000fe20000410000 */
[----:B------:R-:W-:Y:S01]  /*1150*/  FADD.FTZ R50, -R12, R50 ;  /* 0x000000320c327221 */ /* 0x000fe20000010100 */
[----:B------:R-:W-:Y:S01]  /*1160*/  FADD.FTZ R27, R39, R27 ;  /* 0x0000001b271b7221 */ /* 0x000fe20000010000 */
[----:B------:R-:W-:Y:S01]  /*1170*/  FFMA.FTZ R26, R4, R39, R26 ;  /* 0x00000027041a7223 */ /* 0x000fe2000001001a */
[----:B------:R-:W-:Y:S01]  /*1180*/  SHF.L.U32 R60, R17, 0x10, RZ ;  /* 0x00000010113c7819 */ /* 0x000fe200000006ff */
[----:B------:R-:W-:Y:S01]  /*1190*/  FMUL.FTZ R48, R5, R41 ;  /* 0x0000002905307220 */ /* 0x000fe20000410000 */
[----:B------:R-:W-:Y:S01]  /*11a0*/  FADD.FTZ R31, R15, R31 ;  /* 0x0000001f0f1f7221 */ /* 0x000fe20000010000 */
[----:B------:R-:W-:Y:S01]  /*11b0*/  FFMA.FTZ R30, R7, R15, R30 ;  /* 0x0000000f071e7223 */ /* 0x000fe2000001001e */
[----:B------:R-:W-:Y:S01]  /*11c0*/  PRMT R57, R17, 0x7632, R57 ;  /* 0x0000763211397816 */ /* 0x000fe20000000039 */
[----:B0-----:R-:W-:Y:S01]  /*11d0*/  FMUL.FTZ R6, R0, R39 ;  /* 0x0000002700067220 */ /* 0x001fe20000410000 */
[----:B------:R-:W4:Y:S01]  /*11e0*/  LDL.LU R43, [R1+0x1c] ;  /* 0x00001c00012b7983 */ /* 0x000f220000300800 */
[----:B------:R-:W-:Y:S01]  /*11f0*/  FMUL.FTZ R39, R5, R53 ;  /* 0x0000003505277220 */ /* 0x000fe20000410000 */
[----:B------:R-:W-:-:S02]  /*1200*/  PRMT R17, R19, 0x7632, R17 ;  /* 0x0000763213117816 */ /* 0x000fc40000000011 */
[----:B------:R-:W-:Y:S01]  /*1210*/  STL [R1+0x18], R58 ;  /* 0x0000183a01007387 */ /* 0x000fe20000100800 */
[----:B------:R-:W-:Y:S01]  /*1220*/  SHF.L.U32 R19, R19, 0x10, RZ ;  /* 0x0000001013137819 */ /* 0x000fe200000006ff */
[----:B------:R-:W-:Y:S02]  /*1230*/  FMUL.FTZ R21, R5, R50 ;  /* 0x0000003205157220 */ /* 0x000fe40000410000 */
[----:B------:R-:W-:Y:S01]  /*1240*/  STL [R1+0xc], R33 ;  /* 0x00000c2101007387 */ /* 0x000fe20000100800 */
[----:B------:R-:W-:Y:S01]  /*1250*/  FADD.FTZ R27, R27, R42 ;  /* 0x0000002a1b1b7221 */ /* 0x000fe20000010000 */
[----:B------:R-:W-:Y:S01]  /*1260*/  FFMA.FTZ R26, R58, R42, R26 ;  /* 0x0000002a3a1a7223 */ /* 0x000fe2000001001a */
[----:B------:R-:W-:Y:S01]  /*1270*/  FADD.FTZ R31, R31, R60 ;  /* 0x0000003c1f1f7221 */ /* 0x000fe20000010000 */
[----:B------:R-:W-:Y:S01]  /*1280*/  STL [R1], R45 ;  /* 0x0000002d01007387 */ /* 0x000fe20000100800 */
[----:B------:R-:W-:Y:S01]  /*1290*/  FFMA.FTZ R30, R48, R60, R30 ;  /* 0x0000003c301e7223 */ /* 0x000fe2000001001e */
[----:B------:R-:W-:-:S02]  /*12a0*/  SHF.L.U32 R53, R17, 0x10, RZ ;  /* 0x0000001011357819 */ /* 0x000fc400000006ff */
[----:B------:R-:W-:Y:S01]  /*12b0*/  STL [R1+0x24], R48 ;  /* 0x0000243001007387 */ /* 0x000fe20000100800 */
[----:B------:R-:W-:-:S03]  /*12c0*/  FADD.FTZ R31, R31, R19 ;  /* 0x000000131f1f7221 */ /* 0x000fc60000010000 */
[----:B------:R-:W-:Y:S04]  /*12d0*/  STL [R1+0x2c], R39 ;  /* 0x00002c2701007387 */ /* 0x000fe80000100800 */
[----:B------:R-:W4:Y:S01]  /*12e0*/  LDL.LU R15, [R1+0x20] ;  /* 0x00002000010f7983 */ /* 0x000f220000300800 */
[----:B------:R-:W-:Y:S01]  /*12f0*/  PRMT R37, R20, 0x7632, R37 ;  /* 0x0000763214257816 */ /* 0x000fe20000000025 */
[C---:B------:R-:W-:Y:S01]  /*1300*/  FMUL.FTZ R20, R5.reuse, R3 ;  /* 0x0000000305147220 */ /* 0x040fe20000410000 */
[----:B--2---:R-:W-:Y:S01]  /*1310*/  FMUL.FTZ R59, R5, R54 ;  /* 0x00000036053b7220 */ /* 0x004fe20000410000 */
[----:B------:R-:W-:-:S03]  /*1320*/  FMUL.FTZ R54, R2, R19 ;  /* 0x0000001302367220 */ /* 0x000fc60000410000 */
[----:B------:R-:W-:Y:S01]  /*1330*/  FFMA.FTZ R30, R59, R19, R30 ;  /* 0x000000133b1e7223 */ /* 0x000fe2000001001e */
[----:B------:R-:W-:Y:S04]  /*1340*/  STL [R1+0x34], R59 ;  /* 0x0000343b01007387 */ /* 0x000fe80000100800 */
[----:B------:R-:W-:Y:S04]  /*1350*/  STL [R1+0x30], R21 ;  /* 0x0000301501007387 */ /* 0x000fe80000100800 */
[----:B------:R-:W2:Y:S01]  /*1360*/  LDL R19, [R1+0x54] ;  /* 0x0000540001137983 */ /* 0x000ea20000100800 */
[C---:B---3--:R-:W-:Y:S01]  /*1370*/  FMUL.FTZ R42, R5.reuse, R49 ;  /* 0x00000031052a7220 */ /* 0x048fe20000410000 */
[----:B----4-:R-:W-:-:S04]  /*1380*/  FMUL.FTZ R17, R5, R46 ;  /* 0x0000002e05117220 */ /* 0x010fc80000410000 */
[----:B------:R-:W-:Y:S04]  /*1390*/  STL [R1+0x38], R42 ;  /* 0x0000382a01007387 */ /* 0x000fe80000100800 */
[----:B------:R-:W-:Y:S04]  /*13a0*/  STL [R1+0x40], R17 ;  /* 0x0000401101007387 */ /* 0x000fe80000100800 */
[----:B------:R-:W3:Y:S01]  /*13b0*/  LDL.LU R3, [R1+0xe0] ;  /* 0x0000e00001037983 */ /* 0x000ee20000300800 */
[C---:B------:R-:W-:Y:S02]  /*13c0*/  PRMT R55, R18.reuse, 0x7632, R55 ;  /* 0x0000763212377816 */ /* 0x040fe40000000037 */
[----:B------:R-:W-:-:S02]  /*13d0*/  SHF.L.U32 R18, R18, 0x10, RZ ;  /* 0x0000001012127819 */ /* 0x000fc400000006ff */
[----:B------:R-:W-:Y:S02]  /*13e0*/  PRMT R61, R16, 0x7632, R61 ;  /* 0x00007632103d7816 */ /* 0x000fe4000000003d */
[C---:B------:R-:W-:Y:S01]  /*13f0*/  PRMT R16, R22.reuse, 0x7632, R16 ;  /* 0x0000763216107816 */ /* 0x040fe20000000010 */
[----:B------:R-:W-:Y:S01]  /*1400*/  FADD.FTZ R27, R27, R18 ;  /* 0x000000121b1b7221 */ /* 0x000fe20000010000 */
[----:B------:R-:W-:Y:S02]  /*1410*/  SHF.L.U32 R22, R22, 0x10, RZ ;  /* 0x0000001016167819 */ /* 0x000fe400000006ff */
[----:B------:R-:W-:Y:S02]  /*1420*/  SHF.L.U32 R8, R8, 0x10, RZ ;  /* 0x0000001008087819 */ /* 0x000fe400000006ff */
[C---:B------:R-:W-:Y:S01]  /*1430*/  PRMT R44, R24.reuse, 0x7632, R44 ;  /* 0x00007632182c7816 */ /* 0x040fe2000000002c */
[----:B------:R-:W-:Y:S01]  /*1440*/  FADD.FTZ R27, R27, R22 ;  /* 0x000000161b1b7221 */ /* 0x000fe20000010000 */
[----:B------:R-:W-:Y:S01]  /*1450*/  SHF.L.U32 R24, R24, 0x10, RZ ;  /* 0x0000001018187819 */ /* 0x000fe200000006ff */
[----:B------:R-:W-:Y:S01]  /*1460*/  FADD.FTZ R8, -R12, R8 ;  /* 0x000000080c087221 */ /* 0x000fe20000010100 */
[----:B------:R-:W-:-:S02]  /*1470*/  PRMT R38, R34, 0x7632, R38 ;  /* 0x0000763222267816 */ /* 0x000fc40000000026 */
[----:B------:R-:W-:Y:S01]  /*1480*/  PRMT R12, R14, 0x7632, R12 ;  /* 0x000076320e0c7816 */ /* 0x000fe2000000000c */
[----:B------:R-:W-:Y:S01]  /*1490*/  FADD.FTZ R27, R27, R24 ;  /* 0x000000181b1b7221 */ /* 0x000fe20000010000 */
[----:B------:R-:W-:Y:S01]  /*14a0*/  SHF.L.U32 R34, R34, 0x10, RZ ;  /* 0x0000001022227819 */ /* 0x000fe200000006ff */
[-C--:B------:R-:W-:Y:S01]  /*14b0*/  FFMA.FTZ R26, R39, R18.reuse, R26 ;  /* 0x00000012271a7223 */ /* 0x080fe2000001001a */
[----:B------:R-:W-:Y:S01]  /*14c0*/  FMUL.FTZ R56, R0, R18 ;  /* 0x0000001200387220 */ /* 0x000fe20000410000 */
[----:B------:R-:W-:Y:S01]  /*14d0*/  FMUL.FTZ R18, R5, R43 ;  /* 0x0000002b05127220 */ /* 0x000fe20000410000 */
[----:B------:R-:W-:Y:S02]  /*14e0*/  SHF.L.U32 R12, R12, 0x10, RZ ;  /* 0x000000100c0c7819 */ /* 0x000fe400000006ff */
[----:B------:R-:W-:Y:S01]  /*14f0*/  PRMT R13, R36, 0x7632, R13 ;  /* 0x00007632240d7816 */ /* 0x000fe2000000000d */
[----:B------:R-:W-:Y:S01]  /*1500*/  FADD.FTZ R36, R27, R34 ;  /* 0x000000221b247221 */ /* 0x000fe20000010000 */
[-C--:B------:R-:W-:Y:S01]  /*1510*/  FFMA.FTZ R26, R21, R22.reuse, R26 ;  /* 0x00000016151a7223 */ /* 0x080fe2000001001a */
[----:B------:R-:W-:Y:S01]  /*1520*/  FMUL.FTZ R52, R0, R22 ;  /* 0x0000001600347220 */ /* 0x000fe20000410000 */
[----:B------:R-:W-:Y:S01]  /*1530*/  STL [R1+0x48], R18 ;  /* 0x0000481201007387 */ /* 0x000fe20000100800 */
[----:B------:R-:W-:Y:S01]  /*1540*/  FADD.FTZ R29, R12, R29 ;  /* 0x0000001d0c1d7221 */ /* 0x000fe20000010000 */
[----:B------:R-:W-:-:S02]  /*1550*/  FFMA.FTZ R28, R11, R12, R28 ;  /* 0x0000000c0b1c7223 */ /* 0x000fc4000001001c */
[----:B------:R-:W-:Y:S01]  /*1560*/  STL [R1+0x44], R20 ;  /* 0x0000441401007387 */ /* 0x000fe20000100800 */
[----:B------:R-:W-:-:S03]  /*1570*/  SHF.L.U32 R50, R16, 0x10, RZ ;  /* 0x0000001010327819 */ /* 0x000fc600000006ff */
[----:B------:R-:W-:Y:S01]  /*1580*/  STL [R1+0xb8], R36 ;  /* 0x0000b82401007387 */ /* 0x000fe20000100800 */
[----:B------:R-:W-:Y:S01]  /*1590*/  FMUL.FTZ R16, R5, R15 ;  /* 0x0000000f05107220 */ /* 0x000fe20000410000 */
[----:B---3--:R-:W-:Y:S01]  /*15a0*/  FMUL.FTZ R22, R3, R12 ;  /* 0x0000000c03167220 */ /* 0x008fe20000410000 */
[----:B------:R-:W-:Y:S02]  /*15b0*/  FFMA.FTZ R12, R4, R6, RZ ;  /* 0x00000006040c7223 */ /* 0x000fe400000100ff */
[----:B------:R-:W3:Y:S02]  /*15c0*/  LDL.LU R4, [R1+0xdc] ;  /* 0x0000dc0001047983 */ /* 0x000ee40000300800 */
[----:B------:R-:W-:Y:S02]  /*15d0*/  FFMA.FTZ R12, R11, R22, R12 ;  /* 0x000000160b0c7223 */ /* 0x000fe4000001000c */
[----:B------:R-:W-:Y:S04]  /*15e0*/  STL [R1+0x3c], R16 ;  /* 0x00003c1001007387 */ /* 0x000fe80000100800 */
[----:B------:R-:W-:Y:S04]  /*15f0*/  STL [R1+0x10], R22 ;  /* 0x0000101601007387 */ /* 0x000fe80000100800 */
[----:B------:R0:W-:Y:S04]  /*1600*/  STL [R1+0xa8], R6 ;  /* 0x0000a80601007387 */ /* 0x0001e80000100800 */
[----:B------:R-:W4:Y:S01]  /*1610*/  LDL.LU R11, [R1+0xd8] ;  /* 0x0000d800010b7983 */ /* 0x000f220000300800 */
[----:B------:R-:W-:Y:S01]  /*1620*/  FADD.FTZ R15, RZ, R6 ;  /* 0x00000006ff0f7221 */ /* 0x000fe20000010000 */
[----:B0-----:R-:W-:-:S03]  /*1630*/  SHF.L.U32 R6, R13, 0x10, RZ ;  /* 0x000000100d067819 */ /* 0x001fc600000006ff */
[----:B------:R-:W-:Y:S01]  /*1640*/  FADD.FTZ R15, R15, R22 ;  /* 0x000000160f0f7221 */ /* 0x000fe20000010000 */
[----:B--2---:R-:W-:Y:S01]  /*1650*/  FFMA.FTZ R12, R19, R33, R12 ;  /* 0x00000021130c7223 */ /* 0x004fe2000001000c */
[----:B------:R3:W-:Y:S02]  /*1660*/  STL [R1+0x8], R6 ;  /* 0x0000080601007387 */ /* 0x0007e40000100800 */
[----:B------:R-:W-:Y:S01]  /*1670*/  FADD.FTZ R15, R15, R33 ;  /* 0x000000210f0f7221 */ /* 0x000fe20000010000 */
[----:B------:R-:W-:Y:S01]  /*1680*/  SHF.L.U32 R61, R61, 0x10, RZ ;  /* 0x000000103d3d7819 */ /* 0x000fe200000006ff */
[----:B------:R-:W-:Y:S01]  /*1690*/  FMUL.FTZ R8, R5, R8 ;  /* 0x0000000805087220 */ /* 0x000fe20000410000 */
[----:B------:R-:W2:Y:S01]  /*16a0*/  LDL.LU R33, [R1+0xd4] ;  /* 0x0000d40001217983 */ /* 0x000ea20000300800 */
[----:B------:R-:W-:Y:S02]  /*16b0*/  FFMA.FTZ R32, R51, R10, R32 ;  /* 0x0000000a33207223 */ /* 0x000fe40000010020 */
[----:B------:R-:W-:Y:S01]  /*16c0*/  FADD.FTZ R29, R29, R61 ;  /* 0x0000003d1d1d7221 */ /* 0x000fe20000010000 */
[-C--:B------:R-:W-:Y:S01]  /*16d0*/  FFMA.FTZ R28, R8, R61.reuse, R28 ;  /* 0x0000003d081c7223 */ /* 0x080fe2000001001c */
[----:B------:R-:W-:Y:S01]  /*16e0*/  FMUL.FTZ R61, R3, R61 ;  /* 0x0000003d033d7220 */ /* 0x000fe20000410000 */
[----:B------:R-:W-:Y:S01]  /*16f0*/  FMUL.FTZ R60, R2, R60 ;  /* 0x0000003c023c7220 */ /* 0x000fe20000410000 */
[----:B---3--:R-:W-:-:S04]  /*1700*/  FMUL.FTZ R6, R4, R10 ;  /* 0x0000000a04067220 */ /* 0x008fc80000410000 */
[----:B------:R-:W-:Y:S01]  /*1710*/  FADD.FTZ R15, R15, R6 ;  /* 0x000000060f0f7221 */ /* 0x000fe20000010000 */
[----:B------:R-:W-:Y:S01]  /*1720*/  FFMA.FTZ R12, R51, R6, R12 ;  /* 0x00000006330c7223 */ /* 0x000fe2000001000c */
[----:B------:R4:W-:Y:S02]  /*1730*/  STL [R1+0x4], R6 ;  /* 0x0000040601007387 */ /* 0x0009e40000100800 */
[----:B------:R-:W-:Y:S01]  /*1740*/  FADD.FTZ R15, R15, R45 ;  /* 0x0000002d0f0f7221 */ /* 0x000fe20000010000 */
[----:B------:R-:W-:Y:S01]  /*1750*/  FFMA.FTZ R12, R58, R45, R12 ;  /* 0x0000002d3a0c7223 */ /* 0x000fe2000001000c */
[----:B------:R0:W-:Y:S04]  /*1760*/  STL [R1+0x1c], R8 ;  /* 0x00001c0801007387 */ /* 0x0001e80000100800 */
[----:B------:R-:W3:Y:S01]  /*1770*/  LDL.LU R51, [R1+0x64] ;  /* 0x0000640001337983 */ /* 0x000ee20000300800 */
[----:B----4-:R-:W-:-:S03]  /*1780*/  FMUL.FTZ R6, R5, R11 ;  /* 0x0000000b05067220 */ /* 0x010fc60000410000 */
[----:B------:R-:W0:Y:S01]  /*1790*/  LDL.LU R45, [R1+0xd0] ;  /* 0x0000d000012d7983 */ /* 0x000e220000300800 */
[----:B------:R-:W-:-:S03]  /*17a0*/  FFMA.FTZ R12, R8, R61, R12 ;  /* 0x0000003d080c7223 */ /* 0x000fc6000001000c */
[----:B------:R-:W4:Y:S01]  /*17b0*/  LDL.LU R58, [R1+0xcc] ;  /* 0x0000cc00013a7983 */ /* 0x000f220000300800 */
[----:B------:R-:W-:-:S03]  /*17c0*/  FFMA.FTZ R12, R48, R60, R12 ;  /* 0x0000003c300c7223 */ /* 0x000fc6000001000c */
[----:B------:R1:W-:Y:S04]  /*17d0*/  STL [R1+0x20], R6 ;  /* 0x0000200601007387 */ /* 0x0003e80000100800 */
[----:B------:R-:W4:Y:S04]  /*17e0*/  LDL.LU R22, [R1+0x68] ;  /* 0x0000680001167983 */ /* 0x000f280000300800 */
[----:B------:R-:W-:Y:S04]  /*17f0*/  STL [R1+0xac], R61 ;  /* 0x0000ac3d01007387 */ /* 0x000fe80000100800 */
[----:B------:R-:W1:Y:S01]  /*1800*/  LDL.LU R48, [R1+0xc8] ;  /* 0x0000c80001307983 */ /* 0x000e620000300800 */
[----:B------:R-:W-:-:S02]  /*1810*/  SHF.L.U32 R57, R57, 0x10, RZ ;  /* 0x0000001039397819 */ /* 0x000fc400000006ff */
[----:B------:R-:W-:Y:S01]  /*1820*/  SHF.L.U32 R55, R55, 0x10, RZ ;  /* 0x0000001037377819 */ /* 0x000fe200000006ff */
[----:B------:R-:W4:Y:S02]  /*1830*/  LDL.LU R19, [R1+0x6c] ;  /* 0x00006c0001137983 */ /* 0x000f240000300800 */
[----:B--2---:R-:W-:Y:S01]  /*1840*/  FADD.FTZ R33, R33, R57 ;  /* 0x0000003921217221 */ /* 0x004fe20000010000 */
[-C--:B------:R-:W-:Y:S01]  /*1850*/  FFMA.FTZ R32, R6, R57.reuse, R32 ;  /* 0x0000003906207223 */ /* 0x080fe20000010020 */
[----:B------:R-:W-:Y:S01]  /*1860*/  FMUL.FTZ R57, R4, R57 ;  /* 0x0000003904397220 */ /* 0x000fe20000410000 */
[----:B------:R-:W-:-:S03]  /*1870*/  FADD.FTZ R29, R29, R55 ;  /* 0x000000371d1d7221 */ /* 0x000fc60000010000 */
[----:B------:R-:W-:-:S04]  /*1880*/  FFMA.FTZ R12, R6, R57, R12 ;  /* 0x00000039060c7223 */ /* 0x000fc8000001000c */
[----:B------:R-:W-:Y:S01]  /*1890*/  FFMA.FTZ R27, R39, R56, R12 ;  /* 0x00000038271b7223 */ /* 0x000fe2000001000c */
[----:B------:R-:W-:Y:S01]  /*18a0*/  FADD.FTZ R33, R33, R53 ;  /* 0x0000003521217221 */ /* 0x000fe20000010000 */
[----:B------:R-:W-:Y:S01]  /*18b0*/  STL [R1+0xb0], R60 ;  /* 0x0000b03c01007387 */ /* 0x000fe20000100800 */
[----:B0-----:R-:W-:-:S04]  /*18c0*/  FMUL.FTZ R8, R5, R45 ;  /* 0x0000002d05087220 */ /* 0x001fc80000410000 */
[-C--:B------:R-:W-:Y:S01]  /*18d0*/  FFMA.FTZ R28, R8, R55.reuse, R28 ;  /* 0x00000037081c7223 */ /* 0x080fe2000001001c */
[----:B------:R-:W-:-:S04]  /*18e0*/  FMUL.FTZ R55, R3, R55 ;  /* 0x0000003703377220 */ /* 0x000fc80000410000 */
[----:B------:R-:W-:-:S04]  /*18f0*/  FFMA.FTZ R27, R8, R55, R27 ;  /* 0x00000037081b7223 */ /* 0x000fc8000001001b */
[----:B------:R-:W-:Y:S01]  /*1900*/  FFMA.FTZ R27, R59, R54, R27 ;  /* 0x000000363b1b7223 */ /* 0x000fe2000001001b */
[----:B-1----:R-:W-:-:S04]  /*1910*/  FMUL.FTZ R6, R5, R48 ;  /* 0x0000003005067220 */ /* 0x002fc80000410000 */
[-C--:B------:R-:W-:Y:S01]  /*1920*/  FFMA.FTZ R32, R6, R53.reuse, R32 ;  /* 0x0000003506207223 */ /* 0x080fe20000010020 */
[----:B------:R-:W-:Y:S01]  /*1930*/  FMUL.FTZ R53, R4, R53 ;  /* 0x0000003504357220 */ /* 0x000fe20000410000 */
[----:B------:R-:W-:Y:S03]  /*1940*/  STL [R1+0x28], R8 ;  /* 0x0000280801007387 */ /* 0x000fe60000100800 */
[----:B------:R-:W-:Y:S01]  /*1950*/  FFMA.FTZ R27, R6, R53, R27 ;  /* 0x00000035061b7223 */ /* 0x000fe2000001001b */
[----:B------:R0:W-:Y:S04]  /*1960*/  STL [R1+0xb4], R57 ;  /* 0x0000b43901007387 */ /* 0x0001e80000100800 */
[----:B------:R-:W2:Y:S01]  /*1970*/  LDL.LU R39, [R1+0x70] ;  /* 0x0000700001277983 */ /* 0x000ea20000300800 */
[----:B------:R-:W-:-:S03]  /*1980*/  FFMA.FTZ R27, R21, R52, R27 ;  /* 0x00000034151b7223 */ /* 0x000fc6000001001b */
[----:B------:R1:W-:Y:S04]  /*1990*/  STL [R1+0x14], R6 ;  /* 0x0000140601007387 */ /* 0x0003e80000100800 */
[----:B------:R-:W2:Y:S04]  /*19a0*/  LDL.LU R59, [R1+0x74] ;  /* 0x00007400013b7983 */ /* 0x000ea80000300800 */
[----:B------:R-:W2:Y:S01]  /*19b0*/  LDL.LU R21, [R1+0xc4] ;  /* 0x0000c40001157983 */ /* 0x000ea20000300800 */
[----:B---3--:R-:W-:Y:S01]  /*19c0*/  FMUL.FTZ R51, R5, R51 ;  /* 0x0000003305337220 */ /* 0x008fe20000410000 */
[----:B------:R-:W-:Y:S01]  /*19d0*/  PRMT R47, R23, 0x7632, R47 ;  /* 0x00007632172f7816 */ /* 0x000fe2000000002f */
[----:B------:R-:W-:Y:S01]  /*19e0*/  FADD.FTZ R29, R29, R50 ;  /* 0x000000321d1d7221 */ /* 0x000fe20000010000 */
[----:B------:R-:W-:Y:S01]  /*19f0*/  SHF.L.U32 R23, R23, 0x10, RZ ;  /* 0x0000001017177819 */ /* 0x000fe200000006ff */
[-C--:B------:R-:W-:Y:S01]  /*1a00*/  FFMA.FTZ R28, R51, R50.reuse, R28 ;  /* 0x00000032331c7223 */ /* 0x080fe2000001001c */
[----:B------:R-:W-:Y:S01]  /*1a10*/  FMUL.FTZ R50, R3, R50 ;  /* 0x0000003203327220 */ /* 0x000fe20000410000 */
[----:B------:R-:W-:Y:S01]  /*1a20*/  SHF.L.U32 R47, R47, 0x10, RZ ;  /* 0x000000102f2f7819 */ /* 0x000fe200000006ff */
[----:B----4-:R-:W-:Y:S01]  /*1a30*/  FMUL.FTZ R48, R5, R22 ;  /* 0x0000001605307220 */ /* 0x010fe20000410000 */
[----:B------:R-:W-:Y:S01]  /*1a40*/  FMUL.FTZ R49, R2, R23 ;  /* 0x0000001702317220 */ /* 0x000fe20000410000 */
[----:B------:R-:W-:-:S02]  /*1a50*/  FFMA.FTZ R27, R51, R50, R27 ;  /* 0x00000032331b7223 */ /* 0x000fc4000001001b */
[----:B------:R-:W-:Y:S01]  /*1a60*/  FADD.FTZ R33, R33, R47 ;  /* 0x0000002f21217221 */ /* 0x000fe20000010000 */
[-C--:B------:R-:W-:Y:S01]  /*1a70*/  FFMA.FTZ R32, R48, R47.reuse, R32 ;  /* 0x0000002f30207223 */ /* 0x080fe20000010020 */
[----:B------:R-:W-:Y:S01]  /*1a80*/  FMUL.FTZ R47, R4, R47 ;  /* 0x0000002f042f7220 */ /* 0x000fe20000410000 */
[----:B------:R-:W-:Y:S01]  /*1a90*/  FFMA.FTZ R27, R42, R49, R27 ;  /* 0x000000312a1b7223 */ /* 0x000fe2000001001b */
[----:B------:R-:W-:Y:S01]  /*1aa0*/  SHF.L.U32 R44, R44, 0x10, RZ ;  /* 0x000000102c2c7819 */ /* 0x000fe200000006ff */
[----:B------:R-:W-:Y:S01]  /*1ab0*/  FADD.FTZ R15, R15, R61 ;  /* 0x0000003d0f0f7221 */ /* 0x000fe20000010000 */
[----:B------:R-:W-:Y:S01]  /*1ac0*/  FMUL.FTZ R45, R5, R19 ;  /* 0x00000013052d7220 */ /* 0x000fe20000410000 */
[----:B------:R-:W-:Y:S01]  /*1ad0*/  FMUL.FTZ R46, R0, R24 ;  /* 0x00000018002e7220 */ /* 0x000fe20000410000 */
[----:B------:R-:W-:Y:S01]  /*1ae0*/  FFMA.FTZ R27, R48, R47, R27 ;  /* 0x0000002f301b7223 */ /* 0x000fe2000001001b */
[----:B------:R-:W-:Y:S01]  /*1af0*/  PRMT R14, R25, 0x7632, R14 ;  /* 0x00007632190e7816 */ /* 0x000fe2000000000e */
[----:B------:R-:W-:Y:S01]  /*1b00*/  FADD.FTZ R15, R15, R60 ;  /* 0x0000003c0f0f7221 */ /* 0x000fe20000010000 */
[----:B------:R-:W-:Y:S01]  /*1b10*/  SHF.L.U32 R25, R25, 0x10, RZ ;  /* 0x0000001019197819 */ /* 0x000fe200000006ff */
[----:B------:R-:W-:Y:S01]  /*1b20*/  FADD.FTZ R29, R29, R44 ;  /* 0x0000002c1d1d7221 */ /* 0x000fe20000010000 */
[-C--:B------:R-:W-:Y:S01]  /*1b30*/  FFMA.FTZ R28, R45, R44.reuse, R28 ;  /* 0x0000002c2d1c7223 */ /* 0x080fe2000001001c */
[----:B------:R-:W-:Y:S01]  /*1b40*/  FMUL.FTZ R44, R3, R44 ;  /* 0x0000002c032c7220 */ /* 0x000fe20000410000 */
[----:B------:R-:W-:Y:S01]  /*1b50*/  FFMA.FTZ R27, R17, R46, R27 ;  /* 0x0000002e111b7223 */ /* 0x000fe2000001001b */
[----:B------:R-:W-:Y:S01]  /*1b60*/  FADD.FTZ R15, R15, R57 ;  /* 0x000000390f0f7221 */ /* 0x000fe20000010000 */
[----:B------:R-:W-:Y:S01]  /*1b70*/  FFMA.FTZ R30, R42, R23, R30 ;  /* 0x000000172a1e7223 */ /* 0x000fe2000001001e */
[----:B------:R-:W-:Y:S01]  /*1b80*/  FMUL.FTZ R43, R2, R25 ;  /* 0x00000019022b7220 */ /* 0x000fe20000410000 */
[----:B0-----:R-:W3:Y:S01]  /*1b90*/  LDL.LU R57, [R1+0x7c] ;  /* 0x00007c0001397983 */ /* 0x001ee20000300800 */
[----:B------:R-:W-:Y:S01]  /*1ba0*/  FFMA.FTZ R27, R45, R44, R27 ;  /* 0x0000002c2d1b7223 */ /* 0x000fe2000001001b */
[----:B------:R-:W-:-:S02]  /*1bb0*/  FFMA.FTZ R26, R17, R24, R26 ;  /* 0x00000018111a7223 */ /* 0x000fc4000001001a */
[----:B------:R-:W4:Y:S01]  /*1bc0*/  LDL.LU R61, [R1+0x8] ;  /* 0x00000800013d7983 */ /* 0x000f220000300800 */
[C---:B------:R-:W-:Y:S01]  /*1bd0*/  FFMA.FTZ R30, R18.reuse, R25, R30 ;  /* 0x00000019121e7223 */ /* 0x040fe2000001001e */
[----:B------:R-:W-:Y:S02]  /*1be0*/  FFMA.FTZ R27, R18, R43, R27 ;  /* 0x0000002b121b7223 */ /* 0x000fe4000001001b */
[----:B------:R-:W4:Y:S04]  /*1bf0*/  LDL.LU R19, [R1+0x98] ;  /* 0x0000980001137983 */ /* 0x000f280000300800 */
[----:B------:R-:W4:Y:S04]  /*1c00*/  LDL.LU R17, [R1+0x88] ;  /* 0x0000880001117983 */ /* 0x000f280000300800 */
[----:B------:R-:W4:Y:S04]  /*1c10*/  LDL.LU R60, [R1+0x80] ;  /* 0x00008000013c7983 */ /* 0x000f280000300800 */
[----:B------:R-:W4:Y:S04]  /*1c20*/  LDL.LU R18, [R1+0x8c] ;  /* 0x00008c0001127983 */ /* 0x000f280000300800 */
[----:B-1----:R-:W4:Y:S01]  /*1c30*/  LDL.LU R6, [R1+0x84] ;  /* 0x0000840001067983 */ /* 0x002f220000300800 */
[----:B--2---:R-:W-:-:S03]  /*1c40*/  FMUL.FTZ R8, R5, R21 ;  /* 0x0000001505087220 */ /* 0x004fc60000410000 */
[----:B------:R-:W2:Y:S01]  /*1c50*/  LDL.LU R21, [R1+0xc0] ;  /* 0x0000c00001157983 */ /* 0x000ea20000300800 */
[----:B------:R-:W-:Y:S01]  /*1c60*/  SHF.L.U32 R41, R14, 0x10, RZ ;  /* 0x000000100e297819 */ /* 0x000fe200000006ff */
[----:B------:R-:W-:-:S04]  /*1c70*/  FMUL.FTZ R42, R5, R39 ;  /* 0x00000027052a7220 */ /* 0x000fc80000410000 */
[----:B------:R-:W-:Y:S01]  /*1c80*/  FADD.FTZ R33, R33, R41 ;  /* 0x0000002921217221 */ /* 0x000fe20000010000 */
[-C--:B------:R-:W-:Y:S01]  /*1c90*/  FFMA.FTZ R32, R42, R41.reuse, R32 ;  /* 0x000000292a207223 */ /* 0x080fe20000010020 */
[----:B------:R-:W-:Y:S01]  /*1ca0*/  FMUL.FTZ R41, R4, R41 ;  /* 0x0000002904297220 */ /* 0x000fe20000410000 */
[----:B------:R-:W-:-:S03]  /*1cb0*/  FMUL.FTZ R40, R0, R34 ;  /* 0x0000002200287220 */ /* 0x000fc60000410000 */
[----:B------:R-:W-:Y:S01]  /*1cc0*/  FFMA.FTZ R27, R42, R41, R27 ;  /* 0x000000292a1b7223 */ /* 0x000fe2000001001b */
[----:B------:R-:W-:Y:S01]  /*1cd0*/  PRMT R9, R35, 0x7632, R9 ;  /* 0x0000763223097816 */ /* 0x000fe20000000009 */
[----:B------:R-:W-:Y:S01]  /*1ce0*/  FADD.FTZ R15, R15, R56 ;  /* 0x000000380f0f7221 */ /* 0x000fe20000010000 */
[----:B------:R-:W-:Y:S01]  /*1cf0*/  SHF.L.U32 R7, R35, 0x10, RZ ;  /* 0x0000001023077819 */ /* 0x000fe200000006ff */
[----:B------:R-:W-:Y:S01]  /*1d00*/  FMUL.FTZ R39, R5, R59 ;  /* 0x0000003b05277220 */ /* 0x000fe20000410000 */
[C---:B------:R-:W-:Y:S01]  /*1d10*/  FFMA.FTZ R35, R20.reuse, R34, R26 ;  /* 0x0000002214237223 */ /* 0x040fe2000001001a */
[----:B------:R-:W4:Y:S01]  /*1d20*/  LDL.LU R59, [R1+0x9c] ;  /* 0x00009c00013b7983 */ /* 0x000f220000300800 */
[----:B------:R-:W-:Y:S01]  /*1d30*/  FFMA.FTZ R27, R20, R40, R27 ;  /* 0x00000028141b7223 */ /* 0x000fe2000001001b */
[----:B------:R-:W-:Y:S02]  /*1d40*/  FADD.FTZ R26, R15, R55 ;  /* 0x000000370f1a7221 */ /* 0x000fe40000010000 */
[----:B------:R-:W4:Y:S04]  /*1d50*/  LDL.LU R20, [R1+0x90] ;  /* 0x0000900001147983 */ /* 0x000f280000300800 */
[----:B------:R-:W4:Y:S04]  /*1d60*/  LDL.LU R22, [R1+0xa0] ;  /* 0x0000a00001167983 */ /* 0x000f280000300800 */
[----:B------:R-:W4:Y:S04]  /*1d70*/  LDL.LU R24, [R1+0x94] ;  /* 0x0000940001187983 */ /* 0x000f280000300800 */
[----:B------:R-:W4:Y:S01]  /*1d80*/  LDL.LU R36, [R1+0x78] ;  /* 0x0000780001247983 */ /* 0x000f220000300800 */
[----:B------:R-:W-:-:S04]  /*1d90*/  FADD.FTZ R26, R26, R54 ;  /* 0x000000361a1a7221 */ /* 0x000fc80000010000 */
[----:B------:R-:W-:-:S04]  /*1da0*/  FADD.FTZ R26, R26, R53 ;  /* 0x000000351a1a7221 */ /* 0x000fc80000010000 */
[----:B------:R-:W-:-:S04]  /*1db0*/  FADD.FTZ R26, R26, R52 ;  /* 0x000000341a1a7221 */ /* 0x000fc80000010000 */
[----:B------:R-:W-:-:S04]  /*1dc0*/  FADD.FTZ R26, R26, R50 ;  /* 0x000000321a1a7221 */ /* 0x000fc80000010000 */
[----:B------:R-:W-:Y:S01]  /*1dd0*/  FADD.FTZ R26, R26, R49 ;  /* 0x000000311a1a7221 */ /* 0x000fe20000010000 */
[----:B--2---:R-:W-:Y:S02]  /*1de0*/  FMUL.FTZ R15, R5, R21 ;  /* 0x00000015050f7220 */ /* 0x004fe40000410000 */
[----:B------:R-:W2:Y:S01]  /*1df0*/  LDL.LU R21, [R1+0xbc] ;  /* 0x0000bc0001157983 */ /* 0x000ea20000300800 */
[----:B------:R-:W-:-:S04]  /*1e00*/  FADD.FTZ R26, R26, R47 ;  /* 0x0000002f1a1a7221 */ /* 0x000fc80000010000 */
[----:B------:R-:W-:-:S04]  /*1e10*/  FADD.FTZ R26, R26, R46 ;  /* 0x0000002e1a1a7221 */ /* 0x000fc80000010000 */
[----:B------:R-:W-:Y:S01]  /*1e20*/  FADD.FTZ R26, R26, R44 ;  /* 0x0000002c1a1a7221 */ /* 0x000fe20000010000 */
[----:B------:R-:W-:-:S03]  /*1e30*/  SHF.L.U32 R38, R38, 0x10, RZ ;  /* 0x0000001026267819 */ /* 0x000fc600000006ff */
[----:B------:R-:W-:Y:S01]  /*1e40*/  FADD.FTZ R26, R26, R43 ;  /* 0x0000002b1a1a7221 */ /* 0x000fe20000010000 */
[----:B------:R-:W-:-:S03]  /*1e50*/  FADD.FTZ R31, R31, R23 ;  /* 0x000000171f1f7221 */ /* 0x000fc60000010000 */
[----:B------:R-:W-:Y:S01]  /*1e60*/  FADD.FTZ R26, R26, R41 ;  /* 0x000000291a1a7221 */ /* 0x000fe20000010000 */
[----:B------:R-:W-:Y:S01]  /*1e70*/  FADD.FTZ R14, R31, R25 ;  /* 0x000000191f0e7221 */ /* 0x000fe20000010000 */
[----:B------:R-:W-:Y:S01]  /*1e80*/  FADD.FTZ R29, R29, R38 ;  /* 0x000000261d1d7221 */ /* 0x000fe20000010000 */
[-C--:B------:R-:W-:Y:S01]  /*1e90*/  FFMA.FTZ R28, R39, R38.reuse, R28 ;  /* 0x00000026271c7223 */ /* 0x080fe2000001001c */
[----:B------:R-:W-:Y:S01]  /*1ea0*/  FMUL.FTZ R38, R3, R38 ;  /* 0x0000002603267220 */ /* 0x000fe20000410000 */
[----:B------:R-:W-:Y:S01]  /*1eb0*/  FADD.FTZ R26, R26, R40 ;  /* 0x000000281a1a7221 */ /* 0x000fe20000010000 */
[----:B------:R-:W-:Y:S01]  /*1ec0*/  SHF.L.U32 R9, R9, 0x10, RZ ;  /* 0x0000001009097819 */ /* 0x000fe200000006ff */
[----:B------:R-:W-:Y:S01]  /*1ed0*/  FADD.FTZ R34, R14, R7 ;  /* 0x000000070e227221 */ /* 0x000fe20000010000 */
[-C--:B------:R-:W-:Y:S01]  /*1ee0*/  FFMA.FTZ R30, R16, R7.reuse, R30 ;  /* 0x00000007101e7223 */ /* 0x080fe2000001001e */
        /* <DEDUP_REMOVED lines=8> */
[----:B---3--:R-:W-:Y:S01]  /*1f70*/  FMUL.FTZ R10, R0, R57 ;  /* 0x00000039000a7220 */ /* 0x008fe20000410000 */
[----:B----4-:R-:W-:Y:S01]  /*1f80*/  FMUL.FTZ R11, R5, R19 ;  /* 0x00000013050b7220 */ /* 0x010fe20000410000 */
        /* <DEDUP_REMOVED lines=15> */
[C---:B------:R-:W-:Y:S01]  /*2080*/  FMUL.FTZ R18, R5.reuse, R59 ;  /* 0x0000003b05127220 */ /* 0x040fe20000410000 */
[----:B------:R-:W-:Y:S01]  /*2090*/  FADD.FTZ R26, R26, R17 ;  /* 0x000000111a1a7221 */ /* 0x000fe20000010000 */
[----:B------:R-:W-:Y:S01]  /*20a0*/  FFMA.FTZ R27, R16, R17, R27 ;  /* 0x00000011101b7223 */ /* 0x000fe2000001001b */
[----:B------:R-:W-:Y:S01]  /*20b0*/  FMUL.FTZ R19, R0, R6 ;  /* 0x0000000600137220 */ /* 0x000fe20000410000 */
[----:B------:R-:W-:-:S03]  /*20c0*/  FMUL.FTZ R20, R5, R20 ;  /* 0x0000001405147220 */ /* 0x000fc60000410000 */
[----:B------:R-:W-:Y:S01]  /*20d0*/  FADD.FTZ R26, R26, R19 ;  /* 0x000000131a1a7221 */ /* 0x000fe20000010000 */
[----:B------:R-:W-:Y:S01]  /*20e0*/  FFMA.FTZ R27, R18, R19, R27 ;  /* 0x00000013121b7223 */ /* 0x000fe2000001001b */
[C---:B------:R-:W-:Y:S01]  /*20f0*/  FMUL.FTZ R22, R5.reuse, R22 ;  /* 0x0000001605167220 */ /* 0x040fe20000410000 */
[----:B------:R-:W-:Y:S01]  /*2100*/  FMUL.FTZ R24, R5, R24 ;  /* 0x0000001805187220 */ /* 0x000fe20000410000 */
[C---:B--2---:R-:W-:Y:S02]  /*2110*/  PRMT R58, R21.reuse, 0x7632, R58 ;  /* 0x00007632153a7816 */ /* 0x044fe4000000003a */
[----:B------:R-:W-:Y:S01]  /*2120*/  SHF.L.U32 R59, R21, 0x10, RZ ;  /* 0x00000010153b7819 */ /* 0x000fe200000006ff */
[----:B------:R-:W-:Y:S01]  /*2130*/  FMUL.FTZ R21, R3, R37 ;  /* 0x0000002503157220 */ /* 0x000fe20000410000 */
[----:B------:R-:W-:-:S03]  /*2140*/  SHF.L.U32 R58, R58, 0x10, RZ ;  /* 0x000000103a3a7819 */ /* 0x000fc600000006ff */
[----:B------:R-:W-:Y:S01]  /*2150*/  FADD.FTZ R26, R26, R21 ;  /* 0x000000151a1a7221 */ /* 0x000fe20000010000 */
[----:B------:R-:W-:Y:S01]  /*2160*/  FFMA.FTZ R27, R20, R21, R27 ;  /* 0x00000015141b7223 */ /* 0x000fe2000001001b */
[----:B------:R-:W-:Y:S01]  /*2170*/  FMUL.FTZ R23, R2, R59 ;  /* 0x0000003b02177220 */ /* 0x000fe20000410000 */
[----:B------:R-:W-:-:S03]  /*2180*/  FMUL.FTZ R25, R4, R58 ;  /* 0x0000003a04197220 */ /* 0x000fc60000410000 */
[----:B------:R-:W-:Y:S01]  /*2190*/  FADD.FTZ R26, R26, R23 ;  /* 0x000000171a1a7221 */ /* 0x000fe20000010000 */
[----:B------:R-:W-:-:S03]  /*21a0*/  FFMA.FTZ R27, R22, R23, R27 ;  /* 0x00000017161b7223 */ /* 0x000fc6000001001b */
[----:B------:R-:W-:Y:S01]  /*21b0*/  FADD.FTZ R26, R26, R25 ;  /* 0x000000191a1a7221 */ /* 0x000fe20000010000 */
[----:B------:R-:W-:-:S05]  /*21c0*/  FFMA.FTZ R27, R24, R25, R27 ;  /* 0x00000019181b7223 */ /* 0x000fca000001001b */
[----:B------:R0:W-:Y:S04]  /*21d0*/  STS.64 [R36], R26 ;  /* 0x0000001a24007388 */ /* 0x0001e80000000a00 */
[----:B0-----:R-:W2:Y:S01]  /*21e0*/  LDL.LU R36, [R1+0xb8] ;  /* 0x0000b80001247983 */ /* 0x001ea20000300800 */
[----:B------:R-:W-:Y:S01]  /*21f0*/  FFMA.FTZ R26, R11, R57, R35 ;  /* 0x000000390b1a7223 */ /* 0x000fe20000010023 */
[----:B------:R-:W-:Y:S01]  /*2200*/  FADD.FTZ R34, R34, R60 ;  /* 0x0000003c22227221 */ /* 0x000fe20000010000 */
[----:B------:R-:W-:Y:S01]  /*2210*/  FFMA.FTZ R30, R15, R60, R30 ;  /* 0x0000003c0f1e7223 */ /* 0x000fe2000001001e */
[----:B------:R-:W-:Y:S01]  /*2220*/  FADD.FTZ R29, R29, R61 ;  /* 0x0000003d1d1d7221 */ /* 0x000fe20000010000 */
[----:B------:R-:W-:Y:S01]  /*2230*/  FFMA.FTZ R28, R13, R61, R28 ;  /* 0x0000003d0d1c7223 */ /* 0x000fe2000001001c */
[----:B------:R-:W-:Y:S01]  /*2240*/  FFMA.FTZ R26, R18, R6, R26 ;  /* 0x00000006121a7223 */ /* 0x000fe2000001001a */
[----:B------:R-:W-:-:S02]  /*2250*/  UIADD3 UR10, UP0, UPT, UR10, 0xa, URZ ;  /* 0x0000000a0a0a7890 */ /* 0x000fc4000ff1e0ff */
[----:B------:R-:W-:Y:S02]  /*2260*/  USHF.L.U32 UR13, UR16, 0x1, URZ ;  /* 0x00000001100d7899 */ /* 0x000fe400080006ff */
[----:B------:R-:W-:Y:S02]  /*2270*/  UIADD3.X UR5, UPT, UPT, URZ, UR5, URZ, UP0, !UPT ;  /* 0x00000005ff057290 */ /* 0x000fe400087fe4ff */
[----:B------:R-:W-:Y:S01]  /*2280*/  USHF.L.U64.HI UR12, UR16, 0x1, UR17 ;  /* 0x00000001100c7899 */ /* 0x000fe20008010211 */
[----:B------:R-:W-:Y:S01]  /*2290*/  FADD.FTZ R33, R33, R31 ;  /* 0x0000001f21217221 */ /* 0x000fe20000010000 */
[----:B------:R-:W-:Y:S01]  /*22a0*/  FFMA.FTZ R32, R16, R31, R32 ;  /* 0x0000001f10207223 */ /* 0x000fe20000010020 */
[----:B------:R-:W-:Y:S01]  /*22b0*/  BAR.SYNC.DEFER_BLOCKING 0x0 ;  /* 0x0000000000007b1d */ /* 0x000fe20000010000 */
[----:B--2---:R-:W-:-:S05]  /*22c0*/  FADD.FTZ R27, R36, R57 ;  /* 0x00000039241b7221 */ /* 0x004fca0000010000 */
[----:B------:R0:W5:Y:S01]  /*22d0*/  LDL.LU R57, [R1+0xb4] ;  /* 0x0000b40001397983 */ /* 0x0001620000300800 */
[----:B------:R-:W-:-:S03]  /*22e0*/  FADD.FTZ R27, R27, R6 ;  /* 0x000000061b1b7221 */ /* 0x000fc60000010000 */
[----:B------:R0:W5:Y:S04]  /*22f0*/  LDL.LU R60, [R1+0xb0] ;  /* 0x0000b000013c7983 */ /* 0x0001680000300800 */
[----:B------:R0:W5:Y:S04]  /*2300*/  LDL.LU R61, [R1+0xac] ;  /* 0x0000ac00013d7983 */ /* 0x0001680000300800 */
[----:B------:R0:W5:Y:S01]  /*2310*/  LDL.LU R6, [R1+0xa8] ;  /* 0x0000a80001067983 */ /* 0x0001620000300800 */
[----:B------:R-:W-:-:S04]  /*2320*/  UISETP.GE.U32.AND UP0, UPT, UR10, UR13, UPT ;  /* 0x0000000d0a00728c */ /* 0x000fc8000bf06070 */
[----:B------:R-:W-:Y:S01]  /*2330*/  UISETP.GE.AND.EX UP0, UPT, UR5, UR12, UPT, UP0 ;  /* 0x0000000c0500728c */ /* 0x000fe2000bf06300 */
[----:B------:R-:W-:Y:S01]  /*2340*/  FADD.FTZ R31, R34, R59 ;  /* 0x0000003b221f7221 */ /* 0x000fe20000010000 */
[----:B------:R-:W-:Y:S01]  /*2350*/  FFMA.FTZ R30, R22, R59, R30 ;  /* 0x0000003b161e7223 */ /* 0x000fe2000001001e */
[----:B------:R-:W-:Y:S01]  /*2360*/  FADD.FTZ R29, R29, R37 ;  /* 0x000000251d1d7221 */ /* 0x000fe20000010000 */
[----:B------:R-:W-:Y:S01]  /*2370*/  FFMA.FTZ R28, R20, R37, R28 ;  /* 0x00000025141c7223 */ /* 0x000fe2000001001c */
[----:B------:R-:W-:Y:S01]  /*2380*/  FADD.FTZ R33, R33, R58 ;  /* 0x0000003a21217221 */ /* 0x000fe20000010000 */
[----:B------:R-:W-:-:S03]  /*2390*/  FFMA.FTZ R32, R24, R58, R32 ;  /* 0x0000003a18207223 */ /* 0x000fc60000010020 */
[----:B0-----:R-:W-:Y:S05]  /*23a0*/  BRA.U !UP0, `(.L_x_239) ;  /* 0x0000000108c87547 */ /* 0x001fea000b800000 */
[----:B------:R-:W0:Y:S01]  /*23b0*/  S2R R37, SR_TID.X ;  /* 0x0000000000257919 */ /* 0x000e220000002100 */
[----:B------:R-:W1:Y:S01]  /*23c0*/  S2UR UR7, SR_CgaCtaId ;  /* 0x00000000000779c3 */ /* 0x000e620000008800 */
[----:B------:R-:W-:Y:S02]  /*23d0*/  UMOV UR6, 0x400 ;  /* 0x0000040000067882 */ /* 0x000fe40000000000 */
[----:B-1----:R-:W-:Y:S01]  /*23e0*/  ULEA UR6, UR7, UR6, 0x18 ;  /* 0x0000000607067291 */ /* 0x002fe2000f8ec0ff */
[----:B0-----:R-:W-:-:S05]  /*23f0*/  SHF.L.U32 R36, R37, 0x1, RZ ;  /* 0x0000000125247819 */ /* 0x001fca00000006ff */
[C---:B------:R-:W-:Y:S02]  /*2400*/  LEA R34, R37.reuse, UR6, 0x5 ;  /* 0x0000000625227c11 */ /* 0x040fe4000f8e28ff */
[----:B------:R-:W-:Y:S02]  /*2410*/  LOP3.LUT R36, R36, 0x18, RZ, 0xc0, !PT ;  /* 0x0000001824247812 */ /* 0x000fe400078ec0ff */
[----:B------:R-:W-:Y:S02]  /*2420*/  SHF.L.U32 R58, R37, 0x3, RZ ;  /* 0x00000003253a7819 */ /* 0x000fe400000006ff */
[----:B------:R-:W-:Y:S02]  /*2430*/  IADD3 R35, PT, PT, R34, R36, RZ ;  /* 0x0000002422237210 */ /* 0x000fe40007ffe0ff */
[----:B------:R-:W-:-:S03]  /*2440*/  LOP3.LUT R58, R58, 0x1fe0, RZ, 0xc0, !PT ;  /* 0x00001fe03a3a7812 */ /* 0x000fc600078ec0ff */
[----:B------:R0:W-:Y:S02]  /*2450*/  STS.64 [R35], R26 ;  /* 0x0000001a23007388 */ /* 0x0001e40000000a00 */
[----:B0-----:R-:W-:-:S04]  /*2460*/  LOP3.LUT R35, R36, 0x8, RZ, 0x3c, !PT ;  /* 0x0000000824237812 */ /* 0x001fc800078e3cff */
[----:B------:R-:W-:-:S05]  /*2470*/  IADD3 R35, PT, PT, R34, R35, RZ ;  /* 0x0000002322237210 */ /* 0x000fca0007ffe0ff */
[----:B------:R0:W-:Y:S02]  /*2480*/  STS.64 [R35], R28 ;  /* 0x0000001c23007388 */ /* 0x0001e40000000a00 */
[----:B0-----:R-:W-:-:S04]  /*2490*/  LOP3.LUT R35, R36, 0x10, RZ, 0x3c, !PT ;  /* 0x0000001024237812 */ /* 0x001fc800078e3cff */
[----:B------:R-:W-:-:S05]  /*24a0*/  IADD3 R35, PT, PT, R34, R35, RZ ;  /* 0x0000002322237210 */ /* 0x000fca0007ffe0ff */
[----:B------:R0:W-:Y:S02]  /*24b0*/  STS.64 [R35], R30 ;  /* 0x0000001e23007388 */ /* 0x0001e40000000a00 */
[----:B0-----:R-:W-:-:S04]  /*24c0*/  LOP3.LUT R35, R36, 0x18, RZ, 0x3c, !PT ;  /* 0x0000001824237812 */ /* 0x001fc800078e3cff */
[----:B------:R-:W-:Y:S02]  /*24d0*/  IADD3 R35, PT, PT, R34, R35, RZ ;  /* 0x0000002322237210 */ /* 0x000fe40007ffe0ff */
[----:B------:R-:W-:-:S03]  /*24e0*/  SHF.R.U32.HI R34, RZ, 0x4, R37 ;  /* 0x00000004ff227819 */ /* 0x000fc60000011625 */
[----:B------:R-:W-:Y:S01]  /*24f0*/  STS.64 [R35], R32 ;  /* 0x0000002023007388 */ /* 0x000fe20000000a00 */
[----:B------:R-:W-:-:S04]  /*2500*/  LOP3.LUT R34, R34, R37, RZ, 0x3c, !PT ;  /* 0x0000002522227212 */ /* 0x000fc800078e3cff */
[----:B------:R-:W-:-:S04]  /*2510*/  SHF.L.U32 R34, R34, 0x3, RZ ;  /* 0x0000000322227819 */ /* 0x000fc800000006ff */
[----:B------:R-:W-:-:S04]  /*2520*/  LOP3.LUT R34, R34, 0x18, RZ, 0xc0, !PT ;  /* 0x0000001822227812 */ /* 0x000fc800078ec0ff */
[----:B------:R-:W-:Y:S01]  /*2530*/  IADD3 R58, PT, PT, R58, UR6, R34 ;  /* 0x000000063a3a7c10 */ /* 0x000fe2000fffe022 */
[----:B------:R-:W-:Y:S01]  /*2540*/  BAR.SYNC.DEFER_BLOCKING 0x0 ;  /* 0x0000000000007b1d */ /* 0x000fe20000010000 */
[----:B------:R-:W-:-:S04]  /*2550*/  USHF.L.U32 UR6, UR8, 0x4, URZ ;  /* 0x0000000408067899 */ /* 0x000fc800080006ff */
[----:B------:R-:W-:-:S04]  /*2560*/  ULOP3.LUT UR6, UR6, 0xfffe0, URZ, 0xc0, !UPT ;  /* 0x000fffe006067892 */ /* 0x000fc8000f8ec0ff */
[----:B------:R-:W-:Y:S01]  /*2570*/  ULOP3.LUT UR6, UR6, 0x1f, UR18, 0xf8, !UPT ;  /* 0x0000001f06067892 */ /* 0x000fe2000f8ef812 */
[----:B------:R-:W0:Y:S04]  /*2580*/  LDS.64 R34, [R58] ;  /* 0x000000003a227984 */ /* 0x000e280000000a00 */
[----:B------:R-:W1:Y:S01]  /*2590*/  LDS.64 R36, [R58+0xa00] ;  /* 0x000a00003a247984 */ /* 0x000e620000000a00 */
[----:B0-----:R-:W-:Y:S01]  /*25a0*/  FADD.FTZ R34, RZ, R34 ;  /* 0x00000022ff227221 */ /* 0x001fe20000010000 */
[----:B------:R-:W-:-:S03]  /*25b0*/  FADD.FTZ R35, RZ, R35 ;  /* 0x00000023ff237221 */ /* 0x000fc60000010000 */
[----:B-1----:R-:W-:Y:S01]  /*25c0*/  FADD.FTZ R59, R34, R36 ;  /* 0x00000024223b7221 */ /* 0x002fe20000010000 */
[----:B------:R-:W-:Y:S02]  /*25d0*/  FADD.FTZ R36, R35, R37 ;  /* 0x0000002523247221 */ /* 0x000fe40000010000 */
[----:B------:R-:W0:Y:S02]  /*25e0*/  LDS.64 R34, [R58+0x1400] ;  /* 0x001400003a227984 */ /* 0x000e240000000a00 */
[----:B0-----:R-:W-:Y:S01]  /*25f0*/  FADD.FTZ R37, R59, R34 ;  /* 0x000000223b257221 */ /* 0x001fe20000010000 */
[----:B------:R-:W-:Y:S01]  /*2600*/  FADD.FTZ R36, R36, R35 ;  /* 0x0000002324247221 */ /* 0x000fe20000010000 */
[----:B------:R-:W0:Y:S01]  /*2610*/  S2R R59, SR_TID.X ;  /* 0x00000000003b7919 */ /* 0x000e220000002100 */
[----:B------:R-:W1:Y:S02]  /*2620*/  LDS.64 R34, [R58+0x1e00] ;  /* 0x001e00003a227984 */ /* 0x000e640000000a00 */
[----:B-1----:R-:W-:Y:S01]  /*2630*/  FADD.FTZ R35, R36, R35 ;  /* 0x0000002324237221 */ /* 0x002fe20000010000 */
[----:B------:R-:W-:Y:S01]  /*2640*/  MOV R36, UR6 ;  /* 0x0000000600247c02 */ /* 0x000fe20008000f00 */
[----:B------:R-:W-:Y:S01]  /*2650*/  FADD.FTZ R34, R37, R34 ;  /* 0x0000002225227221 */ /* 0x000fe20000010000 */
[----:B------:R-:W-:-:S03]  /*2660*/  MOV R37, UR11 ;  /* 0x0000000b00257c02 */ /* 0x000fc60008000f00 */
[----:B0-----:R-:W-:Y:S02]  /*2670*/  IMAD R36, R36, 0x280, R59 ;  /* 0x0000028024247824 */ /* 0x001fe400078e023b */
[----:B------:R-:W0:Y:S02]  /*2680*/  LDC.64 R58, c[0x0][0x3d0] ;  /* 0x0000f400ff3a7b82 */ /* 0x000e240000000a00 */
[----:B------:R-:W-:-:S05]  /*2690*/  IMAD R36, R37, 0x140, R36 ;  /* 0x0000014025247824 */ /* 0x000fca00078e0224 */
[----:B------:R-:W-:-:S05]  /*26a0*/  SHF.L.U32 R36, R36, 0x1, RZ ;  /* 0x0000000124247819 */ /* 0x000fca00000006ff */
[----:B0-----:R-:W-:-:S05]  /*26b0*/  IMAD.WIDE.U32 R36, R36, 0x4, R58 ;  /* 0x0000000424247825 */ /* 0x001fca00078e003a */
[----:B------:R0:W-:Y:S02]  /*26c0*/  STG.E.64 desc[UR14][R36.64+0x14000], R34 ;  /* 0x0140002224007986 */ /* 0x0001e4000c101b0e */
.L_x_239:
[----:B0-----:R-:W0:Y:S01]  /*26d0*/  S2R R37, SR_TID.X ;  /* 0x0000000000257919 */ /* 0x001e220000002100 */
[----:B------:R-:W-:Y:S01]  /*26e0*/  BSSY.RECONVERGENT B0, `(.L_x_240) ;  /* 0x0000037000007945 */ /* 0x000fe20003800200 */
[----:B------:R-:W-:Y:S02]  /*26f0*/  CS2R R34, SRZ ;  /* 0x0000000000227805 */ /* 0x000fe4000001ff00 */
[----:B0-----:R-:W-:-:S13]  /*2700*/  ISETP.GT.U32.AND P0, PT, R37, 0x3f, PT ;  /* 0x0000003f2500780c */ /* 0x001fda0003f04070 */
[----:B------:R-:W-:Y:S05]  /*2710*/  @P0 BRA `(.L_x_241) ;  /* 0x0000000000cc0947 */ /* 0x000fea0003800000 */
[----:B------:R-:W0:Y:S01]  /*2720*/  S2R R36, SR_CgaCtaId ;  /* 0x0000000000247919 */ /* 0x000e220000008800 */
[----:B------:R-:W-:Y:S01]  /*2730*/  USHF.L.U32 UR6, UR8, 0x4, URZ ;  /* 0x0000000408067899 */ /* 0x000fe200080006ff */
[----:B------:R-:W-:Y:S01]  /*2740*/  MOV R34, 0x14 ;  /* 0x0000001400227802 */ /* 0x000fe20000000f00 */
[----:B------:R-:W-:Y:S01]  /*2750*/  UIMAD UR7, UR11, 0x140, URZ ;  /* 0x000001400b0778a4 */ /* 0x000fe2000f8e02ff */
[----:B------:R-:W-:Y:S01]  /*2760*/  MOV R59, 0x400 ;  /* 0x00000400003b7802 */ /* 0x000fe20000000f00 */
[----:B------:R-:W-:Y:S01]  /*2770*/  ULOP3.LUT UR6, UR6, 0x10, URZ, 0xc0, !UPT ;  /* 0x0000001006067892 */ /* 0x000fe2000f8ec0ff */
[----:B------:R-:W-:Y:S01]  /*2780*/  SHF.L.U32 R35, R37, 0x3, RZ ;  /* 0x0000000325237819 */ /* 0x000fe200000006ff */
[----:B------:R1:W-:Y:S01]  /*2790*/  STL [R1+0xa8], R0 ;  /* 0x0000a80001007387 */ /* 0x0003e20000100800 */
[----:B------:R-:W-:-:S03]  /*27a0*/  IADD3 R59, PT, PT, R59, 0x2800, RZ ;  /* 0x000028003b3b7810 */ /* 0x000fc60007ffe0ff */
[----:B------:R-:W-:-:S05]  /*27b0*/  LEA.HI R58, R37, UR6, RZ, 0x1e ;  /* 0x00000006253a7c11 */ /* 0x000fca000f8ff0ff */
[----:B------:R-:W-:Y:S01]  /*27c0*/  IMAD R58, R58, R34, -UR7 ;  /* 0x800000073a3a7e24 */ /* 0x000fe2000f8e0222 */
[----:B-1----:R-:W-:-:S04]  /*27d0*/  LOP3.LUT R0, R35, 0x18, RZ, 0xc0, !PT ;  /* 0x0000001823007812 */ /* 0x002fc800078ec0ff */
[----:B------:R-:W-:Y:S02]  /*27e0*/  SHF.R.U32.HI R34, RZ, 0x2, R58 ;  /* 0x00000002ff227819 */ /* 0x000fe4000001163a */
[----:B0-----:R-:W-:Y:S02]  /*27f0*/  LEA R59, R36, R59, 0x18 ;  /* 0x0000003b243b7211 */ /* 0x001fe400078ec0ff */
[----:B------:R-:W-:-:S03]  /*2800*/  IADD3 R36, PT, PT, R58, 0x4, RZ ;  /* 0x000000043a247810 */ /* 0x000fc60007ffe0ff */
[----:B------:R-:W-:Y:S01]  /*2810*/  IMAD R34, R34, 0x28, R59 ;  /* 0x0000002822227824 */ /* 0x000fe200078e023b */
[----:B------:R-:W-:-:S04]  /*2820*/  SHF.R.U32.HI R36, RZ, 0x2, R36 ;  /* 0x00000002ff247819 */ /* 0x000fc80000011624 */
[----:B------:R-:W-:Y:S01]  /*2830*/  IADD3 R34, PT, PT, R34, R0, RZ ;  /* 0x0000000022227210 */ /* 0x000fe20007ffe0ff */
[----:B------:R-:W-:-:S05]  /*2840*/  IMAD R36, R36, 0x28, R59 ;  /* 0x0000002824247824 */ /* 0x000fca00078e023b */
[----:B------:R-:W-:Y:S01]  /*2850*/  IADD3 R36, PT, PT, R0, R36, RZ ;  /* 0x0000002400247210 */ /* 0x000fe20007ffe0ff */
[----:B------:R-:W0:Y:S05]  /*2860*/  LDS.64 R34, [R34] ;  /* 0x0000000022227984 */ /* 0x000e2a0000000a00 */
[----:B------:R-:W1:Y:S01]  /*2870*/  LDS.64 R36, [R36] ;  /* 0x0000000024247984 */ /* 0x000e620000000a00 */
[----:B0-----:R-:W-:Y:S01]  /*2880*/  FADD.FTZ R34, RZ, R34 ;  /* 0x00000022ff227221 */ /* 0x001fe20000010000 */
[----:B------:R-:W-:-:S03]  /*2890*/  FADD.FTZ R35, RZ, R35 ;  /* 0x00000023ff237221 */ /* 0x000fc60000010000 */
[----:B-1----:R-:W-:Y:S01]  /*28a0*/  FADD.FTZ R36, R34, R36 ;  /* 0x0000002422247221 */ /* 0x002fe20000010000 */
[----:B------:R-:W-:Y:S01]  /*28b0*/  IADD3 R34, PT, PT, R58, 0x8, RZ ;  /* 0x000000083a227810 */ /* 0x000fe20007ffe0ff */
[----:B------:R-:W-:-:S03]  /*28c0*/  FADD.FTZ R37, R35, R37 ;  /* 0x0000002523257221 */ /* 0x000fc60000010000 */
[----:B------:R-:W-:-:S05]  /*28d0*/  SHF.R.U32.HI R34, RZ, 0x2, R34 ;  /* 0x00000002ff227819 */ /* 0x000fca0000011622 */
[----:B------:R-:W-:-:S05]  /*28e0*/  IMAD R34, R34, 0x28, R59 ;  /* 0x0000002822227824 */ /* 0x000fca00078e023b */
[----:B------:R-:W-:-:S06]  /*28f0*/  IADD3 R34, PT, PT, R0, R34, RZ ;  /* 0x0000002200227210 */ /* 0x000fcc0007ffe0ff */
[----:B------:R-:W0:Y:S02]  /*2900*/  LDS.64 R34, [R34] ;  /* 0x0000000022227984 */ /* 0x000e240000000a00 */
[----:B0-----:R-:W-:Y:S01]  /*2910*/  FADD.FTZ R0, R36, R34 ;  /* 0x0000002224007221 */ /* 0x001fe20000010000 */
[C---:B------:R-:W-:Y:S01]  /*2920*/  IADD3 R34, PT, PT, R58.reuse, 0xc, RZ ;  /* 0x0000000c3a227810 */ /* 0x040fe20007ffe0ff */
[----:B------:R-:W0:Y:S01]  /*2930*/  S2R R36, SR_TID.X ;  /* 0x0000000000247919 */ /* 0x000e220000002100 */
[----:B------:R-:W-:Y:S01]  /*2940*/  FADD.FTZ R37, R37, R35 ;  /* 0x0000002325257221 */ /* 0x000fe20000010000 */
[----:B------:R-:W-:Y:S02]  /*2950*/  IADD3 R58, PT, PT, R58, 0x10, RZ ;  /* 0x000000103a3a7810 */ /* 0x000fe40007ffe0ff */
[----:B------:R-:W-:Y:S02]  /*2960*/  SHF.R.U32.HI R34, RZ, 0x2, R34 ;  /* 0x00000002ff227819 */ /* 0x000fe40000011622 */
[----:B------:R-:W-:-:S03]  /*2970*/  SHF.R.U32.HI R58, RZ, 0x2, R58 ;  /* 0x00000002ff3a7819 */ /* 0x000fc6000001163a */
[--C-:B------:R-:W-:Y:S01]  /*2980*/  IMAD R34, R34, 0x28, R59.reuse ;  /* 0x0000002822227824 */ /* 0x100fe200078e023b */
[----:B0-----:R-:W-:Y:S01]  /*2990*/  SHF.L.U32 R35, R36, 0x3, RZ ;  /* 0x0000000324237819 */ /* 0x001fe200000006ff */
[----:B------:R-:W-:-:S03]  /*29a0*/  IMAD R36, R58, 0x28, R59 ;  /* 0x000000283a247824 */ /* 0x000fc600078e023b */
[----:B------:R-:W-:-:S04]  /*29b0*/  LOP3.LUT R35, R35, 0x18, RZ, 0xc0, !PT ;  /* 0x0000001823237812 */ /* 0x000fc800078ec0ff */
[C---:B------:R-:W-:Y:S02]  /*29c0*/  IADD3 R34, PT, PT, R35.reuse, R34, RZ ;  /* 0x0000002223227210 */ /* 0x040fe40007ffe0ff */
[----:B------:R-:W-:-:S04]  /*29d0*/  IADD3 R36, PT, PT, R35, R36, RZ ;  /* 0x0000002423247210 */ /* 0x000fc80007ffe0ff */
[----:B------:R-:W0:Y:S02]  /*29e0*/  LDS.64 R34, [R34] ;  /* 0x0000000022227984 */ /* 0x000e240000000a00 */
[----:B0-----:R-:W-:Y:S02]  /*29f0*/  FADD.FTZ R58, R0, R34 ;  /* 0x00000022003a7221 */ /* 0x001fe40000010000 */
[----:B------:R0:W5:Y:S01]  /*2a00*/  LDL.LU R0, [R1+0xa8] ;  /* 0x0000a80001007983 */ /* 0x0001620000300800 */
[----:B------:R-:W-:-:S03]  /*2a10*/  FADD.FTZ R37, R37, R35 ;  /* 0x0000002325257221 */ /* 0x000fc60000010000 */
[----:B------:R-:W1:Y:S02]  /*2a20*/  LDS.64 R34, [R36] ;  /* 0x0000000024227984 */ /* 0x000e640000000a00 */
[----:B-1----:R-:W-:Y:S01]  /*2a30*/  FADD.FTZ R34, R58, R34 ;  /* 0x000000223a227221 */ /* 0x002fe20000010000 */
[----:B0-----:R-:W-:-:S07]  /*2a40*/  FADD.FTZ R35, R37, R35 ;  /* 0x0000002325237221 */ /* 0x001fce0000010000 */
.L_x_241:
[----:B------:R-:W-:Y:S05]  /*2a50*/  BSYNC.RECONVERGENT B0 ;  /* 0x0000000000007941 */ /* 0x000fea0003800200 */
.L_x_240:
[----:B------:R-:W0:Y:S01]  /*2a60*/  SHFL.BFLY PT, R37, R34, 0x2, 0x1f ;  /* 0x0c401f0022257f89 */ /* 0x000e2200000e0000 */
[----:B------:R-:W-:Y:S03]  /*2a70*/  BSSY.RECONVERGENT B0, `(.L_x_242) ;  /* 0x0000015000007945 */ /* 0x000fe60003800200 */
[----:B------:R-:W1:Y:S01]  /*2a80*/  SHFL.BFLY PT, R36, R35, 0x2, 0x1f ;  /* 0x0c401f0023247f89 */ /* 0x000e6200000e0000 */
[----:B------:R-:W2:Y:S01]  /*2a90*/  S2R R58, SR_TID.X ;  /* 0x00000000003a7919 */ /* 0x000ea20000002100 */
[----:B0-----:R-:W-:Y:S01]  /*2aa0*/  FADD.FTZ R34, R37, R34 ;  /* 0x0000002225227221 */ /* 0x001fe20000010000 */
[----:B-1----:R-:W-:-:S04]  /*2ab0*/  FADD.FTZ R35, R36, R35 ;  /* 0x0000002324237221 */ /* 0x002fc80000010000 */
[----:B------:R-:W0:Y:S04]  /*2ac0*/  SHFL.BFLY PT, R37, R34, 0x1, 0x1f ;  /* 0x0c201f0022257f89 */ /* 0x000e2800000e0000 */
[----:B------:R-:W1:Y:S01]  /*2ad0*/  SHFL.BFLY PT, R36, R35, 0x1, 0x1f ;  /* 0x0c201f0023247f89 */ /* 0x000e6200000e0000 */
[----:B--2---:R-:W-:Y:S01]  /*2ae0*/  LOP3.LUT P0, RZ, R58, 0x3c3, RZ, 0xc0, !PT ;  /* 0x000003c33aff7812 */ /* 0x004fe2000780c0ff */
[----:B0-----:R-:W-:Y:S01]  /*2af0*/  FADD.FTZ R34, R34, R37 ;  /* 0x0000002522227221 */ /* 0x001fe20000010000 */
[----:B-1----:R-:W-:-:S11]  /*2b00*/  FADD.FTZ R35, R35, R36 ;  /* 0x0000002423237221 */ /* 0x002fd60000010000 */
[----:B------:R-:W-:Y:S05]  /*2b10*/  @P0 BRA `(.L_x_243) ;  /* 0x0000000000280947 */ /* 0x000fea0003800000 */
[----:B------:R-:W-:Y:S01]  /*2b20*/  USHF.L.U32 UR6, UR18, 0x1, URZ ;  /* 0x0000000112067899 */ /* 0x000fe200080006ff */
[----:B------:R-:W0:Y:S03]  /*2b30*/  LDCU UR9, c[0x0][0x374] ;  /* 0x00006e80ff0977ac */ /* 0x000e260008000800 */
[----:B------:R-:W-:-:S06]  /*2b40*/  ULOP3.LUT UR7, UR6, 0x3e, URZ, 0xc0, !UPT ;  /* 0x0000003e06077892 */ /* 0x000fcc000f8ec0ff */
[----:B------:R-:W-:Y:S02]  /*2b50*/  LEA R36, R58, UR7, 0x4 ;  /* 0x000000073a247c11 */ /* 0x000fe4000f8e20ff */
[----:B------:R-:W1:Y:S01]  /*2b60*/  LDC.64 R58, c[0x0][0x3d0] ;  /* 0x0000f400ff3a7b82 */ /* 0x000e620000000a00 */
[----:B0-----:R-:W-:-:S06]  /*2b70*/  UIMAD UR6, UR9, UR4, UR8 ;  /* 0x00000004090672a4 */ /* 0x001fcc000f8e0208 */
[----:B------:R-:W-:-:S04]  /*2b80*/  MOV R37, UR6 ;  /* 0x0000000600257c02 */ /* 0x000fc80008000f00 */
[----:B------:R-:W-:-:S05]  /*2b90*/  LEA R36, R37, R36, 0xa ;  /* 0x0000002425247211 */ /* 0x000fca00078e50ff */
[----:B-1----:R-:W-:-:S05]  /*2ba0*/  IMAD.WIDE.U32 R36, R36, 0x4, R58 ;  /* 0x0000000424247825 */ /* 0x002fca00078e003a */
[----:B------:R0:W-:Y:S02]  /*2bb0*/  STG.E.64 desc[UR14][R36.64], R34 ;  /* 0x0000002224007986 */ /* 0x0001e4000c101b0e */
.L_x_243:
[----:B------:R-:W-:Y:S05]  /*2bc0*/  BSYNC.RECONVERGENT B0 ;  /* 0x0000000000007941 */ /* 0x000fea0003800200 */
.L_x_242:
[----:B------:R-:W-:-:S04]  /*2bd0*/  UISETP.GE.U32.AND UP0, UPT, UR10, UR13, UPT ;  /* 0x0000000d0a00728c */ /* 0x000fc8000bf06070 */
[----:B------:R-:W-:-:S09]  /*2be0*/  UISETP.GE.AND.EX UP0, UPT, UR5, UR12, UPT, UP0 ;  /* 0x0000000c0500728c */ /* 0x000fd2000bf06300 */
[----:B------:R-:W-:Y:S05]  /*2bf0*/  BRA.U !UP0, `(.L_x_244) ;  /* 0x0000000108747547 */ /* 0x000fea000b800000 */
[----:B0-----:R-:W0:Y:S01]  /*2c00*/  S2R R34, SR_TID.X ;  /* 0x0000000000227919 */ /* 0x001e220000002100 */
[----:B------:R-:W-:Y:S01]  /*2c10*/  BAR.SYNC.DEFER_BLOCKING 0x0 ;  /* 0x0000000000007b1d */ /* 0x000fe20000010000 */
[----:B0-----:R-:W-:-:S13]  /*2c20*/  ISETP.NE.AND P0, PT, R34, RZ, PT ;  /* 0x000000ff2200720c */ /* 0x001fda0003f05270 */
[----:B------:R-:W-:Y:S05]  /*2c30*/  @P0 BRA `(.L_x_245) ;  /* 0x0000000000580947 */ /* 0x000fea0003800000 */
[----:B------:R-:W0:Y:S01]  /*2c40*/  LDCU.64 UR12, c[0x0][0x3d8] ;  /* 0x00007b00ff0c77ac */ /* 0x000e220008000a00 */
[----:B------:R-:W-:Y:S02]  /*2c50*/  USHF.L.U32 UR6, UR8, 0x2, URZ ;  /* 0x0000000208067899 */ /* 0x000fe400080006ff */
[----:B------:R-:W-:Y:S02]  /*2c60*/  USHF.R.U32.HI UR9, URZ, 0x1, UR8 ;  /* 0x00000001ff097899 */ /* 0x000fe40008011608 */
[----:B------:R-:W-:Y:S02]  /*2c70*/  ULOP3.LUT UR6, UR6, 0x4, URZ, 0xc0, !UPT ;  /* 0x0000000406067892 */ /* 0x000fe4000f8ec0ff */
[----:B------:R-:W-:Y:S02]  /*2c80*/  ULOP3.LUT UP1, URZ, UR9, UR18, URZ, 0xfc, !UPT ;  /* 0x0000001209ff7292 */ /* 0x000fe4000f82fcff */
[----:B0-----:R-:W-:-:S03]  /*2c90*/  UIADD3 UR7, UP2, UPT, UR6, UR12, URZ ;  /* 0x0000000c06077290 */ /* 0x001fc6000ff5e0ff */
[----:B------:R-:W-:Y:S01]  /*2ca0*/  UMOV UR6, 0x7fffff61 ;  /* 0x7fffff6100067882 */ /* 0x000fe20000000000 */
[----:B------:R-:W-:Y:S02]  /*2cb0*/  UIADD3.X UR9, UPT, UPT, URZ, UR13, URZ, UP2, !UPT ;  /* 0x0000000dff097290 */ /* 0x000fe400097fe4ff */
[----:B------:R-:W-:Y:S01]  /*2cc0*/  USEL UR6, UR6, 0x1, !UP1 ;  /* 0x0000000106067887 */ /* 0x000fe2000c800000 */
[----:B------:R-:W-:-:S03]  /*2cd0*/  MOV R34, UR7 ;  /* 0x0000000700227c02 */ /* 0x000fc60008000f00 */
[----:B------:R-:W-:Y:S02]  /*2ce0*/  MOV R35, UR9 ;  /* 0x0000000900237c02 */ /* 0x000fe40008000f00 */
[----:B------:R-:W-:Y:S01]  /*2cf0*/  MOV R36, UR6 ;  /* 0x0000000600247c02 */ /* 0x000fe20008000f00 */
[----:B------:R-:W-:Y:S06]  /*2d00*/  MEMBAR.ALL.GPU ;  /* 0x0000000000007992 */ /* 0x000fec000000a000 */
[----:B------:R-:W-:-:S00]  /*2d10*/  ERRBAR ;  /* 0x00000000000079ab */ /* 0x000fc00000000000 */
[----:B------:R-:W-:Y:S06]  /*2d20*/  CGAERRBAR ;  /* 0x00000000000075ab */ /* 0x000fec0000000000 */
[----:B------:R0:W5:Y:S02]  /*2d30*/  ATOM.E.ADD.STRONG.GPU PT, R36, desc[UR14][R34.64+0x28], R36 ;  /* 0x800028242224798a */ /* 0x00016400081ef10e */
.L_x_246:
[----:B------:R-:W2:Y:S04]  /*2d40*/  LD.E.STRONG.GPU R37, desc[UR14][R34.64+0x28] ;  /* 0x0000280e22257980 */ /* 0x000ea8000c10f900 */
[----:B--2---:R-:W-:Y:S01]  /*2d50*/  CCTL.IVALL ;  /* 0x00000000ff00798f */ /* 0x004fe20002000000 */
[----:B------:R-:W-:Y:S05]  /*2d60*/  YIELD ;  /* 0x0000000000007946 */ /* 0x000fea0003800000 */
[----:B-----5:R-:W-:-:S04]  /*2d70*/  LOP3.LUT R37, R37, R36, RZ, 0x3c, !PT ;  /* 0x0000002425257212 */ /* 0x020fc800078e3cff */
[----:B------:R-:W-:-:S13]  /*2d80*/  ISETP.GT.AND P0, PT, R37, -0x1, PT ;  /* 0xffffffff2500780c */ /* 0x000fda0003f04270 */
[----:B------:R-:W-:Y:S05]  /*2d90*/  @P0 BRA `(.L_x_246) ;  /* 0xfffffffc00e80947 */ /* 0x000fea000383ffff */
.L_x_245:
[----:B------:R-:W-:Y:S05]  /*2da0*/  WARPSYNC.ALL ;  /* 0x0000000000007948 */ /* 0x000fea0003800000 */
[----:B------:R-:W-:Y:S06]  /*2db0*/  BAR.SYNC.DEFER_BLOCKING 0x0 ;  /* 0x0000000000007b1d */ /* 0x000fec0000010000 */
[----:B------:R-:W-:Y:S05]  /*2dc0*/  BRA `(.L_x_247) ;  /* 0x0000000000587947 */ /* 0x000fea0003800000 */
.L_x_244:
[----:B0-----:R-:W0:Y:S01]  /*2dd0*/  S2R R34, SR_TID.X ;  /* 0x0000000000227919 */ /* 0x001e220000002100 */
[----:B------:R-:W-:Y:S01]  /*2de0*/  BAR.SYNC.DEFER_BLOCKING 0x0 ;  /* 0x0000000000007b1d */ /* 0x000fe20000010000 */
[----:B0-----:R-:W-:-:S13]  /*2df0*/  ISETP.NE.AND P0, PT, R34, RZ, PT ;  /* 0x000000ff2200720c */ /* 0x001fda0003f05270 */
[----:B------:R-:W-:Y:S05]  /*2e00*/  @P0 BRA `(.L_x_248) ;  /* 0x0000000000400947 */ /* 0x000fea0003800000 */
[----:B------:R-:W0:Y:S01]  /*2e10*/  LDC.64 R36, c[0x0][0x3d8] ;  /* 0x0000f600ff247b82 */ /* 0x000e220000000a00 */
[----:B------:R-:W-:Y:S02]  /*2e20*/  MOV R34, UR8 ;  /* 0x0000000800227c02 */ /* 0x000fe40008000f00 */
[----:B------:R-:W-:-:S03]  /*2e30*/  ISETP.NE.AND P0, PT, RZ, UR18, PT ;  /* 0x00000012ff007c0c */ /* 0x000fc6000bf05270 */
[----:B0-----:R-:W-:Y:S01]  /*2e40*/  IMAD.WIDE.U32 R34, R34, 0x4, R36 ;  /* 0x0000000422227825 */ /* 0x001fe200078e0024 */
[----:B------:R-:W-:-:S04]  /*2e50*/  MOV R36, 0x7fffffe1 ;  /* 0x7fffffe100247802 */ /* 0x000fc80000000f00 */
[----:B------:R-:W-:Y:S01]  /*2e60*/  SEL R36, R36, 0x1, !P0 ;  /* 0x0000000124247807 */ /* 0x000fe20004000000 */
[----:B------:R-:W-:Y:S06]  /*2e70*/  MEMBAR.ALL.GPU ;  /* 0x0000000000007992 */ /* 0x000fec000000a000 */
[----:B------:R-:W-:-:S00]  /*2e80*/  ERRBAR ;  /* 0x00000000000079ab */ /* 0x000fc00000000000 */
[----:B------:R-:W-:Y:S06]  /*2e90*/  CGAERRBAR ;  /* 0x00000000000075ab */ /* 0x000fec0000000000 */
[----:B------:R0:W5:Y:S02]  /*2ea0*/  ATOM.E.ADD.STRONG.GPU PT, R36, desc[UR14][R34.64], R36 ;  /* 0x800000242224798a */ /* 0x00016400081ef10e */
.L_x_249:
[----:B------:R-:W2:Y:S04]  /*2eb0*/  LD.E.STRONG.GPU R37, desc[UR14][R34.64] ;  /* 0x0000000e22257980 */ /* 0x000ea8000c10f900 */
[----:B--2---:R-:W-:Y:S01]  /*2ec0*/  CCTL.IVALL ;  /* 0x00000000ff00798f */ /* 0x004fe20002000000 */
[----:B------:R-:W-:Y:S05]  /*2ed0*/  YIELD ;  /* 0x0000000000007946 */ /* 0x000fea0003800000 */
[----:B-----5:R-:W-:-:S04]  /*2ee0*/  LOP3.LUT R37, R37, R36, RZ, 0x3c, !PT ;  /* 0x0000002425257212 */ /* 0x020fc800078e3cff */
[----:B------:R-:W-:-:S13]  /*2ef0*/  ISETP.GT.AND P0, PT, R37, -0x1, PT ;  /* 0xffffffff2500780c */ /* 0x000fda0003f04270 */
[----:B------:R-:W-:Y:S05]  /*2f00*/  @P0 BRA `(.L_x_249) ;  /* 0xfffffffc00e80947 */ /* 0x000fea000383ffff */
.L_x_248:
[----:B------:R-:W-:Y:S05]  /*2f10*/  WARPSYNC.ALL ;  /* 0x0000000000007948 */ /* 0x000fea0003800000 */
[----:B------:R-:W-:Y:S06]  /*2f20*/  BAR.SYNC.DEFER_BLOCKING 0x0 ;  /* 0x0000000000007b1d */ /* 0x000fec0000010000 */
.L_x_247:
[----:B------:R1:W-:Y:S04]  /*2f30*/  STL [R1+0xd4], R33 ;  /* 0x0000d42101007387 */ /* 0x0003e80000100800 */
[----:B-1----:R-:W2:Y:S04]  /*2f40*/  LDL.LU R33, [R1] ;  /* 0x0000000001217983 */ /* 0x002ea80000300800 */
[----:B------:R1:W-:Y:S04]  /*2f50*/  STL [R1+0xd0], R32 ;  /* 0x0000d02001007387 */ /* 0x0003e80000100800 */
[----:B-1----:R-:W3:Y:S04]  /*2f60*/  LDL.LU R32, [R1+0x4] ;  /* 0x0000040001207983 */ /* 0x002ee80000300800 */
[----:B------:R1:W-:Y:S04]  /*2f70*/  STL [R1+0xcc], R31 ;  /* 0x0000cc1f01007387 */ /* 0x0003e80000100800 */
[----:B-1----:R-:W4:Y:S04]  /*2f80*/  LDL.LU R31, [R1+0xc] ;  /* 0x00000c00011f7983 */ /* 0x002f280000300800 */
[----:B------:R1:W-:Y:S04]  /*2f90*/  STL [R1+0xc8], R30 ;  /* 0x0000c81e01007387 */ /* 0x0003e80000100800 */
[----:B-1----:R-:W4:Y:S04]  /*2fa0*/  LDL.LU R30, [R1+0x10] ;  /* 0x00001000011e7983 */ /* 0x002f280000300800 */
[----:B------:R1:W-:Y:S04]  /*2fb0*/  STL [R1+0xc4], R29 ;  /* 0x0000c41d01007387 */ /* 0x0003e80000100800 */
[----:B-1----:R-:W2:Y:S01]  /*2fc0*/  LDL R29, [R1+0xa4] ;  /* 0x0000a400011d7983 */ /* 0x002ea20000100800 */
[----:B0-----:R-:W-:-:S03]  /*2fd0*/  MOV R35, UR4 ;  /* 0x0000000400237c02 */ /* 0x001fc60008000f00 */
[----:B------:R0:W-:Y:S01]  /*2fe0*/  STL [R1+0xc0], R28 ;  /* 0x0000c01c01007387 */ /* 0x0001e20000100800 */
[----:B------:R-:W1:Y:S01]  /*2ff0*/  S2UR UR7, SR_CgaCtaId ;  /* 0x00000000000779c3 */ /* 0x000e620000008800 */
[----:B------:R-:W-:Y:S01]  /*3000*/  UMOV UR6, 0x400 ;  /* 0x0000040000067882 */ /* 0x000fe20000000000 */
[----:B0-----:R-:W0:Y:S01]  /*3010*/  S2R R28, SR_TID.X ;  /* 0x00000000001c7919 */ /* 0x001e220000002100 */
[----:B------:R-:W-:Y:S01]  /*3020*/  STL [R1+0xbc], R27 ;  /* 0x0000bc1b01007387 */ /* 0x000fe20000100800 */
[----:B------:R-:W-:-:S03]  /*3030*/  UIADD3 UR6, UPT, UPT, UR6, 0x3480, URZ ;  /* 0x0000348006067890 */ /* 0x000fc6000fffe0ff */
[----:B------:R-:W-:Y:S04]  /*3040*/  STL [R1+0xb8], R26 ;  /* 0x0000b81a01007387 */ /* 0x000fe80000100800 */
[----:B------:R-:W-:Y:S01]  /*3050*/  STL [R1+0xb4], R4 ;  /* 0x0000b40401007387 */ /* 0x000fe20000100800 */
[----:B0-----:R-:W-:Y:S01]  /*3060*/  ISETP.GT.U32.AND P0, PT, R28, 0xff, PT ;  /* 0x000000ff1c00780c */ /* 0x001fe20003f04070 */
[----:B-1----:R-:W-:Y:S02]  /*3070*/  ULEA UR6, UR7, UR6, 0x18 ;  /* 0x0000000607067291 */ /* 0x002fe4000f8ec0ff */
[----:B------:R-:W-:Y:S10]  /*3080*/  STL [R1+0xb0], R3 ;  /* 0x0000b00301007387 */ /* 0x000ff40000100800 */
[----:B------:R-:W0:Y:S08]  /*3090*/  @!P0 LDC R34, c[0x0][0x374] ;  /* 0x0000dd00ff228b82 */ /* 0x000e300000000800 */
[----:B------:R-:W1:Y:S01]  /*30a0*/  @!P0 LDC.64 R58, c[0x0][0x3d0] ;  /* 0x0000f400ff3a8b82 */ /* 0x000e620000000a00 */
[----:B------:R-:W-:Y:S01]  /*30b0*/  USHF.L.U32 UR7, UR8, 0x4, URZ ;  /* 0x0000000408077899 */ /* 0x000fe200080006ff */
[----:B------:R-:W-:Y:S01]  /*30c0*/  STL [R1+0xac], R2 ;  /* 0x0000ac0201007387 */ /* 0x000fe20000100800 */
[----:B0-----:R-:W-:Y:S01]  /*30d0*/  @!P0 IMAD R34, R34, R35, UR8 ;  /* 0x0000000822228e24 */ /* 0x001fe2000f8e0223 */
[----:B------:R-:W-:Y:S01]  /*30e0*/  @!P0 SHF.L.U32 R35, R28, 0x1, RZ ;  /* 0x000000011c238819 */ /* 0x000fe200000006ff */
[----:B------:R-:W-:Y:S01]  /*30f0*/  ULOP3.LUT UR7, UR7, 0x10, URZ, 0xc0, !UPT ;  /* 0x0000001007077892 */ /* 0x000fe2000f8ec0ff */
[----:B-----5:R-:W-:Y:S02]  /*3100*/  STL [R1+0xa8], R0 ;  /* 0x0000a80001007387 */ /* 0x020fe40000100800 */
[----:B------:R-:W-:-:S04]  /*3110*/  @!P0 LOP3.LUT R35, R35, 0x1e0, RZ, 0xc0, !PT ;  /* 0x000001e023238812 */ /* 0x000fc800078ec0ff */
[----:B------:R-:W-:Y:S02]  /*3120*/  @!P0 LEA R34, R34, R35, 0x9 ;  /* 0x0000002322228211 */ /* 0x000fe400078e48ff */
[----:B------:R-:W-:-:S04]  /*3130*/  @!P0 LOP3.LUT R35, R28, 0xf, RZ, 0xc0, !PT ;  /* 0x0000000f1c238812 */ /* 0x000fc800078ec0ff */
[----:B------:R-:W-:-:S04]  /*3140*/  @!P0 IADD3 R34, PT, PT, R34, R35, RZ ;  /* 0x0000002322228210 */ /* 0x000fc80007ffe0ff */
[----:B------:R-:W-:-:S04]  /*3150*/  @!P0 SHF.L.U32 R34, R34, 0x1, RZ ;  /* 0x0000000122228819 */ /* 0x000fc800000006ff */
[C---:B------:R-:W-:Y:S01]  /*3160*/  @!P0 IADD3 R36, PT, PT, R34.reuse, 0x20, RZ ;  /* 0x0000002022248810 */ /* 0x040fe20007ffe0ff */
[----:B-1----:R-:W-:-:S04]  /*3170*/  @!P0 IMAD.WIDE.U32 R34, R34, 0x4, R58 ;  /* 0x0000000422228825 */ /* 0x002fc800078e003a */
[----:B------:R-:W-:Y:S02]  /*3180*/  @!P0 IMAD.WIDE.U32 R36, R36, 0x4, R58 ;  /* 0x0000000424248825 */ /* 0x000fe400078e003a */
[----:B------:R-:W3:Y:S04]  /*3190*/  @!P0 LDG.E.64 R34, desc[UR14][R34.64] ;  /* 0x0000000e22228981 */ /* 0x000ee8000c1e1b00 */
[----:B------:R-:W4:Y:S01]  /*31a0*/  @!P0 LDG.E.64 R36, desc[UR14][R36.64] ;  /* 0x0000000e24248981 */ /* 0x000f22000c1e1b00 */
[----:B---3--:R-:W-:Y:S01]  /*31b0*/  @!P0 FADD.FTZ R58, RZ, R34 ;  /* 0x00000022ff3a8221 */ /* 0x008fe20000010000 */
[----:B------:R-:W-:-:S03]  /*31c0*/  HFMA2 R34, -RZ, RZ, 0, 0 ;  /* 0x00000000ff227431 */ /* 0x000fc600000001ff */
[----:B----4-:R-:W-:Y:S01]  /*31d0*/  @!P0 FADD.FTZ R34, R36, R58 ;  /* 0x0000003a24228221 */ /* 0x010fe20000010000 */
[----:B------:R-:W-:Y:S01]  /*31e0*/  @!P0 FADD.FTZ R36, RZ, R35 ;  /* 0x00000023ff248221 */ /* 0x000fe20000010000 */
[----:B------:R-:W-:-:S03]  /*31f0*/  MOV R35, RZ ;  /* 0x000000ff00237202 */ /* 0x000fc60000000f00 */
[----:B------:R-:W-:Y:S01]  /*3200*/  @!P0 FADD.FTZ R35, R37, R36 ;  /* 0x0000002425238221 */ /* 0x000fe20000010000 */
[----:B------:R-:W-:Y:S01]  /*3210*/  LOP3.LUT P0, RZ, R28, 0x30f, RZ, 0xc0, !PT ;  /* 0x0000030f1cff7812 */ /* 0x000fe2000780c0ff */
        /* <DEDUP_REMOVED lines=15> */
[----:B-1----:R-:W-:-:S03]  /*3310*/  FADD.FTZ R35, R36, R35 ;  /* 0x0000002324237221 */ /* 0x002fc60000010000 */
[----:B------:R-:W-:Y:S01]  /*3320*/  @!P0 FMUL.FTZ R34, R34, 4.8828125727595761418e-05 ;  /* 0x384ccccd22228820 */ /* 0x000fe20000410000 */
[----:B------:R-:W-:Y:S01]  /*3330*/  @!P0 LEA.HI R36, R28, UR6, RZ, 0x1f ;  /* 0x000000061c248c11 */ /* 0x000fe2000f8ff8ff */
[----:B------:R-:W-:-:S05]  /*3340*/  @!P0 FMUL.FTZ R35, R35, 4.8828125727595761418e-05 ;  /* 0x384ccccd23238820 */ /* 0x000fca0000410000 */
[----:B------:R2:W-:Y:S02]  /*3350*/  @!P0 STS.64 [R36], R34 ;  /* 0x0000002224008388 */ /* 0x0005e40000000a00 */
[----:B--2---:R-:W-:-:S04]  /*3360*/  IADD3 R34, PT, PT, R29, -UR7, RZ ;  /* 0x800000071d227c10 */ /* 0x004fc8000fffe0ff */
[----:B------:R-:W-:Y:S01]  /*3370*/  LEA R34, R34, UR6, 0x3 ;  /* 0x0000000622227c11 */ /* 0x000fe2000f8e18ff */
[----:B------:R-:W-:Y:S06]  /*3380*/  BAR.SYNC.DEFER_BLOCKING 0x0 ;  /* 0x0000000000007b1d */ /* 0x000fec0000010000 */
[----:B------:R-:W0:Y:S01]  /*3390*/  LDCU.64 UR6, c[0x0][0x380] ;  /* 0x00007000ff0677ac */ /* 0x000e220008000a00 */
[----:B------:R-:W1:Y:S02]  /*33a0*/  LDS.64 R34, [R34] ;  /* 0x0000000022227984 */ /* 0x000e640000000a00 */
[--C-:B-1----:R-:W-:Y:S01]  /*33b0*/  FADD.FTZ R59, R33, -R34.reuse ;  /* 0x80000022213b7221 */ /* 0x102fe20000010000 */
[--C-:B------:R-:W-:Y:S01]  /*33c0*/  FADD.FTZ R58, R32, -R34.reuse ;  /* 0x80000022203a7221 */ /* 0x100fe20000010000 */
[----:B------:R-:W2:Y:S01]  /*33d0*/  LDL.LU R33, [R1+0x4c] ;  /* 0x00004c0001217983 */ /* 0x000ea20000300800 */
[--C-:B------:R-:W-:Y:S01]  /*33e0*/  FADD.FTZ R37, R31, -R34.reuse ;  /* 0x800000221f257221 */ /* 0x100fe20000010000 */
[--C-:B------:R-:W-:Y:S01]  /*33f0*/  FADD.FTZ R36, R30, -R34.reuse ;  /* 0x800000221e247221 */ /* 0x100fe20000010000 */
[--C-:B------:R-:W-:Y:S01]  /*3400*/  FADD.FTZ R6, R6, -R34.reuse ;  /* 0x8000002206067221 */ /* 0x100fe20000010000 */
[----:B------:R-:W3:Y:S04]  /*3410*/  LDL.LU R2, [R1+0x50] ;  /* 0x0000500001027983 */ /* 0x000ee80000300800 */
[----:B------:R-:W4:Y:S04]  /*3420*/  LDL.LU R32, [R1+0x54] ;  /* 0x0000540001207983 */ /* 0x000f280000300800 */
[----:B------:R-:W4:Y:S04]  /*3430*/  LDL.LU R0, [R1+0x58] ;  /* 0x0000580001007983 */ /* 0x000f280000300800 */
[----:B------:R-:W4:Y:S04]  /*3440*/  LDL.LU R31, [R1+0x18] ;  /* 0x00001800011f7983 */ /* 0x000f280000300800 */
[----:B------:R-:W4:Y:S04]  /*3450*/  LDL.LU R30, [R1+0x1c] ;  /* 0x00001c00011e7983 */ /* 0x000f280000300800 */
[----:B------:R-:W4:Y:S04]  /*3460*/  LDL.LU R29, [R1+0x24] ;  /* 0x00002400011d7983 */ /* 0x000f280000300800 */
[----:B------:R-:W4:Y:S01]  /*3470*/  LDL.LU R28, [R1+0x20] ;  /* 0x00002000011c7983 */ /* 0x000f220000300800 */
[----:B------:R-:W-:-:S03]  /*3480*/  FADD.FTZ R61, R61, -R34 ;  /* 0x800000223d3d7221 */ /* 0x000fc60000010000 */
[----:B------:R-:W4:Y:S01]  /*3490*/  LDL.LU R27, [R1+0x28] ;  /* 0x00002800011b7983 */ /* 0x000f220000300800 */
[--C-:B------:R-:W-:Y:S01]  /*34a0*/  FADD.FTZ R60, R60, -R34.reuse ;  /* 0x800000223c3c7221 */ /* 0x100fe20000010000 */
[--C-:B------:R-:W-:Y:S02]  /*34b0*/  FADD.FTZ R57, R57, -R34.reuse ;  /* 0x8000002239397221 */ /* 0x100fe40000010000 */
[----:B------:R-:W4:Y:S01]  /*34c0*/  LDL.LU R26, [R1+0x34] ;  /* 0x00003400011a7983 */ /* 0x000f220000300800 */
[--C-:B------:R-:W-:Y:S01]  /*34d0*/  FADD.FTZ R56, R56, -R34.reuse ;  /* 0x8000002238387221 */ /* 0x100fe20000010000 */
[--C-:B------:R-:W-:Y:S01]  /*34e0*/  FADD.FTZ R55, R55, -R34.reuse ;  /* 0x8000002237377221 */ /* 0x100fe20000010000 */
[--C-:B------:R-:W-:Y:S01]  /*34f0*/  FADD.FTZ R54, R54, -R34.reuse ;  /* 0x8000002236367221 */ /* 0x100fe20000010000 */
        /* <DEDUP_REMOVED lines=22> */
[----:B------:R-:W-:-:S02]  /*3660*/  FADD.FTZ R25, R25, -R34 ;  /* 0x8000002219197221 */ /* 0x000fc40000010000 */
[----:B------:R-:W4:Y:S01]  /*3670*/  LDL.LU R34, [R1+0x2c] ;  /* 0x00002c0001227983 */ /* 0x000f220000300800 */
[----:B--2---:R-:W-:-:S03]  /*3680*/  FFMA.FTZ R6, R33, -R35, R6 ;  /* 0x8000002321067223 */ /* 0x004fc60000010006 */
[----:B------:R1:W5:Y:S01]  /*3690*/  LDL.LU R33, [R1+0xd4] ;  /* 0x0000d40001217983 */ /* 0x0003620000300800 */
[----:B---3--:R-:W-:-:S03]  /*36a0*/  FFMA.FTZ R36, R2, -R35, R36 ;  /* 0x8000002302247223 */ /* 0x008fc60000010024 */
[----:B------:R-:W2:Y:S01]  /*36b0*/  LDL.LU R2, [R1+0x38] ;  /* 0x0000380001027983 */ /* 0x000ea20000300800 */
[----:B----4-:R-:W-:-:S03]  /*36c0*/  FFMA.FTZ R37, R32, -R35, R37 ;  /* 0x8000002320257223 */ /* 0x010fc60000010025 */
[----:B------:R1:W5:Y:S01]  /*36d0*/  LDL.LU R32, [R1+0xd0] ;  /* 0x0000d00001207983 */ /* 0x0003620000300800 */
[----:B------:R-:W-:-:S03]  /*36e0*/  FFMA.FTZ R58, R0, -R35, R58 ;  /* 0x80000023003a7223 */ /* 0x000fc6000001003a */
[----:B------:R-:W3:Y:S01]  /*36f0*/  LDL.LU R0, [R1+0x40] ;  /* 0x0000400001007983 */ /* 0x000ee20000300800 */
[----:B------:R-:W-:-:S03]  /*3700*/  FFMA.FTZ R59, R31, -R35, R59 ;  /* 0x800000231f3b7223 */ /* 0x000fc6000001003b */
[----:B------:R1:W5:Y:S01]  /*3710*/  LDL.LU R31, [R1+0xcc] ;  /* 0x0000cc00011f7983 */ /* 0x0003620000300800 */
[----:B------:R-:W-:-:S03]  /*3720*/  FFMA.FTZ R61, R30, -R35, R61 ;  /* 0x800000231e3d7223 */ /* 0x000fc6000001003d */
[----:B------:R1:W5:Y:S01]  /*3730*/  LDL.LU R30, [R1+0xc8] ;  /* 0x0000c800011e7983 */ /* 0x0003620000300800 */
[----:B------:R-:W-:-:S03]  /*3740*/  FFMA.FTZ R60, R29, -R35, R60 ;  /* 0x800000231d3c7223 */ /* 0x000fc6000001003c */
[----:B------:R1:W5:Y:S01]  /*3750*/  LDL.LU R29, [R1+0xc4] ;  /* 0x0000c400011d7983 */ /* 0x0003620000300800 */
[----:B------:R-:W-:-:S03]  /*3760*/  FFMA.FTZ R57, R28, -R35, R57 ;  /* 0x800000231c397223 */ /* 0x000fc60000010039 */
[----:B------:R1:W5:Y:S01]  /*3770*/  LDL.LU R28, [R1+0xc0] ;  /* 0x0000c000011c7983 */ /* 0x0003620000300800 */
[-C--:B------:R-:W-:Y:S01]  /*3780*/  FFMA.FTZ R55, R27, -R35.reuse, R55 ;  /* 0x800000231b377223 */ /* 0x080fe20000010037 */
[-C--:B------:R-:W-:Y:S01]  /*3790*/  FFMA.FTZ R50, R51, -R35.reuse, R50 ;  /* 0x8000002333327223 */ /* 0x080fe20000010032 */
[-C--:B------:R-:W-:Y:S01]  /*37a0*/  FFMA.FTZ R54, R26, -R35.reuse, R54 ;  /* 0x800000231a367223 */ /* 0x080fe20000010036 */
[-C--:B------:R-:W-:Y:S01]  /*37b0*/  FFMA.FTZ R53, R4, -R35.reuse, R53 ;  /* 0x8000002304357223 */ /* 0x080fe20000010035 */
[-C--:B------:R-:W-:Y:S01]  /*37c0*/  FFMA.FTZ R47, R48, -R35.reuse, R47 ;  /* 0x80000023302f7223 */ /* 0x080fe2000001002f */
[-C--:B------:R-:W-:Y:S01]  /*37d0*/  FFMA.FTZ R52, R3, -R35.reuse, R52 ;  /* 0x8000002303347223 */ /* 0x080fe20000010034 */
[-C--:B------:R-:W-:Y:S01]  /*37e0*/  FFMA.FTZ R44, R45, -R35.reuse, R44 ;  /* 0x800000232d2c7223 */ /* 0x080fe2000001002c */
[-C--:B------:R-:W-:Y:S02]  /*37f0*/  FFMA.FTZ R56, R34, -R35.reuse, R56 ;  /* 0x8000002322387223 */ /* 0x080fe40000010038 */
[----:B------:R-:W4:Y:S04]  /*3800*/  LDL.LU R34, [R1+0x3c] ;  /* 0x00003c0001227983 */ /* 0x000f280000300800 */
[----:B------:R1:W5:Y:S04]  /*3810*/  LDL.LU R27, [R1+0xbc] ;  /* 0x0000bc00011b7983 */ /* 0x0003680000300800 */
[----:B------:R1:W5:Y:S04]  /*3820*/  LDL.LU R26, [R1+0xb8] ;  /* 0x0000b800011a7983 */ /* 0x0003680000300800 */
[----:B------:R1:W5:Y:S04]  /*3830*/  LDL.LU R4, [R1+0xb4] ;  /* 0x0000b40001047983 */ /* 0x0003680000300800 */
[----:B------:R1:W5:Y:S04]  /*3840*/  LDL.LU R3, [R1+0xb0] ;  /* 0x0000b00001037983 */ /* 0x0003680000300800 */
[----:B------:R-:W0:Y:S01]  /*3850*/  LDL.LU R51, [R1+0x5c] ;  /* 0x00005c0001337983 */ /* 0x000e220000300800 */
[----:B--2---:R-:W-:-:S03]  /*3860*/  FFMA.FTZ R49, R2, -R35, R49 ;  /* 0x8000002302317223 */ /* 0x004fc60000010031 */
[----:B------:R1:W5:Y:S04]  /*3870*/  LDL.LU R2, [R1+0xac] ;  /* 0x0000ac0001027983 */ /* 0x0003680000300800 */
[----:B------:R-:W2:Y:S01]  /*3880*/  LDL.LU R48, [R1+0x44] ;  /* 0x0000440001307983 */ /* 0x000ea20000300800 */
[----:B---3--:R-:W-:-:S03]  /*3890*/  FFMA.FTZ R46, R0, -R35, R46 ;  /* 0x80000023002e7223 */ /* 0x008fc6000001002e */
[----:B------:R1:W5:Y:S04]  /*38a0*/  LDL.LU R0, [R1+0xa8] ;  /* 0x0000a80001007983 */ /* 0x0003680000300800 */
[----:B------:R-:W3:Y:S01]  /*38b0*/  LDL.LU R45, [R1+0x48] ;  /* 0x00004800012d7983 */ /* 0x000ee20000300800 */
[----:B------:R-:W-:Y:S01]  /*38c0*/  FFMA.FTZ R41, R42, -R35, R41 ;  /* 0x800000232a297223 */ /* 0x000fe20000010029 */
        /* <DEDUP_REMOVED lines=8> */
[----:B---3--:R-:W-:-:S02]  /*3950*/  FFMA.FTZ R43, R45, -R35, R43 ;  /* 0x800000232d2b7223 */ /* 0x008fc4000001002b */
[----:B------:R-:W3:Y:S01]  /*3960*/  LDL.LU R45, [R1+0x60] ;  /* 0x00006000012d7983 */ /* 0x000ee20000300800 */
[-C--:B----4-:R-:W-:Y:S01]  /*3970*/  FFMA.FTZ R34, R34, -R35.reuse, R7 ;  /* 0x8000002322227223 */ /* 0x090fe20000010007 */
[C---:B------:R-:W-:Y:S01]  /*3980*/  FMUL.FTZ R7, R5.reuse, R36 ;  /* 0x0000002405077220 */ /* 0x040fe20000410000 */
[-C--:B------:R-:W-:Y:S01]  /*3990*/  FFMA.FTZ R36, R20, -R35.reuse, R21 ;  /* 0x8000002314247223 */ /* 0x080fe20000010015 */
[----:B------:R-:W-:Y:S01]  /*39a0*/  FMUL.FTZ R21, R5, R54 ;  /* 0x0000003605157220 */ /* 0x000fe20000410000 */
[-C--:B--2---:R-:W-:Y:S01]  /*39b0*/  FFMA.FTZ R40, R48, -R35.reuse, R40 ;  /* 0x8000002330287223 */ /* 0x084fe20000010028 */
[-C--:B------:R-:W-:Y:S01]  /*39c0*/  FFMA.FTZ R16, R18, -R35.reuse, R19 ;  /* 0x8000002312107223 */ /* 0x080fe20000010013 */
[-C--:B------:R-:W-:Y:S01]  /*39d0*/  FFMA.FTZ R22, R22, -R35.reuse, R23 ;  /* 0x8000002316167223 */ /* 0x080fe20000010017 */
[----:B------:R-:W-:Y:S01]  /*39e0*/  FFMA.FTZ R24, R24, -R35, R25 ;  /* 0x8000002318187223 */ /* 0x000fe20000010019 */
[----:B------:R-:W-:Y:S01]  /*39f0*/  F2FP.BF16.F32.PACK_AB R6, R7, R6 ;  /* 0x000000060706723e */ /* 0x000fe200000010ff */
[C---:B------:R-:W-:Y:S01]  /*3a00*/  FMUL.FTZ R52, R5.reuse, R52 ;  /* 0x0000003405347220 */ /* 0x040fe20000410000 */
        /* <DEDUP_REMOVED lines=28> */
[----:B0-----:R-:W-:-:S02]  /*3bd0*/  IADD3 R8, P0, PT, R51, UR6, RZ ;  /* 0x0000000633087c10 */ /* 0x001fc4000ff1e0ff */
[----:B------:R-:W-:Y:S02]  /*3be0*/  F2FP.BF16.F32.PACK_AB R52, R11, R52 ;  /* 0x000000340b34723e */ /* 0x000fe400000010ff */
[----:B------:R-:W-:Y:S02]  /*3bf0*/  F2FP.BF16.F32.PACK_AB R19, R20, R19 ;  /* 0x000000131413723e */ /* 0x000fe400000010ff */
[----:B------:R-:W-:Y:S02]  /*3c00*/  F2FP.BF16.F32.PACK_AB R53, R42, R49 ;  /* 0x000000312a35723e */ /* 0x000fe400000010ff */
[----:B------:R-:W-:Y:S02]  /*3c10*/  F2FP.BF16.F32.PACK_AB R11, R17, R14 ;  /* 0x0000000e110b723e */ /* 0x000fe400000010ff */
[----:B------:R-:W-:Y:S02]  /*3c20*/  F2FP.BF16.F32.PACK_AB R7, R58, R7 ;  /* 0x000000073a07723e */ /* 0x000fe400000010ff */
[----:B------:R-:W-:-:S02]  /*3c30*/  F2FP.BF16.F32.PACK_AB R18, R61, R18 ;  /* 0x000000123d12723e */ /* 0x000fc400000010ff */
[----:B------:R-:W-:Y:S02]  /*3c40*/  F2FP.BF16.F32.PACK_AB R20, R55, R56 ;  /* 0x000000383714723e */ /* 0x000fe400000010ff */
[----:B------:R-:W-:Y:S02]  /*3c50*/  F2FP.BF16.F32.PACK_AB R42, R13, R46 ;  /* 0x0000002e0d2a723e */ /* 0x000fe400000010ff */
[----:B------:R-:W-:Y:S02]  /*3c60*/  F2FP.BF16.F32.PACK_AB R43, R44, R43 ;  /* 0x0000002b2c2b723e */ /* 0x000fe400000010ff */
[----:B------:R-:W-:Y:S02]  /*3c70*/  F2FP.BF16.F32.PACK_AB R38, R15, R40 ;  /* 0x000000280f26723e */ /* 0x000fe400000010ff */
[----:B------:R-:W-:Y:S02]  /*3c80*/  F2FP.BF16.F32.PACK_AB R39, R39, R34 ;  /* 0x000000222727723e */ /* 0x000fe400000010ff */
[----:B------:R-:W-:-:S02]  /*3c90*/  F2FP.BF16.F32.PACK_AB R10, R23, R10 ;  /* 0x0000000a170a723e */ /* 0x000fc400000010ff */
[----:B------:R-:W-:Y:S02]  /*3ca0*/  F2FP.BF16.F32.PACK_AB R16, R25, R16 ;  /* 0x000000101910723e */ /* 0x000fe400000010ff */
[----:B------:R-:W-:Y:S01]  /*3cb0*/  F2FP.BF16.F32.PACK_AB R17, R5, R22 ;  /* 0x000000160511723e */ /* 0x000fe200000010ff */
[----:B------:R-:W-:Y:S01]  /*3cc0*/  ULOP3.LUT UR4, UR4, 0x1, URZ, 0x3c, !UPT ;  /* 0x0000000104047892 */ /* 0x000fe2000f8e3cff */
[----:B---3--:R-:W-:-:S05]  /*3cd0*/  IADD3.X R9, PT, PT, R45, UR7, RZ, P0, !PT ;  /* 0x000000072d097c10 */ /* 0x008fca00087fe4ff */
[----:B------:R1:W-:Y:S04]  /*3ce0*/  STG.E.64 desc[UR14][R8.64], R6 ;  /* 0x0000000608007986 */ /* 0x0003e8000c101b0e */
[----:B------:R1:W-:Y:S04]  /*3cf0*/  STG.E.64 desc[UR14][R8.64+0x1400], R18 ;  /* 0x0014001208007986 */ /* 0x0003e8000c101b0e */
[----:B------:R1:W-:Y:S04]  /*3d00*/  STG.E.64 desc[UR14][R8.64+0x2800], R20 ;  /* 0x0028001408007986 */ /* 0x0003e8000c101b0e */
[----:B------:R1:W-:Y:S04]  /*3d10*/  STG.E.64 desc[UR14][R8.64+0x3c00], R52 ;  /* 0x003c003408007986 */ /* 0x0003e8000c101b0e */
[----:B------:R1:W-:Y:S04]  /*3d20*/  STG.E.64 desc[UR14][R8.64+0x5000], R42 ;  /* 0x0050002a08007986 */ /* 0x0003e8000c101b0e */
[----:B------:R1:W-:Y:S04]  /*3d30*/  STG.E.64 desc[UR14][R8.64+0x6400], R38 ;  /* 0x0064002608007986 */ /* 0x0003e8000c101b0e */
[----:B------:R1:W-:Y:S04]  /*3d40*/  STG.E.64 desc[UR14][R8.64+0x7800], R10 ;  /* 0x0078000a08007986 */ /* 0x0003e8000c101b0e */
[----:B------:R1:W-:Y:S01]  /*3d50*/  STG.E.64 desc[UR14][R8.64+0x8c00], R16 ;  /* 0x008c001008007986 */ /* 0x0003e2000c101b0e */
[----:B------:R-:W-:Y:S05]  /*3d60*/  BRA.U !UP0, `(.L_x_250) ;  /* 0xffffffc508bc7547 */ /* 0x000fea000b83ffff */
.L_x_238:
        /* <DEDUP_REMOVED lines=9> */
[----:B-1----:R-:W0:Y:S01]  /*3e00*/  S2R R8, SR_TID.X ;  /* 0x0000000000087919 */ /* 0x002e220000002100 */
        /* <DEDUP_REMOVED lines=9> */
[----:B-----5:R-:W-:Y:S01]  /*3ea0*/  MOV R29, UR7 ;  /* 0x00000007001d7c02 */ /* 0x020fe20008000f00 */
[----:B------:R-:W2:Y:S01]  /*3eb0*/  LDCU.64 UR4, c[0x0][0x3d0] ;  /* 0x00007a00ff0477ac */ /* 0x000ea20008000a00 */
[----:B-1----:R-:W-:Y:S01]  /*3ec0*/  ULEA UR8, UR9, UR8, 0x18 ;  /* 0x0000000809087291 */ /* 0x002fe2000f8ec0ff */
[--C-:B0-----:R-:W-:Y:S02]  /*3ed0*/  SHF.R.U32.HI R31, RZ, 0x5, R8.reuse ;  /* 0x00000005ff1f7819 */ /* 0x101fe40000011608 */
[----:B------:R-:W-:Y:S02]  /*3ee0*/  SHF.R.U32.HI R28, RZ, 0x4, R8 ;  /* 0x00000004ff1c7819 */ /* 0x000fe40000011608 */
[----:B------:R-:W-:Y:S02]  /*3ef0*/  LOP3.LUT R30, RZ, R31, RZ, 0x33, !PT ;  /* 0x0000001fff1e7212 */ /* 0x000fe400078e33ff */
[----:B------:R-:W-:Y:S02]  /*3f00*/  LOP3.LUT R0, R28, 0x1e, RZ, 0xc0, !PT ;  /* 0x0000001e1c007812 */ /* 0x000fe400078ec0ff */
[----:B------:R-:W-:Y:S01]  /*3f10*/  IADD3 R30, P0, PT, R30, UR10, RZ ;  /* 0x0000000a1e1e7c10 */ /* 0x000fe2000ff1e0ff */
[----:B--2---:R-:W-:Y:S01]  /*3f20*/  UIADD3 UR4, UP0, UPT, UR4, 0x39800, URZ ;  /* 0x0003980004047890 */ /* 0x004fe2000ff1e0ff */
[----:B------:R-:W-:-:S02]  /*3f30*/  LEA R26, R31, UR8, 0x7 ;  /* 0x000000081f1a7c11 */ /* 0x000fc4000f8e38ff */
[----:B------:R-:W-:Y:S01]  /*3f40*/  IADD3.X R29, PT, PT, R29, -0x1, RZ, P0, !PT ;  /* 0xffffffff1d1d7810 */ /* 0x000fe200007fe4ff */
[----:B------:R-:W-:Y:S01]  /*3f50*/  UIADD3.X UR5, UPT, UPT, URZ, UR5, URZ, UP0, !UPT ;  /* 0x00000005ff057290 */ /* 0x000fe200087fe4ff */
[C---:B------:R-:W-:Y:S02]  /*3f60*/  LOP3.LUT R27, R8.reuse, 0x1f, RZ, 0xc0, !PT ;  /* 0x0000001f081b7812 */ /* 0x040fe400078ec0ff */
[C---:B------:R-:W-:Y:S01]  /*3f70*/  LOP3.LUT R40, R8.reuse, 0xf, RZ, 0xc0, !PT ;  /* 0x0000000f08287812 */ /* 0x040fe200078ec0ff */
[----:B------:R-:W-:Y:S01]  /*3f80*/  IMAD.WIDE.U32 R2, R29, -0x33333333, RZ ;  /* 0xcccccccd1d027825 */ /* 0x000fe200078e00ff */
[----:B------:R-:W-:-:S03]  /*3f90*/  SHF.L.U32 R25, R8, 0x1, RZ ;  /* 0x0000000108197819 */ /* 0x000fc600000006ff */
[----:B------:R-:W-:-:S04]  /*3fa0*/  IMAD.WIDE.U32 R4, P0, R30, -0x33333334, R2 ;  /* 0xcccccccc1e047825 */ /* 0x000fc80007800002 */
[----:B------:R-:W-:Y:S01]  /*3fb0*/  IMAD.WIDE.U32 R2, R30, -0x33333333, RZ ;  /* 0xcccccccd1e027825 */ /* 0x000fe200078e00ff */
[----:B------:R-:W-:Y:S02]  /*3fc0*/  IADD3.X R7, PT, PT, RZ, RZ, RZ, P0, !PT ;  /* 0x000000ffff077210 */ /* 0x000fe400007fe4ff */
[----:B------:R-:W-:Y:S02]  /*3fd0*/  MOV R6, R5 ;  /* 0x0000000500067202 */ /* 0x000fe40000000f00 */
[----:B------:R-:W-:Y:S02]  /*3fe0*/  IADD3 RZ, P0, PT, R3, R4, RZ ;  /* 0x0000000403ff7210 */ /* 0x000fe40007f1e0ff */
[----:B------:R-:W-:-:S03]  /*3ff0*/  LOP3.LUT R5, R0, 0x1f, R8, 0x78, !PT ;  /* 0x0000001f00057812 */ /* 0x000fc600078e7808 */
[----:B------:R-:W-:Y:S01]  /*4000*/  IMAD.WIDE.U32.X R2, R29, -0x33333334, R6, P0 ;  /* 0xcccccccc1d027825 */ /* 0x000fe200000e0406 */
[----:B------:R-:W-:-:S04]  /*4010*/  LEA R26, R5, R26, 0x2 ;  /* 0x0000001a051a7211 */ /* 0x000fc800078e10ff */
[----:B------:R-:W-:-:S04]  /*4020*/  SHF.R.U64 R44, R2, 0x3, R3 ;  /* 0x00000003022c7819 */ /* 0x000fc80000001203 */
[----:B------:R-:W-:-:S04]  /*4030*/  IADD3 R43, P1, PT, R44, 0x1, RZ ;  /* 0x000000012c2b7810 */ /* 0x000fc80007f3e0ff */
[----:B------:R-:W-:Y:S02]  /*4040*/  LOP3.LUT R42, R43, 0x7, RZ, 0xc0, !PT ;  /* 0x000000072b2a7812 */ /* 0x000fe400078ec0ff */
        /* <DEDUP_REMOVED lines=12> */
.L_x_262:
[----:B------:R-:W-:Y:S01]  /*4110*/  ISETP.LT.U32.AND P1, PT, R31, UR10, PT ;  /* 0x0000000a1f007c0c */ /* 0x000fe2000bf21070 */
[----:B------:R-:W-:Y:S01]  /*4120*/  BSSY.RECONVERGENT B0, `(.L_x_251) ;  /* 0x0000071000007945 */ /* 0x000fe20003800200 */
[----:B--2---:R-:W-:Y:S01]  /*4130*/  MOV R4, UR7 ;  /* 0x0000000700047c02 */ /* 0x004fe20008000f00 */
[----:B------:R-:W-:Y:S01]  /*4140*/  HFMA2 R35, -RZ, RZ, 0, 0 ;  /* 0x00000000ff237431 */ /* 0x000fe200000001ff */
[----:B------:R-:W-:Y:S02]  /*4150*/  MOV R36, RZ ;  /* 0x000000ff00247202 */ /* 0x000fe40000000f00 */
[----:B------:R-:W-:-:S13]  /*4160*/  ISETP.GT.AND.EX P1, PT, R4, RZ, PT, P1 ;  /* 0x000000ff0400720c */ /* 0x000fda0003f24310 */
[----:B01----:R-:W-:Y:S05]  /*4170*/  @!P1 BRA `(.L_x_252) ;  /* 0x0000000400ac9947 */ /* 0x003fea0003800000 */
[----:B------:R-:W-:Y:S01]  /*4180*/  ISETP.GE.U32.AND P2, PT, R30, 0x46, PT ;  /* 0x000000461e00780c */ /* 0x000fe20003f46070 */
[----:B------:R-:W-:Y:S01]  /*4190*/  BSSY.RECONVERGENT B1, `(.L_x_253) ;  /* 0x0000033000017945 */ /* 0x000fe20003800200 */
[----:B------:R-:W-:Y:S02]  /*41a0*/  ISETP.NE.U32.AND P1, PT, R42, RZ, PT ;  /* 0x000000ff2a00720c */ /* 0x000fe40003f25070 */
[----:B------:R-:W-:Y:S02]  /*41b0*/  CS2R R36, SRZ ;  /* 0x0000000000247805 */ /* 0x000fe4000001ff00 */
[----:B------:R-:W-:Y:S02]  /*41c0*/  ISETP.GE.U32.AND.EX P2, PT, R29, RZ, PT, P2 ;  /* 0x000000ff1d00720c */ /* 0x000fe40003f46120 */
[----:B------:R-:W-:Y:S02]  /*41d0*/  IADD3 R4, P3, PT, R27, R24, RZ ;  /* 0x000000181b047210 */ /* 0x000fe40007f7e0ff */
[----:B------:R-:W-:-:S02]  /*41e0*/  ISETP.NE.AND.EX P1, PT, RZ, RZ, PT, P1 ;  /* 0x000000ffff00720c */ /* 0x000fc40003f25310 */
[----:B------:R-:W-:Y:S02]  /*41f0*/  SHF.R.S32.HI R41, RZ, 0x1f, R24 ;  /* 0x0000001fff297819 */ /* 0x000fe40000011418 */
[----:B------:R-:W-:Y:S02]  /*4200*/  MOV R39, R31 ;  /* 0x0000001f00277202 */ /* 0x000fe40000000f00 */
[----:B------:R-:W-:-:S03]  /*4210*/  MOV R35, RZ ;  /* 0x000000ff00237202 */ /* 0x000fc60000000f00 */
[----:B------:R-:W-:Y:S05]  /*4220*/  @!P2 BRA `(.L_x_254) ;  /* 0x0000000000a4a947 */ /* 0x000fea0003800000 */
[----:B------:R-:W-:Y:S02]  /*4230*/  IADD3 R7, P2, PT, R24, R33, RZ ;  /* 0x0000002118077210 */ /* 0x000fe40007f5e0ff */
[----:B------:R-:W-:Y:S02]  /*4240*/  CS2R R36, SRZ ;  /* 0x0000000000247805 */ /* 0x000fe4000001ff00 */
[----:B------:R-:W-:Y:S02]  /*4250*/  MOV R38, R32 ;  /* 0x0000002000267202 */ /* 0x000fe40000000f00 */
[----:B------:R-:W-:Y:S02]  /*4260*/  IADD3.X R8, PT, PT, R3, R41, RZ, P2, !PT ;  /* 0x0000002903087210 */ /* 0x000fe400017fe4ff */
[----:B------:R-:W-:Y:S02]  /*4270*/  LEA R6, P2, R7, UR4, 0x3 ;  /* 0x0000000407067c11 */ /* 0x000fe4000f8418ff */
[----:B------:R-:W-:-:S02]  /*4280*/  MOV R45, R34 ;  /* 0x00000022002d7202 */ /* 0x000fc40000000f00 */
[----:B------:R-:W-:Y:S02]  /*4290*/  LEA.HI.X R7, R7, UR5, R8, 0x3, P2 ;  /* 0x0000000507077c11 */ /* 0x000fe400090f1c08 */
[----:B------:R-:W-:-:S07]  /*42a0*/  MOV R39, R31 ;  /* 0x0000001f00277202 */ /* 0x000fce0000000f00 */
.L_x_255:
        /* <DEDUP_REMOVED lines=33> */
.L_x_254:
[----:B------:R-:W-:Y:S05]  /*44c0*/  BSYNC.RECONVERGENT B1 ;  /* 0x0000000000017941 */ /* 0x000fea0003800200 */
.L_x_253:
        /* <DEDUP_REMOVED lines=25> */
.L_x_257:
[----:B------:R-:W-:Y:S05]  /*4660*/  BSYNC.RECONVERGENT B1 ;  /* 0x0000000000017941 */ /* 0x000fea0003800200 */
.L_x_256:
        /* <DEDUP_REMOVED lines=13> */
[----:B------:R-:W-:Y:S01]  /*4740*/  @!P1 IMAD R37, R37, 0x280, RZ ;  /* 0x0000028025259824 */ /* 0x000fe200078e02ff */
        /* <DEDUP_REMOVED lines=14> */
.L_x_252:
[----:B------:R-:W-:Y:S05]  /*4830*/  BSYNC.RECONVERGENT B0 ;  /* 0x0000000000007941 */ /* 0x000fea0003800200 */
.L_x_251:
[----:B------:R0:W-:Y:S01]  /*4840*/  STS [R26], R35 ;  /* 0x000000231a007388 */ /* 0x0001e20000000800 */
[----:B------:R-:W1:Y:S01]  /*4850*/  LDC.64 R6, c[0x0][0x388] ;  /* 0x0000e200ff067b82 */ /* 0x000e620000000a00 */
[----:B------:R-:W-:Y:S02]  /*4860*/  ISETP.GT.U32.AND P1, PT, R40, 0x9, PT ;  /* 0x000000092800780c */ /* 0x000fe40003f24070 */
[----:B------:R0:W-:Y:S01]  /*4870*/  STS [R26+0x500], R36 ;  /* 0x000500241a007388 */ /* 0x0001e20000000800 */
[----:B------:R-:W-:-:S04]  /*4880*/  MOV R8, R28 ;  /* 0x0000001c00087202 */ /* 0x000fc80000000f00 */
[----:B------:R-:W2:Y:S08]  /*4890*/  LDC.64 R4, c[0x0][0x390] ;  /* 0x0000e400ff047b82 */ /* 0x000eb00000000a00 */
[----:B0-----:R-:W-:Y:S06]  /*48a0*/  BAR.SYNC.DEFER_BLOCKING 0x0 ;  /* 0x0000000000007b1d */ /* 0x001fec0000010000 */
.L_x_261:
        /* <DEDUP_REMOVED lines=32> */
.L_x_272:
        /* <DEDUP_REMOVED lines=10> */
.L_x_260:
[----:B------:R-:W-:Y:S05]  /*4b50*/  BSYNC.RECONVERGENT B0 ;  /* 0x0000000000007941 */ /* 0x000fea0003800200 */
.L_x_259:
        /* <DEDUP_REMOVED lines=9> */
.L_x_258:
        /* <DEDUP_REMOVED lines=8> */
.L_x_264:
[----:B------:R-:W-:Y:S05]  /*4c70*/  BSYNC B0 ;  /* 0x0000000000007941 */ /* 0x000fea0003800000 */
.L_x_263:
        /* <DEDUP_REMOVED lines=8> */
.L_x_265:
[----:B------:R-:W-:Y:S01]  /*4d00*/  FADD.FTZ R12, R12, R9 ;  /* 0x000000090c0c7221 */ /* 0x000fe20000010000 */
[----:B------:R-:W-:-:S04]  /*4d10*/  HFMA2 R19, -RZ, RZ, 0, 2.384185791015625e-07 ;  /* 0x00000004ff137431 */ /* 0x000fc800000001ff */
[----:B------:R-:W-:Y:S02]  /*4d20*/  MOV R20, R12 ;  /* 0x0000000c00147202 */ /* 0x000fe40000000f00 */
[----:B------:R-:W-:-:S07]  /*4d30*/  MOV R11, R18 ;  /* 0x00000012000b7202 */ /* 0x000fce0000000f00 */
[----:B------:R-:W-:Y:S05]  /*4d40*/  WARPSYNC.COLLECTIVE R17, `(.L_x_266) ;  /* 0x0000000011087348 */ /* 0x000fea0003c00000 */
[----:B------:R0:W1:Y:S02]  /*4d50*/  SHFL.BFLY P3, R18, R20, R19, R22 ;  /* 0x0c00001314127389 */ /* 0x0000640000060016 */
[----:B01----:R-:W-:Y:S05]  /*4d60*/  ENDCOLLECTIVE ;  /* 0x000000000000791b */ /* 0x003fea0003800000 */
.L_x_266:
[----:B------:R-:W-:-:S05]  /*4d70*/  FADD.FTZ R11, R11, R10 ;  /* 0x0000000a0b0b7221 */ /* 0x000fca0000010000 */
[----:B------:R-:W-:Y:S02]  /*4d80*/  MOV R20, R11 ;  /* 0x0000000b00147202 */ /* 0x000fe40000000f00 */
[----:B------:R-:W-:-:S07]  /*4d90*/  MOV R13, R18 ;  /* 0x00000012000d7202 */ /* 0x000fce0000000f00 */
[----:B------:R-:W-:Y:S05]  /*4da0*/  WARPSYNC.COLLECTIVE R17, `(.L_x_267) ;  /* 0x0000000011087348 */ /* 0x000fea0003c00000 */
[----:B------:R0:W1:Y:S02]  /*4db0*/  SHFL.BFLY P3, R18, R20, R19, R22 ;  /* 0x0c00001314127389 */ /* 0x0000640000060016 */
[----:B01----:R-:W-:Y:S05]  /*4dc0*/  ENDCOLLECTIVE ;  /* 0x000000000000791b */ /* 0x003fea0003800000 */
.L_x_267:
[----:B------:R-:W-:Y:S01]  /*4dd0*/  FADD.FTZ R13, R12, R13 ;  /* 0x0000000d0c0d7221 */ /* 0x000fe20000010000 */
[----:B------:R-:W-:-:S04]  /*4de0*/  HFMA2 R19, -RZ, RZ, 0, 1.1920928955078125e-07 ;  /* 0x00000002ff137431 */ /* 0x000fc800000001ff */
[----:B------:R-:W-:Y:S02]  /*4df0*/  MOV R20, R13 ;  /* 0x0000000d00147202 */ /* 0x000fe40000000f00 */
[----:B------:R-:W-:-:S07]  /*4e00*/  MOV R14, R18 ;  /* 0x00000012000e7202 */ /* 0x000fce0000000f00 */
[----:B------:R-:W-:Y:S05]  /*4e10*/  WARPSYNC.COLLECTIVE R17, `(.L_x_268) ;  /* 0x0000000011087348 */ /* 0x000fea0003c00000 */
[----:B------:R0:W1:Y:S02]  /*4e20*/  SHFL.BFLY P3, R18, R20, R19, R22 ;  /* 0x0c00001314127389 */ /* 0x0000640000060016 */
[----:B01----:R-:W-:Y:S05]  /*4e30*/  ENDCOLLECTIVE ;  /* 0x000000000000791b */ /* 0x003fea0003800000 */
.L_x_268:
[----:B------:R-:W-:-:S05]  /*4e40*/  FADD.FTZ R14, R11, R14 ;  /* 0x0000000e0b0e7221 */ /* 0x000fca0000010000 */
[----:B------:R-:W-:Y:S02]  /*4e50*/  MOV R20, R14 ;  /* 0x0000000e00147202 */ /* 0x000fe40000000f00 */
[----:B------:R-:W-:-:S07]  /*4e60*/  MOV R16, R18 ;  /* 0x0000001200107202 */ /* 0x000fce0000000f00 */
[----:B------:R-:W-:Y:S05]  /*4e70*/  WARPSYNC.COLLECTIVE R17, `(.L_x_269) ;  /* 0x0000000011087348 */ /* 0x000fea0003c00000 */
[----:B------:R0:W1:Y:S02]  /*4e80*/  SHFL.BFLY P3, R18, R20, R19, R22 ;  /* 0x0c00001314127389 */ /* 0x0000640000060016 */
[----:B01----:R-:W-:Y:S05]  /*4e90*/  ENDCOLLECTIVE ;  /* 0x000000000000791b */ /* 0x003fea0003800000 */
.L_x_269:
[----:B------:R-:W-:Y:S01]  /*4ea0*/  FADD.FTZ R16, R13, R16 ;  /* 0x000000100d107221 */ /* 0x000fe20000010000 */
[----:B------:R-:W-:-:S04]  /*4eb0*/  HFMA2 R19, -RZ, RZ, 0, 5.9604644775390625e-08 ;  /* 0x00000001ff137431 */ /* 0x000fc800000001ff */
[----:B------:R-:W-:Y:S02]  /*4ec0*/  MOV R20, R16 ;  /* 0x0000001000147202 */ /* 0x000fe40000000f00 */
[----:B------:R-:W-:-:S07]  /*4ed0*/  MOV R9, R18 ;  /* 0x0000001200097202 */ /* 0x000fce0000000f00 */
[----:B------:R-:W-:Y:S05]  /*4ee0*/  WARPSYNC.COLLECTIVE R17, `(.L_x_270) ;  /* 0x0000000011087348 */ /* 0x000fea0003c00000 */
[----:B------:R0:W1:Y:S02]  /*4ef0*/  SHFL.BFLY P3, R18, R20, R19, R22 ;  /* 0x0c00001314127389 */ /* 0x0000640000060016 */
[----:B01----:R-:W-:Y:S05]  /*4f00*/  ENDCOLLECTIVE ;  /* 0x000000000000791b */ /* 0x003fea0003800000 */
.L_x_270:
[----:B------:R-:W-:-:S05]  /*4f10*/  FADD.FTZ R9, R14, R9 ;  /* 0x000000090e097221 */ /* 0x000fca0000010000 */
[----:B------:R-:W-:Y:S02]  /*4f20*/  MOV R20, R9 ;  /* 0x0000000900147202 */ /* 0x000fe40000000f00 */
[----:B------:R-:W-:-:S07]  /*4f30*/  MOV R15, R18 ;  /* 0x00000012000f7202 */ /* 0x000fce0000000f00 */
[----:B------:R-:W-:Y:S05]  /*4f40*/  WARPSYNC.COLLECTIVE R17, `(.L_x_271) ;  /* 0x0000000011087348 */ /* 0x000fea0003c00000 */
[----:B------:R0:W1:Y:S02]  /*4f50*/  SHFL.BFLY P3, R18, R20, R19, R22 ;  /* 0x0c00001314127389 */ /* 0x0000640000060016 */
[----:B01----:R-:W-:Y:S05]  /*4f60*/  ENDCOLLECTIVE ;  /* 0x000000000000791b */ /* 0x003fea0003800000 */
.L_x_271:
[----:B------:R-:W-:Y:S01]  /*4f70*/  FADD.FTZ R15, R16, R15 ;  /* 0x0000000f100f7221 */ /* 0x000fe20000010000 */
[----:B------:R-:W-:Y:S01]  /*4f80*/  MOV R10, R18 ;  /* 0x00000012000a7202 */ /* 0x000fe20000000f00 */
[----:B------:R-:W-:Y:S06]  /*4f90*/  BRA `(.L_x_272) ;  /* 0xfffffff800c47947 */ /* 0x000fec000383ffff */
.L_x_273:
        /* <DEDUP_REMOVED lines=14> */
.L_x_1592:


//--------------------- .text._ZN13group_norm_v218gn_bwd_cuda_kernelI13__nv_bfloat16Li320ELi3ELi32ELi20ELi1024ELb0ELb1ELi32ELi320ELi320ELi4ELb1ELi12ELb0ELb0ELNS_15WgradSyncMethodE3ENS_16CompileConditionILi1000EEEEEvPT_S6_S6_PKS5_S8_S8_S8_PKfflPfPj --------------------------
	.section	.text._ZN13group_norm_v218gn_bwd_cuda_kernelI13__nv_bfloat16Li320ELi3ELi32ELi20ELi1024ELb0ELb1ELi32ELi320ELi320ELi4ELb1ELi12ELb0ELb0ELNS_15WgradSyncMethodE3ENS_16CompileConditionILi1000EEEEEvPT_S6_S6_PKS5_S8_S8_S8_PKfflPfPj,"ax",@progbits
	.align	128
        .global         _ZN13group_norm_v218gn_bwd_cuda_kernelI13__nv_bfloat16Li320ELi3ELi32ELi20ELi1024ELb0ELb1ELi32ELi320ELi320ELi4ELb1ELi12ELb0ELb0ELNS_15WgradSyncMethodE3ENS_16CompileConditionILi1000EEEEEvPT_S6_S6_PKS5_S8_S8_S8_PKfflPfPj
        .type           _ZN13group_norm_v218gn_bwd_cuda_kernelI13__nv_bfloat16Li320ELi3ELi32ELi20ELi1024ELb0ELb1ELi32ELi320ELi320ELi4ELb1ELi12ELb0ELb0ELNS_15WgradSyncMethodE3ENS_16CompileConditionILi1000EEEEEvPT_S6_S6_PKS5_S8_S8_S8_PKfflPfPj,@function
        .size           _ZN13group_norm_v218gn_bwd_cuda_kernelI13__nv_bfloat16Li320ELi3ELi32ELi20ELi1024ELb0ELb1ELi32ELi320ELi320ELi4ELb1ELi12ELb0ELb0ELNS_15WgradSyncMethodE3ENS_16CompileConditionILi1000EEEEEvPT_S6_S6_PKS5_S8_S8_S8_PKfflPfPj,(.L_x_1593 - _ZN13group_norm_v218gn_bwd_cuda_kernelI13__nv_bfloat16Li320ELi3ELi32ELi20ELi1024ELb0ELb1ELi32ELi320ELi320ELi4ELb1ELi12ELb0ELb0ELNS_15WgradSyncMethodE3ENS_16CompileConditionILi1000EEEEEvPT_S6_S6_PKS5_S8_S8_S8_PKfflPfPj)
        .other          _ZN13group_norm_v218gn_bwd_cuda_kernelI13__nv_bfloat16Li320ELi3ELi32ELi20ELi1024ELb0ELb1ELi32ELi320ELi320ELi4ELb1ELi12ELb0ELb0ELNS_15WgradSyncMethodE3ENS_16CompileConditionILi1000EEEEEvPT_S6_S6_PKS5_S8_S8_S8_PKfflPfPj,@"STO_CUDA_ENTRY STV_DEFAULT"
_ZN13group_norm_v218gn_bwd_cuda_kernelI13__nv_bfloat16Li320ELi3ELi32ELi20ELi1024ELb0ELb1ELi32ELi320ELi320ELi4ELb1ELi12ELb0ELb0ELNS_15WgradSyncMethodE3ENS_16CompileConditionILi1000EEEEEvPT_S6_S6_PKS5_S8_S8_S8_PKfflPfPj:
.text._ZN13group_norm_v218gn_bwd_cuda_kernelI13__nv_bfloat16Li320ELi3ELi32ELi20ELi1024ELb0ELb1ELi32ELi320ELi320ELi4ELb1ELi12ELb0ELb0ELNS_15WgradSyncMethodE3ENS_16CompileConditionILi1000EEEEEvPT_S6_S6_PKS5_S8_S8_S8_PKfflPfPj:
        /* <DEDUP_REMOVED lines=30> */
.L_x_276:
[----:B0-----:R-:W2:Y:S04]  /*01e0*/  LD.E.STRONG.GPU R5, desc[UR14][R2.64+0x30] ;  /* 0x0000300e02057980 */ /* 0x001ea8000c10f900 */
[----:B--2---:R-:W-:Y:S01]  /*01f0*/  CCTL.IVALL ;  /* 0x00000000ff00798f */ /* 0x004fe20002000000 */
[----:B------:R-:W-:Y:S05]  /*0200*/  YIELD ;  /* 0x0000000000007946 */ /* 0x000fea0003800000 */
[----:B-----5:R-:W-:-:S04]  /*0210*/  LOP3.LUT R5, R5, R0, RZ, 0x3c, !PT ;  /* 0x0000000005057212 */ /* 0x020fc800078e3cff */
[----:B------:R-:W-:-:S13]  /*0220*/  ISETP.GT.AND P0, PT, R5, -0x1, PT ;  /* 0xffffffff0500780c */ /* 0x000fda0003f04270 */
[----:B------:R-:W-:Y:S05]  /*0230*/  @P0 BRA `(.L_x_276) ;  /* 0xfffffffc00e80947 */ /* 0x000fea000383ffff */
.L_x_275:
[----:B------:R-:W-:Y:S05]  /*0240*/  WARPSYNC.ALL ;  /* 0x0000000000007948 */ /* 0x000fea0003800000 */
[----:B------:R-:W-:Y:S06]  /*0250*/  BAR.SYNC.DEFER_BLOCKING 0x0 ;  /* 0x0000000000007b1d */ /* 0x000fec0000010000 */
[----:B------:R-:W-:Y:S05]  /*0260*/  BRA `(.L_x_277) ;  /* 0x0000003800c07947 */ /* 0x000fea0003800000 */
.L_x_274:
        /* <DEDUP_REMOVED lines=31> */
.L_x_289:
        /* <DEDUP_REMOVED lines=551> */
.L_x_278:
        /* <DEDUP_REMOVED lines=56> */
.L_x_280:
[----:B------:R-:W-:Y:S05]  /*2a50*/  BSYNC.RECONVERGENT B0 ;  /* 0x0000000000007941 */ /* 0x000fea0003800200 */
.L_x_279:
        /* <DEDUP_REMOVED lines=22> */
.L_x_282:
[----:B------:R-:W-:Y:S05]  /*2bc0*/  BSYNC.RECONVERGENT B0 ;  /* 0x0000000000007941 */ /* 0x000fea0003800200 */
.L_x_281:
        /* <DEDUP_REMOVED lines=23> */
.L_x_285:
[----:B------:R-:W2:Y:S04]  /*2d40*/  LD.E.STRONG.GPU R37, desc[UR14][R34.64+0x30] ;  /* 0x0000300e22257980 */ /* 0x000ea8000c10f900 */
[----:B--2---:R-:W-:Y:S01]  /*2d50*/  CCTL.IVALL ;  /* 0x00000000ff00798f */ /* 0x004fe20002000000 */
[----:B------:R-:W-:Y:S05]  /*2d60*/  YIELD ;  /* 0x0000000000007946 */ /* 0x000fea0003800000 */
[----:B-----5:R-:W-:-:S04]  /*2d70*/  LOP3.LUT R37, R37, R36, RZ, 0x3c, !PT ;  /* 0x0000002425257212 */ /* 0x020fc800078e3cff */
[----:B------:R-:W-:-:S13]  /*2d80*/  ISETP.GT.AND P0, PT, R37, -0x1, PT ;  /* 0xffffffff2500780c */ /* 0x000fda0003f04270 */
[----:B------:R-:W-:Y:S05]  /*2d90*/  @P0 BRA `(.L_x_285) ;  /* 0xfffffffc00e80947 */ /* 0x000fea000383ffff */
.L_x_284:
[----:B------:R-:W-:Y:S05]  /*2da0*/  WARPSYNC.ALL ;  /* 0x0000000000007948 */ /* 0x000fea0003800000 */
[----:B------:R-:W-:Y:S06]  /*2db0*/  BAR.SYNC.DEFER_BLOCKING 0x0 ;  /* 0x0000000000007b1d */ /* 0x000fec0000010000 */
[----:B------:R-:W-:Y:S05]  /*2dc0*/  BRA `(.L_x_286) ;  /* 0x0000000000587947 */ /* 0x000fea0003800000 */
.L_x_283:
        /* <DEDUP_REMOVED lines=14> */
.L_x_288:
[----:B------:R-:W2:Y:S04]  /*2eb0*/  LD.E.STRONG.GPU R37, desc[UR14][R34.64] ;  /* 0x0000000e22257980 */ /* 0x000ea8000c10f900 */
[----:B--2---:R-:W-:Y:S01]  /*2ec0*/  CCTL.IVALL ;  /* 0x00000000ff00798f */ /* 0x004fe20002000000 */
[----:B------:R-:W-:Y:S05]  /*2ed0*/  YIELD ;  /* 0x0000000000007946 */ /* 0x000fea0003800000 */
[----:B-----5:R-:W-:-:S04]  /*2ee0*/  LOP3.LUT R37, R37, R36, RZ, 0x3c, !PT ;  /* 0x0000002425257212 */ /* 0x020fc800078e3cff */
[----:B------:R-:W-:-:S13]  /*2ef0*/  ISETP.GT.AND P0, PT, R37, -0x1, PT ;  /* 0xffffffff2500780c */ /* 0x000fda0003f04270 */
[----:B------:R-:W-:Y:S05]  /*2f00*/  @P0 BRA `(.L_x_288) ;  /* 0xfffffffc00e80947 */ /* 0x000fea000383ffff */
.L_x_287:
[----:B------:R-:W-:Y:S05]  /*2f10*/  WARPSYNC.ALL ;  /* 0x0000000000007948 */ /* 0x000fea0003800000 */
[----:B------:R-:W-:Y:S06]  /*2f20*/  BAR.SYNC.DEFER_BLOCKING 0x0 ;  /* 0x0000000000007b1d */ /* 0x000fec0000010000 */
.L_x_286:
        /* <DEDUP_REMOVED lines=228> */
.L_x_277:
        /* <DEDUP_REMOVED lines=58> */
.L_x_301:
        /* <DEDUP_REMOVED lines=26> */
.L_x_294:
        /* <DEDUP_REMOVED lines=33> */
.L_x_293:
[----:B------:R-:W-:Y:S05]  /*44c0*/  BSYNC.RECONVERGENT B1 ;  /* 0x0000000000017941 */ /* 0x000fea0003800200 */
.L_x_292:
        /* <DEDUP_REMOVED lines=25> */
.L_x_296:
[----:B------:R-:W-:Y:S05]  /*4660*/  BSYNC.RECONVERGENT B1 ;  /* 0x0000000000017941 */ /* 0x000fea0003800200 */
.L_x_295:
        /* <DEDUP_REMOVED lines=28> */
.L_x_291:
[----:B------:R-:W-:Y:S05]  /*4830*/  BSYNC.RECONVERGENT B0 ;  /* 0x0000000000007941 */ /* 0x000fea0003800200 */
.L_x_290:
[----:B------:R0:W-:Y:S01]  /*4840*/  STS [R26], R35 ;  /* 0x000000231a007388 */ /* 0x0001e20000000800 */
[----:B------:R-:W1:Y:S01]  /*4850*/  LDC.64 R6, c[0x0][0x388] ;  /* 0x0000e200ff067b82 */ /* 0x000e620000000a00 */
[----:B------:R-:W-:Y:S02]  /*4860*/  ISETP.GT.U32.AND P1, PT, R40, 0x9, PT ;  /* 0x000000092800780c */ /* 0x000fe40003f24070 */
[----:B------:R0:W-:Y:S01]  /*4870*/  STS [R26+0x500], R36 ;  /* 0x000500241a007388 */ /* 0x0001e20000000800 */
[----:B------:R-:W-:-:S04]  /*4880*/  MOV R8, R28 ;  /* 0x0000001c00087202 */ /* 0x000fc80000000f00 */
[----:B------:R-:W2:Y:S08]  /*4890*/  LDC.64 R4, c[0x0][0x390] ;  /* 0x0000e400ff047b82 */ /* 0x000eb00000000a00 */
[----:B0-----:R-:W-:Y:S06]  /*48a0*/  BAR.SYNC.DEFER_BLOCKING 0x0 ;  /* 0x0000000000007b1d */ /* 0x001fec0000010000 */
.L_x_300:
        /* <DEDUP_REMOVED lines=32> */
.L_x_311:
        /* <DEDUP_REMOVED lines=10> */
.L_x_299:
[----:B------:R-:W-:Y:S05]  /*4b50*/  BSYNC.RECONVERGENT B0 ;  /* 0x0000000000007941 */ /* 0x000fea0003800200 */
.L_x_298:
        /* <DEDUP_REMOVED lines=9> */
.L_x_297:
        /* <DEDUP_REMOVED lines=8> */
.L_x_303:
[----:B------:R-:W-:Y:S05]  /*4c70*/  BSYNC B0 ;  /* 0x0000000000007941 */ /* 0x000fea0003800000 */
.L_x_302:
        /* <DEDUP_REMOVED lines=8> */
.L_x_304:
[----:B------:R-:W-:Y:S01]  /*4d00*/  FADD.FTZ R12, R12, R9 ;  /* 0x000000090c0c7221 */ /* 0x000fe20000010000 */
[----:B------:R-:W-:-:S04]  /*4d10*/  HFMA2 R19, -RZ, RZ, 0, 2.384185791015625e-07 ;  /* 0x00000004ff137431 */ /* 0x000fc800000001ff */
[----:B------:R-:W-:Y:S02]  /*4d20*/  MOV R20, R12 ;  /* 0x0000000c00147202 */ /* 0x000fe40000000f00 */
[----:B------:R-:W-:-:S07]  /*4d30*/  MOV R11, R18 ;  /* 0x00000012000b7202 */ /* 0x000fce0000000f00 */
[----:B------:R-:W-:Y:S05]  /*4d40*/  WARPSYNC.COLLECTIVE R17, `(.L_x_305) ;  /* 0x0000000011087348 */ /* 0x000fea0003c00000 */
[----:B------:R0:W1:Y:S02]  /*4d50*/  SHFL.BFLY P3, R18, R20, R19, R22 ;  /* 0x0c00001314127389 */ /* 0x0000640000060016 */
[----:B01----:R-:W-:Y:S05]  /*4d60*/  ENDCOLLECTIVE ;  /* 0x000000000000791b */ /* 0x003fea0003800000 */
.L_x_305:
[----:B------:R-:W-:-:S05]  /*4d70*/  FADD.FTZ R11, R11, R10 ;  /* 0x0000000a0b0b7221 */ /* 0x000fca0000010000 */
[----:B------:R-:W-:Y:S02]  /*4d80*/  MOV R20, R11 ;  /* 0x0000000b00147202 */ /* 0x000fe40000000f00 */
[----:B------:R-:W-:-:S07]  /*4d90*/  MOV R13, R18 ;  /* 0x00000012000d7202 */ /* 0x000fce0000000f00 */
[----:B------:R-:W-:Y:S05]  /*4da0*/  WARPSYNC.COLLECTIVE R17, `(.L_x_306) ;  /* 0x0000000011087348 */ /* 0x000fea0003c00000 */
[----:B------:R0:W1:Y:S02]  /*4db0*/  SHFL.BFLY P3, R18, R20, R19, R22 ;  /* 0x0c00001314127389 */ /* 0x0000640000060016 */
[----:B01----:R-:W-:Y:S05]  /*4dc0*/  ENDCOLLECTIVE ;  /* 0x000000000000791b */ /* 0x003fea0003800000 */
.L_x_306:
[----:B------:R-:W-:Y:S01]  /*4dd0*/  FADD.FTZ R13, R12, R13 ;  /* 0x0000000d0c0d7221 */ /* 0x000fe20000010000 */
[----:B------:R-:W-:-:S04]  /*4de0*/  HFMA2 R19, -RZ, RZ, 0, 1.1920928955078125e-07 ;  /* 0x00000002ff137431 */ /* 0x000fc800000001ff */
[----:B------:R-:W-:Y:S02]  /*4df0*/  MOV R20, R13 ;  /* 0x0000000d00147202 */ /* 0x000fe40000000f00 */
[----:B------:R-:W-:-:S07]  /*4e00*/  MOV R14, R18 ;  /* 0x00000012000e7202 */ /* 0x000fce0000000f00 */
[----:B------:R-:W-:Y:S05]  /*4e10*/  WARPSYNC.COLLECTIVE R17, `(.L_x_307) ;  /* 0x0000000011087348 */ /* 0x000fea0003c00000 */
[----:B------:R0:W1:Y:S02]  /*4e20*/  SHFL.BFLY P3, R18, R20, R19, R22 ;  /* 0x0c00001314127389 */ /* 0x0000640000060016 */
[----:B01----:R-:W-:Y:S05]  /*4e30*/  ENDCOLLECTIVE ;  /* 0x000000000000791b */ /* 0x003fea0003800000 */
.L_x_307:
[----:B------:R-:W-:-:S05]  /*4e40*/  FADD.FTZ R14, R11, R14 ;  /* 0x0000000e0b0e7221 */ /* 0x000fca0000010000 */
[----:B------:R-:W-:Y:S02]  /*4e50*/  MOV R20, R14 ;  /* 0x0000000e00147202 */ /* 0x000fe40000000f00 */
[----:B------:R-:W-:-:S07]  /*4e60*/  MOV R16, R18 ;  /* 0x0000001200107202 */ /* 0x000fce0000000f00 */
[----:B------:R-:W-:Y:S05]  /*4e70*/  WARPSYNC.COLLECTIVE R17, `(.L_x_308) ;  /* 0x0000000011087348 */ /* 0x000fea0003c00000 */
[----:B------:R0:W1:Y:S02]  /*4e80*/  SHFL.BFLY P3, R18, R20, R19, R22 ;  /* 0x0c00001314127389 */ /* 0x0000640000060016 */
[----:B01----:R-:W-:Y:S05]  /*4e90*/  ENDCOLLECTIVE ;  /* 0x000000000000791b */ /* 0x003fea0003800000 */
.L_x_308:
[----:B------:R-:W-:Y:S01]  /*4ea0*/  FADD.FTZ R16, R13, R16 ;  /* 0x000000100d107221 */ /* 0x000fe20000010000 */
[----:B------:R-:W-:-:S04]  /*4eb0*/  HFMA2 R19, -RZ, RZ, 0, 5.9604644775390625e-08 ;  /* 0x00000001ff137431 */ /* 0x000fc800000001ff */
[----:B------:R-:W-:Y:S02]  /*4ec0*/  MOV R20, R16 ;  /* 0x0000001000147202 */ /* 0x000fe40000000f00 */
[----:B------:R-:W-:-:S07]  /*4ed0*/  MOV R9, R18 ;  /* 0x0000001200097202 */ /* 0x000fce0000000f00 */
[----:B------:R-:W-:Y:S05]  /*4ee0*/  WARPSYNC.COLLECTIVE R17, `(.L_x_309) ;  /* 0x0000000011087348 */ /* 0x000fea0003c00000 */
[----:B------:R0:W1:Y:S02]  /*4ef0*/  SHFL.BFLY P3, R18, R20, R19, R22 ;  /* 0x0c00001314127389 */ /* 0x0000640000060016 */
[----:B01----:R-:W-:Y:S05]  /*4f00*/  ENDCOLLECTIVE ;  /* 0x000000000000791b */ /* 0x003fea0003800000 */
.L_x_309:
[----:B------:R-:W-:-:S05]  /*4f10*/  FADD.FTZ R9, R14, R9 ;  /* 0x000000090e097221 */ /* 0x000fca0000010000 */
[----:B------:R-:W-:Y:S02]  /*4f20*/  MOV R20, R9 ;  /* 0x0000000900147202 */ /* 0x000fe40000000f00 */
[----:B------:R-:W-:-:S07]  /*4f30*/  MOV R15, R18 ;  /* 0x00000012000f7202 */ /* 0x000fce0000000f00 */
[----:B------:R-:W-:Y:S05]  /*4f40*/  WARPSYNC.COLLECTIVE R17, `(.L_x_310) ;  /* 0x0000000011087348 */ /* 0x000fea0003c00000 */
[----:B------:R0:W1:Y:S02]  /*4f50*/  SHFL.BFLY P3, R18, R20, R19, R22 ;  /* 0x0c00001314127389 */ /* 0x0000640000060016 */
[----:B01----:R-:W-:Y:S05]  /*4f60*/  ENDCOLLECTIVE ;  /* 0x000000000000791b */ /* 0x003fea0003800000 */
.L_x_310:
[----:B------:R-:W-:Y:S01]  /*4f70*/  FADD.FTZ R15, R16, R15 ;  /* 0x0000000f100f7221 */ /* 0x000fe20000010000 */
[----:B------:R-:W-:Y:S01]  /*4f80*/  MOV R10, R18 ;  /* 0x00000012000a7202 */ /* 0x000fe20000000f00 */
[----:B------:R-:W-:Y:S06]  /*4f90*/  BRA `(.L_x_311) ;  /* 0xfffffff800c47947 */ /* 0x000fec000383ffff */
.L_x_312:
        /* <DEDUP_REMOVED lines=14> */
.L_x_1593:


//--------------------- .text._ZN13group_norm_v218gn_bwd_cuda_kernelI13__nv_bfloat16Li320ELi3ELi16ELi40ELi1024ELb1ELb1ELi8ELi320ELi320ELi4ELb1ELi2ELb0ELb0ELNS_15WgradSyncMethodE3ENS_16CompileConditionILi1000EEEEEvPT_S6_S6_PKS5_S8_S8_S8_PKfflPfPj --------------------------
	.section	.text._ZN13group_norm_v218gn_bwd_cuda_kernelI13__nv_bfloat16Li320ELi3ELi16ELi40ELi1024ELb1ELb1ELi8ELi320ELi320ELi4ELb1ELi2ELb0ELb0ELNS_15WgradSyncMethodE3ENS_16CompileConditionILi1000EEEEEvPT_S6_S6_PKS5_S8_S8_S8_PKfflPfPj,"ax",@progbits
	.align	128
        .global         _ZN13group_norm_v218gn_bwd_cuda_kernelI13__nv_bfloat16Li320ELi3ELi16ELi40ELi1024ELb1ELb1ELi8ELi320ELi320ELi4ELb1ELi2ELb0ELb0ELNS_15WgradSyncMethodE3ENS_16CompileConditionILi1000EEEEEvPT_S6_S6_PKS5_S8_S8_S8_PKfflPfPj
        .type           _ZN13group_norm_v218gn_bwd_cuda_kernelI13__nv_bfloat16Li320ELi3ELi16ELi40ELi1024ELb1ELb1ELi8ELi320ELi320ELi4ELb1ELi2ELb0ELb0ELNS_15WgradSyncMethodE3ENS_16CompileConditionILi1000EEEEEvPT_S6_S6_PKS5_S8_S8_S8_PKfflPfPj,@function
        .size           _ZN13group_norm_v218gn_bwd_cuda_kernelI13__nv_bfloat16Li320ELi3ELi16ELi40ELi1024ELb1ELb1ELi8ELi320ELi320ELi4ELb1ELi2ELb0ELb0ELNS_15WgradSyncMethodE3ENS_16CompileConditionILi1000EEEEEvPT_S6_S6_PKS5_S8_S8_S8_PKfflPfPj,(.L_x_1594 - _ZN13group_norm_v218gn_bwd_cuda_kernelI13__nv_bfloat16Li320ELi3ELi16ELi40ELi1024ELb1ELb1ELi8ELi320ELi320ELi4ELb1ELi2ELb0ELb0ELNS_15WgradSyncMethodE3ENS_16CompileConditionILi1000EEEEEvPT_S6_S6_PKS5_S8_S8_S8_PKfflPfPj)
        .other          _ZN13group_norm_v218gn_bwd_cuda_kernelI13__nv_bfloat16Li320ELi3ELi16ELi40ELi1024ELb1ELb1ELi8ELi320ELi320ELi4ELb1ELi2ELb0ELb0ELNS_15WgradSyncMethodE3ENS_16CompileConditionILi1000EEEEEvPT_S6_S6_PKS5_S8_S8_S8_PKfflPfPj,@"STO_CUDA_ENTRY STV_DEFAULT"
_ZN13group_norm_v218gn_bwd_cuda_kernelI13__nv_bfloat16Li320ELi3ELi16ELi40ELi1024ELb1ELb1ELi8ELi320ELi320ELi4ELb1ELi2ELb0ELb0ELNS_15WgradSyncMethodE3ENS_16CompileConditionILi1000EEEEEvPT_S6_S6_PKS5_S8_S8_S8_PKfflPfPj:
.text._ZN13group_norm_v218gn_bwd_cuda_kernelI13__nv_bfloat16Li320ELi3ELi16ELi40ELi1024ELb1ELb1ELi8ELi320ELi320ELi4ELb1ELi2ELb0ELb0ELNS_15WgradSyncMethodE3ENS_16CompileConditionILi1000EEEEEvPT_S6_S6_PKS5_S8_S8_S8_PKfflPfPj:
[----:B------:R-:W-:Y:S01]  /*0000*/  LDC R1, c[0x0][0x37c] ;  /* 0x0000df00ff017b82 */ /* 0x000fe20000000800 */
[----:B------:R-:W0:Y:S01]  /*0010*/  S2R R0, SR_CTAID.Y ;  /* 0x0000000000007919 */ /* 0x000e220000002600 */
[----:B------:R-:W1:Y:S01]  /*0020*/  LDCU.64 UR6, c[0x0][0x3c8] ;  /* 0x00007900ff0677ac */ /* 0x000e620008000a00 */
[----:B------:R-:W2:Y:S01]  /*0030*/  LDCU.64 UR8, c[0x0][0x358] ;  /* 0x00006b00ff0877ac */ /* 0x000ea20008000a00 */
[----:B-1----:R-:W-:Y:S02]  /*0040*/  USHF.L.U32 UR10, UR6, 0x1, URZ ;  /* 0x00000001060a7899 */ /* 0x002fe400080006ff */
[----:B------:R-:W-:-:S06]  /*0050*/  USHF.L.U64.HI UR6, UR6, 0x1, UR7 ;  /* 0x0000000106067899 */ /* 0x000fcc0008010207 */
[----:B------:R-:W-:Y:S02]  /*0060*/  MOV R2, UR6 ;  /* 0x0000000600027c02 */ /* 0x000fe40008000f00 */
[----:B0-----:R-:W-:-:S04]  /*0070*/  ISETP.LT.U32.AND P0, PT, R0, UR10, PT ;  /* 0x0000000a00007c0c */ /* 0x001fc8000bf01070 */
[----:B------:R-:W-:Y:S02]  /*0080*/  ISETP.GT.AND.EX P0, PT, R2, RZ, PT, P0 ;  /* 0x000000ff0200720c */ /* 0x000fe40003f04300 */
[----:B------:R-:W-:-:S11]  /*0090*/  LOP3.LUT R2, R0, 0x1, RZ, 0xc0, !PT ;  /* 0x0000000100027812 */ /* 0x000fd600078ec0ff */
[----:B--2---:R-:W-:Y:S05]  /*00a0*/  @P0 BRA `(.L_x_313) ;  /* 0x0000000000600947 */ /* 0x004fea0003800000 */
[----:B------:R-:W0:Y:S01]  /*00b0*/  S2R R3, SR_TID.X ;  /* 0x0000000000037919 */ /* 0x000e220000002100 */
[----:B------:R-:W-:Y:S01]  /*00c0*/  BAR.SYNC.DEFER_BLOCKING 0x0 ;  /* 0x0000000000007b1d */ /* 0x000fe20000010000 */
[----:B0-----:R-:W-:-:S05]  /*00d0*/  ISETP.NE.AND P0, PT, R3, RZ, PT ;  /* 0x000000ff0300720c */ /* 0x001fca0003f05270 */
[----:B------:R-:W0:Y:S08]  /*00e0*/  S2R R3, SR_CTAID.X ;  /* 0x0000000000037919 */ /* 0x000e300000002500 */
[----:B------:R-:W-:Y:S05]  /*00f0*/  @P0 BRA `(.L_x_314) ;  /* 0x0000000000400947 */ /* 0x000fea0003800000 */
[----:B------:R-:W1:Y:S01]  /*0100*/  LDC.64 R4, c[0x0][0x3d8] ;  /* 0x0000f600ff047b82 */ /* 0x000e620000000a00 */
[----:B------:R-:W-:Y:S02]  /*0110*/  SHF.R.U32.HI R6, RZ, 0x1, R0 ;  /* 0x00000001ff067819 */ /* 0x000fe40000011600 */
[----:B------:R-:W-:Y:S02]  /*0120*/  MOV R7, 0x7fffff81 ;  /* 0x7fffff8100077802 */ /* 0x000fe40000000f00 */
[----:B0-----:R-:W-:-:S04]  /*0130*/  LOP3.LUT P0, RZ, R6, R3, RZ, 0xfc, !PT ;  /* 0x0000000306ff7212 */ /* 0x001fc8000780fcff */
[----:B------:R-:W-:Y:S01]  /*0140*/  SEL R7, R7, 0x1, !P0 ;  /* 0x0000000107077807 */ /* 0x000fe20004000000 */
[----:B-1----:R-:W-:Y:S01]  /*0150*/  IMAD.WIDE.U32 R4, R2, 0x4, R4 ;  /* 0x0000000402047825 */ /* 0x002fe200078e0004 */
[----:B------:R-:W-:Y:S06]  /*0160*/  MEMBAR.ALL.GPU ;  /* 0x0000000000007992 */ /* 0x000fec000000a000 */
[----:B------:R-:W-:-:S00]  /*0170*/  ERRBAR ;  /* 0x00000000000079ab */ /* 0x000fc00000000000 */
[----:B------:R-:W-:Y:S06]  /*0180*/  CGAERRBAR ;  /* 0x00000000000075ab */ /* 0x000fec0000000000 */
[----:B------:R0:W5:Y:S02]  /*0190*/  ATOM.E.ADD.STRONG.GPU PT, R7, desc[UR8][R4.64+0x8], R7 ;  /* 0x800008070407798a */ /* 0x00016400081ef108 */
.L_x_315:
[----:B------:R-:W2:Y:S04]  /*01a0*/  LD.E.STRONG.GPU R6, desc[UR8][R4.64+0x8] ;  /* 0x0000080804067980 */ /* 0x000ea8000c10f900 */
[----:B--2---:R-:W-:Y:S01]  /*01b0*/  CCTL.IVALL ;  /* 0x00000000ff00798f */ /* 0x004fe20002000000 */
[----:B------:R-:W-:Y:S05]  /*01c0*/  YIELD ;  /* 0x0000000000007946 */ /* 0x000fea0003800000 */
[----:B-----5:R-:W-:-:S04]  /*01d0*/  LOP3.LUT R6, R6, R7, RZ, 0x3c, !PT ;  /* 0x0000000706067212 */ /* 0x020fc800078e3cff */
[----:B------:R-:W-:-:S13]  /*01e0*/  ISETP.GT.AND P0, PT, R6, -0x1, PT ;  /* 0xffffffff0600780c */ /* 0x000fda0003f04270 */
[----:B------:R-:W-:Y:S05]  /*01f0*/  @P0 BRA `(.L_x_315) ;  /* 0xfffffffc00e80947 */ /* 0x000fea000383ffff */
.L_x_314:
[----:B------:R-:W-:Y:S05]  /*0200*/  WARPSYNC.ALL ;  /* 0x0000000000007948 */ /* 0x000fea0003800000 */
[----:B------:R-:W-:Y:S06]  /*0210*/  BAR.SYNC.DEFER_BLOCKING 0x0 ;  /* 0x0000000000007b1d */ /* 0x000fec0000010000 */
[----:B------:R-:W-:Y:S05]  /*0220*/  BRA `(.L_x_316) ;  /* 0x00000020006c7947 */ /* 0x000fea0003800000 */
.L_x_313:
[----:B------:R-:W0:Y:S01]  /*0230*/  S2R R4, SR_TID.X ;  /* 0x0000000000047919 */ /* 0x000e220000002100 */
[----:B------:R-:W1:Y:S08]  /*0240*/  LDC.64 R12, c[0x0][0x3b0] ;  /* 0x0000ec00ff0c7b82 */ /* 0x000e700000000a00 */
[----:B------:R-:W2:Y:S01]  /*0250*/  LDC.64 R10, c[0x0][0x3a8] ;  /* 0x0000ea00ff0a7b82 */ /* 0x000ea20000000a00 */
        /* <DEDUP_REMOVED lines=8> */
[----:B------:R-:W-:-:S05]  /*02e0*/  LOP3.LUT R14, R3, 0xffff, RZ, 0xc0, !PT ;  /* 0x0000ffff030e7812 */ /* 0x000fca00078ec0ff */
[----:B------:R-:W-:-:S05]  /*02f0*/  IMAD R6, R2, 0x50, R14 ;  /* 0x0000005002067824 */ /* 0x000fca00078e020e */
[----:B------:R-:W-:-:S05]  /*0300*/  SHF.L.U32 R6, R6, 0x2, RZ ;  /* 0x0000000206067819 */ /* 0x000fca00000006ff */
[----:B-1----:R-:W-:-:S04]  /*0310*/  IMAD.WIDE.U32 R12, R6, 0x2, R12 ;  /* 0x00000002060c7825 */ /* 0x002fc800078e000c */
[----:B--2---:R-:W-:Y:S02]  /*0320*/  IMAD.WIDE.U32 R10, R6, 0x2, R10 ;  /* 0x00000002060a7825 */ /* 0x004fe400078e000a */
[----:B------:R-:W2:Y:S04]  /*0330*/  LDG.E.64.CONSTANT R12, desc[UR8][R12.64] ;  /* 0x000000080c0c7981 */ /* 0x000ea8000c1e9b00 */
[----:B------:R-:W3:Y:S01]  /*0340*/  LDG.E.64.CONSTANT R10, desc[UR8][R10.64] ;  /* 0x000000080a0a7981 */ /* 0x000ee2000c1e9b00 */
[----:B------:R-:W0:Y:S01]  /*0350*/  S2R R8, SR_CgaCtaId ;  /* 0x0000000000087919 */ /* 0x000e220000008800 */
[----:B------:R-:W-:-:S04]  /*0360*/  MOV R3, 0x400 ;  /* 0x0000040000037802 */ /* 0x000fc80000000f00 */
[----:B------:R-:W-:Y:S02]  /*0370*/  IADD3 R3, PT, PT, R3, 0x2800, RZ ;  /* 0x0000280003037810 */ /* 0x000fe40007ffe0ff */
[----:B------:R-:W-:Y:S02]  /*0380*/  CS2R R28, SRZ ;  /* 0x00000000001c7805 */ /* 0x000fe4000001ff00 */
[----:B------:R-:W-:Y:S02]  /*0390*/  CS2R R26, SRZ ;  /* 0x00000000001a7805 */ /* 0x000fe4000001ff00 */
[----:B------:R-:W-:Y:S02]  /*03a0*/  CS2R R24, SRZ ;  /* 0x0000000000187805 */ /* 0x000fe4000001ff00 */
[----:B------:R-:W-:Y:S01]  /*03b0*/  CS2R R22, SRZ ;  /* 0x0000000000167805 */ /* 0x000fe2000001ff00 */
[----:B------:R-:W-:Y:S01]  /*03c0*/  UMOV UR4, URZ ;  /* 0x000000ff00047c82 */ /* 0x000fe20008000000 */
[----:B0-----:R-:W-:-:S05]  /*03d0*/  LEA R3, R8, R3, 0x18 ;  /* 0x0000000308037211 */ /* 0x001fca00078ec0ff */
[----:B------:R-:W-:Y:S01]  /*03e0*/  IMAD R14, R14, 0x28, R3 ;  /* 0x000000280e0e7824 */ /* 0x000fe200078e0203 */
[C---:B--2---:R-:W-:Y:S02]  /*03f0*/  PRMT R19, R13.reuse, 0x7632, R19 ;  /* 0x000076320d137816 */ /* 0x044fe40000000013 */
[----:B------:R-:W-:Y:S02]  /*0400*/  SHF.L.U32 R9, R13, 0x10, RZ ;  /* 0x000000100d097819 */ /* 0x000fe400000006ff */
[----:B------:R-:W-:Y:S02]  /*0410*/  LOP3.LUT R13, R6, 0xffff, RZ, 0xc0, !PT ;  /* 0x0000ffff060d7812 */ /* 0x000fe400078ec0ff */
[----:B---3--:R-:W-:Y:S02]  /*0420*/  PRMT R16, R11, 0x7632, R16 ;  /* 0x000076320b107816 */ /* 0x008fe40000000010 */
[C---:B------:R-:W-:Y:S01]  /*0430*/  PRMT R3, R10.reuse, 0x7632, R3 ;  /* 0x000076320a037816 */ /* 0x040fe20000000003 */
[----:B------:R-:W-:Y:S01]  /*0440*/  IMAD R15, R13, 0x667, RZ ;  /* 0x000006670d0f7824 */ /* 0x000fe200078e02ff */
[----:B------:R-:W-:-:S02]  /*0450*/  SHF.L.U32 R7, R10, 0x10, RZ ;  /* 0x000000100a077819 */ /* 0x000fc400000006ff */
[C---:B------:R-:W-:Y:S02]  /*0460*/  PRMT R17, R12.reuse, 0x7632, R17 ;  /* 0x000076320c117816 */ /* 0x040fe40000000011 */
[----:B------:R-:W-:Y:S01]  /*0470*/  SHF.L.U32 R10, R12, 0x10, RZ ;  /* 0x000000100c0a7819 */ /* 0x000fe200000006ff */
[----:B------:R-:W-:Y:S02]  /*0480*/  HFMA2 R12, -RZ, RZ, 0, 0 ;  /* 0x00000000ff0c7431 */ /* 0x000fe400000001ff */
[----:B------:R-:W-:Y:S01]  /*0490*/  IMAD.U32 R8, R11, 0x10000, RZ ;  /* 0x000100000b087824 */ /* 0x000fe200078e00ff */
[----:B------:R-:W-:Y:S01]  /*04a0*/  LEA R13, R5, R14, 0x3 ;  /* 0x0000000e050d7211 */ /* 0x000fe200078e18ff */
[----:B------:R-:W-:Y:S01]  /*04b0*/  IMAD.U32 R16, R16, 0x10000, RZ ;  /* 0x0001000010107824 */ /* 0x000fe200078e00ff */
[----:B------:R-:W-:Y:S02]  /*04c0*/  MOV R11, R0 ;  /* 0x00000000000b7202 */ /* 0x000fe40000000f00 */
[----:B------:R-:W-:-:S02]  /*04d0*/  SHF.R.U32.HI R15, RZ, 0x10, R15 ;  /* 0x00000010ff0f7819 */ /* 0x000fc4000001160f */
[----:B------:R-:W-:Y:S02]  /*04e0*/  SHF.L.U32 R14, R3, 0x10, RZ ;  /* 0x00000010030e7819 */ /* 0x000fe400000006ff */
[----:B------:R-:W-:Y:S02]  /*04f0*/  SHF.L.U32 R17, R17, 0x10, RZ ;  /* 0x0000001011117819 */ /* 0x000fe400000006ff */
[----:B------:R-:W-:-:S07]  /*0500*/  SHF.L.U32 R19, R19, 0x10, RZ ;  /* 0x0000001013137819 */ /* 0x000fce00000006ff */
.L_x_330:
[----:B------:R-:W0:Y:S01]  /*0510*/  S2R R3, SR_CTAID.X ;  /* 0x0000000000037919 */ /* 0x000e220000002500 */
[----:B-1----:R-:W1:Y:S01]  /*0520*/  LDCU.64 UR12, c[0x0][0x3b8] ;  /* 0x00007700ff0c77ac */ /* 0x002e620008000a00 */
[--C-:B------:R-:W-:Y:S01]  /*0530*/  SHF.R.U64 R33, R11, 0x1, R12.reuse ;  /* 0x000000010b217819 */ /* 0x100fe2000000120c */
[----:B------:R-:W-:Y:S01]  /*0540*/  IMAD.MOV.U32 R31, RZ, RZ, RZ ;  /* 0x000000ffff1f7224 */ /* 0x000fe200078e00ff */
[----:B------:R-:W-:Y:S01]  /*0550*/  SHF.R.U32.HI R34, RZ, 0x1, R12 ;  /* 0x00000001ff227819 */ /* 0x000fe2000001160c */
[----:B------:R-:W2:Y:S01]  /*0560*/  LDCU.64 UR14, c[0x0][0x3a0] ;  /* 0x00007400ff0e77ac */ /* 0x000ea20008000a00 */
[C---:B------:R-:W-:Y:S02]  /*0570*/  SHF.L.U32 R20, R33.reuse, 0x5, RZ ;  /* 0x0000000521147819 */ /* 0x040fe400000006ff */
[----:B------:R-:W-:Y:S01]  /*0580*/  SHF.L.U64.HI R21, R33, 0x5, R34 ;  /* 0x0000000521157819 */ /* 0x000fe20000010222 */
[----:B------:R-:W-:Y:S01]  /*0590*/  IMAD R35, R34, 0xa0000, RZ ;  /* 0x000a000022237824 */ /* 0x000fe200078e02ff */
[----:B------:R-:W-:Y:S01]  /*05a0*/  MOV R30, R6 ;  /* 0x00000006001e7202 */ /* 0x000fe20000000f00 */
[----:B------:R-:W3:Y:S01]  /*05b0*/  LDCU UR5, c[0x0][0x3c0] ;  /* 0x00007800ff0577ac */ /* 0x000ee20008000800 */
[----:B------:R-:W-:-:S04]  /*05c0*/  IMAD.WIDE.U32 R20, R15, 0x2, R20 ;  /* 0x000000020f147825 */ /* 0x000fc800078e0014 */
[----:B------:R-:W-:Y:S01]  /*05d0*/  IMAD.WIDE.U32 R32, R33, 0xa0000, R30 ;  /* 0x000a000021207825 */ /* 0x000fe200078e001e */
[----:B-1----:R-:W-:Y:S02]  /*05e0*/  LEA R30, P0, R20, UR12, 0x2 ;  /* 0x0000000c141e7c11 */ /* 0x002fe4000f8010ff */
[----:B0-----:R-:W-:-:S04]  /*05f0*/  SHF.L.U32 R18, R3, 0x3, RZ ;  /* 0x0000000303127819 */ /* 0x001fc800000006ff */
[----:B------:R-:W-:-:S04]  /*0600*/  LOP3.LUT R18, R18, 0x3f8, RZ, 0xc0, !PT ;  /* 0x000003f812127812 */ /* 0x000fc800078ec0ff */
[----:B------:R-:W-:-:S05]  /*0610*/  IADD3 R18, PT, PT, R5, R18, RZ ;  /* 0x0000001205127210 */ /* 0x000fca0007ffe0ff */
[----:B------:R-:W-:-:S05]  /*0620*/  IMAD R31, R18, 0x280, RZ ;  /* 0x00000280121f7824 */ /* 0x000fca00078e02ff */
[----:B------:R-:W-:Y:S02]  /*0630*/  IADD3 R32, P1, PT, R31, R32, RZ ;  /* 0x000000201f207210 */ /* 0x000fe40007f3e0ff */
[----:B------:R-:W-:Y:S01]  /*0640*/  LEA.HI.X R31, R20, UR13, R21, 0x2, P0 ;  /* 0x0000000d141f7c11 */ /* 0x000fe200080f1415 */
[----:B------:R-:W0:Y:S01]  /*0650*/  LDCU.64 UR12, c[0x0][0x398] ;  /* 0x00007300ff0c77ac */ /* 0x000e220008000a00 */
[----:B------:R-:W-:Y:S02]  /*0660*/  IADD3.X R33, PT, PT, R33, R35, RZ, P1, !PT ;  /* 0x0000002321217210 */ /* 0x000fe40000ffe4ff */
[C---:B------:R-:W-:Y:S02]  /*0670*/  SHF.L.U32 R18, R32.reuse, 0x1, RZ ;  /* 0x0000000120127819 */ /* 0x040fe400000006ff */
[----:B------:R-:W3:Y:S01]  /*0680*/  LDG.E.64.CONSTANT R30, desc[UR8][R30.64] ;  /* 0x000000081e1e7981 */ /* 0x000ee2000c1e9b00 */
[----:B------:R-:W-:Y:S02]  /*0690*/  SHF.L.U64.HI R20, R32, 0x1, R33 ;  /* 0x0000000120147819 */ /* 0x000fe40000010221 */
[----:B--2---:R-:W-:-:S04]  /*06a0*/  IADD3 R40, P0, PT, R18, UR14, RZ ;  /* 0x0000000e12287c10 */ /* 0x004fc8000ff1e0ff */
[----:B------:R-:W-:-:S05]  /*06b0*/  IADD3.X R41, PT, PT, R20, UR15, RZ, P0, !PT ;  /* 0x0000000f14297c10 */ /* 0x000fca00087fe4ff */
[----:B------:R-:W2:Y:S04]  /*06c0*/  LDG.E.64.CONSTANT R32, desc[UR8][R40.64] ;  /* 0x0000000828207981 */ /* 0x000ea8000c1e9b00 */
[----:B------:R1:W4:Y:S01]  /*06d0*/  LDG.E.64.CONSTANT R34, desc[UR8][R40.64+0x1400] ;  /* 0x0014000828227981 */ /* 0x000322000c1e9b00 */
[----:B0-----:R-:W-:-:S04]  /*06e0*/  IADD3 R46, P0, PT, R18, UR12, RZ ;  /* 0x0000000c122e7c10 */ /* 0x001fc8000ff1e0ff */
[----:B------:R-:W-:-:S05]  /*06f0*/  IADD3.X R47, PT, PT, R20, UR13, RZ, P0, !PT ;  /* 0x0000000d142f7c10 */ /* 0x000fca00087fe4ff */
[----:B------:R-:W5:Y:S04]  /*0700*/  LDG.E.64.CONSTANT R36, desc[UR8][R46.64] ;  /* 0x000000082e247981 */ /* 0x000f68000c1e9b00 */
[----:B------:R0:W5:Y:S01]  /*0710*/  LDG.E.64.CONSTANT R38, desc[UR8][R46.64+0x1400] ;  /* 0x001400082e267981 */ /* 0x000162000c1e9b00 */
[----:B------:R-:W-:-:S04]  /*0720*/  IADD3 R11, P1, PT, R11, 0x2, RZ ;  /* 0x000000020b0b7810 */ /* 0x000fc80007f3e0ff */
[----:B------:R-:W-:Y:S02]  /*0730*/  ISETP.GE.U32.AND P0, PT, R11, UR10, PT ;  /* 0x0000000a0b007c0c */ /* 0x000fe4000bf06070 */
[----:B------:R-:W-:Y:S02]  /*0740*/  IADD3.X R12, PT, PT, RZ, R12, RZ, P1, !PT ;  /* 0x0000000cff0c7210 */ /* 0x000fe40000ffe4ff */
[----:B------:R-:W-:Y:S02]  /*0750*/  ISETP.GT.U32.AND P1, PT, R4, 0x1f, PT ;  /* 0x0000001f0400780c */ /* 0x000fe40003f24070 */
[----:B------:R-:W-:Y:S01]  /*0760*/  ISETP.GE.AND.EX P0, PT, R12, UR6, PT, P0 ;  /* 0x000000060c007c0c */ /* 0x000fe2000bf06300 */
[----:B---3--:R-:W-:-:S04]  /*0770*/  FADD.FTZ R31, R31, UR5 ;  /* 0x000000051f1f7e21 */ /* 0x008fc80008010000 */
[----:B------:R-:W3:Y:S01]  /*0780*/  MUFU.RSQ R44, R31 ;  /* 0x0000001f002c7308 */ /* 0x000ee20000001400 */
[C---:B--2---:R-:W-:Y:S02]  /*0790*/  SHF.L.U32 R21, R32.reuse, 0x10, RZ ;  /* 0x0000001020157819 */ /* 0x044fe400000006ff */
[----:B-1----:R-:W-:Y:S02]  /*07a0*/  SHF.L.U32 R41, R33, 0x10, RZ ;  /* 0x0000001021297819 */ /* 0x002fe400000006ff */
[----:B------:R-:W-:Y:S01]  /*07b0*/  PRMT R33, R32, 0x7632, R33 ;  /* 0x0000763220217816 */ /* 0x000fe20000000021 */
[----:B------:R-:W-:Y:S01]  /*07c0*/  FADD.FTZ R21, -R30, R21 ;  /* 0x000000151e157221 */ /* 0x000fe20000010100 */
[----:B----4-:R-:W-:-:S03]  /*07d0*/  SHF.L.U32 R45, R35, 0x10, RZ ;  /* 0x00000010232d7819 */ /* 0x010fc600000006ff */
[----:B---3--:R-:W-:Y:S01]  /*07e0*/  FMUL.FTZ R43, R44, R21 ;  /* 0x000000152c2b7220 */ /* 0x008fe20000410000 */
[----:B------:R-:W-:Y:S01]  /*07f0*/  FADD.FTZ R21, -R30, R41 ;  /* 0x000000291e157221 */ /* 0x000fe20000010100 */
[----:B------:R-:W-:Y:S01]  /*0800*/  SHF.L.U32 R41, R34, 0x10, RZ ;  /* 0x0000001022297819 */ /* 0x000fe200000006ff */
[----:B------:R-:W-:Y:S01]  /*0810*/  FADD.FTZ R45, -R30, R45 ;  /* 0x0000002d1e2d7221 */ /* 0x000fe20000010100 */
[----:B------:R-:W-:Y:S01]  /*0820*/  PRMT R34, R33, 0x7632, R34 ;  /* 0x0000763221227816 */ /* 0x000fe20000000022 */
[----:B------:R-:W-:Y:S01]  /*0830*/  FFMA.FTZ R40, R7, R43, R10 ;  /* 0x0000002b07287223 */ /* 0x000fe2000001000a */
[----:B------:R-:W-:Y:S01]  /*0840*/  FMUL.FTZ R21, R44, R21 ;  /* 0x000000152c157220 */ /* 0x000fe20000410000 */
[----:B------:R-:W-:Y:S01]  /*0850*/  FADD.FTZ R41, -R30, R41 ;  /* 0x000000291e297221 */ /* 0x000fe20000010100 */
[----:B0-----:R-:W-:Y:S01]  /*0860*/  FMUL.FTZ R46, R44, R45 ;  /* 0x0000002d2c2e7220 */ /* 0x001fe20000410000 */
[----:B------:R-:W-:Y:S01]  /*0870*/  FMUL.FTZ R52, R40, -1.4426950216293334961 ;  /* 0xbfb8aa3b28347820 */ /* 0x000fe20000410000 */
[----:B------:R-:W-:Y:S01]  /*0880*/  PRMT R35, R34, 0x7632, R35 ;  /* 0x0000763222237816 */ /* 0x000fe20000000023 */
[----:B------:R-:W-:Y:S01]  /*0890*/  FMUL.FTZ R42, R44, R41 ;  /* 0x000000292c2a7220 */ /* 0x000fe20000410000 */
[----:B------:R-:W-:Y:S01]  /*08a0*/  SHF.L.U32 R41, R33, 0x10, RZ ;  /* 0x0000001021297819 */ /* 0x000fe200000006ff */
[----:B------:R-:W-:-:S02]  /*08b0*/  IMAD.U32 R47, R34, 0x10000, RZ ;  /* 0x00010000222f7824 */ /* 0x000fc400078e00ff */
[----:B------:R-:W-:Y:S01]  /*08c0*/  FFMA.FTZ R31, R8, R21, R9 ;  /* 0x00000015081f7223 */ /* 0x000fe20000010009 */
[----:B------:R-:W0:Y:S01]  /*08d0*/  MUFU.EX2 R52, R52 ;  /* 0x0000003400347308 */ /* 0x000e220000000800 */
[----:B------:R-:W-:Y:S01]  /*08e0*/  FFMA.FTZ R32, R7, R42, R10 ;  /* 0x0000002a07207223 */ /* 0x000fe2000001000a */
[C---:B------:R-:W-:Y:S01]  /*08f0*/  FADD.FTZ R41, -R30.reuse, R41 ;  /* 0x000000291e297221 */ /* 0x040fe20000010100 */
[----:B------:R-:W-:Y:S01]  /*0900*/  FMUL.FTZ R53, R31, -1.4426950216293334961 ;  /* 0xbfb8aa3b1f357820 */ /* 0x000fe20000410000 */
[----:B------:R-:W-:Y:S01]  /*0910*/  FADD.FTZ R47, -R30, R47 ;  /* 0x0000002f1e2f7221 */ /* 0x000fe20000010100 */
[----:B------:R-:W-:Y:S01]  /*0920*/  FFMA.FTZ R33, R8, R46, R9 ;  /* 0x0000002e08217223 */ /* 0x000fe20000010009 */
[C---:B------:R-:W-:Y:S01]  /*0930*/  FMUL.FTZ R45, R44.reuse, R41 ;  /* 0x000000292c2d7220 */ /* 0x040fe20000410000 */
[C---:B------:R-:W-:Y:S01]  /*0940*/  SHF.L.U32 R41, R35.reuse, 0x10, RZ ;  /* 0x0000001023297819 */ /* 0x040fe200000006ff */
[----:B------:R-:W-:Y:S01]  /*0950*/  FMUL.FTZ R47, R44, R47 ;  /* 0x0000002f2c2f7220 */ /* 0x000fe20000410000 */
[----:B------:R-:W-:Y:S01]  /*0960*/  PRMT R35, R35, 0x7632, R35 ;  /* 0x0000763223237816 */ /* 0x000fe20000000023 */
[----:B------:R-:W-:Y:S01]  /*0970*/  FFMA.FTZ R34, R14, R45, R17 ;  /* 0x0000002d0e227223 */ /* 0x000fe20000010011 */
[----:B------:R-:W1:Y:S01]  /*0980*/  MUFU.EX2 R53, R53 ;  /* 0x0000003500357308 */ /* 0x000e620000000800 */
[----:B------:R-:W-:Y:S01]  /*0990*/  FADD.FTZ R41, -R30, R41 ;  /* 0x000000291e297221 */ /* 0x000fe20000010100 */
[----:B------:R-:W-:Y:S01]  /*09a0*/  SHF.L.U32 R51, R35, 0x10, RZ ;  /* 0x0000001023337819 */ /* 0x000fe200000006ff */
[----:B------:R-:W-:Y:S01]  /*09b0*/  FMUL.FTZ R55, R34, -1.4426950216293334961 ;  /* 0xbfb8aa3b22377820 */ /* 0x000fe20000410000 */
[----:B------:R-:W-:Y:S01]  /*09c0*/  FFMA.FTZ R35, R16, R47, R19 ;  /* 0x0000002f10237223 */ /* 0x000fe20000010013 */
[----:B------:R-:W-:Y:S01]  /*09d0*/  FMUL.FTZ R48, R44, R41 ;  /* 0x000000292c307220 */ /* 0x000fe20000410000 */
[----:B------:R-:W-:Y:S01]  /*09e0*/  FMUL.FTZ R54, R32, -1.4426950216293334961 ;  /* 0xbfb8aa3b20367820 */ /* 0x000fe20000410000 */
[----:B------:R-:W-:Y:S01]  /*09f0*/  FADD.FTZ R51, -R30, R51 ;  /* 0x000000331e337221 */ /* 0x000fe20000010100 */
[----:B------:R-:W-:Y:S01]  /*0a00*/  FMUL.FTZ R58, R35, -1.4426950216293334961 ;  /* 0xbfb8aa3b233a7820 */ /* 0x000fe20000410000 */
[----:B------:R-:W2:Y:S01]  /*0a10*/  MUFU.EX2 R55, R55 ;  /* 0x0000003700377308 */ /* 0x000ea20000000800 */
[----:B------:R-:W-:Y:S01]  /*0a20*/  FMUL.FTZ R49, R33, -1.4426950216293334961 ;  /* 0xbfb8aa3b21317820 */ /* 0x000fe20000410000 */
[----:B------:R-:W-:Y:S01]  /*0a30*/  FMUL.FTZ R50, R44, R51 ;  /* 0x000000332c327220 */ /* 0x000fe20000410000 */
[----:B0-----:R-:W-:Y:S01]  /*0a40*/  FADD.FTZ R52, R52, 1 ;  /* 0x3f80000034347421 */ /* 0x001fe20000010000 */
[----:B------:R-:W-:-:S02]  /*0a50*/  FFMA.FTZ R41, R14, R48, R17 ;  /* 0x000000300e297223 */ /* 0x000fc40000010011 */
[----:B------:R-:W-:Y:S02]  /*0a60*/  FFMA.FTZ R30, R16, R50, R19 ;  /* 0x00000032101e7223 */ /* 0x000fe40000010013 */
[----:B------:R-:W0:Y:S01]  /*0a70*/  MUFU.EX2 R58, R58 ;  /* 0x0000003a003a7308 */ /* 0x000e220000000800 */
[----:B-1----:R-:W-:Y:S01]  /*0a80*/  FADD.FTZ R53, R53, 1 ;  /* 0x3f80000035357421 */ /* 0x002fe20000010000 */
[----:B------:R-:W-:Y:S01]  /*0a90*/  FMUL.FTZ R51, R30, -1.4426950216293334961 ;  /* 0xbfb8aa3b1e337820 */ /* 0x000fe20000410000 */
[----:B------:R-:W-:-:S05]  /*0aa0*/  FMUL.FTZ R57, R41, -1.4426950216293334961 ;  /* 0xbfb8aa3b29397820 */ /* 0x000fca0000410000 */
[----:B------:R-:W1:Y:S01]  /*0ab0*/  MUFU.EX2 R54, R54 ;  /* 0x0000003600367308 */ /* 0x000e620000000800 */
[----:B--2---:R-:W-:-:S07]  /*0ac0*/  FADD.FTZ R56, R55, 1 ;  /* 0x3f80000037387421 */ /* 0x004fce0000010000 */
[----:B------:R-:W2:Y:S01]  /*0ad0*/  MUFU.EX2 R49, R49 ;  /* 0x0000003100317308 */ /* 0x000ea20000000800 */
[----:B0-----:R-:W-:-:S07]  /*0ae0*/  FADD.FTZ R55, R58, 1 ;  /* 0x3f8000003a377421 */ /* 0x001fce0000010000 */
[----:B------:R-:W0:Y:S01]  /*0af0*/  MUFU.RCP R52, R52 ;  /* 0x0000003400347308 */ /* 0x000e220000001000 */
[----:B-1----:R-:W-:-:S07]  /*0b00*/  FADD.FTZ R54, R54, 1 ;  /* 0x3f80000036367421 */ /* 0x002fce0000010000 */
[----:B------:R-:W1:Y:S01]  /*0b10*/  MUFU.EX2 R51, R51 ;  /* 0x0000003300337308 */ /* 0x000e620000000800 */
[----:B--2---:R-:W-:-:S07]  /*0b20*/  FADD.FTZ R59, R49, 1 ;  /* 0x3f800000313b7421 */ /* 0x004fce0000010000 */
[----:B------:R-:W2:Y:S01]  /*0b30*/  MUFU.RCP R53, R53 ;  /* 0x0000003500357308 */ /* 0x000ea20000001000 */
[----:B0-----:R-:W-:-:S04]  /*0b40*/  FADD.FTZ R49, -R52, 1 ;  /* 0x3f80000034317421 */ /* 0x001fc80000010100 */
[----:B------:R-:W-:-:S03]  /*0b50*/  FFMA.FTZ R49, R40, R49, 1 ;  /* 0x3f80000028317423 */ /* 0x000fc60000010031 */
[----:B------:R-:W0:Y:S01]  /*0b60*/  MUFU.RCP R56, R56 ;  /* 0x0000003800387308 */ /* 0x000e220000001000 */
[----:B-1----:R-:W-:Y:S01]  /*0b70*/  FADD.FTZ R61, R51, 1 ;  /* 0x3f800000333d7421 */ /* 0x002fe20000010000 */
[----:B------:R-:W-:-:S06]  /*0b80*/  FMUL.FTZ R52, R52, R49 ;  /* 0x0000003134347220 */ /* 0x000fcc0000410000 */
[----:B------:R-:W1:Y:S01]  /*0b90*/  MUFU.EX2 R57, R57 ;  /* 0x0000003900397308 */ /* 0x000e620000000800 */
[----:B--2---:R-:W-:-:S04]  /*0ba0*/  FADD.FTZ R58, -R53, 1 ;  /* 0x3f800000353a7421 */ /* 0x004fc80000010100 */
[----:B------:R-:W-:-:S03]  /*0bb0*/  FFMA.FTZ R58, R31, R58, 1 ;  /* 0x3f8000001f3a7423 */ /* 0x000fc6000001003a */
[----:B------:R-:W2:Y:S01]  /*0bc0*/  MUFU.RCP R55, R55 ;  /* 0x0000003700377308 */ /* 0x000ea20000001000 */
[----:B0-----:R-:W-:Y:S01]  /*0bd0*/  FADD.FTZ R51, -R56, 1 ;  /* 0x3f80000038337421 */ /* 0x001fe20000010100 */
[----:B------:R-:W-:-:S03]  /*0be0*/  FMUL.FTZ R53, R53, R58 ;  /* 0x0000003a35357220 */ /* 0x000fc60000410000 */
[----:B------:R-:W-:-:S03]  /*0bf0*/  FFMA.FTZ R51, R34, R51, 1 ;  /* 0x3f80000022337423 */ /* 0x000fc60000010033 */
[----:B------:R-:W0:Y:S01]  /*0c00*/  MUFU.RCP R54, R54 ;  /* 0x0000003600367308 */ /* 0x000e220000001000 */
[----:B-1----:R-:W-:Y:S01]  /*0c10*/  FADD.FTZ R57, R57, 1 ;  /* 0x3f80000039397421 */ /* 0x002fe20000010000 */
[----:B------:R-:W-:-:S06]  /*0c20*/  FMUL.FTZ R56, R56, R51 ;  /* 0x0000003338387220 */ /* 0x000fcc0000410000 */
[----:B------:R-:W1:Y:S01]  /*0c30*/  MUFU.RCP R40, R59 ;  /* 0x0000003b00287308 */ /* 0x000e620000001000 */
[----:B--2---:R-:W-:-:S04]  /*0c40*/  FADD.FTZ R60, -R55, 1 ;  /* 0x3f800000373c7421 */ /* 0x004fc80000010100 */
[----:B------:R-:W-:-:S03]  /*0c50*/  FFMA.FTZ R60, R35, R60, 1 ;  /* 0x3f800000233c7423 */ /* 0x000fc6000001003c */
[----:B------:R-:W2:Y:S01]  /*0c60*/  MUFU.RCP R31, R57 ;  /* 0x00000039001f7308 */ /* 0x000ea20000001000 */
[----:B0-----:R-:W-:Y:S01]  /*0c70*/  FADD.FTZ R35, -R54, 1 ;  /* 0x3f80000036237421 */ /* 0x001fe20000010100 */
[----:B------:R-:W-:-:S03]  /*0c80*/  FMUL.FTZ R55, R55, R60 ;  /* 0x0000003c37377220 */ /* 0x000fc60000410000 */
[----:B------:R-:W-:-:S03]  /*0c90*/  FFMA.FTZ R35, R32, R35, 1 ;  /* 0x3f80000020237423 */ /* 0x000fc60000010023 */
[----:B------:R-:W0:Y:S01]  /*0ca0*/  MUFU.RCP R34, R61 ;  /* 0x0000003d00227308 */ /* 0x000e220000001000 */
[----:B-1----:R-:W-:-:S04]  /*0cb0*/  FADD.FTZ R58, -R40, 1 ;  /* 0x3f800000283a7421 */ /* 0x002fc80000010100 */
[----:B------:R-:W-:Y:S01]  /*0cc0*/  FFMA.FTZ R49, R33, R58, 1 ;  /* 0x3f80000021317423 */ /* 0x000fe2000001003a */
[----:B--2---:R-:W-:-:S03]  /*0cd0*/  FADD.FTZ R32, -R31, 1 ;  /* 0x3f8000001f207421 */ /* 0x004fc60000010100 */
[----:B------:R-:W-:Y:S01]  /*0ce0*/  FMUL.FTZ R40, R40, R49 ;  /* 0x0000003128287220 */ /* 0x000fe20000410000 */
[----:B------:R-:W-:Y:S01]  /*0cf0*/  FFMA.FTZ R32, R41, R32, 1 ;  /* 0x3f80000029207423 */ /* 0x000fe20000010020 */
[C---:B-----5:R-:W-:Y:S02]  /*0d00*/  SHF.L.U32 R41, R36.reuse, 0x10, RZ ;  /* 0x0000001024297819 */ /* 0x060fe400000006ff */
[----:B------:R-:W-:Y:S01]  /*0d10*/  PRMT R36, R36, 0x7632, R36 ;  /* 0x0000763224247816 */ /* 0x000fe20000000024 */
[----:B0-----:R-:W-:Y:S02]  /*0d20*/  FADD.FTZ R33, -R34, 1 ;  /* 0x3f80000022217421 */ /* 0x001fe40000010100 */
[----:B------:R-:W-:Y:S02]  /*0d30*/  FMUL.FTZ R52, R41, R52 ;  /* 0x0000003429347220 */ /* 0x000fe40000410000 */
[----:B------:R-:W-:Y:S01]  /*0d40*/  FFMA.FTZ R51, R30, R33, 1 ;  /* 0x3f8000001e337423 */ /* 0x000fe20000010021 */
[----:B------:R-:W-:Y:S01]  /*0d50*/  FMUL.FTZ R33, R54, R35 ;  /* 0x0000002336217220 */ /* 0x000fe20000410000 */
[----:B------:R-:W-:Y:S01]  /*0d60*/  FMUL.FTZ R35, R31, R32 ;  /* 0x000000201f237220 */ /* 0x000fe20000410000 */
[C---:B------:R-:W-:Y:S01]  /*0d70*/  PRMT R31, R37.reuse, 0x7632, R31 ;  /* 0x00007632251f7816 */ /* 0x040fe2000000001f */
[----:B------:R-:W-:Y:S01]  /*0d80*/  FMUL.FTZ R30, R34, R51 ;  /* 0x00000033221e7220 */ /* 0x000fe20000410000 */
[----:B------:R-:W-:-:S02]  /*0d90*/  SHF.L.U32 R34, R37, 0x10, RZ ;  /* 0x0000001025227819 */ /* 0x000fc400000006ff */
[----:B------:R-:W-:Y:S02]  /*0da0*/  SHF.L.U32 R37, R36, 0x10, RZ ;  /* 0x0000001024257819 */ /* 0x000fe400000006ff */
[----:B------:R-:W-:Y:S01]  /*0db0*/  SHF.L.U32 R36, R31, 0x10, RZ ;  /* 0x000000101f247819 */ /* 0x000fe200000006ff */
[----:B------:R-:W-:Y:S01]  /*0dc0*/  FMUL.FTZ R53, R34, R53 ;  /* 0x0000003522357220 */ /* 0x000fe20000410000 */
[----:B------:R-:W-:Y:S01]  /*0dd0*/  PRMT R32, R38, 0x7632, R32 ;  /* 0x0000763226207816 */ /* 0x000fe20000000020 */
[----:B------:R-:W-:Y:S01]  /*0de0*/  FMUL.FTZ R31, R37, R56 ;  /* 0x00000038251f7220 */ /* 0x000fe20000410000 */
[-C--:B------:R-:W-:Y:S01]  /*0df0*/  FFMA.FTZ R37, R43, R52.reuse, R28 ;  /* 0x000000342b257223 */ /* 0x080fe2000001001c */
[----:B------:R-:W-:Y:S01]  /*0e00*/  FADD.FTZ R34, R52, R29 ;  /* 0x0000001d34227221 */ /* 0x000fe20000010000 */
[----:B------:R-:W-:Y:S01]  /*0e10*/  FMUL.FTZ R52, R7, R52 ;  /* 0x0000003407347220 */ /* 0x000fe20000410000 */
[----:B------:R-:W-:Y:S02]  /*0e20*/  IMAD.U32 R54, R32, 0x10000, RZ ;  /* 0x0001000020367824 */ /* 0x000fe400078e00ff */
[----:B------:R-:W-:Y:S01]  /*0e30*/  FMUL.FTZ R32, R36, R55 ;  /* 0x0000003724207220 */ /* 0x000fe20000410000 */
[----:B------:R-:W-:Y:S01]  /*0e40*/  FMUL.FTZ R51, R14, R31 ;  /* 0x0000001f0e337220 */ /* 0x000fe20000410000 */
[----:B------:R-:W-:Y:S01]  /*0e50*/  FADD.FTZ R28, RZ, R52 ;  /* 0x00000034ff1c7221 */ /* 0x000fe20000010000 */
[----:B------:R-:W-:Y:S01]  /*0e60*/  FFMA.FTZ R36, R43, R52, RZ ;  /* 0x000000342b247223 */ /* 0x000fe200000100ff */
[----:B------:R-:W-:Y:S01]  /*0e70*/  SHF.L.U32 R38, R38, 0x10, RZ ;  /* 0x0000001026267819 */ /* 0x000fe200000006ff */
[----:B------:R-:W-:Y:S01]  /*0e80*/  FMUL.FTZ R49, R8, R53 ;  /* 0x0000003508317220 */ /* 0x000fe20000410000 */
[----:B------:R-:W-:Y:S01]  /*0e90*/  FADD.FTZ R28, R28, R51 ;  /* 0x000000331c1c7221 */ /* 0x000fe20000010000 */
[----:B------:R-:W-:Y:S01]  /*0ea0*/  FFMA.FTZ R36, R45, R51, R36 ;  /* 0x000000332d247223 */ /* 0x000fe20000010024 */
[--C-:B------:R-:W-:Y:S01]  /*0eb0*/  FFMA.FTZ R41, R21, R53, R24.reuse ;  /* 0x0000003515297223 */ /* 0x100fe20000010018 */
[----:B------:R-:W-:Y:S01]  /*0ec0*/  FMUL.FTZ R35, R54, R35 ;  /* 0x0000002336237220 */ /* 0x000fe20000410000 */
[----:B------:R-:W-:Y:S01]  /*0ed0*/  PRMT R24, R39, 0x7632, R24 ;  /* 0x0000763227187816 */ /* 0x000fe20000000018 */
[----:B------:R-:W-:Y:S01]  /*0ee0*/  FMUL.FTZ R54, R16, R32 ;  /* 0x0000002010367220 */ /* 0x000fe20000410000 */
[----:B------:R-:W-:Y:S01]  /*0ef0*/  FADD.FTZ R29, R28, R49 ;  /* 0x000000311c1d7221 */ /* 0x000fe20000010000 */
[----:B------:R-:W-:Y:S01]  /*0f00*/  FMUL.FTZ R33, R38, R33 ;  /* 0x0000002126217220 */ /* 0x000fe20000410000 */
[----:B------:R-:W-:Y:S01]  /*0f10*/  FFMA.FTZ R36, R21, R49, R36 ;  /* 0x0000003115247223 */ /* 0x000fe20000010024 */
[----:B------:R-:W-:Y:S01]  /*0f20*/  FADD.FTZ R25, R53, R25 ;  /* 0x0000001935197221 */ /* 0x000fe20000010000 */
[----:B------:R-:W-:Y:S01]  /*0f30*/  SHF.L.U32 R53, R24, 0x10, RZ ;  /* 0x0000001018357819 */ /* 0x000fe200000006ff */
[----:B------:R-:W-:Y:S01]  /*0f40*/  FADD.FTZ R24, R29, R54 ;  /* 0x000000361d187221 */ /* 0x000fe20000010000 */
[----:B------:R-:W-:Y:S01]  /*0f50*/  SHF.L.U32 R39, R39, 0x10, RZ ;  /* 0x0000001027277819 */ /* 0x000fe200000006ff */
[----:B------:R-:W-:Y:S01]  /*0f60*/  FMUL.FTZ R59, R7, R33 ;  /* 0x00000021073b7220 */ /* 0x000fe20000410000 */
[----:B------:R-:W-:Y:S01]  /*0f70*/  FFMA.FTZ R29, R47, R54, R36 ;  /* 0x000000362f1d7223 */ /* 0x000fe20000010024 */
[----:B------:R-:W-:Y:S01]  /*0f80*/  FMUL.FTZ R57, R14, R35 ;  /* 0x000000230e397220 */ /* 0x000fe20000410000 */
[----:B------:R-:W-:Y:S01]  /*0f90*/  FFMA.FTZ R61, R45, R31, R26 ;  /* 0x0000001f2d3d7223 */ /* 0x000fe2000001001a */
        /* <DEDUP_REMOVED lines=9> */
[----:B------:R-:W-:Y:S01]  /*1030*/  FADD.FTZ R24, R24, R55 ;  /* 0x0000003718187221 */ /* 0x000fe20000010000 */
[----:B------:R-:W-:Y:S01]  /*1040*/  FFMA.FTZ R29, R46, R55, R29 ;  /* 0x000000372e1d7223 */ /* 0x000fe2000001001d */
[----:B------:R-:W-:Y:S01]  /*1050*/  FFMA.FTZ R22, R47, R32, R22 ;  /* 0x000000202f167223 */ /* 0x000fe20000010016 */
[----:B------:R-:W-:Y:S01]  /*1060*/  FADD.FTZ R32, R32, R23 ;  /* 0x0000001720207221 */ /* 0x000fe20000010000 */
[----:B------:R-:W-:Y:S01]  /*1070*/  FADD.FTZ R30, R24, R53 ;  /* 0x00000035181e7221 */ /* 0x000fe20000010000 */
[----:B------:R-:W-:Y:S01]  /*1080*/  FFMA.FTZ R31, R50, R53, R29 ;  /* 0x00000035321f7223 */ /* 0x000fe2000001001d */
[----:B------:R-:W-:Y:S01]  /*1090*/  FFMA.FTZ R28, R42, R33, R37 ;  /* 0x000000212a1c7223 */ /* 0x000fe20000010025 */
[----:B------:R-:W-:Y:S01]  /*10a0*/  FADD.FTZ R29, R34, R33 ;  /* 0x00000021221d7221 */ /* 0x000fe20000010000 */
[----:B------:R-:W-:Y:S01]  /*10b0*/  FFMA.FTZ R24, R46, R40, R41 ;  /* 0x000000282e187223 */ /* 0x000fe20000010029 */
[----:B------:R-:W-:Y:S01]  /*10c0*/  FADD.FTZ R25, R25, R40 ;  /* 0x0000002819197221 */ /* 0x000fe20000010000 */
[----:B------:R0:W-:Y:S01]  /*10d0*/  STS.64 [R13], R30 ;  /* 0x0000001e0d007388 */ /* 0x0001e20000000a00 */
[----:B------:R-:W-:Y:S01]  /*10e0*/  FFMA.FTZ R26, R48, R35, R61 ;  /* 0x00000023301a7223 */ /* 0x000fe2000001003d */
[----:B------:R-:W-:Y:S01]  /*10f0*/  FADD.FTZ R27, R36, R35 ;  /* 0x00000023241b7221 */ /* 0x000fe20000010000 */
[----:B------:R-:W-:Y:S01]  /*1100*/  FFMA.FTZ R22, R50, R39, R22 ;  /* 0x0000002732167223 */ /* 0x000fe20000010016 */
[----:B------:R-:W-:Y:S01]  /*1110*/  FADD.FTZ R23, R32, R39 ;  /* 0x0000002720177221 */ /* 0x000fe20000010000 */
[----:B------:R-:W-:Y:S06]  /*1120*/  BAR.SYNC.DEFER_BLOCKING 0x0 ;  /* 0x0000000000007b1d */ /* 0x000fec0000010000 */
[----:B------:R-:W-:Y:S05]  /*1130*/  @!P0 BRA `(.L_x_317) ;  /* 0x0000000000b88947 */ /* 0x000fea0003800000 */
[----:B------:R-:W1:Y:S01]  /*1140*/  S2UR UR7, SR_CgaCtaId ;  /* 0x00000000000779c3 */ /* 0x000e620000008800 */
[----:B0-----:R-:W-:Y:S01]  /*1150*/  SHF.R.U32.HI R31, RZ, 0x4, R4 ;  /* 0x00000004ff1f7819 */ /* 0x001fe20000011604 */
[----:B------:R-:W-:Y:S01]  /*1160*/  UMOV UR5, 0x400 ;  /* 0x0000040000057882 */ /* 0x000fe20000000000 */
[C---:B------:R-:W-:Y:S02]  /*1170*/  SHF.L.U32 R30, R4.reuse, 0x1, RZ ;  /* 0x00000001041e7819 */ /* 0x040fe400000006ff */
        /* <DEDUP_REMOVED lines=9> */
[----:B-1----:R-:W-:-:S06]  /*1210*/  ULEA UR5, UR7, UR5, 0x18 ;  /* 0x0000000507057291 */ /* 0x002fcc000f8ec0ff */
[----:B------:R-:W-:Y:S02]  /*1220*/  LEA R30, R4, UR5, 0x5 ;  /* 0x00000005041e7c11 */ /* 0x000fe4000f8e28ff */
[----:B------:R-:W-:Y:S02]  /*1230*/  IADD3 R58, PT, PT, R39, UR5, R32 ;  /* 0x00000005273a7c10 */ /* 0x000fe4000fffe020 */
[C---:B------:R-:W-:Y:S01]  /*1240*/  IADD3 R38, PT, PT, R30.reuse, R31, RZ ;  /* 0x0000001f1e267210 */ /* 0x040fe20007ffe0ff */
[C---:B------:R-:W-:Y:S01]  /*1250*/  IMAD.IADD R40, R30.reuse, 0x1, R33 ;  /* 0x000000011e287824 */ /* 0x040fe200078e0221 */
[C---:B------:R-:W-:Y:S02]  /*1260*/  IADD3 R41, PT, PT, R30.reuse, R35, RZ ;  /* 0x000000231e297210 */ /* 0x040fe40007ffe0ff */
[----:B------:R-:W-:Y:S01]  /*1270*/  IADD3 R56, PT, PT, R30, R37, RZ ;  /* 0x000000251e387210 */ /* 0x000fe20007ffe0ff */
[----:B------:R0:W-:Y:S01]  /*1280*/  STS.64 [R38], R28 ;  /* 0x0000001c26007388 */ /* 0x0001e20000000a00 */
[----:B------:R-:W-:-:S03]  /*1290*/  SHF.L.U32 R39, R0, 0x6, RZ ;  /* 0x0000000600277819 */ /* 0x000fc600000006ff */
[----:B------:R-:W-:Y:S01]  /*12a0*/  STS.64 [R40], R26 ;  /* 0x0000001a28007388 */ /* 0x000fe20000000a00 */
[----:B------:R-:W-:-:S03]  /*12b0*/  LOP3.LUT R60, R39, 0x3fff80, RZ, 0xc0, !PT ;  /* 0x003fff80273c7812 */ /* 0x000fc600078ec0ff */
[----:B------:R-:W-:Y:S01]  /*12c0*/  STS.64 [R41], R24 ;  /* 0x0000001829007388 */ /* 0x000fe20000000a00 */
[----:B------:R-:W-:-:S03]  /*12d0*/  LOP3.LUT R61, R60, 0x7f, R3, 0xf8, !PT ;  /* 0x0000007f3c3d7812 */ /* 0x000fc600078ef803 */
[----:B------:R-:W-:Y:S01]  /*12e0*/  STS.64 [R56], R22 ;  /* 0x0000001638007388 */ /* 0x000fe20000000a00 */
[----:B0-----:R-:W0:Y:S01]  /*12f0*/  LDC.64 R38, c[0x0][0x3d0] ;  /* 0x0000f400ff267b82 */ /* 0x001e220000000a00 */
[----:B------:R-:W-:-:S07]  /*1300*/  IMAD R61, R61, 0x280, R4 ;  /* 0x000002803d3d7824 */ /* 0x000fce00078e0204 */
[----:B------:R-:W-:Y:S01]  /*1310*/  BAR.SYNC.DEFER_BLOCKING 0x0 ;  /* 0x0000000000007b1d */ /* 0x000fe20000010000 */
[----:B------:R-:W-:-:S05]  /*1320*/  IMAD R61, R2, 0x140, R61 ;  /* 0x00000140023d7824 */ /* 0x000fca00078e023d */
[----:B------:R-:W-:-:S05]  /*1330*/  SHF.L.U32 R61, R61, 0x1, RZ ;  /* 0x000000013d3d7819 */ /* 0x000fca00000006ff */
[----:B0-----:R-:W-:Y:S01]  /*1340*/  IMAD.WIDE.U32 R38, R61, 0x4, R38 ;  /* 0x000000043d267825 */ /* 0x001fe200078e0026 */
        /* <DEDUP_REMOVED lines=13> */
.L_x_317:
[----:B------:R-:W-:Y:S01]  /*1420*/  BSSY.RECONVERGENT B0, `(.L_x_318) ;  /* 0x0000053000007945 */ /* 0x000fe20003800200 */
[----:B------:R-:W-:Y:S01]  /*1430*/  HFMA2 R41, -RZ, RZ, 0, 0 ;  /* 0x00000000ff297431 */ /* 0x000fe200000001ff */
[----:B------:R-:W-:Y:S02]  /*1440*/  MOV R32, RZ ;  /* 0x000000ff00207202 */ /* 0x000fe40000000f00 */
[----:B------:R-:W-:Y:S05]  /*1450*/  @P1 BRA `(.L_x_319) ;  /* 0x00000004003c1947 */ /* 0x000fea0003800000 */
[----:B------:R-:W2:Y:S01]  /*1460*/  S2R R41, SR_CgaCtaId ;  /* 0x0000000000297919 */ /* 0x000ea20000008800 */
[----:B0-----:R-:W-:Y:S01]  /*1470*/  SHF.R.U32.HI R31, RZ, 0x2, R4 ;  /* 0x00000002ff1f7819 */ /* 0x001fe20000011604 */
[C---:B------:R-:W-:Y:S01]  /*1480*/  IMAD R56, R2.reuse, 0x140, RZ ;  /* 0x0000014002387824 */ /* 0x040fe200078e02ff */
[----:B------:R-:W-:Y:S02]  /*1490*/  MOV R30, 0x400 ;  /* 0x00000400001e7802 */ /* 0x000fe40000000f00 */
[----:B------:R-:W-:Y:S02]  /*14a0*/  LEA R31, R2, R31, 0x3 ;  /* 0x0000001f021f7211 */ /* 0x000fe400078e18ff */
[----:B------:R-:W-:Y:S01]  /*14b0*/  SHF.L.U32 R40, R4, 0x3, RZ ;  /* 0x0000000304287819 */ /* 0x000fe200000006ff */
[----:B------:R-:W-:Y:S02]  /*14c0*/  VIADD R30, R30, 0x2800 ;  /* 0x000028001e1e7836 */ /* 0x000fe40000000000 */
[----:B------:R-:W-:Y:S01]  /*14d0*/  IMAD R56, R31, 0x28, -R56 ;  /* 0x000000281f387824 */ /* 0x000fe200078e0a38 */
[----:B------:R-:W-:-:S04]  /*14e0*/  LOP3.LUT R40, R40, 0x18, RZ, 0xc0, !PT ;  /* 0x0000001828287812 */ /* 0x000fc800078ec0ff */
[C---:B------:R-:W-:Y:S02]  /*14f0*/  LOP3.LUT R32, R56.reuse, 0x4, RZ, 0xfc, !PT ;  /* 0x0000000438207812 */ /* 0x040fe400078efcff */
[C---:B------:R-:W-:Y:S02]  /*1500*/  IADD3 R33, PT, PT, R56.reuse, 0x8, RZ ;  /* 0x0000000838217810 */ /* 0x040fe40007ffe0ff */
[----:B------:R-:W-:Y:S02]  /*1510*/  SHF.R.U32.HI R32, RZ, 0x2, R32 ;  /* 0x00000002ff207819 */ /* 0x000fe40000011620 */
[----:B------:R-:W-:-:S04]  /*1520*/  IADD3 R60, PT, PT, R56, 0x18, RZ ;  /* 0x00000018383c7810 */ /* 0x000fc80007ffe0ff */
[----:B------:R-:W-:Y:S02]  /*1530*/  SHF.R.U32.HI R60, RZ, 0x2, R60 ;  /* 0x00000002ff3c7819 */ /* 0x000fe4000001163c */
[----:B--2---:R-:W-:Y:S02]  /*1540*/  LEA R41, R41, R30, 0x18 ;  /* 0x0000001e29297211 */ /* 0x004fe400078ec0ff */
[----:B------:R-:W-:-:S03]  /*1550*/  SHF.R.U32.HI R30, RZ, 0x2, R56 ;  /* 0x00000002ff1e7819 */ /* 0x000fc60000011638 */
[--C-:B------:R-:W-:Y:S02]  /*1560*/  IMAD R35, R32, 0x28, R41.reuse ;  /* 0x0000002820237824 */ /* 0x100fe400078e0229 */
[----:B------:R-:W-:Y:S01]  /*1570*/  IMAD R31, R30, 0x28, R41 ;  /* 0x000000281e1f7824 */ /* 0x000fe200078e0229 */
[----:B------:R-:W-:Y:S02]  /*1580*/  SHF.R.U32.HI R30, RZ, 0x2, R33 ;  /* 0x00000002ff1e7819 */ /* 0x000fe40000011621 */
[----:B------:R-:W-:Y:S02]  /*1590*/  IADD3 R35, PT, PT, R40, R35, RZ ;  /* 0x0000002328237210 */ /* 0x000fe40007ffe0ff */
[----:B------:R-:W-:Y:S01]  /*15a0*/  IADD3 R31, PT, PT, R31, R40, RZ ;  /* 0x000000281f1f7210 */ /* 0x000fe20007ffe0ff */
[----:B-1----:R-:W-:Y:S01]  /*15b0*/  IMAD R37, R30, 0x28, R41 ;  /* 0x000000281e257824 */ /* 0x002fe200078e0229 */
[----:B------:R-:W-:Y:S02]  /*15c0*/  IADD3 R30, PT, PT, R56, 0xc, RZ ;  /* 0x0000000c381e7810 */ /* 0x000fe40007ffe0ff */
[----:B------:R-:W-:Y:S02]  /*15d0*/  LDS.64 R34, [R35] ;  /* 0x0000000023227984 */ /* 0x000fe40000000a00 */
[----:B------:R-:W-:-:S02]  /*15e0*/  IADD3 R37, PT, PT, R40, R37, RZ ;  /* 0x0000002528257210 */ /* 0x000fc40007ffe0ff */
[----:B------:R0:W1:Y:S01]  /*15f0*/  LDS.64 R32, [R31] ;  /* 0x000000001f207984 */ /* 0x0000620000000a00 */
[----:B------:R-:W-:-:S03]  /*1600*/  SHF.R.U32.HI R30, RZ, 0x2, R30 ;  /* 0x00000002ff1e7819 */ /* 0x000fc6000001161e */
[----:B------:R-:W2:Y:S02]  /*1610*/  LDS.64 R36, [R37] ;  /* 0x0000000025247984 */ /* 0x000ea40000000a00 */
[----:B------:R-:W-:Y:S01]  /*1620*/  IMAD R39, R30, 0x28, R41 ;  /* 0x000000281e277824 */ /* 0x000fe200078e0229 */
[----:B------:R-:W-:-:S03]  /*1630*/  IADD3 R30, PT, PT, R56, 0x10, RZ ;  /* 0x00000010381e7810 */ /* 0x000fc60007ffe0ff */
[----:B------:R-:W-:Y:S01]  /*1640*/  IMAD.IADD R39, R40, 0x1, R39 ;  /* 0x0000000128277824 */ /* 0x000fe200078e0227 */
[----:B------:R-:W-:-:S05]  /*1650*/  SHF.R.U32.HI R30, RZ, 0x2, R30 ;  /* 0x00000002ff1e7819 */ /* 0x000fca000001161e */
[----:B------:R-:W3:Y:S01]  /*1660*/  LDS.64 R38, [R39] ;  /* 0x0000000027267984 */ /* 0x000ee20000000a00 */
[----:B0-----:R-:W-:-:S05]  /*1670*/  IMAD R31, R30, 0x28, R41 ;  /* 0x000000281e1f7824 */ /* 0x001fca00078e0229 */
[----:B------:R-:W-:-:S06]  /*1680*/  IADD3 R31, PT, PT, R40, R31, RZ ;  /* 0x0000001f281f7210 */ /* 0x000fcc0007ffe0ff */
[----:B------:R-:W0:Y:S01]  /*1690*/  LDS.64 R30, [R31] ;  /* 0x000000001f1e7984 */ /* 0x000e220000000a00 */
[----:B-1----:R-:W-:Y:S01]  /*16a0*/  FADD.FTZ R61, RZ, R32 ;  /* 0x00000020ff3d7221 */ /* 0x002fe20000010000 */
[----:B------:R-:W-:-:S03]  /*16b0*/  FADD.FTZ R32, RZ, R33 ;  /* 0x00000021ff207221 */ /* 0x000fc60000010000 */
[----:B------:R-:W-:Y:S01]  /*16c0*/  FADD.FTZ R33, R61, R34 ;  /* 0x000000223d217221 */ /* 0x000fe20000010000 */
[----:B------:R-:W-:Y:S01]  /*16d0*/  FADD.FTZ R32, R32, R35 ;  /* 0x0000002320207221 */ /* 0x000fe20000010000 */
[----:B------:R-:W-:Y:S02]  /*16e0*/  IADD3 R35, PT, PT, R56, 0x1c, RZ ;  /* 0x0000001c38237810 */ /* 0x000fe40007ffe0ff */
[----:B--2---:R-:W-:Y:S01]  /*16f0*/  FADD.FTZ R33, R33, R36 ;  /* 0x0000002421217221 */ /* 0x004fe20000010000 */
[----:B------:R-:W-:Y:S01]  /*1700*/  FADD.FTZ R58, R32, R37 ;  /* 0x00000025203a7221 */ /* 0x000fe20000010000 */
[C---:B------:R-:W-:Y:S02]  /*1710*/  IADD3 R32, PT, PT, R56.reuse, 0x14, RZ ;  /* 0x0000001438207810 */ /* 0x040fe40007ffe0ff */
[C---:B------:R-:W-:Y:S02]  /*1720*/  IADD3 R34, PT, PT, R56.reuse, 0x20, RZ ;  /* 0x0000002038227810 */ /* 0x040fe40007ffe0ff */
[----:B------:R-:W-:-:S02]  /*1730*/  IADD3 R36, PT, PT, R56, 0x24, RZ ;  /* 0x0000002438247810 */ /* 0x000fc40007ffe0ff */
[----:B------:R-:W-:Y:S01]  /*1740*/  SHF.R.U32.HI R56, RZ, 0x2, R32 ;  /* 0x00000002ff387819 */ /* 0x000fe20000011620 */
[----:B---3--:R-:W-:Y:S01]  /*1750*/  FADD.FTZ R58, R58, R39 ;  /* 0x000000273a3a7221 */ /* 0x008fe20000010000 */
[----:B------:R-:W-:Y:S01]  /*1760*/  SHF.R.U32.HI R32, RZ, 0x2, R35 ;  /* 0x00000002ff207819 */ /* 0x000fe20000011623 */
[--C-:B------:R-:W-:Y:S01]  /*1770*/  IMAD R35, R60, 0x28, R41.reuse ;  /* 0x000000283c237824 */ /* 0x100fe200078e0229 */
[----:B------:R-:W-:Y:S01]  /*1780*/  SHF.R.U32.HI R34, RZ, 0x2, R34 ;  /* 0x00000002ff227819 */ /* 0x000fe20000011622 */
[--C-:B------:R-:W-:Y:S01]  /*1790*/  IMAD R56, R56, 0x28, R41.reuse ;  /* 0x0000002838387824 */ /* 0x100fe200078e0229 */
[----:B------:R-:W-:Y:S01]  /*17a0*/  SHF.R.U32.HI R36, RZ, 0x2, R36 ;  /* 0x00000002ff247819 */ /* 0x000fe20000011624 */
[--C-:B------:R-:W-:Y:S02]  /*17b0*/  IMAD R61, R32, 0x28, R41.reuse ;  /* 0x00000028203d7824 */ /* 0x100fe400078e0229 */
[--C-:B------:R-:W-:Y:S01]  /*17c0*/  IMAD R37, R34, 0x28, R41.reuse ;  /* 0x0000002822257824 */ /* 0x100fe200078e0229 */
[----:B------:R-:W-:Y:S01]  /*17d0*/  IADD3 R32, PT, PT, R40, R56, RZ ;  /* 0x0000003828207210 */ /* 0x000fe20007ffe0ff */
[----:B------:R-:W-:Y:S01]  /*17e0*/  IMAD R41, R36, 0x28, R41 ;  /* 0x0000002824297824 */ /* 0x000fe200078e0229 */
[C---:B------:R-:W-:Y:S01]  /*17f0*/  IADD3 R36, PT, PT, R40.reuse, R61, RZ ;  /* 0x0000003d28247210 */ /* 0x040fe20007ffe0ff */
[----:B------:R-:W-:-:S02]  /*1800*/  IMAD.IADD R34, R40, 0x1, R35 ;  /* 0x0000000128227824 */ /* 0x000fc400078e0223 */
[----:B------:R-:W-:Y:S01]  /*1810*/  FADD.FTZ R61, R33, R38 ;  /* 0x00000026213d7221 */ /* 0x000fe20000010000 */
[C---:B------:R-:W-:Y:S01]  /*1820*/  IADD3 R56, PT, PT, R40.reuse, R37, RZ ;  /* 0x0000002528387210 */ /* 0x040fe20007ffe0ff */
[----:B------:R-:W1:Y:S01]  /*1830*/  LDS.64 R32, [R32] ;  /* 0x0000000020207984 */ /* 0x000e620000000a00 */
[----:B------:R-:W-:Y:S01]  /*1840*/  IADD3 R40, PT, PT, R40, R41, RZ ;  /* 0x0000002928287210 */ /* 0x000fe20007ffe0ff */
[----:B0-----:R-:W-:Y:S01]  /*1850*/  FADD.FTZ R61, R61, R30 ;  /* 0x0000001e3d3d7221 */ /* 0x001fe20000010000 */
[----:B------:R-:W-:Y:S01]  /*1860*/  FADD.FTZ R58, R58, R31 ;  /* 0x0000001f3a3a7221 */ /* 0x000fe20000010000 */
[----:B------:R-:W0:Y:S04]  /*1870*/  LDS.64 R34, [R34] ;  /* 0x0000000022227984 */ /* 0x000e280000000a00 */
[----:B------:R-:W2:Y:S04]  /*1880*/  LDS.64 R36, [R36] ;  /* 0x0000000024247984 */ /* 0x000ea80000000a00 */
[----:B------:R-:W3:Y:S04]  /*1890*/  LDS.64 R38, [R56] ;  /* 0x0000000038267984 */ /* 0x000ee80000000a00 */
[----:B------:R-:W4:Y:S01]  /*18a0*/  LDS.64 R40, [R40] ;  /* 0x0000000028287984 */ /* 0x000f220000000a00 */
[----:B-1----:R-:W-:Y:S01]  /*18b0*/  FADD.FTZ R61, R61, R32 ;  /* 0x000000203d3d7221 */ /* 0x002fe20000010000 */
[----:B------:R-:W-:-:S03]  /*18c0*/  FADD.FTZ R58, R58, R33 ;  /* 0x000000213a3a7221 */ /* 0x000fc60000010000 */
[----:B0-----:R-:W-:Y:S01]  /*18d0*/  FADD.FTZ R61, R61, R34 ;  /* 0x000000223d3d7221 */ /* 0x001fe20000010000 */
[----:B------:R-:W-:-:S03]  /*18e0*/  FADD.FTZ R58, R58, R35 ;  /* 0x000000233a3a7221 */ /* 0x000fc60000010000 */
[----:B--2---:R-:W-:Y:S01]  /*18f0*/  FADD.FTZ R61, R61, R36 ;  /* 0x000000243d3d7221 */ /* 0x004fe20000010000 */
[----:B------:R-:W-:-:S03]  /*1900*/  FADD.FTZ R58, R58, R37 ;  /* 0x000000253a3a7221 */ /* 0x000fc60000010000 */
[----:B---3--:R-:W-:Y:S01]  /*1910*/  FADD.FTZ R61, R61, R38 ;  /* 0x000000263d3d7221 */ /* 0x008fe20000010000 */
[----:B------:R-:W-:-:S03]  /*1920*/  FADD.FTZ R58, R58, R39 ;  /* 0x000000273a3a7221 */ /* 0x000fc60000010000 */
[----:B----4-:R-:W-:Y:S01]  /*1930*/  FADD.FTZ R32, R61, R40 ;  /* 0x000000283d207221 */ /* 0x010fe20000010000 */
[----:B------:R-:W-:-:S07]  /*1940*/  FADD.FTZ R41, R58, R41 ;  /* 0x000000293a297221 */ /* 0x000fce0000010000 */
.L_x_319:
[----:B------:R-:W-:Y:S05]  /*1950*/  BSYNC.RECONVERGENT B0 ;  /* 0x0000000000007941 */ /* 0x000fea0003800200 */
.L_x_318:
[----:B0-----:R-:W0:Y:S01]  /*1960*/  SHFL.BFLY PT, R31, R32, 0x2, 0x1f ;  /* 0x0c401f00201f7f89 */ /* 0x001e2200000e0000 */
[----:B------:R-:W-:Y:S01]  /*1970*/  LOP3.LUT P1, RZ, R4, 0x3e3, RZ, 0xc0, !PT ;  /* 0x000003e304ff7812 */ /* 0x000fe2000782c0ff */
[----:B------:R-:W-:Y:S02]  /*1980*/  BSSY.RECONVERGENT B0, `(.L_x_320) ;  /* 0x0000012000007945 */ /* 0x000fe40003800200 */
[----:B------:R-:W2:Y:S01]  /*1990*/  SHFL.BFLY PT, R30, R41, 0x2, 0x1f ;  /* 0x0c401f00291e7f89 */ /* 0x000ea200000e0000 */
[----:B0-----:R-:W-:Y:S01]  /*19a0*/  FADD.FTZ R33, R31, R32 ;  /* 0x000000201f217221 */ /* 0x001fe20000010000 */
[----:B--2---:R-:W-:-:S04]  /*19b0*/  FADD.FTZ R34, R30, R41 ;  /* 0x000000291e227221 */ /* 0x004fc80000010000 */
[----:B------:R-:W0:Y:S04]  /*19c0*/  SHFL.BFLY PT, R30, R33, 0x1, 0x1f ;  /* 0x0c201f00211e7f89 */ /* 0x000e2800000e0000 */
[----:B------:R-:W2:Y:S01]  /*19d0*/  SHFL.BFLY PT, R31, R34, 0x1, 0x1f ;  /* 0x0c201f00221f7f89 */ /* 0x000ea200000e0000 */
[----:B0-----:R-:W-:Y:S01]  /*19e0*/  FADD.FTZ R30, R33, R30 ;  /* 0x0000001e211e7221 */ /* 0x001fe20000010000 */
[----:B--2---:R-:W-:Y:S01]  /*19f0*/  FADD.FTZ R31, R34, R31 ;  /* 0x0000001f221f7221 */ /* 0x004fe20000010000 */
[----:B------:R-:W-:Y:S06]  /*1a00*/  @P1 BRA `(.L_x_321) ;  /* 0x0000000000241947 */ /* 0x000fec0003800000 */
[----:B-1----:R-:W0:Y:S01]  /*1a10*/  LDC R37, c[0x0][0x374] ;  /* 0x0000dd00ff257b82 */ /* 0x002e220000000800 */
[----:B------:R-:W-:-:S04]  /*1a20*/  SHF.L.U32 R34, R3, 0x1, RZ ;  /* 0x0000000103227819 */ /* 0x000fc800000006ff */
[----:B------:R-:W-:-:S03]  /*1a30*/  LOP3.LUT R35, R34, 0xfe, RZ, 0xc0, !PT ;  /* 0x000000fe22237812 */ /* 0x000fc600078ec0ff */
[----:B------:R-:W1:Y:S01]  /*1a40*/  LDC.64 R32, c[0x0][0x3d0] ;  /* 0x0000f400ff207b82 */ /* 0x000e620000000a00 */
[----:B------:R-:W-:Y:S01]  /*1a50*/  LEA R35, R4, R35, 0x6 ;  /* 0x0000002304237211 */ /* 0x000fe200078e30ff */
[----:B0-----:R-:W-:-:S05]  /*1a60*/  IMAD R34, R37, UR4, R0 ;  /* 0x0000000425227c24 */ /* 0x001fca000f8e0200 */
[----:B------:R-:W-:-:S05]  /*1a70*/  LEA R35, R34, R35, 0xb ;  /* 0x0000002322237211 */ /* 0x000fca00078e58ff */
[----:B-1----:R-:W-:-:S05]  /*1a80*/  IMAD.WIDE.U32 R32, R35, 0x4, R32 ;  /* 0x0000000423207825 */ /* 0x002fca00078e0020 */
[----:B------:R0:W-:Y:S02]  /*1a90*/  STG.E.64 desc[UR8][R32.64], R30 ;  /* 0x0000001e20007986 */ /* 0x0001e4000c101b08 */
.L_x_321:
[----:B------:R-:W-:Y:S05]  /*1aa0*/  BSYNC.RECONVERGENT B0 ;  /* 0x0000000000007941 */ /* 0x000fea0003800200 */
.L_x_320:
[----:B------:R-:W-:Y:S05]  /*1ab0*/  @!P0 BRA `(.L_x_322) ;  /* 0x0000000000588947 */ /* 0x000fea0003800000 */
[----:B------:R-:W-:Y:S01]  /*1ac0*/  BAR.SYNC.DEFER_BLOCKING 0x0 ;  /* 0x0000000000007b1d */ /* 0x000fe20000010000 */
[----:B------:R-:W-:-:S13]  /*1ad0*/  ISETP.NE.AND P0, PT, R4, RZ, PT ;  /* 0x000000ff0400720c */ /* 0x000fda0003f05270 */
[----:B------:R-:W-:Y:S05]  /*1ae0*/  @P0 BRA `(.L_x_323) ;  /* 0x0000000000400947 */ /* 0x000fea0003800000 */
[----:B0-----:R-:W0:Y:S01]  /*1af0*/  LDC.64 R30, c[0x0][0x3d8] ;  /* 0x0000f600ff1e7b82 */ /* 0x001e220000000a00 */
        /* <DEDUP_REMOVED lines=9> */
.L_x_324:
[----:B0-----:R-:W2:Y:S04]  /*1b90*/  LD.E.STRONG.GPU R33, desc[UR8][R30.64+0x8] ;  /* 0x000008081e217980 */ /* 0x001ea8000c10f900 */
[----:B--2---:R-:W-:Y:S01]  /*1ba0*/  CCTL.IVALL ;  /* 0x00000000ff00798f */ /* 0x004fe20002000000 */
[----:B------:R-:W-:Y:S05]  /*1bb0*/  YIELD ;  /* 0x0000000000007946 */ /* 0x000fea0003800000 */
[----:B-----5:R-:W-:-:S04]  /*1bc0*/  LOP3.LUT R33, R33, R32, RZ, 0x3c, !PT ;  /* 0x0000002021217212 */ /* 0x020fc800078e3cff */
[----:B------:R-:W-:-:S13]  /*1bd0*/  ISETP.GT.AND P0, PT, R33, -0x1, PT ;  /* 0xffffffff2100780c */ /* 0x000fda0003f04270 */
[----:B------:R-:W-:Y:S05]  /*1be0*/  @P0 BRA `(.L_x_324) ;  /* 0xfffffffc00e80947 */ /* 0x000fea000383ffff */
.L_x_323:
[----:B------:R-:W-:Y:S05]  /*1bf0*/  WARPSYNC.ALL ;  /* 0x0000000000007948 */ /* 0x000fea0003800000 */
[----:B------:R-:W-:Y:S06]  /*1c00*/  BAR.SYNC.DEFER_BLOCKING 0x0 ;  /* 0x0000000000007b1d */ /* 0x000fec0000010000 */
[----:B------:R-:W-:Y:S05]  /*1c10*/  BRA `(.L_x_325) ;  /* 0x0000000000547947 */ /* 0x000fea0003800000 */
.L_x_322:
[----:B------:R-:W-:Y:S01]  /*1c20*/  BAR.SYNC.DEFER_BLOCKING 0x0 ;  /* 0x0000000000007b1d */ /* 0x000fe20000010000 */
[----:B------:R-:W-:-:S13]  /*1c30*/  ISETP.NE.AND P0, PT, R4, RZ, PT ;  /* 0x000000ff0400720c */ /* 0x000fda0003f05270 */
[----:B------:R-:W-:Y:S05]  /*1c40*/  @P0 BRA `(.L_x_326) ;  /* 0x0000000000400947 */ /* 0x000fea0003800000 */
[----:B0-----:R-:W0:Y:S01]  /*1c50*/  LDC.64 R30, c[0x0][0x3d8] ;  /* 0x0000f600ff1e7b82 */ /* 0x001e220000000a00 */
[----:B------:R-:W-:Y:S01]  /*1c60*/  IMAD.MOV.U32 R33, RZ, RZ, 0x7fffff81 ;  /* 0x7fffff81ff217424 */ /* 0x000fe200078e00ff */
[----:B------:R-:W-:-:S04]  /*1c70*/  ISETP.NE.AND P0, PT, R3, RZ, PT ;  /* 0x000000ff0300720c */ /* 0x000fc80003f05270 */
[----:B------:R-:W-:Y:S02]  /*1c80*/  SEL R33, R33, 0x1, !P0 ;  /* 0x0000000121217807 */ /* 0x000fe40004000000 */
[----:B0-----:R-:W-:-:S04]  /*1c90*/  LEA R30, P1, R0, R30, 0x2 ;  /* 0x0000001e001e7211 */ /* 0x001fc800078210ff */
[----:B------:R-:W-:Y:S01]  /*1ca0*/  LEA.HI.X R31, R0, R31, RZ, 0x2, P1 ;  /* 0x0000001f001f7211 */ /* 0x000fe200008f14ff */
[----:B------:R-:W-:Y:S06]  /*1cb0*/  MEMBAR.ALL.GPU ;  /* 0x0000000000007992 */ /* 0x000fec000000a000 */
[----:B------:R-:W-:-:S00]  /*1cc0*/  ERRBAR ;  /* 0x00000000000079ab */ /* 0x000fc00000000000 */
[----:B------:R-:W-:Y:S06]  /*1cd0*/  CGAERRBAR ;  /* 0x00000000000075ab */ /* 0x000fec0000000000 */
[----:B------:R0:W5:Y:S02]  /*1ce0*/  ATOM.E.ADD.STRONG.GPU PT, R33, desc[UR8][R30.64], R33 ;  /* 0x800000211e21798a */ /* 0x00016400081ef108 */
.L_x_327:
[----:B------:R-:W2:Y:S04]  /*1cf0*/  LD.E.STRONG.GPU R32, desc[UR8][R30.64] ;  /* 0x000000081e207980 */ /* 0x000ea8000c10f900 */
[----:B--2---:R-:W-:Y:S01]  /*1d00*/  CCTL.IVALL ;  /* 0x00000000ff00798f */ /* 0x004fe20002000000 */
[----:B------:R-:W-:Y:S05]  /*1d10*/  YIELD ;  /* 0x0000000000007946 */ /* 0x000fea0003800000 */
[----:B-----5:R-:W-:-:S04]  /*1d20*/  LOP3.LUT R32, R32, R33, RZ, 0x3c, !PT ;  /* 0x0000002120207212 */ /* 0x020fc800078e3cff */
[----:B------:R-:W-:-:S13]  /*1d30*/  ISETP.GT.AND P0, PT, R32, -0x1, PT ;  /* 0xffffffff2000780c */ /* 0x000fda0003f04270 */
[----:B------:R-:W-:Y:S05]  /*1d40*/  @P0 BRA `(.L_x_327) ;  /* 0xfffffffc00e80947 */ /* 0x000fea000383ffff */
.L_x_326:
[----:B------:R-:W-:Y:S05]  /*1d50*/  WARPSYNC.ALL ;  /* 0x0000000000007948 */ /* 0x000fea0003800000 */
[----:B------:R-:W-:Y:S06]  /*1d60*/  BAR.SYNC.DEFER_BLOCKING 0x0 ;  /* 0x0000000000007b1d */ /* 0x000fec0000010000 */
.L_x_325:
[----:B------:R-:W-:Y:S01]  /*1d70*/  ISETP.GT.U32.AND P0, PT, R4, 0xff, PT ;  /* 0x000000ff0400780c */ /* 0x000fe20003f04070 */
[----:B------:R-:W-:Y:S01]  /*1d80*/  BSSY.RECONVERGENT B0, `(.L_x_328) ;  /* 0x000001f000007945 */ /* 0x000fe20003800200 */
[----:B0-----:R-:W-:-:S11]  /*1d90*/  CS2R R30, SRZ ;  /* 0x00000000001e7805 */ /* 0x001fd6000001ff00 */
[----:B------:R-:W-:Y:S05]  /*1da0*/  @P0 BRA `(.L_x_329) ;  /* 0x0000000000700947 */ /* 0x000fea0003800000 */
[----:B------:R-:W0:Y:S01]  /*1db0*/  LDC R33, c[0x0][0x374] ;  /* 0x0000dd00ff217b82 */ /* 0x000e220000000800 */
[----:B------:R-:W-:-:S04]  /*1dc0*/  SHF.L.U32 R31, R4, 0x2, RZ ;  /* 0x00000002041f7819 */ /* 0x000fc800000006ff */
[----:B------:R-:W-:-:S03]  /*1dd0*/  LOP3.LUT R31, R31, 0x380, RZ, 0xc0, !PT ;  /* 0x000003801f1f7812 */ /* 0x000fc600078ec0ff */
[----:B-1----:R-:W1:Y:S01]  /*1de0*/  LDC.64 R36, c[0x0][0x3d0] ;  /* 0x0000f400ff247b82 */ /* 0x002e620000000a00 */
[----:B0-----:R-:W-:Y:S01]  /*1df0*/  IMAD R30, R33, UR4, R0 ;  /* 0x00000004211e7c24 */ /* 0x001fe2000f8e0200 */
[----:B------:R-:W-:-:S04]  /*1e00*/  LOP3.LUT R33, R4, 0x1f, RZ, 0xc0, !PT ;  /* 0x0000001f04217812 */ /* 0x000fc800078ec0ff */
[----:B------:R-:W-:-:S04]  /*1e10*/  LEA R30, R30, R31, 0xa ;  /* 0x0000001f1e1e7211 */ /* 0x000fc800078e50ff */
[----:B------:R-:W-:-:S04]  /*1e20*/  IADD3 R30, PT, PT, R30, R33, RZ ;  /* 0x000000211e1e7210 */ /* 0x000fc80007ffe0ff */
[----:B------:R-:W-:-:S04]  /*1e30*/  SHF.L.U32 R35, R30, 0x1, RZ ;  /* 0x000000011e237819 */ /* 0x000fc800000006ff */
[C---:B------:R-:W-:Y:S01]  /*1e40*/  IADD3 R33, PT, PT, R35.reuse, 0x40, RZ ;  /* 0x0000004023217810 */ /* 0x040fe20007ffe0ff */
[C---:B-1----:R-:W-:Y:S01]  /*1e50*/  IMAD.WIDE.U32 R30, R35.reuse, 0x4, R36 ;  /* 0x00000004231e7825 */ /* 0x042fe200078e0024 */
[----:B------:R-:W-:-:S03]  /*1e60*/  IADD3 R39, PT, PT, R35, 0x80, RZ ;  /* 0x0000008023277810 */ /* 0x000fc60007ffe0ff */
[--C-:B------:R-:W-:Y:S01]  /*1e70*/  IMAD.WIDE.U32 R32, R33, 0x4, R36.reuse ;  /* 0x0000000421207825 */ /* 0x100fe200078e0024 */
[----:B------:R-:W-:Y:S01]  /*1e80*/  IADD3 R41, PT, PT, R35, 0xc0, RZ ;  /* 0x000000c023297810 */ /* 0x000fe20007ffe0ff */
        /* <DEDUP_REMOVED lines=14> */
.L_x_329:
[----:B------:R-:W-:Y:S05]  /*1f70*/  BSYNC.RECONVERGENT B0 ;  /* 0x0000000000007941 */ /* 0x000fea0003800200 */
.L_x_328:
[----:B------:R-:W0:Y:S01]  /*1f80*/  SHFL.BFLY PT, R32, R31, 0x10, 0x1f ;  /* 0x0e001f001f207f89 */ /* 0x000e2200000e0000 */
[----:B------:R-:W2:Y:S01]  /*1f90*/  S2UR UR7, SR_CgaCtaId ;  /* 0x00000000000779c3 */ /* 0x000ea20000008800 */
[----:B------:R-:W-:Y:S01]  /*1fa0*/  LOP3.LUT P0, RZ, R4, 0x31f, RZ, 0xc0, !PT ;  /* 0x0000031f04ff7812 */ /* 0x000fe2000780c0ff */
[----:B------:R-:W-:Y:S01]  /*1fb0*/  UMOV UR5, 0x400 ;  /* 0x0000040000057882 */ /* 0x000fe20000000000 */
[----:B------:R-:W3:Y:S01]  /*1fc0*/  SHFL.BFLY PT, R33, R30, 0x10, 0x1f ;  /* 0x0e001f001e217f89 */ /* 0x000ee200000e0000 */
[----:B------:R-:W-:Y:S01]  /*1fd0*/  UIADD3 UR5, UPT, UPT, UR5, 0x3480, URZ ;  /* 0x0000348005057890 */ /* 0x000fe2000fffe0ff */
[----:B------:R-:W4:Y:S01]  /*1fe0*/  LDCU.64 UR12, c[0x0][0x380] ;  /* 0x00007000ff0c77ac */ /* 0x000f220008000a00 */
[----:B------:R-:W-:Y:S01]  /*1ff0*/  ULOP3.LUT UR4, UR4, 0x1, URZ, 0x3c, !UPT ;  /* 0x0000000104047892 */ /* 0x000fe2000f8e3cff */
[----:B0-----:R-:W-:Y:S01]  /*2000*/  FADD.FTZ R32, R32, R31 ;  /* 0x0000001f20207221 */ /* 0x001fe20000010000 */
[----:B--2---:R-:W-:Y:S01]  /*2010*/  ULEA UR5, UR7, UR5, 0x18 ;  /* 0x0000000507057291 */ /* 0x004fe2000f8ec0ff */
[----:B---3--:R-:W-:-:S03]  /*2020*/  FADD.FTZ R33, R33, R30 ;  /* 0x0000001e21217221 */ /* 0x008fc60000010000 */
[----:B------:R-:W0:Y:S04]  /*2030*/  SHFL.BFLY PT, R35, R32, 0x8, 0x1f ;  /* 0x0d001f0020237f89 */ /* 0x000e2800000e0000 */
[----:B------:R-:W2:Y:S01]  /*2040*/  SHFL.BFLY PT, R34, R33, 0x8, 0x1f ;  /* 0x0d001f0021227f89 */ /* 0x000ea200000e0000 */
[----:B0-----:R-:W-:Y:S01]  /*2050*/  FADD.FTZ R35, R32, R35 ;  /* 0x0000002320237221 */ /* 0x001fe20000010000 */
[----:B--2---:R-:W-:-:S04]  /*2060*/  FADD.FTZ R34, R33, R34 ;  /* 0x0000002221227221 */ /* 0x004fc80000010000 */
[----:B-1----:R-:W0:Y:S04]  /*2070*/  SHFL.BFLY PT, R36, R35, 0x4, 0x1f ;  /* 0x0c801f0023247f89 */ /* 0x002e2800000e0000 */
[----:B------:R-:W1:Y:S01]  /*2080*/  SHFL.BFLY PT, R37, R34, 0x4, 0x1f ;  /* 0x0c801f0022257f89 */ /* 0x000e6200000e0000 */
[----:B0-----:R-:W-:Y:S01]  /*2090*/  FADD.FTZ R36, R35, R36 ;  /* 0x0000002423247221 */ /* 0x001fe20000010000 */
[----:B-1----:R-:W-:-:S04]  /*20a0*/  FADD.FTZ R37, R34, R37 ;  /* 0x0000002522257221 */ /* 0x002fc80000010000 */
[----:B------:R-:W0:Y:S01]  /*20b0*/  SHFL.BFLY PT, R31, R36, 0x2, 0x1f ;  /* 0x0c401f00241f7f89 */ /* 0x000e2200000e0000 */
[----:B------:R-:W-:-:S03]  /*20c0*/  @!P0 LEA.HI R34, R4, UR5, RZ, 0x1e ;  /* 0x0000000504228c11 */ /* 0x000fc6000f8ff0ff */
[----:B------:R-:W1:Y:S01]  /*20d0*/  SHFL.BFLY PT, R30, R37, 0x2, 0x1f ;  /* 0x0c401f00251e7f89 */ /* 0x000e6200000e0000 */
[----:B0-----:R-:W-:Y:S01]  /*20e0*/  FADD.FTZ R31, R36, R31 ;  /* 0x0000001f241f7221 */ /* 0x001fe20000010000 */
[----:B-1----:R-:W-:-:S04]  /*20f0*/  FADD.FTZ R32, R37, R30 ;  /* 0x0000001e25207221 */ /* 0x002fc80000010000 */
[----:B------:R-:W0:Y:S04]  /*2100*/  SHFL.BFLY PT, R30, R31, 0x1, 0x1f ;  /* 0x0c201f001f1e7f89 */ /* 0x000e2800000e0000 */
[----:B------:R-:W1:Y:S01]  /*2110*/  SHFL.BFLY PT, R33, R32, 0x1, 0x1f ;  /* 0x0c201f0020217f89 */ /* 0x000e6200000e0000 */
[----:B0-----:R-:W-:Y:S01]  /*2120*/  FADD.FTZ R30, R31, R30 ;  /* 0x0000001e1f1e7221 */ /* 0x001fe20000010000 */
[----:B-1----:R-:W-:-:S03]  /*2130*/  FADD.FTZ R35, R32, R33 ;  /* 0x0000002120237221 */ /* 0x002fc60000010000 */
[----:B------:R-:W-:Y:S01]  /*2140*/  @!P0 FMUL.FTZ R30, R30, 2.4414062863797880709e-05 ;  /* 0x37cccccd1e1e8820 */ /* 0x000fe20000410000 */
[----:B------:R-:W-:Y:S02]  /*2150*/  IMAD R33, R2, -0x8, R15 ;  /* 0xfffffff802217824 */ /* 0x000fe400078e020f */
[----:B------:R-:W-:-:S03]  /*2160*/  @!P0 FMUL.FTZ R31, R35, 2.4414062863797880709e-05 ;  /* 0x37cccccd231f8820 */ /* 0x000fc60000410000 */
[----:B------:R-:W-:Y:S02]  /*2170*/  LEA R33, R33, UR5, 0x3 ;  /* 0x0000000521217c11 */ /* 0x000fe4000f8e18ff */
[----:B------:R4:W-:Y:S01]  /*2180*/  @!P0 STS.64 [R34], R30 ;  /* 0x0000001e22008388 */ /* 0x0009e20000000a00 */
[----:B------:R-:W-:Y:S01]  /*2190*/  BAR.SYNC.DEFER_BLOCKING 0x0 ;  /* 0x0000000000007b1d */ /* 0x000fe20000010000 */
[----:B----4-:R-:W-:-:S04]  /*21a0*/  IADD3 R30, P0, PT, R18, UR12, RZ ;  /* 0x0000000c121e7c10 */ /* 0x010fc8000ff1e0ff */
[----:B------:R-:W-:Y:S02]  /*21b0*/  IADD3.X R31, PT, PT, R20, UR13, RZ, P0, !PT ;  /* 0x0000000d141f7c10 */ /* 0x000fe400087fe4ff */
[----:B------:R-:W-:-:S04]  /*21c0*/  ISETP.GE.U32.AND P0, PT, R11, UR10, PT ;  /* 0x0000000a0b007c0c */ /* 0x000fc8000bf06070 */
[----:B------:R-:W-:Y:S01]  /*21d0*/  ISETP.GE.AND.EX P0, PT, R12, UR6, PT, P0 ;  /* 0x000000060c007c0c */ /* 0x000fe2000bf06300 */
        /* <DEDUP_REMOVED lines=29> */
[----:B------:R1:W-:Y:S04]  /*23b0*/  STG.E.64 desc[UR8][R30.64], R20 ;  /* 0x000000141e007986 */ /* 0x0003e8000c101b08 */
[----:B------:R1:W-:Y:S01]  /*23c0*/  STG.E.64 desc[UR8][R30.64+0x1400], R34 ;  /* 0x001400221e007986 */ /* 0x0003e2000c101b08 */
[----:B------:R-:W-:Y:S05]  /*23d0*/  @!P0 BRA `(.L_x_330) ;  /* 0xffffffe0004c8947 */ /* 0x000fea000383ffff */
.L_x_316:
[----:B------:R-:W-:Y:S02]  /*23e0*/  IMAD.SHL.U32 R0, R0, 0x40, RZ ;  /* 0x0000004000007824 */ /* 0x000fe400078e00ff */
[----:B------:R-:W-:-:S03]  /*23f0*/  IMAD R2, R2, 0x140, RZ ;  /* 0x0000014002027824 */ /* 0x000fc600078e02ff */
[----:B------:R-:W-:-:S04]  /*2400*/  LOP3.LUT R0, R0, 0x3fff80, RZ, 0xc0, !PT ;  /* 0x003fff8000007812 */ /* 0x000fc800078ec0ff */
[----:B0-----:R-:W-:Y:S02]  /*2410*/  IADD3 R3, PT, PT, R0, R3, RZ ;  /* 0x0000000300037210 */ /* 0x001fe40007ffe0ff */
[----:B------:R-:W-:Y:S02]  /*2420*/  IADD3 R0, PT, PT, R2, 0x140, RZ ;  /* 0x0000014002007810 */ /* 0x000fe40007ffe0ff */
[----:B------:R-:W-:-:S04]  /*2430*/  LEA R29, R3, R2, 0x5 ;  /* 0x00000002031d7211 */ /* 0x000fc800078e28ff */
[----:B------:R-:W-:-:S13]  /*2440*/  ISETP.GE.AND P0, PT, R29, R0, PT ;  /* 0x000000001d00720c */ /* 0x000fda0003f06270 */
[----:B------:R-:W-:Y:S05]  /*2450*/  @P0 EXIT ;  /* 0x000000000000094d */ /* 0x000fea0003800000 */
[----:B------:R-:W0:Y:S01]  /*2460*/  S2R R11, SR_TID.X ;  /* 0x00000000000b7919 */ /* 0x000e220000002100 */
[----:B------:R-:W2:Y:S01]  /*2470*/  LDC.64 R2, c[0x0][0x3c8] ;  /* 0x0000f200ff027b82 */ /* 0x000ea20000000a00 */
[----:B------:R-:W3:Y:S01]  /*2480*/  LDCU.64 UR4, c[0x0][0x3d0] ;  /* 0x00007a00ff0477ac */ /* 0x000ee20008000a00 */
[----:B------:R-:W-:-:S06]  /*2490*/  UMOV UR6, 0x400 ;  /* 0x0000040000067882 */ /* 0x000fcc0000000000 */
[----:B------:R-:W4:Y:S01]  /*24a0*/  S2UR UR7, SR_CgaCtaId ;  /* 0x00000000000779c3 */ /* 0x000f220000008800 */
[----:B---3--:R-:W-:-:S04]  /*24b0*/  UIADD3 UR4, UP0, UPT, UR4, 0x3a000, URZ ;  /* 0x0003a00004047890 */ /* 0x008fc8000ff1e0ff */
[----:B------:R-:W-:Y:S01]  /*24c0*/  UIADD3.X UR5, UPT, UPT, URZ, UR5, URZ, UP0, !UPT ;  /* 0x00000005ff057290 */ /* 0x000fe200087fe4ff */
[----:B--2---:R-:W-:-:S04]  /*24d0*/  ISETP.LT.U32.AND P0, PT, R2, 0x1, PT ;  /* 0x000000010200780c */ /* 0x004fc80003f01070 */
[C---:B------:R-:W-:Y:S02]  /*24e0*/  ISETP.LT.AND.EX P0, PT, R3.reuse, RZ, PT, P0 ;  /* 0x000000ff0300720c */ /* 0x040fe40003f01300 */
[----:B0-----:R-:W-:Y:S01]  /*24f0*/  SHF.R.U32.HI R24, RZ, 0x5, R11 ;  /* 0x00000005ff187819 */ /* 0x001fe2000001160b */
        /* <DEDUP_REMOVED lines=10> */
[----:B-1----:R-:W-:Y:S01]  /*25a0*/  LOP3.LUT R30, R11, 0x1f, RZ, 0xc0, !PT ;  /* 0x0000001f0b1e7812 */ /* 0x002fe200078ec0ff */
[----:B------:R-:W-:Y:S01]  /*25b0*/  IMAD.WIDE.U32 R2, R9, -0x33333333, RZ ;  /* 0xcccccccd09027825 */ /* 0x000fe200078e00ff */
[----:B------:R-:W-:-:S02]  /*25c0*/  LOP3.LUT R45, R11, 0xf, RZ, 0xc0, !PT ;  /* 0x0000000f0b2d7812 */ /* 0x000fc400078ec0ff */
        /* <DEDUP_REMOVED lines=15> */
[----:B------:R-:W-:Y:S01]  /*26c0*/  ISETP.GE.U32.AND P0, PT, R2, 0x3, PT ;  /* 0x000000030200780c */ /* 0x000fe20003f06070 */
[----:B------:R-:W-:Y:S01]  /*26d0*/  IMAD.X R4, RZ, RZ, -0x1, P2 ;  /* 0xffffffffff047424 */ /* 0x000fe200010e06ff */
[----:B------:R-:W-:Y:S02]  /*26e0*/  SHF.L.U32 R2, R11, 0x7, RZ ;  /* 0x000000070b027819 */ /* 0x000fe400000006ff */
[----:B------:R-:W-:Y:S02]  /*26f0*/  LOP3.LUT R33, R43, 0xfffffff8, RZ, 0xc0, !PT ;  /* 0xfffffff82b217812 */ /* 0x000fe400078ec0ff */
[----:B------:R-:W-:Y:S01]  /*2700*/  LOP3.LUT R32, R2, 0x780, RZ, 0xc0, !PT ;  /* 0x0000078002207812 */ /* 0x000fe200078ec0ff */
[----:B------:R-:W-:Y:S01]  /*2710*/  IMAD.WIDE.U32 R2, R24, 0x280, RZ ;  /* 0x0000028018027825 */ /* 0x000fe200078e00ff */
[----:B------:R-:W-:-:S02]  /*2720*/  ISETP.GE.U32.AND.EX P0, PT, R4, RZ, PT, P0 ;  /* 0x000000ff0400720c */ /* 0x000fc40003f06100 */
[----:B------:R-:W-:Y:S02]  /*2730*/  IADD3 R32, PT, PT, R32, UR6, RZ ;  /* 0x0000000620207c10 */ /* 0x000fe4000fffe0ff */
[----:B------:R-:W-:Y:S02]  /*2740*/  LOP3.LUT R34, R2, 0x1f, R11, 0xf8, !PT ;  /* 0x0000001f02227812 */ /* 0x000fe400078ef80b */
[----:B------:R-:W-:-:S07]  /*2750*/  LOP3.LUT R35, R35, 0x3fffffff, RZ, 0xc0, !PT ;  /* 0x3fffffff23237812 */ /* 0x000fce00078ec0ff */
.L_x_341:
[----:B------:R-:W-:Y:S01]  /*2760*/  ISETP.GT.U32.AND P1, PT, R25, R24, PT ;  /* 0x000000181900720c */ /* 0x000fe20003f24070 */
[----:B------:R-:W-:Y:S01]  /*2770*/  BSSY.RECONVERGENT B0, `(.L_x_331) ;  /* 0x0000062000007945 */ /* 0x000fe20003800200 */
[----:B------:R-:W-:Y:S02]  /*2780*/  CS2R R36, SRZ ;  /* 0x0000000000247805 */ /* 0x000fe4000001ff00 */
[----:B------:R-:W-:-:S13]  /*2790*/  ISETP.GT.AND.EX P1, PT, R26, RZ, PT, P1 ;  /* 0x000000ff1a00720c */ /* 0x000fda0003f24310 */
[----:B012---:R-:W-:Y:S05]  /*27a0*/  @!P1 BRA `(.L_x_332) ;  /* 0x0000000400789947 */ /* 0x007fea0003800000 */
[----:B------:R-:W-:Y:S01]  /*27b0*/  SHF.R.S32.HI R5, RZ, 0x1f, R29 ;  /* 0x0000001fff057819 */ /* 0x000fe2000001141d */
[----:B------:R-:W-:Y:S01]  /*27c0*/  BSSY.RECONVERGENT B1, `(.L_x_333) ;  /* 0x000002d000017945 */ /* 0x000fe20003800200 */
[----:B------:R-:W-:Y:S02]  /*27d0*/  IADD3 R7, P1, PT, R29, R34, RZ ;  /* 0x000000221d077210 */ /* 0x000fe40007f3e0ff */
[----:B------:R-:W-:Y:S02]  /*27e0*/  CS2R R36, SRZ ;  /* 0x0000000000247805 */ /* 0x000fe4000001ff00 */
[----:B------:R-:W-:Y:S01]  /*27f0*/  MOV R40, R33 ;  /* 0x0000002100287202 */ /* 0x000fe20000000f00 */
[----:B------:R-:W-:Y:S01]  /*2800*/  IMAD.MOV.U32 R38, RZ, RZ, RZ ;  /* 0x000000ffff267224 */ /* 0x000fe200078e00ff */
[----:B------:R-:W-:Y:S02]  /*2810*/  IADD3.X R8, PT, PT, R3, R5, RZ, P1, !PT ;  /* 0x0000000503087210 */ /* 0x000fe40000ffe4ff */
[----:B------:R-:W-:-:S02]  /*2820*/  LEA R6, P2, R7, UR4, 0x3 ;  /* 0x0000000407067c11 */ /* 0x000fc4000f8418ff */
[----:B------:R-:W-:Y:S02]  /*2830*/  IADD3 R4, P1, PT, R30, R29, RZ ;  /* 0x0000001d1e047210 */ /* 0x000fe40007f3e0ff */
[----:B------:R-:W-:Y:S02]  /*2840*/  LEA.HI.X R7, R7, UR5, R8, 0x3, P2 ;  /* 0x0000000507077c11 */ /* 0x000fe400090f1c08 */
[----:B------:R-:W-:Y:S02]  /*2850*/  MOV R41, R35 ;  /* 0x0000002300297202 */ /* 0x000fe40000000f00 */
[----:B------:R-:W-:Y:S02]  /*2860*/  MOV R39, R24 ;  /* 0x0000001800277202 */ /* 0x000fe40000000f00 */
[----:B------:R-:W-:-:S07]  /*2870*/  IADD3.X R5, PT, PT, RZ, R5, RZ, P1, !PT ;  /* 0x00000005ff057210 */ /* 0x000fce0000ffe4ff */
.L_x_334:
        /* <DEDUP_REMOVED lines=34> */
.L_x_333:
        /* <DEDUP_REMOVED lines=20> */
.L_x_336:
[----:B------:R-:W-:Y:S05]  /*2be0*/  BSYNC.RECONVERGENT B1 ;  /* 0x0000000000017941 */ /* 0x000fea0003800200 */
.L_x_335:
        /* <DEDUP_REMOVED lines=26> */
.L_x_332:
[----:B------:R-:W-:Y:S05]  /*2d90*/  BSYNC.RECONVERGENT B0 ;  /* 0x0000000000007941 */ /* 0x000fea0003800200 */
.L_x_331:
[----:B------:R0:W-:Y:S01]  /*2da0*/  STS [R28], R37 ;  /* 0x000000251c007388 */ /* 0x0001e20000000800 */
[----:B------:R-:W1:Y:S01]  /*2db0*/  LDC.64 R6, c[0x0][0x388] ;  /* 0x0000e200ff067b82 */ /* 0x000e620000000a00 */
[----:B------:R-:W-:Y:S01]  /*2dc0*/  ISETP.GT.U32.AND P1, PT, R45, 0x9, PT ;  /* 0x000000092d00780c */ /* 0x000fe20003f24070 */
[----:B------:R-:W-:Y:S01]  /*2dd0*/  IMAD.MOV.U32 R8, RZ, RZ, R27 ;  /* 0x000000ffff087224 */ /* 0x000fe200078e001b */
[----:B------:R0:W-:Y:S05]  /*2de0*/  STS [R28+0x500], R36 ;  /* 0x000500241c007388 */ /* 0x0001ea0000000800 */
[----:B------:R-:W2:Y:S08]  /*2df0*/  LDC.64 R4, c[0x0][0x390] ;  /* 0x0000e400ff047b82 */ /* 0x000eb00000000a00 */
[----:B0-----:R-:W-:Y:S06]  /*2e00*/  BAR.SYNC.DEFER_BLOCKING 0x0 ;  /* 0x0000000000007b1d */ /* 0x001fec0000010000 */
.L_x_340:
        /* <DEDUP_REMOVED lines=32> */
.L_x_351:
        /* <DEDUP_REMOVED lines=10> */
.L_x_339:
[----:B------:R-:W-:Y:S05]  /*30b0*/  BSYNC.RECONVERGENT B0 ;  /* 0x0000000000007941 */ /* 0x000fea0003800200 */
.L_x_338:
        /* <DEDUP_REMOVED lines=9> */
.L_x_337:
[----:B------:R-:W-:Y:S01]  /*3150*/  BSSY B0, `(.L_x_342) ;  /* 0x0000008000007945 */ /* 0x000fe20003800000 */
[----:B---3--:R-:W-:Y:S01]  /*3160*/  MOV R20, R9 ;  /* 0x0000000900147202 */ /* 0x008fe20000000f00 */
[----:B------:R-:W-:Y:S01]  /*3170*/  IMAD.MOV.U32 R19, RZ, RZ, 0x8 ;  /* 0x00000008ff137424 */ /* 0x000fe200078e00ff */
[----:B------:R-:W-:Y:S02]  /*3180*/  MOV R22, 0x101f ;  /* 0x0000101f00167802 */ /* 0x000fe40000000f00 */
[----:B------:R-:W-:-:S07]  /*3190*/  MOV R17, 0xffff ;  /* 0x0000ffff00117802 */ /* 0x000fce0000000f00 */
[----:B012-4-:R-:W-:Y:S05]  /*31a0*/  WARPSYNC.COLLECTIVE R17, `(.L_x_343) ;  /* 0x0000000011087348 */ /* 0x017fea0003c00000 */
[----:B------:R3:W0:Y:S02]  /*31b0*/  SHFL.BFLY P3, R18, R20, R19, R22 ;  /* 0x0c00001314127389 */ /* 0x0006240000060016 */
[----:B01234-:R-:W-:Y:S05]  /*31c0*/  ENDCOLLECTIVE ;  /* 0x000000000000791b */ /* 0x01ffea0003800000 */
.L_x_343:
[----:B------:R-:W-:Y:S05]  /*31d0*/  BSYNC B0 ;  /* 0x0000000000007941 */ /* 0x000fea0003800000 */
.L_x_342:
        /* <DEDUP_REMOVED lines=8> */
.L_x_344:
[----:B------:R-:W-:Y:S01]  /*3260*/  FADD.FTZ R12, R12, R9 ;  /* 0x000000090c0c7221 */ /* 0x000fe20000010000 */
[----:B------:R-:W-:-:S04]  /*3270*/  HFMA2 R19, -RZ, RZ, 0, 2.384185791015625e-07 ;  /* 0x00000004ff137431 */ /* 0x000fc800000001ff */
[----:B------:R-:W-:Y:S01]  /*3280*/  MOV R20, R12 ;  /* 0x0000000c00147202 */ /* 0x000fe20000000f00 */
[----:B------:R-:W-:-:S07]  /*3290*/  IMAD.MOV.U32 R11, RZ, RZ, R18 ;  /* 0x000000ffff0b7224 */ /* 0x000fce00078e0012 */
[----:B------:R-:W-:Y:S05]  /*32a0*/  WARPSYNC.COLLECTIVE R17, `(.L_x_345) ;  /* 0x0000000011087348 */ /* 0x000fea0003c00000 */
[----:B------:R0:W1:Y:S02]  /*32b0*/  SHFL.BFLY P3, R18, R20, R19, R22 ;  /* 0x0c00001314127389 */ /* 0x0000640000060016 */
[----:B01----:R-:W-:Y:S05]  /*32c0*/  ENDCOLLECTIVE ;  /* 0x000000000000791b */ /* 0x003fea0003800000 */
.L_x_345:
[----:B------:R-:W-:-:S05]  /*32d0*/  FADD.FTZ R11, R11, R10 ;  /* 0x0000000a0b0b7221 */ /* 0x000fca0000010000 */
[----:B------:R-:W-:Y:S02]  /*32e0*/  MOV R20, R11 ;  /* 0x0000000b00147202 */ /* 0x000fe40000000f00 */
[----:B------:R-:W-:-:S07]  /*32f0*/  MOV R13, R18 ;  /* 0x00000012000d7202 */ /* 0x000fce0000000f00 */
[----:B------:R-:W-:Y:S05]  /*3300*/  WARPSYNC.COLLECTIVE R17, `(.L_x_346) ;  /* 0x0000000011087348 */ /* 0x000fea0003c00000 */
[----:B------:R0:W1:Y:S02]  /*3310*/  SHFL.BFLY P3, R18, R20, R19, R22 ;  /* 0x0c00001314127389 */ /* 0x0000640000060016 */
[----:B01----:R-:W-:Y:S05]  /*3320*/  ENDCOLLECTIVE ;  /* 0x000000000000791b */ /* 0x003fea0003800000 */
.L_x_346:
[----:B------:R-:W-:Y:S01]  /*3330*/  FADD.FTZ R13, R12, R13 ;  /* 0x0000000d0c0d7221 */ /* 0x000fe20000010000 */
[----:B------:R-:W-:-:S04]  /*3340*/  HFMA2 R19, -RZ, RZ, 0, 1.1920928955078125e-07 ;  /* 0x00000002ff137431 */ /* 0x000fc800000001ff */
[----:B------:R-:W-:Y:S02]  /*3350*/  MOV R20, R13 ;  /* 0x0000000d00147202 */ /* 0x000fe40000000f00 */
[----:B------:R-:W-:-:S07]  /*3360*/  MOV R14, R18 ;  /* 0x00000012000e7202 */ /* 0x000fce0000000f00 */
[----:B------:R-:W-:Y:S05]  /*3370*/  WARPSYNC.COLLECTIVE R17, `(.L_x_347) ;  /* 0x0000000011087348 */ /* 0x000fea0003c00000 */
[----:B------:R0:W1:Y:S02]  /*3380*/  SHFL.BFLY P3, R18, R20, R19, R22 ;  /* 0x0c00001314127389 */ /* 0x0000640000060016 */
[----:B01----:R-:W-:Y:S05]  /*3390*/  ENDCOLLECTIVE ;  /* 0x000000000000791b */ /* 0x003fea0003800000 */
.L_x_347:
[----:B------:R-:W-:-:S05]  /*33a0*/  FADD.FTZ R14, R11, R14 ;  /* 0x0000000e0b0e7221 */ /* 0x000fca0000010000 */
[----:B------:R-:W-:Y:S01]  /*33b0*/  MOV R20, R14 ;  /* 0x0000000e00147202 */ /* 0x000fe20000000f00 */
[----:B------:R-:W-:-:S07]  /*33c0*/  IMAD.MOV.U32 R16, RZ, RZ, R18 ;  /* 0x000000ffff107224 */ /* 0x000fce00078e0012 */
[----:B------:R-:W-:Y:S05]  /*33d0*/  WARPSYNC.COLLECTIVE R17, `(.L_x_348) ;  /* 0x0000000011087348 */ /* 0x000fea0003c00000 */
[----:B------:R0:W1:Y:S02]  /*33e0*/  SHFL.BFLY P3, R18, R20, R19, R22 ;  /* 0x0c00001314127389 */ /* 0x0000640000060016 */
[----:B01----:R-:W-:Y:S05]  /*33f0*/  ENDCOLLECTIVE ;  /* 0x000000000000791b */ /* 0x003fea0003800000 */
.L_x_348:
[----:B------:R-:W-:Y:S01]  /*3400*/  FADD.FTZ R16, R13, R16 ;  /* 0x000000100d107221 */ /* 0x000fe20000010000 */
[----:B------:R-:W-:-:S04]  /*3410*/  HFMA2 R19, -RZ, RZ, 0, 5.9604644775390625e-08 ;  /* 0x00000001ff137431 */ /* 0x000fc800000001ff */
[----:B------:R-:W-:Y:S02]  /*3420*/  MOV R20, R16 ;  /* 0x0000001000147202 */ /* 0x000fe40000000f00 */
[----:B------:R-:W-:-:S07]  /*3430*/  MOV R9, R18 ;  /* 0x0000001200097202 */ /* 0x000fce0000000f00 */
[----:B------:R-:W-:Y:S05]  /*3440*/  WARPSYNC.COLLECTIVE R17, `(.L_x_349) ;  /* 0x0000000011087348 */ /* 0x000fea0003c00000 */
[----:B------:R0:W1:Y:S02]  /*3450*/  SHFL.BFLY P3, R18, R20, R19, R22 ;  /* 0x0c00001314127389 */ /* 0x0000640000060016 */
[----:B01----:R-:W-:Y:S05]  /*3460*/  ENDCOLLECTIVE ;  /* 0x000000000000791b */ /* 0x003fea0003800000 */
.L_x_349:
[----:B------:R-:W-:-:S05]  /*3470*/  FADD.FTZ R9, R14, R9 ;  /* 0x000000090e097221 */ /* 0x000fca0000010000 */
[----:B------:R-:W-:Y:S02]  /*3480*/  MOV R20, R9 ;  /* 0x0000000900147202 */ /* 0x000fe40000000f00 */
[----:B------:R-:W-:-:S07]  /*3490*/  MOV R15, R18 ;  /* 0x00000012000f7202 */ /* 0x000fce0000000f00 */
[----:B------:R-:W-:Y:S05]  /*34a0*/  WARPSYNC.COLLECTIVE R17, `(.L_x_350) ;  /* 0x0000000011087348 */ /* 0x000fea0003c00000 */
[----:B------:R0:W1:Y:S02]  /*34b0*/  SHFL.BFLY P3, R18, R20, R19, R22 ;  /* 0x0c00001314127389 */ /* 0x0000640000060016 */
[----:B01----:R-:W-:Y:S05]  /*34c0*/  ENDCOLLECTIVE ;  /* 0x000000000000791b */ /* 0x003fea0003800000 */
.L_x_350:
[----:B------:R-:W-:Y:S01]  /*34d0*/  FADD.FTZ R15, R16, R15 ;  /* 0x0000000f100f7221 */ /* 0x000fe20000010000 */
[----:B------:R-:W-:Y:S01]  /*34e0*/  MOV R10, R18 ;  /* 0x00000012000a7202 */ /* 0x000fe20000000f00 */
[----:B------:R-:W-:Y:S06]  /*34f0*/  BRA `(.L_x_351) ;  /* 0xfffffff800c47947 */ /* 0x000fec000383ffff */
.L_x_352:
        /* <DEDUP_REMOVED lines=16> */
.L_x_1594:


//--------------------- .text._ZN13group_norm_v218gn_bwd_cuda_kernelI13__nv_bfloat16Li320ELi1ELi16ELi40ELi1024ELb1ELb1ELi16ELi320ELi320ELi4ELb1ELi2ELb0ELb0ELNS_15WgradSyncMethodE3ENS_16CompileConditionILi1000EEEEEvPT_S6_S6_PKS5_S8_S8_S8_PKfflPfPj --------------------------
	.section	.text._ZN13group_norm_v218gn_bwd_cuda_kernelI13__nv_bfloat16Li320ELi1ELi16ELi40ELi1024ELb1ELb1ELi16ELi320ELi320ELi4ELb1ELi2ELb0ELb0ELNS_15WgradSyncMethodE3ENS_16CompileConditionILi1000EEEEEvPT_S6_S6_PKS5_S8_S8_S8_PKfflPfPj,"ax",@progbits
	.align	128
        .global         _ZN13group_norm_v218gn_bwd_cuda_kernelI13__nv_bfloat16Li320ELi1ELi16ELi40ELi1024ELb1ELb1ELi16ELi320ELi320ELi4ELb1ELi2ELb0ELb0ELNS_15WgradSyncMethodE3ENS_16CompileConditionILi1000EEEEEvPT_S6_S6_PKS5_S8_S8_S8_PKfflPfPj
        .type           _ZN13group_norm_v218gn_bwd_cuda_kernelI13__nv_bfloat16Li320ELi1ELi16ELi40ELi1024ELb1ELb1ELi16ELi320ELi320ELi4ELb1ELi2ELb0ELb0ELNS_15WgradSyncMethodE3ENS_16CompileConditionILi1000EEEEEvPT_S6_S6_PKS5_S8_S8_S8_PKfflPfPj,@function
        .size           _ZN13group_norm_v218gn_bwd_cuda_kernelI13__nv_bfloat16Li320ELi1ELi16ELi40ELi1024ELb1ELb1ELi16ELi320ELi320ELi4ELb1ELi2ELb0ELb0ELNS_15WgradSyncMethodE3ENS_16CompileConditionILi1000EEEEEvPT_S6_S6_PKS5_S8_S8_S8_PKfflPfPj,(.L_x_1595 - _ZN13group_norm_v218gn_bwd_cuda_kernelI13__nv_bfloat16Li320ELi1ELi16ELi40ELi1024ELb1ELb1ELi16ELi320ELi320ELi4ELb1ELi2ELb0ELb0ELNS_15WgradSyncMethodE3ENS_16CompileConditionILi1000EEEEEvPT_S6_S6_PKS5_S8_S8_S8_PKfflPfPj)
        .other          _ZN13group_norm_v218gn_bwd_cuda_kernelI13__nv_bfloat16Li320ELi1ELi16ELi40ELi1024ELb1ELb1ELi16ELi320ELi320ELi4ELb1ELi2ELb0ELb0ELNS_15WgradSyncMethodE3ENS_16CompileConditionILi1000EEEEEvPT_S6_S6_PKS5_S8_S8_S8_PKfflPfPj,@"STO_CUDA_ENTRY STV_DEFAULT"
_ZN13group_norm_v218gn_bwd_cuda_kernelI13__nv_bfloat16Li320ELi1ELi16ELi40ELi1024ELb1ELb1ELi16ELi320ELi320ELi4ELb1ELi2ELb0ELb0ELNS_15WgradSyncMethodE3ENS_16CompileConditionILi1000EEEEEvPT_S6_S6_PKS5_S8_S8_S8_PKfflPfPj:
.text._ZN13group_norm_v218gn_bwd_cuda_kernelI13__nv_bfloat16Li320ELi1ELi16ELi40ELi1024ELb1ELb1ELi16ELi320ELi320ELi4ELb1ELi2ELb0ELb0ELNS_15WgradSyncMethodE3ENS_16CompileConditionILi1000EEEEEvPT_S6_S6_PKS5_S8_S8_S8_PKfflPfPj:
        /* <DEDUP_REMOVED lines=26> */
.L_x_355:
[----:B------:R-:W2:Y:S04]  /*01a0*/  LD.E.STRONG.GPU R0, desc[UR10][R2.64+0x8] ;  /* 0x0000080a02007980 */ /* 0x000ea8000c10f900 */
[----:B--2---:R-:W-:Y:S01]  /*01b0*/  CCTL.IVALL ;  /* 0x00000000ff00798f */ /* 0x004fe20002000000 */
[----:B------:R-:W-:Y:S05]  /*01c0*/  YIELD ;  /* 0x0000000000007946 */ /* 0x000fea0003800000 */
[----:B-----5:R-:W-:-:S04]  /*01d0*/  LOP3.LUT R0, R0, R5, RZ, 0x3c, !PT ;  /* 0x0000000500007212 */ /* 0x020fc800078e3cff */
[----:B------:R-:W-:-:S13]  /*01e0*/  ISETP.GT.AND P0, PT, R0, -0x1, PT ;  /* 0xffffffff0000780c */ /* 0x000fda0003f04270 */
[----:B------:R-:W-:Y:S05]  /*01f0*/  @P0 BRA `(.L_x_355) ;  /* 0xfffffffc00e80947 */ /* 0x000fea000383ffff */
.L_x_354:
[----:B------:R-:W-:Y:S05]  /*0200*/  WARPSYNC.ALL ;  /* 0x0000000000007948 */ /* 0x000fea0003800000 */
[----:B------:R-:W-:Y:S06]  /*0210*/  BAR.SYNC.DEFER_BLOCKING 0x0 ;  /* 0x0000000000007b1d */ /* 0x000fec0000010000 */
[----:B------:R-:W-:Y:S05]  /*0220*/  BRA `(.L_x_356) ;  /* 0x0000002800e07947 */ /* 0x000fea0003800000 */
.L_x_353:
[----:B------:R-:W0:Y:S01]  /*0230*/  S2R R41, SR_TID.X ;  /* 0x0000000000297919 */ /* 0x000e220000002100 */
[----:B------:R-:W1:Y:S01]  /*0240*/  LDC.64 R2, c[0x0][0x3a8] ;  /* 0x0000ea00ff027b82 */ /* 0x000e620000000a00 */
[----:B------:R-:W-:-:S07]  /*0250*/  IMAD R5, R42, 0x140, RZ ;  /* 0x000001402a057824 */ /* 0x000fce00078e02ff */
[----:B------:R-:W2:Y:S08]  /*0260*/  LDC.64 R18, c[0x0][0x3b0] ;  /* 0x0000ec00ff127b82 */ /* 0x000eb00000000a00 */
[----:B------:R-:W3:Y:S01]  /*0270*/  S2UR UR6, SR_CgaCtaId ;  /* 0x00000000000679c3 */ /* 0x000ee20000008800 */
[----:B------:R-:W-:Y:S01]  /*0280*/  UMOV UR4, 0x400 ;  /* 0x0000040000047882 */ /* 0x000fe20000000000 */
[----:B------:R-:W-:-:S06]  /*0290*/  SHF.R.U32.HI R4, RZ, 0x1, R45 ;  /* 0x00000001ff047819 */ /* 0x000fcc000001162d */
[----:B------:R-:W4:Y:S01]  /*02a0*/  LDC.64 R114, c[0x0][0x3d8] ;  /* 0x0000f600ff727b82 */ /* 0x000f220000000a00 */
[----:B0-----:R-:W-:-:S07]  /*02b0*/  LOP3.LUT R0, R41, 0xffff, RZ, 0xc0, !PT ;  /* 0x0000ffff29007812 */ /* 0x001fce00078ec0ff */
[----:B------:R-:W0:Y:S01]  /*02c0*/  LDC.64 R112, c[0x0][0x3d0] ;  /* 0x0000f400ff707b82 */ /* 0x000e220000000a00 */
[----:B------:R-:W-:Y:S01]  /*02d0*/  IMAD R0, R0, 0x334, RZ ;  /* 0x0000033400007824 */ /* 0x000fe200078e02ff */
[----:B------:R-:W-:-:S06]  /*02e0*/  SHF.L.U32 R24, R43, 0x4, RZ ;  /* 0x000000042b187819 */ /* 0x000fcc00000006ff */
[----:B------:R-:W5:Y:S01]  /*02f0*/  LDC.64 R110, c[0x0][0x3d8] ;  /* 0x0000f600ff6e7b82 */ /* 0x000f620000000a00 */
        /* <DEDUP_REMOVED lines=8> */
[----:B-1----:R-:W-:-:S04]  /*0380*/  IMAD.WIDE.U32 R2, R40, 0x2, R2 ;  /* 0x0000000228027825 */ /* 0x002fc800078e0002 */
[----:B--2---:R-:W-:Y:S02]  /*0390*/  IMAD.WIDE.U32 R18, R40, 0x2, R18 ;  /* 0x0000000228127825 */ /* 0x004fe400078e0012 */
[----:B------:R-:W2:Y:S04]  /*03a0*/  LDG.E.64.CONSTANT R2, desc[UR10][R2.64] ;  /* 0x0000000a02027981 */ /* 0x000ea8000c1e9b00 */
[----:B------:R-:W2:Y:S01]  /*03b0*/  LDG.E.64.CONSTANT R18, desc[UR10][R18.64] ;  /* 0x0000000a12127981 */ /* 0x000ea2000c1e9b00 */
[----:B---3--:R-:W-:Y:S01]  /*03c0*/  ULEA UR8, UR6, UR4, 0x18 ;  /* 0x0000000406087291 */ /* 0x008fe2000f8ec0ff */
[----:B------:R-:W-:Y:S01]  /*03d0*/  SHF.L.U32 R0, R45, 0x5, RZ ;  /* 0x000000052d007819 */ /* 0x000fe200000006ff */
[----:B------:R-:W-:Y:S01]  /*03e0*/  UIADD3 UR5, UPT, UPT, UR4, 0x2800, URZ ;  /* 0x0000280004057890 */ /* 0x000fe2000fffe0ff */
[----:B------:R-:W-:Y:S01]  /*03f0*/  SHF.L.U32 R12, R41, 0x1, RZ ;  /* 0x00000001290c7819 */ /* 0x000fe200000006ff */
[----:B------:R-:W-:Y:S01]  /*0400*/  UIADD3 UR4, UPT, UPT, UR4, 0x3480, URZ ;  /* 0x0000348004047890 */ /* 0x000fe2000fffe0ff */
[----:B------:R-:W-:Y:S01]  /*0410*/  LOP3.LUT P1, RZ, R4, R43, RZ, 0xfc, !PT ;  /* 0x0000002b04ff7212 */ /* 0x000fe2000782fcff */
[----:B------:R-:W-:Y:S01]  /*0420*/  ULEA UR5, UR6, UR5, 0x18 ;  /* 0x0000000506057291 */ /* 0x000fe2000f8ec0ff */
[----:B------:R-:W-:Y:S01]  /*0430*/  LOP3.LUT R0, R0, 0x1fffc0, RZ, 0xc0, !PT ;  /* 0x001fffc000007812 */ /* 0x000fe200078ec0ff */
[----:B------:R-:W-:Y:S01]  /*0440*/  ULEA UR4, UR6, UR4, 0x18 ;  /* 0x0000000406047291 */ /* 0x000fe2000f8ec0ff */
[----:B------:R-:W-:-:S02]  /*0450*/  SHF.R.U32.HI R39, RZ, 0x2, R41 ;  /* 0x00000002ff277819 */ /* 0x000fc40000011629 */
[----:B------:R-:W-:Y:S02]  /*0460*/  CS2R R58, SRZ ;  /* 0x00000000003a7805 */ /* 0x000fe4000001ff00 */
[----:B------:R-:W-:Y:S02]  /*0470*/  LOP3.LUT R4, R12, 0x18, RZ, 0xc0, !PT ;  /* 0x000000180c047812 */ /* 0x000fe400078ec0ff */
[----:B------:R-:W-:Y:S02]  /*0480*/  CS2R R56, SRZ ;  /* 0x0000000000387805 */ /* 0x000fe4000001ff00 */
[----:B------:R-:W-:Y:S02]  /*0490*/  LEA R35, R41, UR8, 0x5 ;  /* 0x0000000829237c11 */ /* 0x000fe4000f8e28ff */
[----:B------:R-:W-:Y:S02]  /*04a0*/  CS2R R54, SRZ ;  /* 0x0000000000367805 */ /* 0x000fe4000001ff00 */
[----:B------:R-:W-:-:S02]  /*04b0*/  LOP3.LUT R0, R0, 0x3f, R43, 0xf8, !PT ;  /* 0x0000003f00007812 */ /* 0x000fc400078ef82b */
[----:B------:R-:W-:Y:S02]  /*04c0*/  CS2R R52, SRZ ;  /* 0x0000000000347805 */ /* 0x000fe4000001ff00 */
[----:B------:R-:W-:Y:S01]  /*04d0*/  LOP3.LUT R6, R12, 0x18, RZ, 0xc, !PT ;  /* 0x000000180c067812 */ /* 0x000fe200078e0cff */
[C---:B-----5:R-:W-:Y:S01]  /*04e0*/  IMAD.WIDE.U32 R110, R42.reuse, 0x4, R110 ;  /* 0x000000042a6e7825 */ /* 0x060fe200078e006e */
[----:B------:R-:W-:Y:S02]  /*04f0*/  LEA R8, R42, R39, 0x3 ;  /* 0x000000272a087211 */ /* 0x000fe400078e18ff */
[----:B------:R-:W-:Y:S01]  /*0500*/  LOP3.LUT R36, R4, 0x8, RZ, 0x3c, !PT ;  /* 0x0000000804247812 */ /* 0x000fe200078e3cff */
[----:B------:R-:W-:Y:S01]  /*0510*/  IMAD R0, R0, 0x280, R41 ;  /* 0x0000028000007824 */ /* 0x000fe200078e0229 */
[----:B------:R-:W-:Y:S01]  /*0520*/  IADD3 R38, PT, PT, R35, R4, RZ ;  /* 0x0000000423267210 */ /* 0x000fe20007ffe0ff */
[----:B------:R-:W-:Y:S01]  /*0530*/  IMAD R8, R8, 0x28, -R5 ;  /* 0x0000002808087824 */ /* 0x000fe200078e0a05 */
[----:B------:R-:W-:-:S02]  /*0540*/  LOP3.LUT R4, R4, 0x10, RZ, 0x3c, !PT ;  /* 0x0000001004047812 */ /* 0x000fc400078e3cff */
[C---:B------:R-:W-:Y:S02]  /*0550*/  IADD3 R37, PT, PT, R35.reuse, R6, RZ ;  /* 0x0000000623257210 */ /* 0x040fe40007ffe0ff */
[C---:B------:R-:W-:Y:S02]  /*0560*/  IADD3 R36, PT, PT, R35.reuse, R36, RZ ;  /* 0x0000002423247210 */ /* 0x040fe40007ffe0ff */
[----:B------:R-:W-:Y:S02]  /*0570*/  IADD3 R35, PT, PT, R35, R4, RZ ;  /* 0x0000000423237210 */ /* 0x000fe40007ffe0ff */
[----:B------:R-:W-:Y:S02]  /*0580*/  SHF.L.U32 R4, R41, 0x3, RZ ;  /* 0x0000000329047819 */ /* 0x000fe400000006ff */
[----:B------:R-:W-:Y:S02]  /*0590*/  IADD3 R5, PT, PT, R0, R5, RZ ;  /* 0x0000000500057210 */ /* 0x000fe40007ffe0ff */
[----:B------:R-:W-:-:S02]  /*05a0*/  LOP3.LUT R25, R4, 0x18, RZ, 0xc0, !PT ;  /* 0x0000001804197812 */ /* 0x000fc400078ec0ff */
[----:B------:R-:W-:Y:S01]  /*05b0*/  MOV R17, UR5 ;  /* 0x0000000500117c02 */ /* 0x000fe20008000f00 */
[----:B------:R-:W1:Y:S01]  /*05c0*/  LDCU UR5, c[0x0][0x374] ;  /* 0x00006e80ff0577ac */ /* 0x000e620008000800 */
[----:B------:R-:W-:Y:S02]  /*05d0*/  SHF.R.U32.HI R0, RZ, 0x2, R8 ;  /* 0x00000002ff007819 */ /* 0x000fe40000011608 */
[C---:B------:R-:W-:Y:S02]  /*05e0*/  LOP3.LUT R4, R8.reuse, 0x4, RZ, 0xfc, !PT ;  /* 0x0000000408047812 */ /* 0x040fe400078efcff */
[----:B------:R-:W-:Y:S01]  /*05f0*/  IADD3 R6, PT, PT, R8, 0x8, RZ ;  /* 0x0000000808067810 */ /* 0x000fe20007ffe0ff */
[----:B------:R-:W-:Y:S01]  /*0600*/  IMAD R34, R0, 0x28, R17 ;  /* 0x0000002800227824 */ /* 0x000fe200078e0211 */
[C---:B------:R-:W-:Y:S02]  /*0610*/  IADD3 R7, PT, PT, R8.reuse, 0xc, RZ ;  /* 0x0000000c08077810 */ /* 0x040fe40007ffe0ff */
[----:B------:R-:W-:-:S02]  /*0620*/  IADD3 R9, PT, PT, R8, 0x10, RZ ;  /* 0x0000001008097810 */ /* 0x000fc40007ffe0ff */
[C---:B------:R-:W-:Y:S02]  /*0630*/  IADD3 R10, PT, PT, R8.reuse, 0x14, RZ ;  /* 0x00000014080a7810 */ /* 0x040fe40007ffe0ff */
[C---:B------:R-:W-:Y:S02]  /*0640*/  IADD3 R11, PT, PT, R8.reuse, 0x18, RZ ;  /* 0x00000018080b7810 */ /* 0x040fe40007ffe0ff */
[C---:B------:R-:W-:Y:S02]  /*0650*/  IADD3 R13, PT, PT, R8.reuse, 0x1c, RZ ;  /* 0x0000001c080d7810 */ /* 0x040fe40007ffe0ff */
[C---:B------:R-:W-:Y:S02]  /*0660*/  IADD3 R14, PT, PT, R8.reuse, 0x20, RZ ;  /* 0x00000020080e7810 */ /* 0x040fe40007ffe0ff */
[----:B------:R-:W-:Y:S02]  /*0670*/  IADD3 R8, PT, PT, R8, 0x24, RZ ;  /* 0x0000002408087810 */ /* 0x000fe40007ffe0ff */
[----:B------:R-:W-:-:S02]  /*0680*/  SHF.R.U32.HI R7, RZ, 0x2, R7 ;  /* 0x00000002ff077819 */ /* 0x000fc40000011607 */
[----:B------:R-:W-:Y:S02]  /*0690*/  SHF.R.U32.HI R0, RZ, 0x2, R8 ;  /* 0x00000002ff007819 */ /* 0x000fe40000011608 */
[----:B------:R-:W-:Y:S01]  /*06a0*/  LOP3.LUT R24, R23, 0x3f0, R24, 0xf8, !PT ;  /* 0x000003f017187812 */ /* 0x000fe200078ef818 */
[--C-:B------:R-:W-:Y:S01]  /*06b0*/  IMAD R8, R7, 0x28, R17.reuse ;  /* 0x0000002807087824 */ /* 0x100fe200078e0211 */
[----:B------:R-:W-:Y:S01]  /*06c0*/  SHF.R.U32.HI R4, RZ, 0x2, R4 ;  /* 0x00000002ff047819 */ /* 0x000fe20000011604 */
[--C-:B------:R-:W-:Y:S01]  /*06d0*/  IMAD R16, R0, 0x28, R17.reuse ;  /* 0x0000002800107824 */ /* 0x100fe200078e0211 */
[----:B------:R-:W-:Y:S01]  /*06e0*/  SHF.R.U32.HI R10, RZ, 0x2, R10 ;  /* 0x00000002ff0a7819 */ /* 0x000fe2000001160a */
[--C-:B------:R-:W-:Y:S01]  /*06f0*/  IMAD R0, R20, 0x28, R17.reuse ;  /* 0x0000002814007824 */ /* 0x100fe200078e0211 */
[----:B------:R-:W-:Y:S01]  /*0700*/  IADD3 R31, PT, PT, R25, R8, RZ ;  /* 0x00000008191f7210 */ /* 0x000fe20007ffe0ff */
[----:B------:R-:W-:Y:S01]  /*0710*/  IMAD R4, R4, 0x28, R17 ;  /* 0x0000002804047824 */ /* 0x000fe200078e0211 */
[----:B------:R-:W-:Y:S01]  /*0720*/  SHF.R.U32.HI R13, RZ, 0x2, R13 ;  /* 0x00000002ff0d7819 */ /* 0x000fe2000001160d */
[----:B------:R-:W-:Y:S01]  /*0730*/  IMAD R10, R10, 0x28, R17 ;  /* 0x000000280a0a7824 */ /* 0x000fe200078e0211 */
[----:B------:R-:W-:-:S02]  /*0740*/  LEA R23, R23, R0, 0x3 ;  /* 0x0000000017177211 */ /* 0x000fc400078e18ff */
[----:B------:R-:W-:Y:S02]  /*0750*/  SHF.R.U32.HI R0, RZ, 0x4, R41 ;  /* 0x00000004ff007819 */ /* 0x000fe40000011629 */
[----:B------:R-:W-:Y:S02]  /*0760*/  SHF.R.U32.HI R6, RZ, 0x2, R6 ;  /* 0x00000002ff067819 */ /* 0x000fe40000011606 */
[----:B------:R-:W-:Y:S02]  /*0770*/  LOP3.LUT R0, R0, R41, RZ, 0x3c, !PT ;  /* 0x0000002900007212 */ /* 0x000fe400078e3cff */
[----:B------:R-:W-:Y:S01]  /*0780*/  SHF.R.U32.HI R9, RZ, 0x2, R9 ;  /* 0x00000002ff097819 */ /* 0x000fe20000011609 */
[----:B------:R-:W-:Y:S01]  /*0790*/  IMAD R6, R6, 0x28, R17 ;  /* 0x0000002806067824 */ /* 0x000fe200078e0211 */
[----:B------:R-:W-:Y:S02]  /*07a0*/  SHF.R.U32.HI R11, RZ, 0x2, R11 ;  /* 0x00000002ff0b7819 */ /* 0x000fe4000001160b */
[----:B------:R-:W-:Y:S01]  /*07b0*/  SHF.R.U32.HI R15, RZ, 0x2, R14 ;  /* 0x00000002ff0f7819 */ /* 0x000fe2000001160e */
[--C-:B------:R-:W-:Y:S01]  /*07c0*/  IMAD R14, R13, 0x28, R17.reuse ;  /* 0x000000280d0e7824 */ /* 0x100fe200078e0211 */
[----:B------:R-:W-:Y:S01]  /*07d0*/  SHF.L.U32 R0, R0, 0x3, RZ ;  /* 0x0000000300007819 */ /* 0x000fe200000006ff */
[--C-:B------:R-:W-:Y:S01]  /*07e0*/  IMAD R30, R9, 0x28, R17.reuse ;  /* 0x00000028091e7824 */ /* 0x100fe200078e0211 */
[----:B------:R-:W-:Y:S01]  /*07f0*/  SHF.L.U32 R5, R5, 0x1, RZ ;  /* 0x0000000105057819 */ /* 0x000fe200000006ff */
[--C-:B------:R-:W-:Y:S01]  /*0800*/  IMAD R28, R11, 0x28, R17.reuse ;  /* 0x000000280b1c7824 */ /* 0x100fe200078e0211 */
[----:B----4-:R-:W-:Y:S01]  /*0810*/  LEA R114, P0, R45, R114, 0x2 ;  /* 0x000000722d727211 */ /* 0x010fe200078010ff */
[----:B------:R-:W-:Y:S01]  /*0820*/  IMAD R26, R15, 0x28, R17 ;  /* 0x000000280f1a7824 */ /* 0x000fe200078e0211 */
[----:B------:R-:W-:Y:S01]  /*0830*/  LOP3.LUT R0, R0, 0x18, RZ, 0xc0, !PT ;  /* 0x0000001800007812 */ /* 0x000fe200078ec0ff */
[----:B0-----:R-:W-:Y:S01]  /*0840*/  IMAD.WIDE.U32 R112, R5, 0x4, R112 ;  /* 0x0000000405707825 */ /* 0x001fe200078e0070 */
[----:B------:R-:W-:-:S02]  /*0850*/  IADD3 R33, PT, PT, R25, R4, RZ ;  /* 0x0000000419217210 */ /* 0x000fc40007ffe0ff */
[----:B------:R-:W-:Y:S02]  /*0860*/  IADD3 R29, PT, PT, R25, R10, RZ ;  /* 0x0000000a191d7210 */ /* 0x000fe40007ffe0ff */
[----:B------:R-:W-:Y:S02]  /*0870*/  LEA.HI.X R115, R45, R115, RZ, 0x2, P0 ;  /* 0x000000732d737211 */ /* 0x000fe400000f14ff */
[----:B------:R-:W-:Y:S02]  /*0880*/  IADD3 R32, PT, PT, R25, R6, RZ ;  /* 0x0000000619207210 */ /* 0x000fe40007ffe0ff */
[----:B------:R-:W-:Y:S02]  /*0890*/  ISETP.NE.AND P0, PT, R43, RZ, PT ;  /* 0x000000ff2b00720c */ /* 0x000fe40003f05270 */
[----:B------:R-:W-:Y:S02]  /*08a0*/  MOV R10, 0x7fffffc1 ;  /* 0x7fffffc1000a7802 */ /* 0x000fe40000000f00 */
[----:B------:R-:W-:-:S02]  /*08b0*/  IADD3 R34, PT, PT, R34, R25, RZ ;  /* 0x0000001922227210 */ /* 0x000fc40007ffe0ff */
[C---:B------:R-:W-:Y:S02]  /*08c0*/  IADD3 R30, PT, PT, R25.reuse, R30, RZ ;  /* 0x0000001e191e7210 */ /* 0x040fe40007ffe0ff */
[C---:B------:R-:W-:Y:S02]  /*08d0*/  IADD3 R28, PT, PT, R25.reuse, R28, RZ ;  /* 0x0000001c191c7210 */ /* 0x040fe40007ffe0ff */
[C---:B------:R-:W-:Y:S02]  /*08e0*/  IADD3 R27, PT, PT, R25.reuse, R14, RZ ;  /* 0x0000000e191b7210 */ /* 0x040fe40007ffe0ff */
[C---:B------:R-:W-:Y:S02]  /*08f0*/  IADD3 R26, PT, PT, R25.reuse, R26, RZ ;  /* 0x0000001a191a7210 */ /* 0x040fe40007ffe0ff */
[----:B------:R-:W-:Y:S02]  /*0900*/  IADD3 R0, PT, PT, R0, UR8, RZ ;  /* 0x0000000800007c10 */ /* 0x000fe4000fffe0ff */
[----:B------:R-:W-:Y:S01]  /*0910*/  IADD3 R25, PT, PT, R25, R16, RZ ;  /* 0x0000001019197210 */ /* 0x000fe20007ffe0ff */
[----:B------:R-:W-:Y:S01]  /*0920*/  HFMA2 R16, -RZ, RZ, 0, 0 ;  /* 0x00000000ff107431 */ /* 0x000fe200000001ff */
[----:B------:R-:W-:-:S02]  /*0930*/  SEL R15, R10, 0x1, !P0 ;  /* 0x000000010a0f7807 */ /* 0x000fc40004000000 */
[----:B------:R-:W-:Y:S02]  /*0940*/  MOV R17, R45 ;  /* 0x0000002d00117202 */ /* 0x000fe40000000f00 */
[----:B------:R-:W-:Y:S02]  /*0950*/  LOP3.LUT R14, R41, 0x1f, RZ, 0xc0, !PT ;  /* 0x0000001f290e7812 */ /* 0x000fe400078ec0ff */
[----:B------:R-:W-:Y:S02]  /*0960*/  LOP3.LUT R12, R12, 0x1c0, RZ, 0xc0, !PT ;  /* 0x000001c00c0c7812 */ /* 0x000fe400078ec0ff */
[----:B------:R-:W-:Y:S02]  /*0970*/  SEL R10, R10, 0x1, !P1 ;  /* 0x000000010a0a7807 */ /* 0x000fe40004800000 */
[----:B------:R-:W-:Y:S02]  /*0980*/  LEA R9, R39, R0, 0x5 ;  /* 0x0000000027097211 */ /* 0x000fe400078e28ff */
[----:B--2---:R-:W-:-:S02]  /*0990*/  PRMT R8, R3, 0x7632, R8 ;  /* 0x0000763203087816 */ /* 0x004fc40000000008 */
[----:B------:R-:W-:Y:S02]  /*09a0*/  SHF.L.U32 R22, R3, 0x10, RZ ;  /* 0x0000001003167819 */ /* 0x000fe400000006ff */
[----:B------:R-:W-:Y:S02]  /*09b0*/  LOP3.LUT R3, R40, 0xffff, RZ, 0xc0, !PT ;  /* 0x0000ffff28037812 */ /* 0x000fe400078ec0ff */
[C---:B------:R-:W-:Y:S02]  /*09c0*/  PRMT R7, R2.reuse, 0x7632, R7 ;  /* 0x0000763202077816 */ /* 0x040fe40000000007 */
[----:B------:R-:W-:Y:S01]  /*09d0*/  SHF.L.U32 R21, R2, 0x10, RZ ;  /* 0x0000001002157819 */ /* 0x000fe200000006ff */
[----:B------:R-:W-:Y:S01]  /*09e0*/  IMAD R3, R3, 0x667, RZ ;  /* 0x0000066703037824 */ /* 0x000fe200078e02ff */
[----:B------:R-:W-:Y:S02]  /*09f0*/  SHF.L.U32 R2, R43, 0x1, RZ ;  /* 0x000000012b027819 */ /* 0x000fe400000006ff */
[----:B------:R-:W-:-:S02]  /*0a00*/  PRMT R6, R18, 0x7632, R6 ;  /* 0x0000763212067816 */ /* 0x000fc40000000006 */
[----:B------:R-:W-:Y:S02]  /*0a10*/  SHF.R.U32.HI R13, RZ, 0x10, R3 ;  /* 0x00000010ff0d7819 */ /* 0x000fe40000011603 */
[C---:B------:R-:W-:Y:S02]  /*0a20*/  PRMT R5, R19.reuse, 0x7632, R5 ;  /* 0x0000763213057816 */ /* 0x040fe40000000005 */
[----:B------:R-:W-:Y:S01]  /*0a30*/  LOP3.LUT R2, R2, 0x7e, RZ, 0xc0, !PT ;  /* 0x0000007e02027812 */ /* 0x000fe200078ec0ff */
[----:B------:R-:W-:Y:S01]  /*0a40*/  IMAD R4, R42, -0x8, R13 ;  /* 0xfffffff82a047824 */ /* 0x000fe200078e020d */
[----:B------:R-:W-:Y:S01]  /*0a50*/  SHF.L.U32 R20, R18, 0x10, RZ ;  /* 0x0000001012147819 */ /* 0x000fe200000006ff */
[----:B------:R-:W-:Y:S01]  /*0a60*/  HFMA2 R18, -RZ, RZ, 0, 0 ;  /* 0x00000000ff127431 */ /* 0x000fe200000001ff */
[----:B------:R-:W-:Y:S02]  /*0a70*/  SHF.L.U32 R19, R19, 0x10, RZ ;  /* 0x0000001013137819 */ /* 0x000fe400000006ff */
[----:B------:R-:W-:-:S02]  /*0a80*/  LEA R11, R41, R2, 0x5 ;  /* 0x00000002290b7211 */ /* 0x000fc400078e28ff */
[----:B------:R-:W-:Y:S02]  /*0a90*/  SHF.L.U32 R7, R7, 0x10, RZ ;  /* 0x0000001007077819 */ /* 0x000fe400000006ff */
[----:B------:R-:W-:Y:S02]  /*0aa0*/  SHF.L.U32 R8, R8, 0x10, RZ ;  /* 0x0000001008087819 */ /* 0x000fe400000006ff */
[----:B------:R-:W-:Y:S02]  /*0ab0*/  SHF.L.U32 R6, R6, 0x10, RZ ;  /* 0x0000001006067819 */ /* 0x000fe400000006ff */
[----:B------:R-:W-:Y:S02]  /*0ac0*/  SHF.L.U32 R5, R5, 0x10, RZ ;  /* 0x0000001005057819 */ /* 0x000fe400000006ff */
[----:B-1----:R-:W-:-:S07]  /*0ad0*/  LEA R4, R4, UR4, 0x3 ;  /* 0x0000000404047c11 */ /* 0x002fce000f8e18ff */
.L_x_368:
[----:B0-----:R-:W0:Y:S01]  /*0ae0*/  LDCU.64 UR12, c[0x0][0x3b8] ;  /* 0x00007700ff0c77ac */ /* 0x001e220008000a00 */
[--C-:B-1----:R-:W-:Y:S01]  /*0af0*/  SHF.R.U64 R49, R17, 0x1, R16.reuse ;  /* 0x0000000111317819 */ /* 0x102fe20000001210 */
[----:B------:R-:W-:Y:S01]  /*0b00*/  IMAD R51, R24, 0x280, RZ ;  /* 0x0000028018337824 */ /* 0x000fe200078e02ff */
[----:B------:R-:W-:Y:S01]  /*0b10*/  SHF.R.U32.HI R0, RZ, 0x1, R16 ;  /* 0x00000001ff007819 */ /* 0x000fe20000011610 */
[----:B------:R-:W1:Y:S01]  /*0b20*/  LDCU.64 UR14, c[0x0][0x3a0] ;  /* 0x00007400ff0e77ac */ /* 0x000e620008000a00 */
[C---:B------:R-:W-:Y:S02]  /*0b30*/  SHF.L.U32 R2, R49.reuse, 0x5, RZ ;  /* 0x0000000531027819 */ /* 0x040fe400000006ff */
[----:B------:R-:W-:Y:S01]  /*0b40*/  SHF.L.U64.HI R3, R49, 0x5, R0 ;  /* 0x0000000531037819 */ /* 0x000fe20000010200 */
[----:B------:R-:W2:Y:S01]  /*0b50*/  LDCU UR6, c[0x0][0x3c0] ;  /* 0x00007800ff0677ac */ /* 0x000ea20008000800 */
[----:B------:R-:W-:Y:S02]  /*0b60*/  MOV R46, R40 ;  /* 0x00000028002e7202 */ /* 0x000fe40000000f00 */
[----:B------:R-:W-:Y:S01]  /*0b70*/  MOV R47, RZ ;  /* 0x000000ff002f7202 */ /* 0x000fe20000000f00 */
[----:B------:R-:W-:-:S04]  /*0b80*/  IMAD.WIDE.U32 R2, R13, 0x2, R2 ;  /* 0x000000020d027825 */ /* 0x000fc800078e0002 */
[----:B------:R-:W-:Y:S01]  /*0b90*/  IMAD.WIDE.U32 R46, R49, 0xa0000, R46 ;  /* 0x000a0000312e7825 */ /* 0x000fe200078e002e */
[----:B0-----:R-:W-:-:S03]  /*0ba0*/  LEA R60, P0, R2, UR12, 0x2 ;  /* 0x0000000c023c7c11 */ /* 0x001fc6000f8010ff */
[----:B------:R-:W-:Y:S01]  /*0bb0*/  IMAD R49, R0, 0xa0000, RZ ;  /* 0x000a000000317824 */ /* 0x000fe200078e02ff */
[----:B------:R-:W-:Y:S02]  /*0bc0*/  IADD3 R0, P1, PT, R51, R46, RZ ;  /* 0x0000002e33007210 */ /* 0x000fe40007f3e0ff */
[----:B------:R-:W-:Y:S01]  /*0bd0*/  LEA.HI.X R61, R2, UR13, R3, 0x2, P0 ;  /* 0x0000000d023d7c11 */ /* 0x000fe200080f1403 */
[----:B------:R-:W0:Y:S01]  /*0be0*/  LDCU.64 UR12, c[0x0][0x398] ;  /* 0x00007300ff0c77ac */ /* 0x000e220008000a00 */
[----:B------:R-:W-:Y:S02]  /*0bf0*/  IADD3.X R47, PT, PT, R47, R49, RZ, P1, !PT ;  /* 0x000000312f2f7210 */ /* 0x000fe40000ffe4ff */
[C---:B------:R-:W-:Y:S02]  /*0c00*/  SHF.L.U32 R2, R0.reuse, 0x1, RZ ;  /* 0x0000000100027819 */ /* 0x040fe400000006ff */
[----:B------:R-:W-:Y:S01]  /*0c10*/  SHF.L.U64.HI R0, R0, 0x1, R47 ;  /* 0x0000000100007819 */ /* 0x000fe2000001022f */
[----:B------:R-:W2:Y:S01]  /*0c20*/  LDG.E.64.CONSTANT R60, desc[UR10][R60.64] ;  /* 0x0000000a3c3c7981 */ /* 0x000ea2000c1e9b00 */
[----:B-1----:R-:W-:-:S04]  /*0c30*/  IADD3 R46, P0, PT, R2, UR14, RZ ;  /* 0x0000000e022e7c10 */ /* 0x002fc8000ff1e0ff */
[----:B------:R-:W-:-:S05]  /*0c40*/  IADD3.X R47, PT, PT, R0, UR15, RZ, P0, !PT ;  /* 0x0000000f002f7c10 */ /* 0x000fca00087fe4ff */
[----:B------:R-:W3:Y:S04]  /*0c50*/  LDG.E.64.CONSTANT R64, desc[UR10][R46.64+0x1400] ;  /* 0x0014000a2e407981 */ /* 0x000ee8000c1e9b00 */
[----:B------:R-:W4:Y:S04]  /*0c60*/  LDG.E.64.CONSTANT R66, desc[UR10][R46.64+0x2800] ;  /* 0x0028000a2e427981 */ /* 0x000f28000c1e9b00 */
[----:B------:R-:W5:Y:S04]  /*0c70*/  LDG.E.64.CONSTANT R62, desc[UR10][R46.64] ;  /* 0x0000000a2e3e7981 */ /* 0x000f68000c1e9b00 */
[----:B------:R-:W5:Y:S01]  /*0c80*/  LDG.E.64.CONSTANT R68, desc[UR10][R46.64+0x3c00] ;  /* 0x003c000a2e447981 */ /* 0x000f62000c1e9b00 */
        /* <DEDUP_REMOVED lines=10> */
[----:B------:R-:W-:Y:S01]  /*0d30*/  ISETP.GT.U32.AND P1, PT, R41, 0x1f, PT ;  /* 0x0000001f2900780c */ /* 0x000fe20003f24070 */
[----:B--2---:R-:W-:-:S06]  /*0d40*/  FADD.FTZ R49, R61, UR6 ;  /* 0x000000063d317e21 */ /* 0x004fcc0008010000 */
[----:B------:R-:W0:Y:S01]  /*0d50*/  MUFU.RSQ R49, R49 ;  /* 0x0000003100317308 */ /* 0x000e220000001400 */
[----:B---3--:R-:W-:-:S05]  /*0d60*/  SHF.L.U32 R51, R65, 0x10, RZ ;  /* 0x0000001041337819 */ /* 0x008fca00000006ff */
[----:B------:R-:W-:Y:S01]  /*0d70*/  FADD.FTZ R50, -R60, R51 ;  /* 0x000000333c327221 */ /* 0x000fe20000010100 */
[----:B----4-:R-:W-:Y:S02]  /*0d80*/  SHF.L.U32 R51, R66, 0x10, RZ ;  /* 0x0000001042337819 */ /* 0x010fe400000006ff */
[----:B-----5:R-:W-:-:S03]  /*0d90*/  SHF.L.U32 R3, R62, 0x10, RZ ;  /* 0x000000103e037819 */ /* 0x020fc600000006ff */
[C---:B------:R-:W-:Y:S01]  /*0da0*/  FADD.FTZ R48, -R60.reuse, R51 ;  /* 0x000000333c307221 */ /* 0x040fe20000010100 */
[----:B------:R-:W-:Y:S01]  /*0db0*/  SHF.L.U32 R51, R67, 0x10, RZ ;  /* 0x0000001043337819 */ /* 0x000fe200000006ff */
[----:B------:R-:W-:Y:S01]  /*0dc0*/  FADD.FTZ R44, -R60, R3 ;  /* 0x000000033c2c7221 */ /* 0x000fe20000010100 */
[----:B------:R-:W-:-:S03]  /*0dd0*/  SHF.L.U32 R47, R63, 0x10, RZ ;  /* 0x000000103f2f7819 */ /* 0x000fc600000006ff */
[----:B0-----:R-:W-:Y:S01]  /*0de0*/  FMUL.FTZ R3, R49, R44 ;  /* 0x0000002c31037220 */ /* 0x001fe20000410000 */
[C---:B------:R-:W-:Y:S01]  /*0df0*/  FADD.FTZ R46, -R60.reuse, R51 ;  /* 0x000000333c2e7221 */ /* 0x040fe20000010100 */
[----:B------:R-:W-:Y:S01]  /*0e00*/  FADD.FTZ R44, -R60, R47 ;  /* 0x0000002f3c2c7221 */ /* 0x000fe20000010100 */
[----:B------:R-:W-:Y:S02]  /*0e10*/  SHF.L.U32 R51, R68, 0x10, RZ ;  /* 0x0000001044337819 */ /* 0x000fe400000006ff */
[----:B------:R-:W-:Y:S01]  /*0e20*/  SHF.L.U32 R81, R69, 0x10, RZ ;  /* 0x0000001045517819 */ /* 0x000fe200000006ff */
[----:B------:R-:W-:Y:S02]  /*0e30*/  FMUL.FTZ R47, R49, R44 ;  /* 0x0000002c312f7220 */ /* 0x000fe40000410000 */
[--C-:B------:R-:W-:Y:S01]  /*0e40*/  FADD.FTZ R44, -R60, R51.reuse ;  /* 0x000000333c2c7221 */ /* 0x100fe20000010100 */
[----:B------:R-:W-:Y:S01]  /*0e50*/  PRMT R51, R62, 0x7632, R51 ;  /* 0x000076323e337816 */ /* 0x000fe20000000033 */
[----:B------:R-:W-:-:S03]  /*0e60*/  FADD.FTZ R82, -R60, R81 ;  /* 0x000000513c527221 */ /* 0x000fc60000010100 */
[----:B------:R-:W-:Y:S02]  /*0e70*/  SHF.L.U32 R81, R51, 0x10, RZ ;  /* 0x0000001033517819 */ /* 0x000fe400000006ff */
[----:B------:R-:W-:-:S03]  /*0e80*/  PRMT R51, R63, 0x7632, R51 ;  /* 0x000076323f337816 */ /* 0x000fc60000000033 */
[----:B------:R-:W-:Y:S01]  /*0e90*/  FADD.FTZ R84, -R60, R81 ;  /* 0x000000513c547221 */ /* 0x000fe20000010100 */
[----:B------:R-:W-:-:S03]  /*0ea0*/  SHF.L.U32 R81, R51, 0x10, RZ ;  /* 0x0000001033517819 */ /* 0x000fc600000006ff */
[----:B------:R-:W-:Y:S02]  /*0eb0*/  FMUL.FTZ R51, R49, R84 ;  /* 0x0000005431337220 */ /* 0x000fe40000410000 */
[----:B------:R-:W-:Y:S01]  /*0ec0*/  FADD.FTZ R84, -R60, R81 ;  /* 0x000000513c547221 */ /* 0x000fe20000010100 */
[----:B------:R-:W-:Y:S01]  /*0ed0*/  FFMA.FTZ R85, R21, R3, R20 ;  /* 0x0000000315557223 */ /* 0x000fe20000010014 */
[----:B------:R-:W-:Y:S02]  /*0ee0*/  FFMA.FTZ R87, R22, R47, R19 ;  /* 0x0000002f16577223 */ /* 0x000fe40000010013 */
[----:B------:R-:W-:Y:S01]  /*0ef0*/  FMUL.FTZ R81, R49, R84 ;  /* 0x0000005431517220 */ /* 0x000fe20000410000 */
[----:B------:R-:W-:Y:S01]  /*0f00*/  FMUL.FTZ R106, R85, -1.4426950216293334961 ;  /* 0xbfb8aa3b556a7820 */ /* 0x000fe20000410000 */
[----:B------:R-:W-:Y:S01]  /*0f10*/  FMUL.FTZ R105, R87, -1.4426950216293334961 ;  /* 0xbfb8aa3b57697820 */ /* 0x000fe20000410000 */
[----:B------:R-:W-:Y:S01]  /*0f20*/  FFMA.FTZ R95, R7, R51, R6 ;  /* 0x00000033075f7223 */ /* 0x000fe20000010006 */
[----:B------:R-:W-:-:S03]  /*0f30*/  FFMA.FTZ R98, R8, R81, R5 ;  /* 0x0000005108627223 */ /* 0x000fc60000010005 */
[----:B------:R-:W-:Y:S01]  /*0f40*/  FMUL.FTZ R107, R95, -1.4426950216293334961 ;  /* 0xbfb8aa3b5f6b7820 */ /* 0x000fe20000410000 */
[----:B------:R-:W-:Y:S01]  /*0f50*/  FMUL.FTZ R108, R98, -1.4426950216293334961 ;  /* 0xbfb8aa3b626c7820 */ /* 0x000fe20000410000 */
[----:B------:R-:W0:Y:S01]  /*0f60*/  MUFU.EX2 R106, R106 ;  /* 0x0000006a006a7308 */ /* 0x000e220000000800 */
[C---:B------:R-:W-:Y:S02]  /*0f70*/  SHF.L.U32 R61, R64.reuse, 0x10, RZ ;  /* 0x00000010403d7819 */ /* 0x040fe400000006ff */
[----:B------:R-:W-:-:S05]  /*0f80*/  PRMT R64, R64, 0x7632, R64 ;  /* 0x0000763240407816 */ /* 0x000fca0000000040 */
[----:B------:R-:W1:Y:S01]  /*0f90*/  MUFU.EX2 R105, R105 ;  /* 0x0000006900697308 */ /* 0x000e620000000800 */
[----:B------:R-:W-:Y:S02]  /*0fa0*/  SHF.L.U32 R99, R64, 0x10, RZ ;  /* 0x0000001040637819 */ /* 0x000fe400000006ff */
[----:B------:R-:W-:-:S05]  /*0fb0*/  PRMT R65, R65, 0x7632, R65 ;  /* 0x0000763241417816 */ /* 0x000fca0000000041 */
[----:B------:R-:W2:Y:S01]  /*0fc0*/  MUFU.EX2 R107, R107 ;  /* 0x0000006b006b7308 */ /* 0x000ea20000000800 */
[----:B------:R-:W-:Y:S01]  /*0fd0*/  FADD.FTZ R80, -R60, R61 ;  /* 0x0000003d3c507221 */ /* 0x000fe20000010100 */
[----:B------:R-:W-:-:S06]  /*0fe0*/  SHF.L.U32 R65, R65, 0x10, RZ ;  /* 0x0000001041417819 */ /* 0x000fcc00000006ff */
[----:B------:R-:W3:Y:S01]  /*0ff0*/  MUFU.EX2 R108, R108 ;  /* 0x0000006c006c7308 */ /* 0x000ee20000000800 */
[----:B------:R-:W-:Y:S01]  /*1000*/  FADD.FTZ R84, -R60, R99 ;  /* 0x000000633c547221 */ /* 0x000fe20000010100 */
[----:B------:R-:W-:Y:S01]  /*1010*/  PRMT R66, R66, 0x7632, R66 ;  /* 0x0000763242427816 */ /* 0x000fe20000000042 */
[C---:B------:R-:W-:Y:S01]  /*1020*/  FMUL.FTZ R80, R49.reuse, R80 ;  /* 0x0000005031507220 */ /* 0x040fe20000410000 */
[C---:B------:R-:W-:Y:S01]  /*1030*/  FMUL.FTZ R50, R49.reuse, R50 ;  /* 0x0000003231327220 */ /* 0x040fe20000410000 */
[----:B------:R-:W-:Y:S01]  /*1040*/  FMUL.FTZ R84, R49, R84 ;  /* 0x0000005431547220 */ /* 0x000fe20000410000 */
[----:B------:R-:W-:Y:S01]  /*1050*/  FADD.FTZ R86, -R60, R65 ;  /* 0x000000413c567221 */ /* 0x000fe20000010100 */
[----:B------:R-:W-:Y:S01]  /*1060*/  SHF.L.U32 R65, R66, 0x10, RZ ;  /* 0x0000001042417819 */ /* 0x000fe200000006ff */
[----:B0-----:R-:W-:Y:S01]  /*1070*/  FADD.FTZ R106, R106, 1 ;  /* 0x3f8000006a6a7421 */ /* 0x001fe20000010000 */
[----:B-1----:R-:W-:Y:S01]  /*1080*/  FADD.FTZ R105, R105, 1 ;  /* 0x3f80000069697421 */ /* 0x002fe20000010000 */
[----:B------:R-:W-:Y:S01]  /*1090*/  FFMA.FTZ R61, R21, R80, R20 ;  /* 0x00000050153d7223 */ /* 0x000fe20000010014 */
[----:B------:R-:W-:Y:S01]  /*10a0*/  FFMA.FTZ R83, R22, R50, R19 ;  /* 0x0000003216537223 */ /* 0x000fe20000010013 */
[----:B------:R-:W-:Y:S01]  /*10b0*/  FFMA.FTZ R64, R7, R84, R6 ;  /* 0x0000005407407223 */ /* 0x000fe20000010006 */
[----:B------:R-:W-:Y:S01]  /*10c0*/  FMUL.FTZ R86, R49, R86 ;  /* 0x0000005631567220 */ /* 0x000fe20000410000 */
[----:B--2---:R-:W-:Y:S01]  /*10d0*/  FADD.FTZ R109, R107, 1 ;  /* 0x3f8000006b6d7421 */ /* 0x004fe20000010000 */
[----:B------:R-:W-:Y:S01]  /*10e0*/  FMUL.FTZ R104, R61, -1.4426950216293334961 ;  /* 0xbfb8aa3b3d687820 */ /* 0x000fe20000410000 */
[----:B------:R-:W-:Y:S01]  /*10f0*/  FMUL.FTZ R97, R83, -1.4426950216293334961 ;  /* 0xbfb8aa3b53617820 */ /* 0x000fe20000410000 */
[----:B------:R-:W-:Y:S01]  /*1100*/  FADD.FTZ R92, -R60, R65 ;  /* 0x000000413c5c7221 */ /* 0x000fe20000010100 */
[----:B---3--:R-:W-:Y:S01]  /*1110*/  FADD.FTZ R107, R108, 1 ;  /* 0x3f8000006c6b7421 */ /* 0x008fe20000010000 */
[----:B------:R-:W-:Y:S01]  /*1120*/  FMUL.FTZ R102, R64, -1.4426950216293334961 ;  /* 0xbfb8aa3b40667820 */ /* 0x000fe20000410000 */
[----:B------:R-:W-:Y:S01]  /*1130*/  FFMA.FTZ R65, R8, R86, R5 ;  /* 0x0000005608417223 */ /* 0x000fe20000010005 */
[----:B------:R-:W0:Y:S01]  /*1140*/  MUFU.RCP R106, R106 ;  /* 0x0000006a006a7308 */ /* 0x000e220000001000 */
[----:B------:R-:W-:-:S02]  /*1150*/  PRMT R67, R67, 0x7632, R67 ;  /* 0x0000763243437816 */ /* 0x000fc40000000043 */
[----:B------:R-:W-:-:S05]  /*1160*/  FMUL.FTZ R103, R65, -1.4426950216293334961 ;  /* 0xbfb8aa3b41677820 */ /* 0x000fca0000410000 */
[----:B------:R-:W1:Y:S01]  /*1170*/  MUFU.RCP R105, R105 ;  /* 0x0000006900697308 */ /* 0x000e620000001000 */
[----:B------:R-:W-:Y:S02]  /*1180*/  SHF.L.U32 R67, R67, 0x10, RZ ;  /* 0x0000001043437819 */ /* 0x000fe400000006ff */
[----:B------:R-:W-:-:S05]  /*1190*/  PRMT R68, R68, 0x7632, R68 ;  /* 0x0000763244447816 */ /* 0x000fca0000000044 */
[----:B------:R-:W2:Y:S01]  /*11a0*/  MUFU.EX2 R104, R104 ;  /* 0x0000006800687308 */ /* 0x000ea20000000800 */
[----:B------:R-:W-:-:S07]  /*11b0*/  FADD.FTZ R90, -R60, R67 ;  /* 0x000000433c5a7221 */ /* 0x000fce0000010100 */
[----:B------:R-:W3:Y:S01]  /*11c0*/  MUFU.EX2 R97, R97 ;  /* 0x0000006100617308 */ /* 0x000ee20000000800 */
[----:B------:R-:W-:-:S07]  /*11d0*/  FMUL.FTZ R92, R49, R92 ;  /* 0x0000005c315c7220 */ /* 0x000fce0000410000 */
[----:B------:R-:W4:Y:S01]  /*11e0*/  MUFU.RCP R107, R107 ;  /* 0x0000006b006b7308 */ /* 0x000f220000001000 */
[----:B------:R-:W-:-:S07]  /*11f0*/  SHF.L.U32 R67, R68, 0x10, RZ ;  /* 0x0000001044437819 */ /* 0x000fce00000006ff */
[----:B------:R-:W5:Y:S01]  /*1200*/  MUFU.EX2 R102, R102 ;  /* 0x0000006600667308 */ /* 0x000f620000000800 */
[----:B------:R-:W-:Y:S01]  /*1210*/  FMUL.FTZ R90, R49, R90 ;  /* 0x0000005a315a7220 */ /* 0x000fe20000410000 */
[----:B------:R-:W-:-:S06]  /*1220*/  PRMT R69, R69, 0x7632, R69 ;  /* 0x0000763245457816 */ /* 0x000fcc0000000045 */
[----:B------:R-:W5:Y:S01]  /*1230*/  MUFU.EX2 R103, R103 ;  /* 0x0000006700677308 */ /* 0x000f620000000800 */
[----:B------:R-:W-:Y:S01]  /*1240*/  FFMA.FTZ R66, R7, R92, R6 ;  /* 0x0000005c07427223 */ /* 0x000fe20000010006 */
[----:B------:R-:W-:Y:S01]  /*1250*/  FADD.FTZ R88, -R60, R67 ;  /* 0x000000433c587221 */ /* 0x000fe20000010100 */
[----:B0-----:R-:W-:Y:S01]  /*1260*/  FADD.FTZ R108, -R106, 1 ;  /* 0x3f8000006a6c7421 */ /* 0x001fe20000010100 */
[----:B-1----:R-:W-:Y:S01]  /*1270*/  FADD.FTZ R116, -R105, 1 ;  /* 0x3f80000069747421 */ /* 0x002fe20000010100 */
[----:B------:R-:W-:-:S03]  /*1280*/  FFMA.FTZ R67, R8, R90, R5 ;  /* 0x0000005a08437223 */ /* 0x000fc60000010005 */
[----:B------:R-:W0:Y:S01]  /*1290*/  MUFU.RCP R109, R109 ;  /* 0x0000006d006d7308 */ /* 0x000e220000001000 */
[C---:B------:R-:W-:Y:S01]  /*12a0*/  FMUL.FTZ R48, R49.reuse, R48 ;  /* 0x0000003031307220 */ /* 0x040fe20000410000 */
[----:B------:R-:W-:Y:S01]  /*12b0*/  FMUL.FTZ R46, R49, R46 ;  /* 0x0000002e312e7220 */ /* 0x000fe20000410000 */
[----:B------:R-:W-:Y:S01]  /*12c0*/  SHF.L.U32 R101, R69, 0x10, RZ ;  /* 0x0000001045657819 */ /* 0x000fe200000006ff */
[----:B------:R-:W-:Y:S01]  /*12d0*/  FMUL.FTZ R69, R66, -1.4426950216293334961 ;  /* 0xbfb8aa3b42457820 */ /* 0x000fe20000410000 */
[----:B------:R-:W-:Y:S01]  /*12e0*/  FMUL.FTZ R82, R49, R82 ;  /* 0x0000005231527220 */ /* 0x000fe20000410000 */
[----:B------:R-:W-:Y:S01]  /*12f0*/  FFMA.FTZ R85, R85, R108, 1 ;  /* 0x3f80000055557423 */ /* 0x000fe2000001006c */
[----:B------:R-:W-:Y:S01]  /*1300*/  FFMA.FTZ R116, R87, R116, 1 ;  /* 0x3f80000057747423 */ /* 0x000fe20000010074 */
[----:B------:R-:W-:Y:S01]  /*1310*/  FMUL.FTZ R99, R67, -1.4426950216293334961 ;  /* 0xbfb8aa3b43637820 */ /* 0x000fe20000410000 */
[----:B--2---:R-:W-:Y:S01]  /*1320*/  FADD.FTZ R104, R104, 1 ;  /* 0x3f80000068687421 */ /* 0x004fe20000010000 */
[----:B---3--:R-:W-:Y:S01]  /*1330*/  FADD.FTZ R97, R97, 1 ;  /* 0x3f80000061617421 */ /* 0x008fe20000010000 */
[----:B----4-:R-:W-:Y:S01]  /*1340*/  FADD.FTZ R87, -R107, 1 ;  /* 0x3f8000006b577421 */ /* 0x010fe20000010100 */
[----:B------:R-:W-:Y:S01]  /*1350*/  FFMA.FTZ R79, R21, R48, R20 ;  /* 0x00000030154f7223 */ /* 0x000fe20000010014 */
[--C-:B------:R-:W-:Y:S01]  /*1360*/  FFMA.FTZ R78, R22, R46, R19.reuse ;  /* 0x0000002e164e7223 */ /* 0x100fe20000010013 */
[----:B-----5:R-:W-:Y:S01]  /*1370*/  FADD.FTZ R117, R102, 1 ;  /* 0x3f80000066757421 */ /* 0x020fe20000010000 */
[----:B------:R-:W-:Y:S01]  /*1380*/  FMUL.FTZ R88, R49, R88 ;  /* 0x0000005831587220 */ /* 0x000fe20000410000 */
[----:B------:R-:W-:Y:S01]  /*1390*/  FFMA.FTZ R63, R22, R82, R19 ;  /* 0x00000052163f7223 */ /* 0x000fe20000010013 */
[----:B------:R-:W1:Y:S01]  /*13a0*/  MUFU.EX2 R69, R69 ;  /* 0x0000004500457308 */ /* 0x000e620000000800 */
[----:B------:R-:W-:Y:S01]  /*13b0*/  FADD.FTZ R94, -R60, R101 ;  /* 0x000000653c5e7221 */ /* 0x000fe20000010100 */
[----:B------:R-:W-:Y:S01]  /*13c0*/  FMUL.FTZ R102, R106, R85 ;  /* 0x000000556a667220 */ /* 0x000fe20000410000 */
[----:B------:R-:W-:Y:S01]  /*13d0*/  FFMA.FTZ R98, R98, R87, 1 ;  /* 0x3f80000062627423 */ /* 0x000fe20000010057 */
[----:B------:R-:W-:Y:S01]  /*13e0*/  FMUL.FTZ R93, R79, -1.4426950216293334961 ;  /* 0xbfb8aa3b4f5d7820 */ /* 0x000fe20000410000 */
[----:B------:R-:W-:Y:S01]  /*13f0*/  FMUL.FTZ R44, R49, R44 ;  /* 0x0000002c312c7220 */ /* 0x000fe20000410000 */
[----:B------:R-:W-:Y:S01]  /*1400*/  FMUL.FTZ R96, R78, -1.4426950216293334961 ;  /* 0xbfb8aa3b4e607820 */ /* 0x000fe20000410000 */
[----:B------:R-:W-:Y:S01]  /*1410*/  FADD.FTZ R87, R103, 1 ;  /* 0x3f80000067577421 */ /* 0x000fe20000010000 */
[----:B------:R-:W2:Y:S01]  /*1420*/  MUFU.RCP R85, R117 ;  /* 0x0000007500557308 */ /* 0x000ea20000001000 */
[----:B------:R-:W-:Y:S01]  /*1430*/  FFMA.FTZ R60, R7, R88, R6 ;  /* 0x00000058073c7223 */ /* 0x000fe20000010006 */
[----:B------:R-:W-:Y:S01]  /*1440*/  FMUL.FTZ R89, R63, -1.4426950216293334961 ;  /* 0xbfb8aa3b3f597820 */ /* 0x000fe20000410000 */
[----:B------:R-:W-:Y:S01]  /*1450*/  FMUL.FTZ R94, R49, R94 ;  /* 0x0000005e315e7220 */ /* 0x000fe20000410000 */
[----:B------:R-:W-:-:S04]  /*1460*/  FFMA.FTZ R62, R21, R44, R20 ;  /* 0x0000002c153e7223 */ /* 0x000fc80000010014 */
[----:B------:R-:W-:Y:S01]  /*1470*/  MUFU.EX2 R99, R99 ;  /* 0x0000006300637308 */ /* 0x000fe20000000800 */
[----:B------:R-:W-:Y:S01]  /*1480*/  FMUL.FTZ R100, R60, -1.4426950216293334961 ;  /* 0xbfb8aa3b3c647820 */ /* 0x000fe20000410000 */
[----:B0-----:R-:W-:-:S06]  /*1490*/  FADD.FTZ R108, -R109, 1 ;  /* 0x3f8000006d6c7421 */ /* 0x001fcc0000010100 */
[----:B------:R-:W0:Y:S01]  /*14a0*/  MUFU.RCP R104, R104 ;  /* 0x0000006800687308 */ /* 0x000e220000001000 */
[----:B------:R-:W-:-:S07]  /*14b0*/  FFMA.FTZ R68, R8, R94, R5 ;  /* 0x0000005e08447223 */ /* 0x000fce0000010005 */
[----:B------:R-:W3:Y:S01]  /*14c0*/  MUFU.RCP R97, R97 ;  /* 0x0000006100617308 */ /* 0x000ee20000001000 */
[----:B------:R-:W-:Y:S01]  /*14d0*/  FMUL.FTZ R91, R62, -1.4426950216293334961 ;  /* 0xbfb8aa3b3e5b7820 */ /* 0x000fe20000410000 */
[----:B------:R-:W-:Y:S01]  /*14e0*/  FFMA.FTZ R108, R95, R108, 1 ;  /* 0x3f8000005f6c7423 */ /* 0x000fe2000001006c */
[----:B------:R-:W-:-:S05]  /*14f0*/  SHF.L.U32 R103, R70, 0x10, RZ ;  /* 0x0000001046677819 */ /* 0x000fca00000006ff */
[----:B------:R-:W4:Y:S01]  /*1500*/  MUFU.EX2 R93, R93 ;  /* 0x0000005d005d7308 */ /* 0x000f220000000800 */
[----:B------:R-:W-:Y:S01]  /*1510*/  FMUL.FTZ R101, R68, -1.4426950216293334961 ;  /* 0xbfb8aa3b44657820 */ /* 0x000fe20000410000 */
[----:B------:R-:W-:-:S06]  /*1520*/  PRMT R95, R71, 0x7632, R95 ;  /* 0x00007632475f7816 */ /* 0x000fcc000000005f */
[----:B------:R-:W5:Y:S08]  /*1530*/  MUFU.EX2 R96, R96 ;  /* 0x0000006000607308 */ /* 0x000f700000000800 */
[----:B------:R-:W5:Y:S01]  /*1540*/  MUFU.RCP R87, R87 ;  /* 0x0000005700577308 */ /* 0x000f620000001000 */
[----:B------:R-:W-:-:S07]  /*1550*/  FMUL.FTZ R102, R103, R102 ;  /* 0x0000006667667220 */ /* 0x000fce0000410000 */
[----:B------:R-:W5:Y:S01]  /*1560*/  MUFU.EX2 R89, R89 ;  /* 0x0000005900597308 */ /* 0x000f620000000800 */
[----:B------:R-:W-:Y:S01]  /*1570*/  SHF.L.U32 R95, R95, 0x10, RZ ;  /* 0x000000105f5f7819 */ /* 0x000fe200000006ff */
[----:B------:R-:W-:Y:S01]  /*1580*/  FMUL.FTZ R106, R107, R98 ;  /* 0x000000626b6a7220 */ /* 0x000fe20000410000 */
[----:B-1----:R-:W-:-:S05]  /*1590*/  FADD.FTZ R103, R69, 1 ;  /* 0x3f80000045677421 */ /* 0x002fca0000010000 */
[----:B------:R-:W1:Y:S01]  /*15a0*/  MUFU.EX2 R100, R100 ;  /* 0x0000006400647308 */ /* 0x000e620000000800 */
[----:B------:R-:W-:Y:S01]  /*15b0*/  FMUL.FTZ R105, R105, R116 ;  /* 0x0000007469697220 */ /* 0x000fe20000410000 */
[----:B------:R-:W-:Y:S01]  /*15c0*/  FMUL.FTZ R109, R109, R108 ;  /* 0x0000006c6d6d7220 */ /* 0x000fe20000410000 */
[----:B--2---:R-:W-:Y:S01]  /*15d0*/  FADD.FTZ R69, -R85, 1 ;  /* 0x3f80000055457421 */ /* 0x004fe20000010100 */
[----:B0-----:R-:W-:-:S04]  /*15e0*/  FADD.FTZ R108, -R104, 1 ;  /* 0x3f800000686c7421 */ /* 0x001fc80000010100 */
[----:B------:R-:W0:Y:S01]  /*15f0*/  MUFU.EX2 R91, R91 ;  /* 0x0000005b005b7308 */ /* 0x000e220000000800 */
[----:B---3--:R-:W-:Y:S01]  /*1600*/  FADD.FTZ R116, -R97, 1 ;  /* 0x3f80000061747421 */ /* 0x008fe20000010100 */
[----:B------:R-:W-:Y:S01]  /*1610*/  FADD.FTZ R99, R99, 1 ;  /* 0x3f80000063637421 */ /* 0x000fe20000010000 */
[----:B------:R-:W-:Y:S01]  /*1620*/  FMUL.FTZ R95, R95, R106 ;  /* 0x0000006a5f5f7220 */ /* 0x000fe20000410000 */
[----:B------:R-:W-:-:S04]  /*1630*/  FFMA.FTZ R106, R64, R69, 1 ;  /* 0x3f800000406a7423 */ /* 0x000fc80000010045 */
[----:B------:R-:W2:Y:S01]  /*1640*/  MUFU.EX2 R101, R101 ;  /* 0x0000006500657308 */ /* 0x000ea20000000800 */
[----:B------:R-:W-:Y:S01]  /*1650*/  FFMA.FTZ R61, R61, R108, 1 ;  /* 0x3f8000003d3d7423 */ /* 0x000fe2000001006c */
[----:B------:R-:W-:Y:S01]  /*1660*/  FFMA.FTZ R116, R83, R116, 1 ;  /* 0x3f80000053747423 */ /* 0x000fe20000010074 */
[----:B----4-:R-:W-:Y:S01]  /*1670*/  FADD.FTZ R93, R93, 1 ;  /* 0x3f8000005d5d7421 */ /* 0x010fe20000010000 */
[----:B-----5:R-:W-:Y:S01]  /*1680*/  FADD.FTZ R96, R96, 1 ;  /* 0x3f80000060607421 */ /* 0x020fe20000010000 */
[----:B------:R-:W-:Y:S01]  /*1690*/  FADD.FTZ R108, -R87, 1 ;  /* 0x3f800000576c7421 */ /* 0x000fe20000010100 */
[----:B------:R-:W-:Y:S02]  /*16a0*/  SHF.L.U32 R98, R71, 0x10, RZ ;  /* 0x0000001047627819 */ /* 0x000fe400000006ff */
[----:B------:R-:W3:Y:S01]  /*16b0*/  MUFU.RCP R64, R99 ;  /* 0x0000006300407308 */ /* 0x000ee20000001000 */
[----:B------:R-:W-:Y:S01]  /*16c0*/  FADD.FTZ R71, R89, 1 ;  /* 0x3f80000059477421 */ /* 0x000fe20000010000 */
[----:B------:R-:W-:Y:S01]  /*16d0*/  FMUL.FTZ R116, R97, R116 ;  /* 0x0000007461747220 */ /* 0x000fe20000410000 */
[----:B------:R-:W-:Y:S01]  /*16e0*/  FFMA.FTZ R108, R65, R108, 1 ;  /* 0x3f800000416c7423 */ /* 0x000fe2000001006c */
[----:B------:R-:W-:Y:S01]  /*16f0*/  SHF.L.U32 R97, R72, 0x10, RZ ;  /* 0x0000001048617819 */ /* 0x000fe200000006ff */
[----:B-1----:R-:W-:-:S03]  /*1700*/  FADD.FTZ R65, R100, 1 ;  /* 0x3f80000064417421 */ /* 0x002fc60000010000 */
[----:B------:R-:W1:Y:S01]  /*1710*/  MUFU.RCP R103, R103 ;  /* 0x0000006700677308 */ /* 0x000e620000001000 */
[----:B------:R-:W-:Y:S01]  /*1720*/  PRMT R72, R72, 0x7632, R72 ;  /* 0x0000763248487816 */ /* 0x000fe20000000048 */
[----:B0-----:R-:W-:Y:S01]  /*1730*/  FADD.FTZ R91, R91, 1 ;  /* 0x3f8000005b5b7421 */ /* 0x001fe20000010000 */
[----:B------:R-:W-:Y:S01]  /*1740*/  FMUL.FTZ R104, R104, R61 ;  /* 0x0000003d68687220 */ /* 0x000fe20000410000 */
[----:B------:R-:W-:-:S04]  /*1750*/  PRMT R61, R73, 0x7632, R61 ;  /* 0x00007632493d7816 */ /* 0x000fc8000000003d */
[----:B------:R-:W0:Y:S01]  /*1760*/  MUFU.RCP R93, R93 ;  /* 0x0000005d005d7308 */ /* 0x000e220000001000 */
[----:B------:R-:W-:Y:S01]  /*1770*/  SHF.L.U32 R72, R72, 0x10, RZ ;  /* 0x0000001048487819 */ /* 0x000fe200000006ff */
[----:B------:R-:W-:Y:S01]  /*1780*/  FMUL.FTZ R85, R85, R106 ;  /* 0x0000006a55557220 */ /* 0x000fe20000410000 */
[----:B--2---:R-:W-:-:S05]  /*1790*/  FADD.FTZ R101, R101, 1 ;  /* 0x3f80000065657421 */ /* 0x004fca0000010000 */
[----:B------:R-:W2:Y:S01]  /*17a0*/  MUFU.RCP R96, R96 ;  /* 0x0000006000607308 */ /* 0x000ea20000001000 */
[----:B------:R-:W-:Y:S01]  /*17b0*/  SHF.L.U32 R89, R61, 0x10, RZ ;  /* 0x000000103d597819 */ /* 0x000fe200000006ff */
[----:B------:R-:W-:-:S06]  /*17c0*/  FMUL.FTZ R61, R72, R85 ;  /* 0x00000055483d7220 */ /* 0x000fcc0000410000 */
[----:B------:R-:W4:Y:S01]  /*17d0*/  MUFU.RCP R71, R71 ;  /* 0x0000004700477308 */ /* 0x000f220000001000 */
[----:B------:R-:W-:Y:S01]  /*17e0*/  FMUL.FTZ R97, R97, R104 ;  /* 0x0000006861617220 */ /* 0x000fe20000410000 */
[----:B---3--:R-:W-:-:S06]  /*17f0*/  FADD.FTZ R104, -R64, 1 ;  /* 0x3f80000040687421 */ /* 0x008fcc0000010100 */
[----:B------:R-:W3:Y:S01]  /*1800*/  MUFU.RCP R65, R65 ;  /* 0x0000004100417308 */ /* 0x000ee20000001000 */
[----:B------:R-:W-:Y:S01]  /*1810*/  SHF.L.U32 R69, R73, 0x10, RZ ;  /* 0x0000001049457819 */ /* 0x000fe200000006ff */
[----:B-1----:R-:W-:-:S06]  /*1820*/  FADD.FTZ R73, -R103, 1 ;  /* 0x3f80000067497421 */ /* 0x002fcc0000010100 */
[----:B------:R-:W1:Y:S01]  /*1830*/  MUFU.RCP R91, R91 ;  /* 0x0000005b005b7308 */ /* 0x000e620000001000 */
[----:B------:R-:W-:-:S07]  /*1840*/  FFMA.FTZ R67, R67, R104, 1 ;  /* 0x3f80000043437423 */ /* 0x000fce0000010068 */
[----:B------:R-:W5:Y:S01]  /*1850*/  MUFU.RCP R72, R101 ;  /* 0x0000006500487308 */ /* 0x000f620000001000 */
[----:B0-----:R-:W-:Y:S01]  /*1860*/  FADD.FTZ R100, -R93, 1 ;  /* 0x3f8000005d647421 */ /* 0x001fe20000010100 */
[----:B--2---:R-:W-:Y:S01]  /*1870*/  FADD.FTZ R83, -R96, 1 ;  /* 0x3f80000060537421 */ /* 0x004fe20000010100 */
[----:B------:R-:W-:Y:S01]  /*1880*/  FFMA.FTZ R66, R66, R73, 1 ;  /* 0x3f80000042427423 */ /* 0x000fe20000010049 */
[----:B------:R-:W-:Y:S01]  /*1890*/  FMUL.FTZ R73, R64, R67 ;  /* 0x0000004340497220 */ /* 0x000fe20000410000 */
[----:B----4-:R-:W-:Y:S01]  /*18a0*/  FADD.FTZ R64, -R71, 1 ;  /* 0x3f80000047407421 */ /* 0x010fe20000010100 */
[----:B------:R-:W-:Y:S01]  /*18b0*/  FFMA.FTZ R100, R79, R100, 1 ;  /* 0x3f8000004f647423 */ /* 0x000fe20000010064 */
[----:B------:R-:W-:Y:S01]  /*18c0*/  FFMA.FTZ R83, R78, R83, 1 ;  /* 0x3f8000004e537423 */ /* 0x000fe20000010053 */
[----:B---3--:R-:W-:Y:S01]  /*18d0*/  FADD.FTZ R79, -R65, 1 ;  /* 0x3f800000414f7421 */ /* 0x008fe20000010100 */
[----:B------:R-:W-:Y:S01]  /*18e0*/  PRMT R70, R70, 0x7632, R70 ;  /* 0x0000763246467816 */ /* 0x000fe20000000046 */
[----:B------:R-:W-:Y:S01]  /*18f0*/  FFMA.FTZ R64, R63, R64, 1 ;  /* 0x3f8000003f407423 */ /* 0x000fe20000010040 */
[----:B------:R-:W-:Y:S01]  /*1900*/  FMUL.FTZ R96, R96, R83 ;  /* 0x0000005360607220 */ /* 0x000fe20000410000 */
[----:B------:R-:W-:Y:S01]  /*1910*/  FMUL.FTZ R78, R103, R66 ;  /* 0x00000042674e7220 */ /* 0x000fe20000410000 */
[----:B-1----:R-:W-:Y:S01]  /*1920*/  FADD.FTZ R67, -R91, 1 ;  /* 0x3f8000005b437421 */ /* 0x002fe20000010100 */
[----:B------:R-:W-:Y:S01]  /*1930*/  FFMA.FTZ R66, R60, R79, 1 ;  /* 0x3f8000003c427423 */ /* 0x000fe2000001004f */
[----:B------:R-:W-:Y:S01]  /*1940*/  SHF.L.U32 R70, R70, 0x10, RZ ;  /* 0x0000001046467819 */ /* 0x000fe200000006ff */
[----:B------:R-:W-:Y:S01]  /*1950*/  FMUL.FTZ R60, R71, R64 ;  /* 0x00000040473c7220 */ /* 0x000fe20000410000 */
[----:B-----5:R-:W-:Y:S01]  /*1960*/  FADD.FTZ R83, -R72, 1 ;  /* 0x3f80000048537421 */ /* 0x020fe20000010100 */
[----:B------:R-:W-:Y:S01]  /*1970*/  PRMT R63, R74, 0x7632, R63 ;  /* 0x000076324a3f7816 */ /* 0x000fe2000000003f */
[----:B------:R-:W-:Y:S01]  /*1980*/  FFMA.FTZ R62, R62, R67, 1 ;  /* 0x3f8000003e3e7423 */ /* 0x000fe20000010043 */
[C---:B------:R-:W-:Y:S01]  /*1990*/  PRMT R64, R75.reuse, 0x7632, R64 ;  /* 0x000076324b407816 */ /* 0x040fe20000000040 */
[----:B------:R-:W-:Y:S01]  /*19a0*/  FFMA.FTZ R83, R68, R83, 1 ;  /* 0x3f80000044537423 */ /* 0x000fe20000010053 */
[----:B------:R-:W-:Y:S01]  /*19b0*/  SHF.L.U32 R67, R75, 0x10, RZ ;  /* 0x000000104b437819 */ /* 0x000fe200000006ff */
[----:B------:R-:W-:Y:S01]  /*19c0*/  FMUL.FTZ R70, R70, R109 ;  /* 0x0000006d46467220 */ /* 0x000fe20000410000 */
[----:B------:R-:W-:Y:S01]  /*19d0*/  SHF.L.U32 R63, R63, 0x10, RZ ;  /* 0x000000103f3f7819 */ /* 0x000fe200000006ff */
[----:B------:R-:W-:Y:S01]  /*19e0*/  FMUL.FTZ R99, R21, R102 ;  /* 0x0000006615637220 */ /* 0x000fe20000410000 */
[----:B------:R-:W-:Y:S01]  /*19f0*/  SHF.L.U32 R64, R64, 0x10, RZ ;  /* 0x0000001040407819 */ /* 0x000fe200000006ff */
[----:B------:R-:W-:Y:S01]  /*1a00*/  FMUL.FTZ R91, R91, R62 ;  /* 0x0000003e5b5b7220 */ /* 0x000fe20000410000 */
[----:B------:R-:W-:Y:S01]  /*1a10*/  SHF.L.U32 R68, R76, 0x10, RZ ;  /* 0x000000104c447819 */ /* 0x000fe200000006ff */
[----:B------:R-:W-:Y:S01]  /*1a20*/  FMUL.FTZ R62, R72, R83 ;  /* 0x00000053483e7220 */ /* 0x000fe20000410000 */
[----:B------:R-:W-:Y:S01]  /*1a30*/  FMUL.FTZ R98, R98, R105 ;  /* 0x0000006962627220 */ /* 0x000fe20000410000 */
[----:B------:R-:W-:Y:S01]  /*1a40*/  FMUL.FTZ R66, R65, R66 ;  /* 0x0000004241427220 */ /* 0x000fe20000410000 */
[----:B------:R-:W-:Y:S01]  /*1a50*/  FMUL.FTZ R67, R67, R96 ;  /* 0x0000006043437220 */ /* 0x000fe20000410000 */
[----:B------:R-:W-:Y:S01]  /*1a60*/  FFMA.FTZ R75, R81, R95, R52 ;  /* 0x0000005f514b7223 */ /* 0x000fe20000010034 */
[----:B------:R-:W-:Y:S01]  /*1a70*/  FADD.FTZ R72, R95, R53 ;  /* 0x000000355f487221 */ /* 0x000fe20000010000 */
[----:B------:R-:W-:Y:S01]  /*1a80*/  FMUL.FTZ R65, R63, R78 ;  /* 0x0000004e3f417220 */ /* 0x000fe20000410000 */
[----:B------:R-:W-:Y:S01]  /*1a90*/  FFMA.FTZ R71, R3, R102, R58 ;  /* 0x0000006603477223 */ /* 0x000fe2000001003a */
[-C--:B------:R-:W-:Y:S01]  /*1aa0*/  FMUL.FTZ R96, R7, R70.reuse ;  /* 0x0000004607607220 */ /* 0x080fe20000410000 */
[----:B------:R-:W-:Y:S01]  /*1ab0*/  FADD.FTZ R53, RZ, R99 ;  /* 0x00000063ff357221 */ /* 0x000fe20000010000 */
[----:B------:R-:W-:Y:S01]  /*1ac0*/  FFMA.FTZ R52, R3, R99, RZ ;  /* 0x0000006303347223 */ /* 0x000fe200000100ff */
[----:B------:R-:W-:Y:S01]  /*1ad0*/  FMUL.FTZ R63, R64, R73 ;  /* 0x00000049403f7220 */ /* 0x000fe20000410000 */
[----:B------:R-:W-:Y:S01]  /*1ae0*/  FADD.FTZ R58, R102, R59 ;  /* 0x0000003b663a7221 */ /* 0x000fe20000010000 */
[----:B------:R-:W-:Y:S01]  /*1af0*/  FMUL.FTZ R64, R68, R91 ;  /* 0x0000005b44407220 */ /* 0x000fe20000410000 */
[----:B------:R-:W-:Y:S01]  /*1b00*/  FFMA.FTZ R59, R51, R70, R56 ;  /* 0x00000046333b7223 */ /* 0x000fe20000010038 */
[-C--:B------:R-:W-:Y:S01]  /*1b10*/  FFMA.FTZ R73, R47, R98.reuse, R54 ;  /* 0x000000622f497223 */ /* 0x080fe20000010036 */
[----:B------:R-:W-:Y:S01]  /*1b20*/  FADD.FTZ R68, R98, R55 ;  /* 0x0000003762447221 */ /* 0x000fe20000010000 */
[----:B------:R-:W-:Y:S01]  /*1b30*/  FADD.FTZ R56, R70, R57 ;  /* 0x0000003946387221 */ /* 0x000fe20000010000 */
[----:B------:R-:W-:Y:S01]  /*1b40*/  FMUL.FTZ R98, R22, R98 ;  /* 0x0000006216627220 */ /* 0x000fe20000410000 */
[----:B------:R-:W-:Y:S01]  /*1b50*/  FADD.FTZ R57, R53, R96 ;  /* 0x0000006035397221 */ /* 0x000fe20000010000 */
[----:B------:R-:W-:Y:S01]  /*1b60*/  FFMA.FTZ R54, R51, R96, R52 ;  /* 0x0000006033367223 */ /* 0x000fe20000010034 */
[----:B------:R-:W-:Y:S01]  /*1b70*/  FADD.FTZ R70, R58, R97 ;  /* 0x000000613a467221 */ /* 0x000fe20000010000 */
[----:B------:R-:W-:Y:S01]  /*1b80*/  FMUL.FTZ R95, R8, R95 ;  /* 0x0000005f085f7220 */ /* 0x000fe20000410000 */
[----:B------:R-:W-:Y:S01]  /*1b90*/  FADD.FTZ R58, R57, R98 ;  /* 0x00000062393a7221 */ /* 0x000fe20000010000 */
[----:B------:R-:W-:Y:S01]  /*1ba0*/  FFMA.FTZ R54, R47, R98, R54 ;  /* 0x000000622f367223 */ /* 0x000fe20000010036 */
[----:B------:R-:W-:Y:S01]  /*1bb0*/  FFMA.FTZ R71, R80, R97, R71 ;  /* 0x0000006150477223 */ /* 0x000fe20000010047 */
[----:B------:R-:W-:Y:S01]  /*1bc0*/  FFMA.FTZ R57, R84, R61, R59 ;  /* 0x0000003d54397223 */ /* 0x000fe2000001003b */
[----:B------:R-:W-:Y:S01]  /*1bd0*/  FMUL.FTZ R97, R21, R97 ;  /* 0x0000006115617220 */ /* 0x000fe20000410000 */
[----:B------:R-:W-:Y:S01]  /*1be0*/  FADD.FTZ R58, R58, R95 ;  /* 0x0000005f3a3a7221 */ /* 0x000fe20000010000 */
[----:B------:R-:W-:Y:S01]  /*1bf0*/  FFMA.FTZ R59, R81, R95, R54 ;  /* 0x0000005f513b7223 */ /* 0x000fe20000010036 */
[----:B------:R-:W-:Y:S01]  /*1c00*/  FMUL.FTZ R108, R87, R108 ;  /* 0x0000006c576c7220 */ /* 0x000fe20000410000 */
[----:B------:R-:W-:Y:S01]  /*1c10*/  SHF.L.U32 R87, R74, 0x10, RZ ;  /* 0x000000104a577819 */ /* 0x000fe200000006ff */
[----:B------:R-:W-:Y:S01]  /*1c20*/  FMUL.FTZ R69, R69, R116 ;  /* 0x0000007445457220 */ /* 0x000fe20000410000 */
[----:B------:R-:W-:Y:S01]  /*1c30*/  FMUL.FTZ R100, R93, R100 ;  /* 0x000000645d647220 */ /* 0x000fe20000410000 */
[----:B------:R-:W-:Y:S01]  /*1c40*/  FADD.FTZ R54, R56, R61 ;  /* 0x0000003d38367221 */ /* 0x000fe20000010000 */
[----:B------:R-:W-:Y:S01]  /*1c50*/  FMUL.FTZ R91, R7, R61 ;  /* 0x0000003d075b7220 */ /* 0x000fe20000410000 */
[----:B------:R-:W-:Y:S01]  /*1c60*/  FADD.FTZ R58, R58, R97 ;  /* 0x000000613a3a7221 */ /* 0x000fe20000010000 */
[----:B------:R-:W-:Y:S01]  /*1c70*/  FFMA.FTZ R61, R80, R97, R59 ;  /* 0x00000061503d7223 */ /* 0x000fe2000001003b */
[----:B------:R-:W-:Y:S01]  /*1c80*/  FMUL.FTZ R89, R89, R108 ;  /* 0x0000006c59597220 */ /* 0x000fe20000410000 */
[----:B------:R-:W-:Y:S01]  /*1c90*/  FMUL.FTZ R87, R87, R100 ;  /* 0x0000006457577220 */ /* 0x000fe20000410000 */
[-C--:B------:R-:W-:Y:S01]  /*1ca0*/  FFMA.FTZ R53, R50, R69.reuse, R73 ;  /* 0x0000004532357223 */ /* 0x080fe20000010049 */
[----:B------:R-:W-:Y:S01]  /*1cb0*/  FADD.FTZ R52, R68, R69 ;  /* 0x0000004544347221 */ /* 0x000fe20000010000 */
[----:B------:R-:W-:Y:S01]  /*1cc0*/  FMUL.FTZ R93, R22, R69 ;  /* 0x00000045165d7220 */ /* 0x000fe20000410000 */
[----:B------:R-:W-:Y:S01]  /*1cd0*/  FADD.FTZ R58, R58, R91 ;  /* 0x0000005b3a3a7221 */ /* 0x000fe20000010000 */
[----:B------:R-:W-:Y:S01]  /*1ce0*/  FFMA.FTZ R69, R84, R91, R61 ;  /* 0x0000005b54457223 */ /* 0x000fe2000001003d */
[----:B------:R-:W-:Y:S01]  /*1cf0*/  FFMA.FTZ R59, R86, R89, R75 ;  /* 0x00000059563b7223 */ /* 0x000fe2000001004b */
[----:B------:R-:W-:Y:S01]  /*1d00*/  FADD.FTZ R56, R72, R89 ;  /* 0x0000005948387221 */ /* 0x000fe20000010000 */
[----:B------:R-:W-:Y:S01]  /*1d10*/  FFMA.FTZ R61, R48, R87, R71 ;  /* 0x00000057303d7223 */ /* 0x000fe20000010047 */
[----:B------:R-:W-:Y:S01]  /*1d20*/  FMUL.FTZ R89, R8, R89 ;  /* 0x0000005908597220 */ /* 0x000fe20000410000 */
[----:B------:R-:W-:Y:S01]  /*1d30*/  FADD.FTZ R58, R58, R93 ;  /* 0x0000005d3a3a7221 */ /* 0x000fe20000010000 */
[----:B------:R-:W-:Y:S01]  /*1d40*/  FFMA.FTZ R71, R50, R93, R69 ;  /* 0x0000005d32477223 */ /* 0x000fe20000010045 */
[----:B------:R-:W-:Y:S01]  /*1d50*/  FADD.FTZ R69, R70, R87 ;  /* 0x0000005746457221 */ /* 0x000fe20000010000 */
[----:B------:R-:W-:Y:S01]  /*1d60*/  FMUL.FTZ R87, R21, R87 ;  /* 0x0000005715577220 */ /* 0x000fe20000410000 */
[----:B------:R-:W-:Y:S01]  /*1d70*/  FADD.FTZ R58, R58, R89 ;  /* 0x000000593a3a7221 */ /* 0x000fe20000010000 */
[----:B------:R-:W-:Y:S01]  /*1d80*/  FFMA.FTZ R71, R86, R89, R71 ;  /* 0x0000005956477223 */ /* 0x000fe20000010047 */
[----:B------:R-:W-:Y:S01]  /*1d90*/  PRMT R55, R76, 0x7632, R55 ;  /* 0x000076324c377816 */ /* 0x000fe20000000037 */
        /* <DEDUP_REMOVED lines=11> */
[----:B------:R-:W-:Y:S01]  /*1e50*/  PRMT R55, R77, 0x7632, R55 ;  /* 0x000076324d377816 */ /* 0x000fe20000000037 */
[----:B------:R-:W-:Y:S01]  /*1e60*/  FMUL.FTZ R101, R21, R64 ;  /* 0x0000004015657220 */ /* 0x000fe20000410000 */
[----:B------:R-:W-:Y:S01]  /*1e70*/  SHF.L.U32 R77, R77, 0x10, RZ ;  /* 0x000000104d4d7819 */ /* 0x000fe200000006ff */
        /* <DEDUP_REMOVED lines=11> */
[----:B------:R-:W-:Y:S01]  /*1f30*/  FFMA.FTZ R55, R46, R67, R53 ;  /* 0x000000432e377223 */ /* 0x000fe20000010035 */
[----:B------:R-:W-:Y:S01]  /*1f40*/  FMUL.FTZ R107, R8, R62 ;  /* 0x0000003e086b7220 */ /* 0x000fe20000410000 */
[----:B------:R-:W-:Y:S01]  /*1f50*/  FADD.FTZ R58, R58, R105 ;  /* 0x000000693a3a7221 */ /* 0x000fe20000010000 */
[----:B------:R-:W-:Y:S01]  /*1f60*/  FFMA.FTZ R53, R82, R105, R71 ;  /* 0x0000006952357223 */ /* 0x000fe20000010047 */
[----:B------:R-:W-:-:S02]  /*1f70*/  FADD.FTZ R67, R52, R67 ;  /* 0x0000004334437221 */ /* 0x000fc40000010000 */
[----:B------:R-:W-:Y:S01]  /*1f80*/  FADD.FTZ R52, R58, R107 ;  /* 0x0000006b3a347221 */ /* 0x000fe20000010000 */
[----:B------:R-:W-:Y:S01]  /*1f90*/  FFMA.FTZ R53, R94, R107, R53 ;  /* 0x0000006b5e357223 */ /* 0x000fe20000010035 */
[----:B------:R-:W-:Y:S01]  /*1fa0*/  FFMA.FTZ R57, R92, R65, R57 ;  /* 0x000000415c397223 */ /* 0x000fe20000010039 */
[----:B------:R-:W-:Y:S01]  /*1fb0*/  FFMA.FTZ R71, R90, R63, R59 ;  /* 0x0000003f5a477223 */ /* 0x000fe2000001003b */
[----:B------:R-:W-:Y:S01]  /*1fc0*/  FADD.FTZ R65, R54, R65 ;  /* 0x0000004136417221 */ /* 0x000fe20000010000 */
[----:B------:R-:W-:Y:S01]  /*1fd0*/  FADD.FTZ R63, R56, R63 ;  /* 0x0000003f383f7221 */ /* 0x000fe20000010000 */
[----:B------:R0:W-:Y:S01]  /*1fe0*/  STS.64 [R23], R52 ;  /* 0x0000003417007388 */ /* 0x0001e20000000a00 */
[----:B------:R-:W-:Y:S01]  /*1ff0*/  FFMA.FTZ R54, R82, R60, R55 ;  /* 0x0000003c52367223 */ /* 0x000fe20000010037 */
[----:B------:R-:W-:Y:S01]  /*2000*/  FFMA.FTZ R56, R88, R66, R57 ;  /* 0x0000004258387223 */ /* 0x000fe20000010039 */
[----:B------:R-:W-:Y:S01]  /*2010*/  FFMA.FTZ R58, R44, R64, R61 ;  /* 0x000000402c3a7223 */ /* 0x000fe2000001003d */
[----:B------:R-:W-:Y:S01]  /*2020*/  FADD.FTZ R59, R69, R64 ;  /* 0x00000040453b7221 */ /* 0x000fe20000010000 */
[----:B------:R-:W-:Y:S01]  /*2030*/  FADD.FTZ R55, R67, R60 ;  /* 0x0000003c43377221 */ /* 0x000fe20000010000 */
[----:B------:R-:W-:Y:S01]  /*2040*/  FADD.FTZ R57, R65, R66 ;  /* 0x0000004241397221 */ /* 0x000fe20000010000 */
[----:B------:R-:W-:Y:S01]  /*2050*/  CS2R R78, SRZ ;  /* 0x00000000004e7805 */ /* 0x000fe2000001ff00 */
[----:B0-----:R-:W-:Y:S01]  /*2060*/  FFMA.FTZ R52, R94, R62, R71 ;  /* 0x0000003e5e347223 */ /* 0x001fe20000010047 */
[----:B------:R-:W-:Y:S01]  /*2070*/  FADD.FTZ R53, R63, R62 ;  /* 0x0000003e3f357221 */ /* 0x000fe20000010000 */
        /* <DEDUP_REMOVED lines=20> */
.L_x_357:
[----:B------:R-:W-:Y:S04]  /*21c0*/  BSSY.RECONVERGENT B0, `(.L_x_358) ;  /* 0x0000020000007945 */ /* 0x000fe80003800200 */
[----:B------:R-:W-:Y:S05]  /*21d0*/  @P1 BRA `(.L_x_359) ;  /* 0x0000000000781947 */ /* 0x000fea0003800000 */
[----:B------:R-:W1:Y:S04]  /*21e0*/  LDS.64 R60, [R34] ;  /* 0x00000000223c7984 */ /* 0x000e680000000a00 */
[----:B------:R-:W2:Y:S04]  /*21f0*/  LDS.64 R62, [R33] ;  /* 0x00000000213e7984 */ /* 0x000ea80000000a00 */
[----:B------:R-:W3:Y:S04]  /*2200*/  LDS.64 R64, [R32] ;  /* 0x0000000020407984 */ /* 0x000ee80000000a00 */
[----:B0-----:R-:W0:Y:S04]  /*2210*/  LDS.64 R66, [R31] ;  /* 0x000000001f427984 */ /* 0x001e280000000a00 */
[----:B------:R-:W4:Y:S04]  /*2220*/  LDS.64 R68, [R30] ;  /* 0x000000001e447984 */ /* 0x000f280000000a00 */
[----:B------:R-:W5:Y:S04]  /*2230*/  LDS.64 R70, [R29] ;  /* 0x000000001d467984 */ /* 0x000f680000000a00 */
[----:B------:R-:W5:Y:S04]  /*2240*/  LDS.64 R72, [R28] ;  /* 0x000000001c487984 */ /* 0x000f680000000a00 */
[----:B------:R-:W5:Y:S04]  /*2250*/  LDS.64 R74, [R27] ;  /* 0x000000001b4a7984 */ /* 0x000f680000000a00 */
[----:B------:R-:W5:Y:S04]  /*2260*/  LDS.64 R76, [R26] ;  /* 0x000000001a4c7984 */ /* 0x000f680000000a00 */
[----:B------:R-:W5:Y:S01]  /*2270*/  LDS.64 R78, [R25] ;  /* 0x00000000194e7984 */ /* 0x000f620000000a00 */
        /* <DEDUP_REMOVED lines=20> */
.L_x_359:
[----:B------:R-:W-:Y:S05]  /*23c0*/  BSYNC.RECONVERGENT B0 ;  /* 0x0000000000007941 */ /* 0x000fea0003800200 */
.L_x_358:
        /* <DEDUP_REMOVED lines=24> */
.L_x_362:
[----:B------:R-:W2:Y:S04]  /*2550*/  LD.E.STRONG.GPU R61, desc[UR10][R110.64+0x8] ;  /* 0x0000080a6e3d7980 */ /* 0x000ea8000c10f900 */
[----:B--2---:R-:W-:Y:S01]  /*2560*/  CCTL.IVALL ;  /* 0x00000000ff00798f */ /* 0x004fe20002000000 */
[----:B------:R-:W-:Y:S05]  /*2570*/  YIELD ;  /* 0x0000000000007946 */ /* 0x000fea0003800000 */
[----:B-----5:R-:W-:-:S04]  /*2580*/  LOP3.LUT R61, R61, R60, RZ, 0x3c, !PT ;  /* 0x0000003c3d3d7212 */ /* 0x020fc800078e3cff */
[----:B------:R-:W-:-:S13]  /*2590*/  ISETP.GT.AND P1, PT, R61, -0x1, PT ;  /* 0xffffffff3d00780c */ /* 0x000fda0003f24270 */
[----:B------:R-:W-:Y:S05]  /*25a0*/  @P1 BRA `(.L_x_362) ;  /* 0xfffffffc00e81947 */ /* 0x000fea000383ffff */
.L_x_361:
[----:B------:R-:W-:Y:S05]  /*25b0*/  WARPSYNC.ALL ;  /* 0x0000000000007948 */ /* 0x000fea0003800000 */
[----:B------:R-:W-:Y:S06]  /*25c0*/  BAR.SYNC.DEFER_BLOCKING 0x0 ;  /* 0x0000000000007b1d */ /* 0x000fec0000010000 */
[----:B------:R-:W-:Y:S05]  /*25d0*/  BRA `(.L_x_363) ;  /* 0x00000000003c7947 */ /* 0x000fea0003800000 */
.L_x_360:
[----:B------:R-:W-:Y:S01]  /*25e0*/  BAR.SYNC.DEFER_BLOCKING 0x0 ;  /* 0x0000000000007b1d */ /* 0x000fe20000010000 */
[----:B------:R-:W-:-:S13]  /*25f0*/  ISETP.NE.AND P1, PT, R41, RZ, PT ;  /* 0x000000ff2900720c */ /* 0x000fda0003f25270 */
[----:B------:R-:W-:Y:S05]  /*2600*/  @P1 BRA `(.L_x_364) ;  /* 0x0000000000281947 */ /* 0x000fea0003800000 */
[----:B------:R-:W-:Y:S06]  /*2610*/  MEMBAR.ALL.GPU ;  /* 0x0000000000007992 */ /* 0x000fec000000a000 */
[----:B------:R-:W-:-:S00]  /*2620*/  ERRBAR ;  /* 0x00000000000079ab */ /* 0x000fc00000000000 */
[----:B------:R-:W-:Y:S06]  /*2630*/  CGAERRBAR ;  /* 0x00000000000075ab */ /* 0x000fec0000000000 */
[----:B------:R0:W5:Y:S02]  /*2640*/  ATOM.E.ADD.STRONG.GPU PT, R60, desc[UR10][R114.64], R15 ;  /* 0x8000000f723c798a */ /* 0x00016400081ef10a */
.L_x_365:
[----:B------:R-:W2:Y:S04]  /*2650*/  LD.E.STRONG.GPU R61, desc[UR10][R114.64] ;  /* 0x0000000a723d7980 */ /* 0x000ea8000c10f900 */
[----:B--2---:R-:W-:Y:S01]  /*2660*/  CCTL.IVALL ;  /* 0x00000000ff00798f */ /* 0x004fe20002000000 */
[----:B------:R-:W-:Y:S05]  /*2670*/  YIELD ;  /* 0x0000000000007946 */ /* 0x000fea0003800000 */
[----:B-----5:R-:W-:-:S04]  /*2680*/  LOP3.LUT R61, R61, R60, RZ, 0x3c, !PT ;  /* 0x0000003c3d3d7212 */ /* 0x020fc800078e3cff */
[----:B------:R-:W-:-:S13]  /*2690*/  ISETP.GT.AND P1, PT, R61, -0x1, PT ;  /* 0xffffffff3d00780c */ /* 0x000fda0003f24270 */
[----:B------:R-:W-:Y:S05]  /*26a0*/  @P1 BRA `(.L_x_365) ;  /* 0xfffffffc00e81947 */ /* 0x000fea000383ffff */
.L_x_364:
[----:B------:R-:W-:Y:S05]  /*26b0*/  WARPSYNC.ALL ;  /* 0x0000000000007948 */ /* 0x000fea0003800000 */
[----:B------:R-:W-:Y:S06]  /*26c0*/  BAR.SYNC.DEFER_BLOCKING 0x0 ;  /* 0x0000000000007b1d */ /* 0x000fec0000010000 */
.L_x_363:
        /* <DEDUP_REMOVED lines=18> */
.L_x_367:
[----:B------:R-:W-:Y:S05]  /*27f0*/  BSYNC.RECONVERGENT B0 ;  /* 0x0000000000007941 */ /* 0x000fea0003800200 */
.L_x_366:
        /* <DEDUP_REMOVED lines=23> */
[----:B------:R-:W-:Y:S01]  /*2970*/  @!P1 FMUL.FTZ R60, R60, 2.4414062863797880709e-05 ;  /* 0x37cccccd3c3c9820 */ /* 0x000fe20000410000 */
[----:B------:R-:W-:-:S05]  /*2980*/  @!P1 FMUL.FTZ R61, R61, 2.4414062863797880709e-05 ;  /* 0x37cccccd3d3d9820 */ /* 0x000fca0000410000 */
[----:B------:R-:W-:Y:S01]  /*2990*/  @!P1 STS.64 [R39+UR4], R60 ;  /* 0x0000003c27009988 */ /* 0x000fe20008000a04 */
[----:B------:R-:W-:Y:S01]  /*29a0*/  BAR.SYNC.DEFER_BLOCKING 0x0 ;  /* 0x0000000000007b1d */ /* 0x000fe20000010000 */
[----:B--2---:R-:W-:-:S05]  /*29b0*/  IADD3 R2, P1, PT, R2, UR12, RZ ;  /* 0x0000000c02027c10 */ /* 0x004fca000ff3e0ff */
        /* <DEDUP_REMOVED lines=51> */
[----:B------:R-:W-:Y:S02]  /*2cf0*/  IADD3.X R3, PT, PT, R0, UR13, RZ, P1, !PT ;  /* 0x0000000d00037c10 */ /* 0x000fe40008ffe4ff */
[----:B------:R-:W-:Y:S02]  /*2d00*/  F2FP.BF16.F32.PACK_AB R47, R51, R98 ;  /* 0x00000062332f723e */ /* 0x000fe400000010ff */
[----:B------:R-:W-:Y:S02]  /*2d10*/  F2FP.BF16.F32.PACK_AB R49, R63, R50 ;  /* 0x000000323f31723e */ /* 0x000fe400000010ff */
[----:B------:R-:W-:Y:S01]  /*2d20*/  F2FP.BF16.F32.PACK_AB R60, R65, R60 ;  /* 0x0000003c413c723e */ /* 0x000fe200000010ff */
[----:B------:R1:W-:Y:S01]  /*2d30*/  STG.E.64 desc[UR10][R2.64], R46 ;  /* 0x0000002e02007986 */ /* 0x0003e2000c101b0a */
[----:B------:R-:W-:-:S02]  /*2d40*/  F2FP.BF16.F32.PACK_AB R61, R67, R62 ;  /* 0x0000003e433d723e */ /* 0x000fc400000010ff */
[----:B------:R-:W-:Y:S01]  /*2d50*/  F2FP.BF16.F32.PACK_AB R70, R69, R44 ;  /* 0x0000002c4546723e */ /* 0x000fe200000010ff */
[----:B------:R1:W-:Y:S01]  /*2d60*/  STG.E.64 desc[UR10][R2.64+0x1400], R48 ;  /* 0x0014003002007986 */ /* 0x0003e2000c101b0a */
[----:B------:R-:W-:-:S03]  /*2d70*/  F2FP.BF16.F32.PACK_AB R71, R71, R82 ;  /* 0x000000524747723e */ /* 0x000fc600000010ff */
[----:B------:R1:W-:Y:S04]  /*2d80*/  STG.E.64 desc[UR10][R2.64+0x2800], R60 ;  /* 0x0028003c02007986 */ /* 0x0003e8000c101b0a */
[----:B------:R1:W-:Y:S01]  /*2d90*/  STG.E.64 desc[UR10][R2.64+0x3c00], R70 ;  /* 0x003c004602007986 */ /* 0x0003e2000c101b0a */
[----:B------:R-:W-:Y:S05]  /*2da0*/  @!P0 BRA `(.L_x_368) ;  /* 0xffffffdc004c8947 */ /* 0x000fea000383ffff */
.L_x_356:
[----:B------:R-:W-:Y:S01]  /*2db0*/  SHF.L.U32 R45, R45, 0x5, RZ ;  /* 0x000000052d2d7819 */ /* 0x000fe200000006ff */
[----:B------:R-:W-:-:S03]  /*2dc0*/  IMAD R42, R42, 0x140, RZ ;  /* 0x000001402a2a7824 */ /* 0x000fc600078e02ff */
[----:B------:R-:W-:-:S04]  /*2dd0*/  LOP3.LUT R0, R45, 0x1fffc0, RZ, 0xc0, !PT ;  /* 0x001fffc02d007812 */ /* 0x000fc800078ec0ff */
[----:B------:R-:W-:Y:S02]  /*2de0*/  IADD3 R43, PT, PT, R0, R43, RZ ;  /* 0x0000002b002b7210 */ /* 0x000fe40007ffe0ff */
[----:B------:R-:W-:Y:S02]  /*2df0*/  IADD3 R0, PT, PT, R42, 0x140, RZ ;  /* 0x000001402a007810 */ /* 0x000fe40007ffe0ff */
[----:B------:R-:W-:-:S04]  /*2e00*/  LEA R43, R43, R42, 0x5 ;  /* 0x0000002a2b2b7211 */ /* 0x000fc800078e28ff */
[----:B------:R-:W-:-:S13]  /*2e10*/  ISETP.GE.AND P0, PT, R43, R0, PT ;  /* 0x000000002b00720c */ /* 0x000fda0003f06270 */
[----:B------:R-:W-:Y:S05]  /*2e20*/  @P0 EXIT ;  /* 0x000000000000094d */ /* 0x000fea0003800000 */
[----:B------:R-:W2:Y:S01]  /*2e30*/  S2R R17, SR_TID.X ;  /* 0x0000000000117919 */ /* 0x000ea20000002100 */
[----:B01----:R-:W0:Y:S01]  /*2e40*/  LDC.64 R2, c[0x0][0x3c8] ;  /* 0x0000f200ff027b82 */ /* 0x003e220000000a00 */
[----:B------:R-:W1:Y:S01]  /*2e50*/  LDCU.64 UR4, c[0x0][0x3d0] ;  /* 0x00007a00ff0477ac */ /* 0x000e620008000a00 */
[----:B------:R-:W-:-:S06]  /*2e60*/  UMOV UR6, 0x400 ;  /* 0x0000040000067882 */ /* 0x000fcc0000000000 */
[----:B------:R-:W3:Y:S01]  /*2e70*/  S2UR UR7, SR_CgaCtaId ;  /* 0x00000000000779c3 */ /* 0x000ee20000008800 */
[----:B-1----:R-:W-:-:S04]  /*2e80*/  UIADD3 UR4, UP0, UPT, UR4, 0x36000, URZ ;  /* 0x0003600004047890 */ /* 0x002fc8000ff1e0ff */
[----:B------:R-:W-:Y:S01]  /*2e90*/  UIADD3.X UR5, UPT, UPT, URZ, UR5, URZ, UP0, !UPT ;  /* 0x00000005ff057290 */ /* 0x000fe200087fe4ff */
[----:B0-----:R-:W-:-:S04]  /*2ea0*/  ISETP.LT.U32.AND P0, PT, R2, 0x1, PT ;  /* 0x000000010200780c */ /* 0x001fc80003f01070 */
[C---:B------:R-:W-:Y:S02]  /*2eb0*/  ISETP.LT.AND.EX P0, PT, R3.reuse, RZ, PT, P0 ;  /* 0x000000ff0300720c */ /* 0x040fe40003f01300 */
[----:B--2---:R-:W-:Y:S01]  /*2ec0*/  SHF.R.U32.HI R8, RZ, 0x5, R17 ;  /* 0x00000005ff087819 */ /* 0x004fe20000011611 */
[----:B---3--:R-:W-:Y:S01]  /*2ed0*/  ULEA UR6, UR7, UR6, 0x18 ;  /* 0x0000000607067291 */ /* 0x008fe2000f8ec0ff */
        /* <DEDUP_REMOVED lines=33> */
[----:B------:R-:W-:Y:S02]  /*30f0*/  MOV R11, R43 ;  /* 0x0000002b000b7202 */ /* 0x000fe40000000f00 */
[----:B------:R-:W-:Y:S02]  /*3100*/  LOP3.LUT R18, R2, 0x1f, R17, 0xf8, !PT ;  /* 0x0000001f02127812 */ /* 0x000fe400078ef811 */
[----:B------:R-:W-:Y:S02]  /*3110*/  IADD3 R15, PT, PT, R15, UR6, RZ ;  /* 0x000000060f0f7c10 */ /* 0x000fe4000fffe0ff */
[----:B------:R-:W-:Y:S02]  /*3120*/  LOP3.LUT R17, R41, 0xfffffff8, RZ, 0xc0, !PT ;  /* 0xfffffff829117812 */ /* 0x000fe400078ec0ff */
[----:B------:R-:W-:-:S07]  /*3130*/  LOP3.LUT R19, R19, 0x3fffffff, RZ, 0xc0, !PT ;  /* 0x3fffffff13137812 */ /* 0x000fce00078ec0ff */
.L_x_380:
        /* <DEDUP_REMOVED lines=25> */
.L_x_373:
        /* <DEDUP_REMOVED lines=33> */
.L_x_372:
[----:B------:R-:W-:Y:S05]  /*34e0*/  BSYNC.RECONVERGENT B1 ;  /* 0x0000000000017941 */ /* 0x000fea0003800200 */
.L_x_371:
        /* <DEDUP_REMOVED lines=25> */
.L_x_375:
[----:B------:R-:W-:Y:S05]  /*3680*/  BSYNC.RECONVERGENT B1 ;  /* 0x0000000000017941 */ /* 0x000fea0003800200 */
.L_x_374:
        /* <DEDUP_REMOVED lines=26> */
.L_x_370:
[----:B------:R-:W-:Y:S05]  /*3830*/  BSYNC.RECONVERGENT B0 ;  /* 0x0000000000007941 */ /* 0x000fea0003800200 */
.L_x_369:
[----:B------:R0:W-:Y:S01]  /*3840*/  STS [R10], R25 ;  /* 0x000000190a007388 */ /* 0x0001e20000000800 */
[----:B------:R-:W1:Y:S01]  /*3850*/  LDC.64 R20, c[0x0][0x388] ;  /* 0x0000e200ff147b82 */ /* 0x000e620000000a00 */
[----:B------:R-:W-:Y:S02]  /*3860*/  ISETP.GT.U32.AND P1, PT, R45, 0x9, PT ;  /* 0x000000092d00780c */ /* 0x000fe40003f24070 */
[----:B------:R0:W-:Y:S01]  /*3870*/  STS [R10+0x500], R24 ;  /* 0x000500180a007388 */ /* 0x0001e20000000800 */
[----:B------:R-:W-:-:S04]  /*3880*/  MOV R26, R9 ;  /* 0x00000009001a7202 */ /* 0x000fc80000000f00 */
[----:B------:R-:W2:Y:S08]  /*3890*/  LDC.64 R12, c[0x0][0x390] ;  /* 0x0000e400ff0c7b82 */ /* 0x000eb00000000a00 */
[----:B0-----:R-:W-:Y:S06]  /*38a0*/  BAR.SYNC.DEFER_BLOCKING 0x0 ;  /* 0x0000000000007b1d */ /* 0x001fec0000010000 */
.L_x_379:
        /* <DEDUP_REMOVED lines=31> */
.L_x_390:
        /* <DEDUP_REMOVED lines=11> */
.L_x_378:
[----:B------:R-:W-:Y:S05]  /*3b50*/  BSYNC.RECONVERGENT B0 ;  /* 0x0000000000007941 */ /* 0x000fea0003800200 */
.L_x_377:
        /* <DEDUP_REMOVED lines=9> */
.L_x_376:
        /* <DEDUP_REMOVED lines=8> */
.L_x_382:
[----:B------:R-:W-:Y:S05]  /*3c70*/  BSYNC B0 ;  /* 0x0000000000007941 */ /* 0x000fea0003800000 */
.L_x_381:
        /* <DEDUP_REMOVED lines=8> */
.L_x_383:
[----:B------:R-:W-:Y:S01]  /*3d00*/  FADD.FTZ R25, R25, R22 ;  /* 0x0000001619197221 */ /* 0x000fe20000010000 */
[----:B------:R-:W-:-:S04]  /*3d10*/  HFMA2 R33, -RZ, RZ, 0, 2.384185791015625e-07 ;  /* 0x00000004ff217431 */ /* 0x000fc800000001ff */
[----:B------:R-:W-:Y:S02]  /*3d20*/  MOV R34, R25 ;  /* 0x0000001900227202 */ /* 0x000fe40000000f00 */
[----:B------:R-:W-:-:S07]  /*3d30*/  MOV R24, R32 ;  /* 0x0000002000187202 */ /* 0x000fce0000000f00 */
[----:B------:R-:W-:Y:S05]  /*3d40*/  WARPSYNC.COLLECTIVE R31, `(.L_x_384) ;  /* 0x000000001f087348 */ /* 0x000fea0003c00000 */
[----:B------:R0:W1:Y:S02]  /*3d50*/  SHFL.BFLY P3, R32, R34, R33, R36 ;  /* 0x0c00002122207389 */ /* 0x0000640000060024 */
[----:B01----:R-:W-:Y:S05]  /*3d60*/  ENDCOLLECTIVE ;  /* 0x000000000000791b */ /* 0x003fea0003800000 */
.L_x_384:
[----:B------:R-:W-:-:S05]  /*3d70*/  FADD.FTZ R24, R24, R23 ;  /* 0x0000001718187221 */ /* 0x000fca0000010000 */
[----:B------:R-:W-:Y:S02]  /*3d80*/  MOV R34, R24 ;  /* 0x0000001800227202 */ /* 0x000fe40000000f00 */
[----:B------:R-:W-:-:S07]  /*3d90*/  MOV R28, R32 ;  /* 0x00000020001c7202 */ /* 0x000fce0000000f00 */
[----:B------:R-:W-:Y:S05]  /*3da0*/  WARPSYNC.COLLECTIVE R31, `(.L_x_385) ;  /* 0x000000001f087348 */ /* 0x000fea0003c00000 */
[----:B------:R0:W1:Y:S02]  /*3db0*/  SHFL.BFLY P3, R32, R34, R33, R36 ;  /* 0x0c00002122207389 */ /* 0x0000640000060024 */
[----:B01----:R-:W-:Y:S05]  /*3dc0*/  ENDCOLLECTIVE ;  /* 0x000000000000791b */ /* 0x003fea0003800000 */
.L_x_385:
[----:B------:R-:W-:Y:S01]  /*3dd0*/  FADD.FTZ R28, R25, R28 ;  /* 0x0000001c191c7221 */ /* 0x000fe20000010000 */
[----:B------:R-:W-:-:S04]  /*3de0*/  HFMA2 R33, -RZ, RZ, 0, 1.1920928955078125e-07 ;  /* 0x00000002ff217431 */ /* 0x000fc800000001ff */
[----:B------:R-:W-:Y:S02]  /*3df0*/  MOV R34, R28 ;  /* 0x0000001c00227202 */ /* 0x000fe40000000f00 */
[----:B------:R-:W-:-:S07]  /*3e00*/  MOV R27, R32 ;  /* 0x00000020001b7202 */ /* 0x000fce0000000f00 */
[----:B------:R-:W-:Y:S05]  /*3e10*/  WARPSYNC.COLLECTIVE R31, `(.L_x_386) ;  /* 0x000000001f087348 */ /* 0x000fea0003c00000 */
[----:B------:R0:W1:Y:S02]  /*3e20*/  SHFL.BFLY P3, R32, R34, R33, R36 ;  /* 0x0c00002122207389 */ /* 0x0000640000060024 */
[----:B01----:R-:W-:Y:S05]  /*3e30*/  ENDCOLLECTIVE ;  /* 0x000000000000791b */ /* 0x003fea0003800000 */
.L_x_386:
[----:B------:R-:W-:-:S05]  /*3e40*/  FADD.FTZ R27, R24, R27 ;  /* 0x0000001b181b7221 */ /* 0x000fca0000010000 */
[----:B------:R-:W-:Y:S02]  /*3e50*/  MOV R34, R27 ;  /* 0x0000001b00227202 */ /* 0x000fe40000000f00 */
[----:B------:R-:W-:-:S07]  /*3e60*/  MOV R29, R32 ;  /* 0x00000020001d7202 */ /* 0x000fce0000000f00 */
[----:B------:R-:W-:Y:S05]  /*3e70*/  WARPSYNC.COLLECTIVE R31, `(.L_x_387) ;  /* 0x000000001f087348 */ /* 0x000fea0003c00000 */
[----:B------:R0:W1:Y:S02]  /*3e80*/  SHFL.BFLY P3, R32, R34, R33, R36 ;  /* 0x0c00002122207389 */ /* 0x0000640000060024 */
[----:B01----:R-:W-:Y:S05]  /*3e90*/  ENDCOLLECTIVE ;  /* 0x000000000000791b */ /* 0x003fea0003800000 */
.L_x_387:
[----:B------:R-:W-:Y:S01]  /*3ea0*/  FADD.FTZ R29, R28, R29 ;  /* 0x0000001d1c1d7221 */ /* 0x000fe20000010000 */
[----:B------:R-:W-:-:S04]  /*3eb0*/  HFMA2 R33, -RZ, RZ, 0, 5.9604644775390625e-08 ;  /* 0x00000001ff217431 */ /* 0x000fc800000001ff */
[----:B------:R-:W-:Y:S02]  /*3ec0*/  MOV R34, R29 ;  /* 0x0000001d00227202 */ /* 0x000fe40000000f00 */
[----:B------:R-:W-:-:S07]  /*3ed0*/  MOV R22, R32 ;  /* 0x0000002000167202 */ /* 0x000fce0000000f00 */
[----:B------:R-:W-:Y:S05]  /*3ee0*/  WARPSYNC.COLLECTIVE R31, `(.L_x_388) ;  /* 0x000000001f087348 */ /* 0x000fea0003c00000 */
[----:B------:R0:W1:Y:S02]  /*3ef0*/  SHFL.BFLY P3, R32, R34, R33, R36 ;  /* 0x0c00002122207389 */ /* 0x0000640000060024 */
[----:B01----:R-:W-:Y:S05]  /*3f00*/  ENDCOLLECTIVE ;  /* 0x000000000000791b */ /* 0x003fea0003800000 */
.L_x_388:
[----:B------:R-:W-:-:S05]  /*3f10*/  FADD.FTZ R22, R27, R22 ;  /* 0x000000161b167221 */ /* 0x000fca0000010000 */
[----:B------:R-:W-:Y:S02]  /*3f20*/  MOV R34, R22 ;  /* 0x0000001600227202 */ /* 0x000fe40000000f00 */
[----:B------:R-:W-:-:S07]  /*3f30*/  MOV R30, R32 ;  /* 0x00000020001e7202 */ /* 0x000fce0000000f00 */
[----:B------:R-:W-:Y:S05]  /*3f40*/  WARPSYNC.COLLECTIVE R31, `(.L_x_389) ;  /* 0x000000001f087348 */ /* 0x000fea0003c00000 */
[----:B------:R0:W1:Y:S02]  /*3f50*/  SHFL.BFLY P3, R32, R34, R33, R36 ;  /* 0x0c00002122207389 */ /* 0x0000640000060024 */
[----:B01----:R-:W-:Y:S05]  /*3f60*/  ENDCOLLECTIVE ;  /* 0x000000000000791b */ /* 0x003fea0003800000 */
.L_x_389:
[----:B------:R-:W-:Y:S01]  /*3f70*/  FADD.FTZ R30, R29, R30 ;  /* 0x0000001e1d1e7221 */ /* 0x000fe20000010000 */
[----:B------:R-:W-:Y:S01]  /*3f80*/  MOV R23, R32 ;  /* 0x0000002000177202 */ /* 0x000fe20000000f00 */
[----:B------:R-:W-:Y:S06]  /*3f90*/  BRA `(.L_x_390) ;  /* 0xfffffff800c07947 */ /* 0x000fec000383ffff */
.L_x_391:
        /* <DEDUP_REMOVED lines=14> */
.L_x_1595:


//--------------------- .text._ZN13group_norm_v218gn_bwd_cuda_kernelI13__nv_bfloat16Li320ELi3ELi16ELi40ELi1024ELb1ELb1ELi16ELi320ELi320ELi4ELb1ELi4ELb0ELb0ELNS_15WgradSyncMethodE3ENS_16CompileConditionILi1000EEEEEvPT_S6_S6_PKS5_S8_S8_S8_PKfflPfPj --------------------------
	.section	.text._ZN13group_norm_v218gn_bwd_cuda_kernelI13__nv_bfloat16Li320ELi3ELi16ELi40ELi1024ELb1ELb1ELi16ELi320ELi320ELi4ELb1ELi4ELb0ELb0ELNS_15WgradSyncMethodE3ENS_16CompileConditionILi1000EEEEEvPT_S6_S6_PKS5_S8_S8_S8_PKfflPfPj,"ax",@progbits
	.align	128
        .global         _ZN13group_norm_v218gn_bwd_cuda_kernelI13__nv_bfloat16Li320ELi3ELi16ELi40ELi1024ELb1ELb1ELi16ELi320ELi320ELi4ELb1ELi4ELb0ELb0ELNS_15WgradSyncMethodE3ENS_16CompileConditionILi1000EEEEEvPT_S6_S6_PKS5_S8_S8_S8_PKfflPfPj
        .type           _ZN13group_norm_v218gn_bwd_cuda_kernelI13__nv_bfloat16Li320ELi3ELi16ELi40ELi1024ELb1ELb1ELi16ELi320ELi320ELi4ELb1ELi4ELb0ELb0ELNS_15WgradSyncMethodE3ENS_16CompileConditionILi1000EEEEEvPT_S6_S6_PKS5_S8_S8_S8_PKfflPfPj,@function
        .size           _ZN13group_norm_v218gn_bwd_cuda_kernelI13__nv_bfloat16Li320ELi3ELi16ELi40ELi1024ELb1ELb1ELi16ELi320ELi320ELi4ELb1ELi4ELb0ELb0ELNS_15WgradSyncMethodE3ENS_16CompileConditionILi1000EEEEEvPT_S6_S6_PKS5_S8_S8_S8_PKfflPfPj,(.L_x_1596 - _ZN13group_norm_v218gn_bwd_cuda_kernelI13__nv_bfloat16Li320ELi3ELi16ELi40ELi1024ELb1ELb1ELi16ELi320ELi320ELi4ELb1ELi4ELb0ELb0ELNS_15WgradSyncMethodE3ENS_16CompileConditionILi1000EEEEEvPT_S6_S6_PKS5_S8_S8_S8_PKfflPfPj)
        .other          _ZN13group_norm_v218gn_bwd_cuda_kernelI13__nv_bfloat16Li320ELi3ELi16ELi40ELi1024ELb1ELb1ELi16ELi320ELi320ELi4ELb1ELi4ELb0ELb0ELNS_15WgradSyncMethodE3ENS_16CompileConditionILi1000EEEEEvPT_S6_S6_PKS5_S8_S8_S8_PKfflPfPj,@"STO_CUDA_ENTRY STV_DEFAULT"
_ZN13group_norm_v218gn_bwd_cuda_kernelI13__nv_bfloat16Li320ELi3ELi16ELi40ELi1024ELb1ELb1ELi16ELi320ELi320ELi4ELb1ELi4ELb0ELb0ELNS_15WgradSyncMethodE3ENS_16CompileConditionILi1000EEEEEvPT_S6_S6_PKS5_S8_S8_S8_PKfflPfPj:
.text._ZN13group_norm_v218gn_bwd_cuda_kernelI13__nv_bfloat16Li320ELi3ELi16ELi40ELi1024ELb1ELb1ELi16ELi320ELi320ELi4ELb1ELi4ELb0ELb0ELNS_15WgradSyncMethodE3ENS_16CompileConditionILi1000EEEEEvPT_S6_S6_PKS5_S8_S8_S8_PKfflPfPj:
        /* <DEDUP_REMOVED lines=29> */
.L_x_394:
[----:B0-----:R-:W2:Y:S04]  /*01d0*/  LD.E.STRONG.GPU R5, desc[UR14][R2.64+0x10] ;  /* 0x0000100e02057980 */ /* 0x001ea8000c10f900 */
[----:B--2---:R-:W-:Y:S01]  /*01e0*/  CCTL.IVALL ;  /* 0x00000000ff00798f */ /* 0x004fe20002000000 */
[----:B------:R-:W-:Y:S05]  /*01f0*/  YIELD ;  /* 0x0000000000007946 */ /* 0x000fea0003800000 */
[----:B-----5:R-:W-:-:S04]  /*0200*/  LOP3.LUT R5, R5, R0, RZ, 0x3c, !PT ;  /* 0x0000000005057212 */ /* 0x020fc800078e3cff */
[----:B------:R-:W-:-:S13]  /*0210*/  ISETP.GT.AND P0, PT, R5, -0x1, PT ;  /* 0xffffffff0500780c */ /* 0x000fda0003f04270 */
[----:B------:R-:W-:Y:S05]  /*0220*/  @P0 BRA `(.L_x_394) ;  /* 0xfffffffc00e80947 */ /* 0x000fea000383ffff */
.L_x_393:
[----:B------:R-:W-:Y:S05]  /*0230*/  WARPSYNC.ALL ;  /* 0x0000000000007948 */ /* 0x000fea0003800000 */
[----:B------:R-:W-:Y:S06]  /*0240*/  BAR.SYNC.DEFER_BLOCKING 0x0 ;  /* 0x0000000000007b1d */ /* 0x000fec0000010000 */
[----:B------:R-:W-:Y:S05]  /*0250*/  BRA `(.L_x_395) ;  /* 0x0000002c00b07947 */ /* 0x000fea0003800000 */
.L_x_392:
        /* <DEDUP_REMOVED lines=15> */
[----:B-1----:R-:W-:-:S04]  /*0350*/  IMAD.WIDE.U32 R8, R3, 0x2, R8 ;  /* 0x0000000203087825 */ /* 0x002fc800078e0008 */
[C---:B--2---:R-:W-:Y:S02]  /*0360*/  IMAD.WIDE.U32 R10, R3.reuse, 0x2, R10 ;  /* 0x00000002030a7825 */ /* 0x044fe400078e000a */
[----:B------:R-:W2:Y:S04]  /*0370*/  LDG.E.64.CONSTANT R8, desc[UR14][R8.64] ;  /* 0x0000000e08087981 */ /* 0x000ea8000c1e9b00 */
[----:B------:R-:W3:Y:S01]  /*0380*/  LDG.E.64.CONSTANT R10, desc[UR14][R10.64] ;  /* 0x0000000e0a0a7981 */ /* 0x000ee2000c1e9b00 */
[----:B------:R-:W-:Y:S02]  /*0390*/  LOP3.LUT R3, R3, 0xffff, RZ, 0xc0, !PT ;  /* 0x0000ffff03037812 */ /* 0x000fe400078ec0ff */
[----:B------:R-:W-:Y:S02]  /*03a0*/  CS2R R26, SRZ ;  /* 0x00000000001a7805 */ /* 0x000fe4000001ff00 */
[----:B------:R-:W-:-:S02]  /*03b0*/  CS2R R24, SRZ ;  /* 0x0000000000187805 */ /* 0x000fc4000001ff00 */
[----:B------:R-:W-:Y:S02]  /*03c0*/  CS2R R22, SRZ ;  /* 0x0000000000167805 */ /* 0x000fe4000001ff00 */
[----:B------:R-:W-:Y:S01]  /*03d0*/  CS2R R20, SRZ ;  /* 0x0000000000147805 */ /* 0x000fe2000001ff00 */
[----:B------:R-:W-:Y:S01]  /*03e0*/  IMAD R3, R3, 0x667, RZ ;  /* 0x0000066703037824 */ /* 0x000fe200078e02ff */
[----:B------:R-:W-:-:S04]  /*03f0*/  UMOV UR4, URZ ;  /* 0x000000ff00047c82 */ /* 0x000fc80008000000 */
[----:B------:R-:W-:Y:S02]  /*0400*/  SHF.R.U32.HI R4, RZ, 0x10, R3 ;  /* 0x00000010ff047819 */ /* 0x000fe40000011603 */
[----:B--2---:R-:W-:Y:S02]  /*0410*/  PRMT R6, R8, 0x7632, R6 ;  /* 0x0000763208067816 */ /* 0x004fe40000000006 */
[----:B------:R-:W-:Y:S02]  /*0420*/  PRMT R12, R9, 0x7632, R12 ;  /* 0x00007632090c7816 */ /* 0x000fe4000000000c */
[----:B---3--:R-:W-:Y:S02]  /*0430*/  PRMT R13, R10, 0x7632, R13 ;  /* 0x000076320a0d7816 */ /* 0x008fe4000000000d */
[----:B------:R-:W-:Y:S02]  /*0440*/  PRMT R14, R11, 0x7632, R14 ;  /* 0x000076320b0e7816 */ /* 0x000fe4000000000e */
[----:B------:R-:W-:-:S02]  /*0450*/  SHF.L.U32 R0, R8, 0x10, RZ ;  /* 0x0000001008007819 */ /* 0x000fc400000006ff */
[----:B------:R-:W-:Y:S02]  /*0460*/  SHF.L.U32 R2, R9, 0x10, RZ ;  /* 0x0000001009027819 */ /* 0x000fe400000006ff */
[----:B------:R-:W-:Y:S02]  /*0470*/  SHF.L.U32 R7, R11, 0x10, RZ ;  /* 0x000000100b077819 */ /* 0x000fe400000006ff */
[----:B------:R-:W-:Y:S02]  /*0480*/  SHF.L.U32 R5, R10, 0x10, RZ ;  /* 0x000000100a057819 */ /* 0x000fe400000006ff */
[----:B------:R-:W-:Y:S02]  /*0490*/  SHF.L.U32 R6, R6, 0x10, RZ ;  /* 0x0000001006067819 */ /* 0x000fe400000006ff */
[----:B------:R-:W-:Y:S02]  /*04a0*/  SHF.L.U32 R8, R12, 0x10, RZ ;  /* 0x000000100c087819 */ /* 0x000fe400000006ff */
[----:B------:R-:W-:-:S02]  /*04b0*/  SHF.L.U32 R9, R13, 0x10, RZ ;  /* 0x000000100d097819 */ /* 0x000fc400000006ff */
[----:B------:R-:W-:-:S07]  /*04c0*/  SHF.L.U32 R11, R14, 0x10, RZ ;  /* 0x000000100e0b7819 */ /* 0x000fce00000006ff */
.L_x_407:
[----:B0-----:R-:W0:Y:S01]  /*04d0*/  S2R R14, SR_TID.X ;  /* 0x00000000000e7919 */ /* 0x001e220000002100 */
[----:B------:R-:W1:Y:S01]  /*04e0*/  S2UR UR8, SR_CTAID.Y ;  /* 0x00000000000879c3 */ /* 0x000e620000002600 */
[----:B------:R-:W-:Y:S02]  /*04f0*/  USHF.R.U64 UR13, UR10, 0x1, UR5 ;  /* 0x000000010a0d7899 */ /* 0x000fe40008001205 */
[----:B------:R-:W-:Y:S01]  /*0500*/  USHF.R.U32.HI UR6, URZ, 0x1, UR5 ;  /* 0x00000001ff067899 */ /* 0x000fe20008011605 */
[----:B------:R-:W2:Y:S03]  /*0510*/  LDCU.64 UR16, c[0x0][0x3b8] ;  /* 0x00007700ff1077ac */ /* 0x000ea60008000a00 */
[----:B------:R-:W-:Y:S01]  /*0520*/  MOV R15, UR13 ;  /* 0x0000000d000f7c02 */ /* 0x000fe20008000f00 */
[----:B------:R-:W3:Y:S01]  /*0530*/  S2UR UR18, SR_CTAID.X ;  /* 0x00000000001279c3 */ /* 0x000ee20000002500 */
[----:B------:R-:W-:-:S02]  /*0540*/  USHF.L.U32 UR9, UR13, 0x5, URZ ;  /* 0x000000050d097899 */ /* 0x000fc400080006ff */
[----:B------:R-:W-:Y:S01]  /*0550*/  USHF.L.U64.HI UR12, UR13, 0x5, UR6 ;  /* 0x000000050d0c7899 */ /* 0x000fe20008010206 */
[----:B------:R-:W4:Y:S03]  /*0560*/  LDCU.64 UR20, c[0x0][0x3a0] ;  /* 0x00007400ff1477ac */ /* 0x000f260008000a00 */
[----:B------:R-:W-:Y:S02]  /*0570*/  MOV R12, UR9 ;  /* 0x00000009000c7c02 */ /* 0x000fe40008000f00 */
[----:B------:R-:W-:Y:S01]  /*0580*/  MOV R13, UR12 ;  /* 0x0000000c000d7c02 */ /* 0x000fe20008000f00 */
[----:B------:R-:W-:Y:S02]  /*0590*/  UIMAD UR6, UR6, 0xa0000, URZ ;  /* 0x000a0000060678a4 */ /* 0x000fe4000f8e02ff */
[----:B------:R-:W-:Y:S01]  /*05a0*/  IMAD.WIDE.U32 R12, R4, 0x2, R12 ;  /* 0x00000002040c7825 */ /* 0x000fe200078e000c */
[----:B-1----:R-:W-:-:S02]  /*05b0*/  ULOP3.LUT UR11, UR8, 0x1, URZ, 0xc0, !UPT ;  /* 0x00000001080b7892 */ /* 0x002fc4000f8ec0ff */
[----:B--2---:R-:W-:-:S04]  /*05c0*/  LEA R28, P0, R12, UR16, 0x2 ;  /* 0x000000100c1c7c11 */ /* 0x004fc8000f8010ff */
[----:B------:R-:W-:Y:S02]  /*05d0*/  MOV R10, UR11 ;  /* 0x0000000b000a7c02 */ /* 0x000fe40008000f00 */
[----:B0-----:R-:W-:Y:S01]  /*05e0*/  LOP3.LUT R3, R14, 0xffff, RZ, 0xc0, !PT ;  /* 0x0000ffff0e037812 */ /* 0x001fe200078ec0ff */
[----:B---3--:R-:W-:Y:S01]  /*05f0*/  USHF.L.U32 UR7, UR18, 0x4, URZ ;  /* 0x0000000412077899 */ /* 0x008fe200080006ff */
[----:B------:R-:W-:Y:S01]  /*0600*/  LEA.HI.X R29, R12, UR17, R13, 0x2, P0 ;  /* 0x000000110c1d7c11 */ /* 0x000fe200080f140d */
[----:B------:R-:W0:Y:S02]  /*0610*/  LDCU.64 UR16, c[0x0][0x3c8] ;  /* 0x00007900ff1077ac */ /* 0x000e240008000a00 */
[----:B------:R-:W-:Y:S02]  /*0620*/  IMAD R3, R3, 0x334, RZ ;  /* 0x0000033403037824 */ /* 0x000fe400078e02ff */
[----:B------:R-:W-:Y:S01]  /*0630*/  MOV R17, UR7 ;  /* 0x0000000700117c02 */ /* 0x000fe20008000f00 */
[----:B------:R-:W2:Y:S02]  /*0640*/  LDG.E.64.CONSTANT R28, desc[UR14][R28.64] ;  /* 0x0000000e1c1c7981 */ /* 0x000ea4000c1e9b00 */
        /* <DEDUP_REMOVED lines=8> */
[----:B------:R-:W-:Y:S02]  /*06d0*/  SHF.L.U32 R16, R3, 0x2, RZ ;  /* 0x0000000203107819 */ /* 0x000fe400000006ff */
[----:B------:R-:W-:Y:S01]  /*06e0*/  LOP3.LUT R3, R46, 0x3f0, R17, 0xf8, !PT ;  /* 0x000003f02e037812 */ /* 0x000fe200078ef811 */
[----:B------:R-:W-:-:S04]  /*06f0*/  HFMA2 R17, -RZ, RZ, 0, 0 ;  /* 0x00000000ff117431 */ /* 0x000fc800000001ff */
[----:B------:R-:W-:Y:S02]  /*0700*/  IMAD R3, R3, 0x280, RZ ;  /* 0x0000028003037824 */ /* 0x000fe400078e02ff */
[----:B------:R-:W-:-:S03]  /*0710*/  IMAD.WIDE.U32 R16, R15, 0xa0000, R16 ;  /* 0x000a00000f107825 */ /* 0x000fc600078e0010 */
[----:B------:R-:W-:-:S04]  /*0720*/  IADD3 R3, P1, PT, R3, R16, RZ ;  /* 0x0000001003037210 */ /* 0x000fc80007f3e0ff */
[----:B------:R-:W-:Y:S01]  /*0730*/  IADD3.X R12, PT, PT, R17, UR6, RZ, P1, !PT ;  /* 0x00000006110c7c10 */ /* 0x000fe20008ffe4ff */
[----:B------:R-:W1:Y:S01]  /*0740*/  LDCU.64 UR6, c[0x0][0x398] ;  /* 0x00007300ff0677ac */ /* 0x000e620008000a00 */
[C---:B------:R-:W-:Y:S02]  /*0750*/  SHF.L.U32 R10, R3.reuse, 0x1, RZ ;  /* 0x00000001030a7819 */ /* 0x040fe400000006ff */
[----:B------:R-:W-:Y:S02]  /*0760*/  SHF.L.U64.HI R12, R3, 0x1, R12 ;  /* 0x00000001030c7819 */ /* 0x000fe4000001020c */
[----:B----4-:R-:W-:-:S04]  /*0770*/  IADD3 R38, P0, PT, R10, UR20, RZ ;  /* 0x000000140a267c10 */ /* 0x010fc8000ff1e0ff */
[----:B------:R-:W-:-:S05]  /*0780*/  IADD3.X R39, PT, PT, R12, UR21, RZ, P0, !PT ;  /* 0x000000150c277c10 */ /* 0x000fca00087fe4ff */
[----:B------:R-:W3:Y:S04]  /*0790*/  LDG.E.64.CONSTANT R18, desc[UR14][R38.64] ;  /* 0x0000000e26127981 */ /* 0x000ee8000c1e9b00 */
[----:B------:R-:W4:Y:S01]  /*07a0*/  LDG.E.64.CONSTANT R40, desc[UR14][R38.64+0x1400] ;  /* 0x0014000e26287981 */ /* 0x000f22000c1e9b00 */
[----:B-1----:R-:W-:Y:S01]  /*07b0*/  IADD3 R44, P0, PT, R10, UR6, RZ ;  /* 0x000000060a2c7c10 */ /* 0x002fe2000ff1e0ff */
[----:B------:R-:W2:Y:S02]  /*07c0*/  LDCU UR6, c[0x0][0x3c0] ;  /* 0x00007800ff0677ac */ /* 0x000ea40008000800 */
[----:B------:R-:W5:Y:S01]  /*07d0*/  LDG.E.64.CONSTANT R32, desc[UR14][R38.64+0x2800] ;  /* 0x0028000e26207981 */ /* 0x000f62000c1e9b00 */
[----:B------:R-:W-:-:S03]  /*07e0*/  IADD3.X R45, PT, PT, R12, UR7, RZ, P0, !PT ;  /* 0x000000070c2d7c10 */ /* 0x000fc600087fe4ff */
[----:B------:R1:W5:Y:S04]  /*07f0*/  LDG.E.64.CONSTANT R36, desc[UR14][R38.64+0x3c00] ;  /* 0x003c000e26247981 */ /* 0x000368000c1e9b00 */
[----:B------:R-:W5:Y:S04]  /*0800*/  LDG.E.64.CONSTANT R30, desc[UR14][R44.64] ;  /* 0x0000000e2c1e7981 */ /* 0x000f68000c1e9b00 */
[----:B------:R-:W5:Y:S01]  /*0810*/  LDG.E.64.CONSTANT R34, desc[UR14][R44.64+0x1400] ;  /* 0x0014000e2c227981 */ /* 0x000f62000c1e9b00 */
[----:B------:R-:W-:-:S04]  /*0820*/  MOV R54, 0x400 ;  /* 0x0000040000367802 */ /* 0x000fc80000000f00 */
[----:B------:R-:W-:Y:S02]  /*0830*/  IADD3 R54, PT, PT, R54, 0x2800, RZ ;  /* 0x0000280036367810 */ /* 0x000fe40007ffe0ff */
[----:B------:R-:W-:Y:S01]  /*0840*/  LOP3.LUT R14, R14, 0xffff, RZ, 0xc0, !PT ;  /* 0x0000ffff0e0e7812 */ /* 0x000fe200078ec0ff */
[----:B--2---:R-:W-:-:S06]  /*0850*/  FADD.FTZ R13, R29, UR6 ;  /* 0x000000061d0d7e21 */ /* 0x004fcc0008010000 */
[----:B------:R-:W2:Y:S01]  /*0860*/  MUFU.RSQ R13, R13 ;  /* 0x0000000d000d7308 */ /* 0x000ea20000001400 */
[----:B------:R-:W0:Y:S01]  /*0870*/  S2R R29, SR_CgaCtaId ;  /* 0x00000000001d7919 */ /* 0x000e220000008800 */
[----:B---3--:R-:W-:Y:S02]  /*0880*/  SHF.L.U32 R15, R19, 0x10, RZ ;  /* 0x00000010130f7819 */ /* 0x008fe400000006ff */
[----:B------:R-:W-:-:S03]  /*0890*/  SHF.L.U32 R3, R18, 0x10, RZ ;  /* 0x0000001012037819 */ /* 0x000fc600000006ff */
[----:B------:R-:W-:Y:S01]  /*08a0*/  FADD.FTZ R42, -R28, R15 ;  /* 0x0000000f1c2a7221 */ /* 0x000fe20000010100 */
[----:B----4-:R-:W-:Y:S02]  /*08b0*/  SHF.L.U32 R15, R40, 0x10, RZ ;  /* 0x00000010280f7819 */ /* 0x010fe400000006ff */
[----:B------:R-:W-:Y:S01]  /*08c0*/  PRMT R18, R18, 0x7632, R18 ;  /* 0x0000763212127816 */ /* 0x000fe20000000012 */
[----:B--2---:R-:W-:Y:S02]  /*08d0*/  FMUL.FTZ R17, R13, R42 ;  /* 0x0000002a0d117220 */ /* 0x004fe40000410000 */
[----:B-1----:R-:W-:Y:S01]  /*08e0*/  FADD.FTZ R38, -R28, R15 ;  /* 0x0000000f1c267221 */ /* 0x002fe20000010100 */
[----:B------:R-:W-:Y:S02]  /*08f0*/  SHF.L.U32 R15, R18, 0x10, RZ ;  /* 0x00000010120f7819 */ /* 0x000fe400000006ff */
[----:B------:R-:W-:Y:S01]  /*0900*/  PRMT R19, R19, 0x7632, R19 ;  /* 0x0000763213137816 */ /* 0x000fe20000000013 */
[----:B------:R-:W-:Y:S01]  /*0910*/  FMUL.FTZ R18, R13, R38 ;  /* 0x000000260d127220 */ /* 0x000fe20000410000 */
[----:B------:R-:W-:Y:S01]  /*0920*/  FFMA.FTZ R52, R2, R17, R7 ;  /* 0x0000001102347223 */ /* 0x000fe20000010007 */
[C---:B------:R-:W-:Y:S01]  /*0930*/  FADD.FTZ R38, -R28.reuse, R15 ;  /* 0x0000000f1c267221 */ /* 0x040fe20000010100 */
[----:B------:R-:W-:Y:S01]  /*0940*/  SHF.L.U32 R39, R19, 0x10, RZ ;  /* 0x0000001013277819 */ /* 0x000fe200000006ff */
[----:B------:R-:W-:Y:S01]  /*0950*/  FADD.FTZ R16, -R28, R3 ;  /* 0x000000031c107221 */ /* 0x000fe20000010100 */
[----:B------:R-:W-:Y:S01]  /*0960*/  FMUL.FTZ R50, R52, -1.4426950216293334961 ;  /* 0xbfb8aa3b34327820 */ /* 0x000fe20000410000 */
[----:B------:R-:W-:-:S02]  /*0970*/  FMUL.FTZ R19, R13, R38 ;  /* 0x000000260d137220 */ /* 0x000fc40000410000 */
[----:B------:R-:W-:Y:S01]  /*0980*/  FADD.FTZ R38, -R28, R39 ;  /* 0x000000271c267221 */ /* 0x000fe20000010100 */
[C---:B------:R-:W-:Y:S02]  /*0990*/  FMUL.FTZ R3, R13.reuse, R16 ;  /* 0x000000100d037220 */ /* 0x040fe40000410000 */
[----:B------:R-:W1:Y:S01]  /*09a0*/  MUFU.EX2 R50, R50 ;  /* 0x0000003200327308 */ /* 0x000e620000000800 */
[----:B------:R-:W-:Y:S01]  /*09b0*/  FMUL.FTZ R15, R13, R38 ;  /* 0x000000260d0f7220 */ /* 0x000fe20000410000 */
[----:B------:R-:W-:Y:S01]  /*09c0*/  FFMA.FTZ R16, R0, R3, R5 ;  /* 0x0000000300107223 */ /* 0x000fe20000010005 */
[----:B------:R-:W2:Y:S02]  /*09d0*/  LDG.E.64.CONSTANT R38, desc[UR14][R44.64+0x2800] ;  /* 0x0028000e2c267981 */ /* 0x000ea4000c1e9b00 */
[----:B------:R-:W-:Y:S01]  /*09e0*/  FFMA.FTZ R49, R8, R15, R11 ;  /* 0x0000000f08317223 */ /* 0x000fe2000001000b */
[----:B------:R-:W-:Y:S01]  /*09f0*/  FMUL.FTZ R47, R16, -1.4426950216293334961 ;  /* 0xbfb8aa3b102f7820 */ /* 0x000fe20000410000 */
[----:B------:R-:W-:-:S02]  /*0a00*/  FFMA.FTZ R43, R6, R19, R9 ;  /* 0x00000013062b7223 */ /* 0x000fc40000010009 */
[----:B------:R-:W-:Y:S02]  /*0a10*/  FMUL.FTZ R53, R49, -1.4426950216293334961 ;  /* 0xbfb8aa3b31357820 */ /* 0x000fe40000410000 */
[----:B------:R-:W-:Y:S01]  /*0a20*/  FMUL.FTZ R51, R43, -1.4426950216293334961 ;  /* 0xbfb8aa3b2b337820 */ /* 0x000fe20000410000 */
[----:B------:R-:W3:Y:S01]  /*0a30*/  MUFU.EX2 R47, R47 ;  /* 0x0000002f002f7308 */ /* 0x000ee20000000800 */
[----:B-1----:R-:W-:-:S07]  /*0a40*/  FADD.FTZ R50, R50, 1 ;  /* 0x3f80000032327421 */ /* 0x002fce0000010000 */
[----:B------:R-:W1:Y:S08]  /*0a50*/  MUFU.EX2 R53, R53 ;  /* 0x0000003500357308 */ /* 0x000e700000000800 */
[----:B------:R-:W4:Y:S01]  /*0a60*/  MUFU.EX2 R51, R51 ;  /* 0x0000003300337308 */ /* 0x000f220000000800 */
[----:B---3--:R-:W-:Y:S01]  /*0a70*/  FADD.FTZ R47, R47, 1 ;  /* 0x3f8000002f2f7421 */ /* 0x008fe20000010000 */
[----:B0-----:R-:W-:-:S06]  /*0a80*/  LEA R55, R29, R54, 0x18 ;  /* 0x000000361d377211 */ /* 0x001fcc00078ec0ff */
[----:B------:R-:W0:Y:S01]  /*0a90*/  MUFU.RCP R50, R50 ;  /* 0x0000003200327308 */ /* 0x000e220000001000 */
[----:B------:R-:W-:Y:S01]  /*0aa0*/  SHF.L.U32 R29, R41, 0x10, RZ ;  /* 0x00000010291d7819 */ /* 0x000fe200000006ff */
[----:B------:R-:W-:Y:S01]  /*0ab0*/  FFMA.FTZ R42, R0, R18, R5 ;  /* 0x00000012002a7223 */ /* 0x000fe20000010005 */
[----:B------:R-:W-:Y:S01]  /*0ac0*/  PRMT R40, R40, 0x7632, R40 ;  /* 0x0000763228287816 */ /* 0x000fe20000000028 */
[----:B------:R-:W-:Y:S02]  /*0ad0*/  IMAD R55, R14, 0x28, R55 ;  /* 0x000000280e377824 */ /* 0x000fe400078e0237 */
[----:B-1----:R-:W-:Y:S01]  /*0ae0*/  FADD.FTZ R57, R53, 1 ;  /* 0x3f80000035397421 */ /* 0x002fe20000010000 */
[----:B------:R-:W-:Y:S01]  /*0af0*/  FADD.FTZ R14, -R28, R29 ;  /* 0x0000001d1c0e7221 */ /* 0x000fe20000010100 */
[----:B------:R1:W3:Y:S01]  /*0b00*/  MUFU.RCP R56, R47 ;  /* 0x0000002f00387308 */ /* 0x0002e20000001000 */
[----:B----4-:R-:W-:Y:S01]  /*0b10*/  FADD.FTZ R51, R51, 1 ;  /* 0x3f80000033337421 */ /* 0x010fe20000010000 */
[----:B------:R-:W-:Y:S01]  /*0b20*/  FMUL.FTZ R48, R42, -1.4426950216293334961 ;  /* 0xbfb8aa3b2a307820 */ /* 0x000fe20000410000 */
[----:B------:R-:W-:Y:S01]  /*0b30*/  SHF.L.U32 R59, R40, 0x10, RZ ;  /* 0x00000010283b7819 */ /* 0x000fe200000006ff */
[----:B------:R-:W-:Y:S01]  /*0b40*/  FMUL.FTZ R14, R13, R14 ;  /* 0x0000000e0d0e7220 */ /* 0x000fe20000410000 */
[----:B------:R-:W-:-:S03]  /*0b50*/  LEA R29, R46, R55, 0x3 ;  /* 0x000000372e1d7211 */ /* 0x000fc600078e18ff */
[----:B------:R-:W4:Y:S01]  /*0b60*/  MUFU.RCP R40, R57 ;  /* 0x0000003900287308 */ /* 0x000f220000001000 */
[----:B0-----:R-:W-:Y:S01]  /*0b70*/  FADD.FTZ R55, -R50, 1 ;  /* 0x3f80000032377421 */ /* 0x001fe20000010100 */
[----:B-1----:R-:W-:-:S06]  /*0b80*/  FFMA.FTZ R47, R2, R14, R7 ;  /* 0x0000000e022f7223 */ /* 0x002fcc0000010007 */
[----:B------:R-:W0:Y:S01]  /*0b90*/  MUFU.RCP R51, R51 ;  /* 0x0000003300337308 */ /* 0x000e220000001000 */
[----:B------:R-:W-:Y:S01]  /*0ba0*/  FFMA.FTZ R55, R52, R55, 1 ;  /* 0x3f80000034377423 */ /* 0x000fe20000010037 */
[----:B------:R-:W-:-:S06]  /*0bb0*/  FMUL.FTZ R52, R47, -1.4426950216293334961 ;  /* 0xbfb8aa3b2f347820 */ /* 0x000fcc0000410000 */
[----:B------:R-:W1:Y:S01]  /*0bc0*/  MUFU.EX2 R48, R48 ;  /* 0x0000003000307308 */ /* 0x000e620000000800 */
[----:B---3--:R-:W-:Y:S01]  /*0bd0*/  FADD.FTZ R53, -R56, 1 ;  /* 0x3f80000038357421 */ /* 0x008fe20000010100 */
[----:B------:R-:W-:Y:S01]  /*0be0*/  FADD.FTZ R46, -R28, R59 ;  /* 0x0000003b1c2e7221 */ /* 0x000fe20000010100 */
[----:B----4-:R-:W-:Y:S02]  /*0bf0*/  FADD.FTZ R58, -R40, 1 ;  /* 0x3f800000283a7421 */ /* 0x010fe40000010100 */
[----:B------:R-:W-:-:S03]  /*0c00*/  FFMA.FTZ R53, R16, R53, 1 ;  /* 0x3f80000010357423 */ /* 0x000fc60000010035 */
[----:B------:R-:W3:Y:S01]  /*0c10*/  MUFU.EX2 R52, R52 ;  /* 0x0000003400347308 */ /* 0x000ee20000000800 */
[----:B------:R-:W-:Y:S01]  /*0c20*/  FMUL.FTZ R16, R13, R46 ;  /* 0x0000002e0d107220 */ /* 0x000fe20000410000 */
[----:B------:R-:W-:Y:S01]  /*0c30*/  FMUL.FTZ R56, R56, R53 ;  /* 0x0000003538387220 */ /* 0x000fe20000410000 */
[----:B0-----:R-:W-:Y:S01]  /*0c40*/  FADD.FTZ R54, -R51, 1 ;  /* 0x3f80000033367421 */ /* 0x001fe20000010100 */
[----:B------:R-:W-:Y:S01]  /*0c50*/  FFMA.FTZ R53, R49, R58, 1 ;  /* 0x3f80000031357423 */ /* 0x000fe2000001003a */
[----:B------:R-:W-:Y:S01]  /*0c60*/  FFMA.FTZ R46, R6, R16, R9 ;  /* 0x00000010062e7223 */ /* 0x000fe20000010009 */
[----:B-1----:R-:W-:Y:S01]  /*0c70*/  FADD.FTZ R49, R48, 1 ;  /* 0x3f80000030317421 */ /* 0x002fe20000010000 */
[----:B------:R-:W-:Y:S01]  /*0c80*/  PRMT R48, R41, 0x7632, R48 ;  /* 0x0000763229307816 */ /* 0x000fe20000000030 */
[----:B------:R-:W-:Y:S01]  /*0c90*/  FFMA.FTZ R54, R43, R54, 1 ;  /* 0x3f8000002b367423 */ /* 0x000fe20000010036 */
[----:B-----5:R-:W-:Y:S01]  /*0ca0*/  PRMT R41, R30, 0x7632, R41 ;  /* 0x000076321e297816 */ /* 0x020fe20000000029 */
[----:B------:R-:W-:Y:S01]  /*0cb0*/  FMUL.FTZ R43, R50, R55 ;  /* 0x00000037322b7220 */ /* 0x000fe20000410000 */
[----:B------:R-:W-:Y:S01]  /*0cc0*/  FMUL.FTZ R50, R46, -1.4426950216293334961 ;  /* 0xbfb8aa3b2e327820 */ /* 0x000fe20000410000 */
[----:B------:R-:W-:Y:S01]  /*0cd0*/  FMUL.FTZ R54, R51, R54 ;  /* 0x0000003633367220 */ /* 0x000fe20000410000 */
[----:B------:R-:W-:Y:S01]  /*0ce0*/  SHF.L.U32 R41, R41, 0x10, RZ ;  /* 0x0000001029297819 */ /* 0x000fe200000006ff */
[----:B---3--:R-:W-:Y:S01]  /*0cf0*/  FADD.FTZ R57, R52, 1 ;  /* 0x3f80000034397421 */ /* 0x008fe20000010000 */
[----:B------:R-:W-:Y:S01]  /*0d00*/  FMUL.FTZ R52, R40, R53 ;  /* 0x0000003528347220 */ /* 0x000fe20000410000 */
[----:B------:R-:W-:Y:S01]  /*0d10*/  SHF.L.U32 R55, R48, 0x10, RZ ;  /* 0x0000001030377819 */ /* 0x000fe200000006ff */
[----:B------:R-:W0:Y:S01]  /*0d20*/  MUFU.EX2 R50, R50 ;  /* 0x0000003200327308 */ /* 0x000e220000000800 */
[----:B------:R-:W-:-:S02]  /*0d30*/  FMUL.FTZ R54, R41, R54 ;  /* 0x0000003629367220 */ /* 0x000fc40000410000 */
[----:B------:R1:W3:Y:S01]  /*0d40*/  LDG.E.64.CONSTANT R40, desc[UR14][R44.64+0x3c00] ;  /* 0x003c000e2c287981 */ /* 0x0002e2000c1e9b00 */
[----:B------:R-:W-:Y:S01]  /*0d50*/  SHF.L.U32 R51, R30, 0x10, RZ ;  /* 0x000000101e337819 */ /* 0x000fe200000006ff */
[----:B------:R-:W-:-:S03]  /*0d60*/  FADD.FTZ R30, -R28, R55 ;  /* 0x000000371c1e7221 */ /* 0x000fc60000010100 */
[----:B------:R-:W4:Y:S01]  /*0d70*/  MUFU.RCP R49, R49 ;  /* 0x0000003100317308 */ /* 0x000f220000001000 */
[----:B------:R-:W-:Y:S01]  /*0d80*/  FMUL.FTZ R30, R13, R30 ;  /* 0x0000001e0d1e7220 */ /* 0x000fe20000410000 */
[----:B------:R-:W-:-:S03]  /*0d90*/  FMUL.FTZ R56, R51, R56 ;  /* 0x0000003833387220 */ /* 0x000fc60000410000 */
[----:B------:R-:W-:-:S03]  /*0da0*/  FFMA.FTZ R48, R8, R30, R11 ;  /* 0x0000001e08307223 */ /* 0x000fc6000001000b */
[----:B------:R5:W1:Y:S01]  /*0db0*/  MUFU.RCP R51, R57 ;  /* 0x0000003900337308 */ /* 0x000a620000001000 */
[----:B0-----:R-:W-:Y:S01]  /*0dc0*/  FADD.FTZ R53, R50, 1 ;  /* 0x3f80000032357421 */ /* 0x001fe20000010000 */
[----:B------:R-:W-:Y:S02]  /*0dd0*/  SHF.L.U32 R50, R31, 0x10, RZ ;  /* 0x000000101f327819 */ /* 0x000fe400000006ff */
[----:B------:R-:W-:Y:S01]  /*0de0*/  SHF.L.U32 R59, R32, 0x10, RZ ;  /* 0x00000010203b7819 */ /* 0x000fe200000006ff */
[----:B-----5:R-:W-:Y:S01]  /*0df0*/  FMUL.FTZ R57, R48, -1.4426950216293334961 ;  /* 0xbfb8aa3b30397820 */ /* 0x020fe20000410000 */
[----:B----4-:R-:W-:Y:S01]  /*0e00*/  FADD.FTZ R55, -R49, 1 ;  /* 0x3f80000031377421 */ /* 0x010fe20000010100 */
[----:B------:R-:W-:Y:S02]  /*0e10*/  FMUL.FTZ R43, R50, R43 ;  /* 0x0000002b322b7220 */ /* 0x000fe40000410000 */
[----:B-1----:R-:W0:Y:S01]  /*0e20*/  MUFU.EX2 R44, R57 ;  /* 0x00000039002c7308 */ /* 0x002e220000000800 */
[----:B------:R-:W-:Y:S01]  /*0e30*/  FFMA.FTZ R50, R42, R55, 1 ;  /* 0x3f8000002a327423 */ /* 0x000fe20000010037 */
[----:B------:R-:W-:Y:S01]  /*0e40*/  FADD.FTZ R42, -R28, R59 ;  /* 0x0000003b1c2a7221 */ /* 0x000fe20000010100 */
[----:B------:R-:W-:Y:S01]  /*0e50*/  PRMT R32, R32, 0x7632, R32 ;  /* 0x0000763220207816 */ /* 0x000fe20000000020 */
[----:B------:R-:W-:Y:S01]  /*0e60*/  FADD.FTZ R58, -R51, 1 ;  /* 0x3f800000333a7421 */ /* 0x000fe20000010100 */
[----:B------:R-:W-:Y:S01]  /*0e70*/  SHF.L.U32 R45, R33, 0x10, RZ ;  /* 0x00000010212d7819 */ /* 0x000fe200000006ff */
[----:B------:R-:W-:Y:S01]  /*0e80*/  FMUL.FTZ R42, R13, R42 ;  /* 0x0000002a0d2a7220 */ /* 0x000fe20000410000 */
[----:B------:R-:W-:Y:S01]  /*0e90*/  PRMT R31, R31, 0x7632, R31 ;  /* 0x000076321f1f7816 */ /* 0x000fe2000000001f */
[----:B------:R-:W-:Y:S01]  /*0ea0*/  FFMA.FTZ R58, R47, R58, 1 ;  /* 0x3f8000002f3a7423 */ /* 0x000fe2000001003a */
[----:B------:R-:W-:Y:S01]  /*0eb0*/  SHF.L.U32 R59, R32, 0x10, RZ ;  /* 0x00000010203b7819 */ /* 0x000fe200000006ff */
[----:B------:R-:W-:Y:S01]  /*0ec0*/  FADD.FTZ R32, -R28, R45 ;  /* 0x0000002d1c207221 */ /* 0x000fe20000010100 */
[----:B------:R-:W-:Y:S01]  /*0ed0*/  FFMA.FTZ R47, R0, R42, R5 ;  /* 0x0000002a002f7223 */ /* 0x000fe20000010005 */
[----:B------:R-:W-:Y:S01]  /*0ee0*/  SHF.L.U32 R31, R31, 0x10, RZ ;  /* 0x000000101f1f7819 */ /* 0x000fe200000006ff */
[----:B------:R-:W-:Y:S01]  /*0ef0*/  FMUL.FTZ R55, R49, R50 ;  /* 0x0000003231377220 */ /* 0x000fe20000410000 */
[----:B------:R-:W-:Y:S01]  /*0f00*/  FMUL.FTZ R32, R13, R32 ;  /* 0x000000200d207220 */ /* 0x000fe20000410000 */
[----:B------:R-:W-:Y:S01]  /*0f10*/  FMUL.FTZ R49, R47, -1.4426950216293334961 ;  /* 0xbfb8aa3b2f317820 */ /* 0x000fe20000410000 */
[----:B------:R-:W1:Y:S01]  /*0f20*/  MUFU.RCP R53, R53 ;  /* 0x0000003500357308 */ /* 0x000e620000001000 */
[----:B0-----:R-:W-:Y:S01]  /*0f30*/  FADD.FTZ R57, R44, 1 ;  /* 0x3f8000002c397421 */ /* 0x001fe20000010000 */
[----:B------:R-:W-:Y:S01]  /*0f40*/  FMUL.FTZ R31, R31, R52 ;  /* 0x000000341f1f7220 */ /* 0x000fe20000410000 */
[----:B------:R-:W-:Y:S01]  /*0f50*/  FFMA.FTZ R52, R2, R32, R7 ;  /* 0x0000002002347223 */ /* 0x000fe20000010007 */
[----:B------:R-:W-:-:S03]  /*0f60*/  FMUL.FTZ R51, R51, R58 ;  /* 0x0000003a33337220 */ /* 0x000fc60000410000 */
[----:B------:R-:W-:Y:S01]  /*0f70*/  FMUL.FTZ R58, R52, -1.4426950216293334961 ;  /* 0xbfb8aa3b343a7820 */ /* 0x000fe20000410000 */
[----:B------:R-:W0:Y:S08]  /*0f80*/  MUFU.EX2 R49, R49 ;  /* 0x0000003100317308 */ /* 0x000e300000000800 */
[----:B------:R-:W4:Y:S01]  /*0f90*/  MUFU.RCP R57, R57 ;  /* 0x0000003900397308 */ /* 0x000f220000001000 */
[----:B------:R-:W-:Y:S01]  /*0fa0*/  FADD.FTZ R44, -R28, R59 ;  /* 0x0000003b1c2c7221 */ /* 0x000fe20000010100 */
[----:B-1----:R-:W-:-:S06]  /*0fb0*/  FADD.FTZ R45, -R53, 1 ;  /* 0x3f800000352d7421 */ /* 0x002fcc0000010100 */
[----:B------:R-:W1:Y:S01]  /*0fc0*/  MUFU.EX2 R58, R58 ;  /* 0x0000003a003a7308 */ /* 0x000e620000000800 */
[----:B------:R-:W-:Y:S01]  /*0fd0*/  FMUL.FTZ R44, R13, R44 ;  /* 0x0000002c0d2c7220 */ /* 0x000fe20000410000 */
[----:B------:R-:W-:Y:S01]  /*0fe0*/  FFMA.FTZ R50, R46, R45, 1 ;  /* 0x3f8000002e327423 */ /* 0x000fe2000001002d */
[----:B0-----:R-:W-:Y:S02]  /*0ff0*/  FADD.FTZ R59, R49, 1 ;  /* 0x3f800000313b7421 */ /* 0x001fe40000010000 */
[----:B------:R-:W-:Y:S01]  /*1000*/  FFMA.FTZ R45, R6, R44, R9 ;  /* 0x0000002c062d7223 */ /* 0x000fe20000010009 */
[----:B------:R-:W-:Y:S01]  /*1010*/  FMUL.FTZ R53, R53, R50 ;  /* 0x0000003235357220 */ /* 0x000fe20000410000 */
[----:B----4-:R-:W-:Y:S01]  /*1020*/  FADD.FTZ R49, -R57, 1 ;  /* 0x3f80000039317421 */ /* 0x010fe20000010100 */
[----:B------:R-:W0:Y:S01]  /*1030*/  MUFU.RCP R50, R59 ;  /* 0x0000003b00327308 */ /* 0x000e220000001000 */
[----:B------:R-:W-:Y:S02]  /*1040*/  FMUL.FTZ R46, R45, -1.4426950216293334961 ;  /* 0xbfb8aa3b2d2e7820 */ /* 0x000fe40000410000 */
[----:B------:R-:W-:Y:S01]  /*1050*/  FFMA.FTZ R48, R48, R49, 1 ;  /* 0x3f80000030307423 */ /* 0x000fe20000010031 */
[----:B-1----:R-:W-:-:S03]  /*1060*/  FADD.FTZ R61, R58, 1 ;  /* 0x3f8000003a3d7421 */ /* 0x002fc60000010000 */
[----:B------:R-:W-:Y:S01]  /*1070*/  FMUL.FTZ R49, R57, R48 ;  /* 0x0000003039317220 */ /* 0x000fe20000410000 */
[----:B------:R-:W1:Y:S01]  /*1080*/  MUFU.EX2 R46, R46 ;  /* 0x0000002e002e7308 */ /* 0x000e620000000800 */
[----:B------:R-:W-:-:S07]  /*1090*/  SHF.L.U32 R58, R34, 0x10, RZ ;  /* 0x00000010223a7819 */ /* 0x000fce00000006ff */
[----:B------:R-:W4:Y:S01]  /*10a0*/  MUFU.RCP R48, R61 ;  /* 0x0000003d00307308 */ /* 0x000f220000001000 */
[----:B------:R-:W-:Y:S01]  /*10b0*/  PRMT R33, R33, 0x7632, R33 ;  /* 0x0000763221217816 */ /* 0x000fe20000000021 */
[----:B------:R-:W-:Y:S01]  /*10c0*/  FMUL.FTZ R55, R58, R55 ;  /* 0x000000373a377220 */ /* 0x000fe20000410000 */
[----:B0-----:R-:W-:Y:S02]  /*10d0*/  FADD.FTZ R58, -R50, 1 ;  /* 0x3f800000323a7421 */ /* 0x001fe40000010100 */
[----:B------:R-:W-:Y:S02]  /*10e0*/  SHF.L.U32 R57, R33, 0x10, RZ ;  /* 0x0000001021397819 */ /* 0x000fe400000006ff */
[----:B------:R-:W-:-:S03]  /*10f0*/  FFMA.FTZ R33, R47, R58, 1 ;  /* 0x3f8000002f217423 */ /* 0x000fc6000001003a */
[----:B------:R-:W-:Y:S01]  /*1100*/  FADD.FTZ R58, -R28, R57 ;  /* 0x000000391c3a7221 */ /* 0x000fe20000010100 */
[----:B-1----:R-:W-:Y:S01]  /*1110*/  FADD.FTZ R59, R46, 1 ;  /* 0x3f8000002e3b7421 */ /* 0x002fe20000010000 */
[----:B----4-:R-:W-:Y:S02]  /*1120*/  FADD.FTZ R57, -R48, 1 ;  /* 0x3f80000030397421 */ /* 0x010fe40000010100 */
[----:B------:R-:W-:Y:S02]  /*1130*/  FMUL.FTZ R46, R13, R58 ;  /* 0x0000003a0d2e7220 */ /* 0x000fe40000410000 */
[----:B------:R-:W-:Y:S02]  /*1140*/  FFMA.FTZ R57, R52, R57, 1 ;  /* 0x3f80000034397423 */ /* 0x000fe40000010039 */
[----:B------:R-:W0:Y:S01]  /*1150*/  MUFU.RCP R52, R59 ;  /* 0x0000003b00347308 */ /* 0x000e220000001000 */
[----:B------:R-:W-:Y:S01]  /*1160*/  FFMA.FTZ R47, R8, R46, R11 ;  /* 0x0000002e082f7223 */ /* 0x000fe2000001000b */
[----:B------:R-:W-:-:S03]  /*1170*/  PRMT R34, R34, 0x7632, R34 ;  /* 0x0000763222227816 */ /* 0x000fc60000000022 */
[----:B------:R-:W-:Y:S01]  /*1180*/  FMUL.FTZ R61, R47, -1.4426950216293334961 ;  /* 0xbfb8aa3b2f3d7820 */ /* 0x000fe20000410000 */
[C---:B------:R-:W-:Y:S02]  /*1190*/  SHF.L.U32 R60, R35.reuse, 0x10, RZ ;  /* 0x00000010233c7819 */ /* 0x040fe400000006ff */
[----:B------:R-:W-:Y:S02]  /*11a0*/  SHF.L.U32 R58, R34, 0x10, RZ ;  /* 0x00000010223a7819 */ /* 0x000fe400000006ff */
[----:B------:R-:W-:Y:S01]  /*11b0*/  PRMT R35, R35, 0x7632, R35 ;  /* 0x0000763223237816 */ /* 0x000fe20000000023 */
[----:B------:R-:W1:Y:S01]  /*11c0*/  MUFU.EX2 R34, R61 ;  /* 0x0000003d00227308 */ /* 0x000e620000000800 */
[----:B------:R-:W-:Y:S01]  /*11d0*/  FMUL.FTZ R51, R60, R51 ;  /* 0x000000333c337220 */ /* 0x000fe20000410000 */
[----:B------:R-:W-:Y:S01]  /*11e0*/  FMUL.FTZ R50, R50, R33 ;  /* 0x0000002132327220 */ /* 0x000fe20000410000 */
[----:B------:R-:W-:Y:S01]  /*11f0*/  SHF.L.U32 R60, R35, 0x10, RZ ;  /* 0x00000010233c7819 */ /* 0x000fe200000006ff */
[----:B------:R-:W-:Y:S01]  /*1200*/  FMUL.FTZ R33, R48, R57 ;  /* 0x0000003930217220 */ /* 0x000fe20000410000 */
[----:B------:R-:W-:Y:S01]  /*1210*/  SHF.L.U32 R35, R36, 0x10, RZ ;  /* 0x0000001024237819 */ /* 0x000fe200000006ff */
[----:B0-----:R-:W-:-:S04]  /*1220*/  FADD.FTZ R48, -R52, 1 ;  /* 0x3f80000034307421 */ /* 0x001fc80000010100 */
[----:B------:R-:W-:Y:S01]  /*1230*/  FFMA.FTZ R45, R45, R48, 1 ;  /* 0x3f8000002d2d7423 */ /* 0x000fe20000010030 */
[----:B------:R-:W-:-:S04]  /*1240*/  FADD.FTZ R48, -R28, R35 ;  /* 0x000000231c307221 */ /* 0x000fc80000010100 */
[----:B------:R-:W-:Y:S01]  /*1250*/  FMUL.FTZ R48, R13, R48 ;  /* 0x000000300d307220 */ /* 0x000fe20000410000 */
[----:B------:R-:W-:Y:S01]  /*1260*/  FMUL.FTZ R45, R52, R45 ;  /* 0x0000002d342d7220 */ /* 0x000fe20000410000 */
[----:B-1----:R-:W-:Y:S02]  /*1270*/  FADD.FTZ R34, R34, 1 ;  /* 0x3f80000022227421 */ /* 0x002fe40000010000 */
[----:B------:R-:W-:-:S04]  /*1280*/  FFMA.FTZ R52, R0, R48, R5 ;  /* 0x0000003000347223 */ /* 0x000fc80000010005 */
[----:B------:R-:W-:Y:S01]  /*1290*/  FMUL.FTZ R57, R52, -1.4426950216293334961 ;  /* 0xbfb8aa3b34397820 */ /* 0x000fe20000410000 */
[----:B------:R-:W0:Y:S01]  /*12a0*/  MUFU.RCP R34, R34 ;  /* 0x0000002200227308 */ /* 0x000e220000001000 */
[----:B------:R-:W-:-:S07]  /*12b0*/  PRMT R36, R36, 0x7632, R36 ;  /* 0x0000763224247816 */ /* 0x000fce0000000024 */
[----:B------:R-:W1:Y:S01]  /*12c0*/  MUFU.EX2 R57, R57 ;  /* 0x0000003900397308 */ /* 0x000e620000000800 */
[----:B------:R-:W-:Y:S01]  /*12d0*/  SHF.L.U32 R35, R36, 0x10, RZ ;  /* 0x0000001024237819 */ /* 0x000fe200000006ff */
[----:B------:R-:W-:-:S04]  /*12e0*/  FMUL.FTZ R53, R58, R53 ;  /* 0x000000353a357220 */ /* 0x000fc80000410000 */
[----:B------:R-:W-:Y:S01]  /*12f0*/  FADD.FTZ R36, -R28, R35 ;  /* 0x000000231c247221 */ /* 0x000fe20000010100 */
[----:B0-----:R-:W-:-:S03]  /*1300*/  FADD.FTZ R58, -R34, 1 ;  /* 0x3f800000223a7421 */ /* 0x001fc60000010100 */
[----:B------:R-:W-:Y:S01]  /*1310*/  FMUL.FTZ R36, R13, R36 ;  /* 0x000000240d247220 */ /* 0x000fe20000410000 */
[----:B------:R-:W-:-:S03]  /*1320*/  FFMA.FTZ R59, R47, R58, 1 ;  /* 0x3f8000002f3b7423 */ /* 0x000fc6000001003a */
[----:B------:R-:W-:Y:S01]  /*1330*/  FFMA.FTZ R35, R6, R36, R9 ;  /* 0x0000002406237223 */ /* 0x000fe20000010009 */
[----:B-1----:R-:W-:Y:S01]  /*1340*/  FADD.FTZ R47, R57, 1 ;  /* 0x3f800000392f7421 */ /* 0x002fe20000010000 */
[----:B------:R-:W-:Y:S02]  /*1350*/  FMUL.FTZ R49, R60, R49 ;  /* 0x000000313c317220 */ /* 0x000fe40000410000 */
[----:B------:R-:W-:-:S03]  /*1360*/  FMUL.FTZ R60, R35, -1.4426950216293334961 ;  /* 0xbfb8aa3b233c7820 */ /* 0x000fc60000410000 */
[----:B------:R-:W0:Y:S08]  /*1370*/  MUFU.RCP R47, R47 ;  /* 0x0000002f002f7308 */ /* 0x000e300000001000 */
[----:B------:R-:W1:Y:S01]  /*1380*/  MUFU.EX2 R60, R60 ;  /* 0x0000003c003c7308 */ /* 0x000e620000000800 */
[----:B------:R-:W-:Y:S01]  /*1390*/  FMUL.FTZ R34, R34, R59 ;  /* 0x0000003b22227220 */ /* 0x000fe20000410000 */
[----:B------:R-:W-:-:S02]  /*13a0*/  PRMT R58, R37, 0x7632, R58 ;  /* 0x00007632253a7816 */ /* 0x000fc4000000003a */
[----:B------:R-:W-:Y:S01]  /*13b0*/  SHF.L.U32 R37, R37, 0x10, RZ ;  /* 0x0000001025257819 */ /* 0x000fe200000006ff */
[----:B0-----:R-:W-:-:S04]  /*13c0*/  FADD.FTZ R59, -R47, 1 ;  /* 0x3f8000002f3b7421 */ /* 0x001fc80000010100 */
[----:B------:R-:W-:Y:S01]  /*13d0*/  FFMA.FTZ R52, R52, R59, 1 ;  /* 0x3f80000034347423 */ /* 0x000fe2000001003b */
[----:B------:R-:W-:Y:S01]  /*13e0*/  SHF.L.U32 R59, R58, 0x10, RZ ;  /* 0x000000103a3b7819 */ /* 0x000fe200000006ff */
[----:B-1----:R-:W-:Y:S01]  /*13f0*/  FADD.FTZ R61, R60, 1 ;  /* 0x3f8000003c3d7421 */ /* 0x002fe20000010000 */
[----:B------:R-:W-:-:S03]  /*1400*/  FADD.FTZ R60, -R28, R37 ;  /* 0x000000251c3c7221 */ /* 0x000fc60000010100 */
[----:B------:R-:W-:Y:S01]  /*1410*/  FADD.FTZ R58, -R28, R59 ;  /* 0x0000003b1c3a7221 */ /* 0x000fe20000010100 */
[----:B------:R-:W-:Y:S01]  /*1420*/  FMUL.FTZ R28, R47, R52 ;  /* 0x000000342f1c7220 */ /* 0x000fe20000410000 */
[----:B------:R-:W-:-:S04]  /*1430*/  FMUL.FTZ R52, R13, R60 ;  /* 0x0000003c0d347220 */ /* 0x000fc80000410000 */
[----:B------:R-:W-:-:S04]  /*1440*/  FFMA.FTZ R37, R2, R52, R7 ;  /* 0x0000003402257223 */ /* 0x000fc80000010007 */
[----:B------:R-:W-:Y:S01]  /*1450*/  FMUL.FTZ R59, R37, -1.4426950216293334961 ;  /* 0xbfb8aa3b253b7820 */ /* 0x000fe20000410000 */
[----:B------:R-:W0:Y:S08]  /*1460*/  MUFU.RCP R57, R61 ;  /* 0x0000003d00397308 */ /* 0x000e300000001000 */
[----:B------:R-:W1:Y:S01]  /*1470*/  MUFU.EX2 R59, R59 ;  /* 0x0000003b003b7308 */ /* 0x000e620000000800 */
[----:B0-----:R-:W-:-:S04]  /*1480*/  FADD.FTZ R60, -R57, 1 ;  /* 0x3f800000393c7421 */ /* 0x001fc80000010100 */
[----:B------:R-:W-:Y:S01]  /*1490*/  FFMA.FTZ R60, R35, R60, 1 ;  /* 0x3f800000233c7423 */ /* 0x000fe2000001003c */
[----:B-1----:R-:W-:-:S04]  /*14a0*/  FADD.FTZ R61, R59, 1 ;  /* 0x3f8000003b3d7421 */ /* 0x002fc80000010000 */
[----:B------:R-:W0:Y:S01]  /*14b0*/  MUFU.RCP R35, R61 ;  /* 0x0000003d00237308 */ /* 0x000e220000001000 */
[----:B--2---:R-:W-:Y:S01]  /*14c0*/  SHF.L.U32 R47, R38, 0x10, RZ ;  /* 0x00000010262f7819 */ /* 0x004fe200000006ff */
[----:B------:R-:W-:-:S04]  /*14d0*/  FMUL.FTZ R57, R57, R60 ;  /* 0x0000003c39397220 */ /* 0x000fc80000410000 */
[----:B------:R-:W-:Y:S01]  /*14e0*/  FMUL.FTZ R47, R47, R50 ;  /* 0x000000322f2f7220 */ /* 0x000fe20000410000 */
[----:B0-----:R-:W-:-:S04]  /*14f0*/  FADD.FTZ R50, -R35, 1 ;  /* 0x3f80000023327421 */ /* 0x001fc80000010100 */
[----:B------:R-:W-:Y:S01]  /*1500*/  FFMA.FTZ R60, R37, R50, 1 ;  /* 0x3f800000253c7423 */ /* 0x000fe20000010032 */
[----:B------:R-:W-:-:S04]  /*1510*/  FMUL.FTZ R50, R13, R58 ;  /* 0x0000003a0d327220 */ /* 0x000fc80000410000 */
[----:B------:R-:W-:-:S04]  /*1520*/  FFMA.FTZ R58, R8, R50, R11 ;  /* 0x00000032083a7223 */ /* 0x000fc8000001000b */
[----:B------:R-:W-:-:S06]  /*1530*/  FMUL.FTZ R59, R58, -1.4426950216293334961 ;  /* 0xbfb8aa3b3a3b7820 */ /* 0x000fcc0000410000 */
[----:B------:R-:W0:Y:S01]  /*1540*/  MUFU.EX2 R59, R59 ;  /* 0x0000003b003b7308 */ /* 0x000e220000000800 */
[----:B------:R-:W-:Y:S01]  /*1550*/  PRMT R37, R38, 0x7632, R37 ;  /* 0x0000763226257816 */ /* 0x000fe20000000025 */
[----:B------:R-:W-:-:S03]  /*1560*/  FMUL.FTZ R35, R35, R60 ;  /* 0x0000003c23237220 */ /* 0x000fc60000410000 */
[----:B------:R-:W-:Y:S01]  /*1570*/  SHF.L.U32 R60, R37, 0x10, RZ ;  /* 0x00000010253c7819 */ /* 0x000fe200000006ff */
[----:B0-----:R-:W-:-:S04]  /*1580*/  FADD.FTZ R61, R59, 1 ;  /* 0x3f8000003b3d7421 */ /* 0x001fc80000010000 */
[----:B------:R-:W0:Y:S01]  /*1590*/  MUFU.RCP R38, R61 ;  /* 0x0000003d00267308 */ /* 0x000e220000001000 */
[----:B------:R-:W-:Y:S01]  /*15a0*/  FMUL.FTZ R45, R60, R45 ;  /* 0x0000002d3c2d7220 */ /* 0x000fe20000410000 */
[C---:B------:R-:W-:Y:S02]  /*15b0*/  SHF.L.U32 R60, R39.reuse, 0x10, RZ ;  /* 0x00000010273c7819 */ /* 0x040fe400000006ff */
[----:B------:R-:W-:-:S03]  /*15c0*/  PRMT R39, R39, 0x7632, R39 ;  /* 0x0000763227277816 */ /* 0x000fc60000000027 */
[----:B------:R-:W-:Y:S01]  /*15d0*/  FMUL.FTZ R37, R60, R33 ;  /* 0x000000213c257220 */ /* 0x000fe20000410000 */
[----:B0-----:R-:W-:-:S04]  /*15e0*/  FADD.FTZ R33, -R38, 1 ;  /* 0x3f80000026217421 */ /* 0x001fc80000010100 */
[----:B------:R-:W-:Y:S01]  /*15f0*/  FFMA.FTZ R58, R58, R33, 1 ;  /* 0x3f8000003a3a7423 */ /* 0x000fe20000010021 */
[----:B------:R-:W-:Y:S02]  /*1600*/  SHF.L.U32 R33, R39, 0x10, RZ ;  /* 0x0000001027217819 */ /* 0x000fe400000006ff */
[----:B---3--:R-:W-:-:S05]  /*1610*/  SHF.L.U32 R39, R40, 0x10, RZ ;  /* 0x0000001028277819 */ /* 0x008fca00000006ff */
[----:B------:R-:W-:Y:S01]  /*1620*/  FMUL.FTZ R39, R39, R28 ;  /* 0x0000001c27277220 */ /* 0x000fe20000410000 */
[----:B------:R-:W-:Y:S01]  /*1630*/  PRMT R28, R41, 0x7632, R28 ;  /* 0x00007632291c7816 */ /* 0x000fe2000000001c */
[----:B------:R-:W-:-:S03]  /*1640*/  FMUL.FTZ R59, R38, R58 ;  /* 0x0000003a263b7220 */ /* 0x000fc60000410000 */
[----:B------:R-:W-:Y:S01]  /*1650*/  SHF.L.U32 R28, R28, 0x10, RZ ;  /* 0x000000101c1c7819 */ /* 0x000fe200000006ff */
[----:B------:R-:W-:Y:S01]  /*1660*/  FMUL.FTZ R33, R33, R34 ;  /* 0x0000002221217220 */ /* 0x000fe20000410000 */
[----:B------:R-:W-:Y:S02]  /*1670*/  PRMT R40, R40, 0x7632, R40 ;  /* 0x0000763228287816 */ /* 0x000fe40000000028 */
[----:B------:R-:W-:Y:S01]  /*1680*/  SHF.L.U32 R34, R41, 0x10, RZ ;  /* 0x0000001029227819 */ /* 0x000fe200000006ff */
[----:B------:R-:W-:Y:S01]  /*1690*/  FMUL.FTZ R59, R28, R59 ;  /* 0x0000003b1c3b7220 */ /* 0x000fe20000410000 */
[-C--:B------:R-:W-:Y:S01]  /*16a0*/  FFMA.FTZ R41, R3, R56.reuse, R26 ;  /* 0x0000003803297223 */ /* 0x080fe2000001001a */
[----:B------:R-:W-:Y:S01]  /*16b0*/  FADD.FTZ R28, R56, R27 ;  /* 0x0000001b381c7221 */ /* 0x000fe20000010000 */
[----:B------:R-:W-:Y:S01]  /*16c0*/  FFMA.FTZ R27, R17, R43, R22 ;  /* 0x0000002b111b7223 */ /* 0x000fe20000010016 */
[----:B------:R-:W-:Y:S01]  /*16d0*/  FADD.FTZ R26, R43, R23 ;  /* 0x000000172b1a7221 */ /* 0x000fe20000010000 */
[----:B------:R-:W-:Y:S01]  /*16e0*/  FMUL.FTZ R56, R0, R56 ;  /* 0x0000003800387220 */ /* 0x000fe20000410000 */
[-C--:B------:R-:W-:Y:S01]  /*16f0*/  FFMA.FTZ R23, R19, R54.reuse, R24 ;  /* 0x0000003613177223 */ /* 0x080fe20000010018 */
[----:B------:R-:W-:Y:S01]  /*1700*/  FADD.FTZ R22, R54, R25 ;  /* 0x0000001936167221 */ /* 0x000fe20000010000 */
[----:B------:R-:W-:Y:S01]  /*1710*/  SHF.L.U32 R40, R40, 0x10, RZ ;  /* 0x0000001028287819 */ /* 0x000fe200000006ff */
[----:B------:R-:W-:Y:S01]  /*1720*/  FFMA.FTZ R25, R15, R31, R20 ;  /* 0x0000001f0f197223 */ /* 0x000fe20000010014 */
[----:B------:R-:W-:Y:S01]  /*1730*/  FADD.FTZ R24, R31, R21 ;  /* 0x000000151f187221 */ /* 0x000fe20000010000 */
[----:B------:R-:W-:Y:S01]  /*1740*/  FFMA.FTZ R21, R18, R55, R41 ;  /* 0x0000003712157223 */ /* 0x000fe20000010029 */
[----:B------:R-:W-:Y:S01]  /*1750*/  FADD.FTZ R20, R28, R55 ;  /* 0x000000371c147221 */ /* 0x000fe20000010000 */
[----:B------:R-:W-:Y:S01]  /*1760*/  FMUL.FTZ R54, R6, R54 ;  /* 0x0000003606367220 */ /* 0x000fe20000410000 */
[----:B------:R-:W-:Y:S01]  /*1770*/  FADD.FTZ R41, RZ, R56 ;  /* 0x00000038ff297221 */ /* 0x000fe20000010000 */
[----:B------:R-:W-:Y:S01]  /*1780*/  FFMA.FTZ R28, R3, R56, RZ ;  /* 0x00000038031c7223 */ /* 0x000fe200000100ff */
[----:B------:R-:W-:Y:S01]  /*1790*/  FMUL.FTZ R57, R40, R57 ;  /* 0x0000003928397220 */ /* 0x000fe20000410000 */
[----:B------:R-:W-:Y:S01]  /*17a0*/  FMUL.FTZ R40, R2, R43 ;  /* 0x0000002b02287220 */ /* 0x000fe20000410000 */
[----:B------:R-:W-:Y:S01]  /*17b0*/  FADD.FTZ R41, R41, R54 ;  /* 0x0000003629297221 */ /* 0x000fe20000010000 */
[----:B------:R-:W-:Y:S01]  /*17c0*/  FFMA.FTZ R28, R19, R54, R28 ;  /* 0x00000036131c7223 */ /* 0x000fe2000001001c */
[----:B------:R-:W-:-:S02]  /*17d0*/  FMUL.FTZ R38, R8, R31 ;  /* 0x0000001f08267220 */ /* 0x000fc40000410000 */
[----:B------:R-:W-:Y:S01]  /*17e0*/  FADD.FTZ R41, R41, R40 ;  /* 0x0000002829297221 */ /* 0x000fe20000010000 */
[----:B------:R-:W-:Y:S01]  /*17f0*/  FFMA.FTZ R28, R17, R40, R28 ;  /* 0x00000028111c7223 */ /* 0x000fe2000001001c */
[----:B------:R-:W-:Y:S01]  /*1800*/  FMUL.FTZ R35, R34, R35 ;  /* 0x0000002322237220 */ /* 0x000fe20000410000 */
        /* <DEDUP_REMOVED lines=15> */
[----:B------:R-:W-:Y:S01]  /*1900*/  FFMA.FTZ R23, R32, R37, R27 ;  /* 0x0000002520177223 */ /* 0x000fe2000001001b */
[----:B------:R-:W-:Y:S01]  /*1910*/  FMUL.FTZ R49, R8, R49 ;  /* 0x0000003108317220 */ /* 0x000fe20000410000 */
[----:B------:R-:W-:Y:S01]  /*1920*/  FADD.FTZ R34, R34, R51 ;  /* 0x0000003322227221 */ /* 0x000fe20000010000 */
[----:B------:R-:W-:Y:S01]  /*1930*/  FFMA.FTZ R27, R14, R51, R25 ;  /* 0x000000330e1b7223 */ /* 0x000fe20000010019 */
[-C--:B------:R-:W-:Y:S01]  /*1940*/  FFMA.FTZ R21, R42, R47.reuse, R21 ;  /* 0x0000002f2a157223 */ /* 0x080fe20000010015 */
[----:B------:R-:W-:Y:S01]  /*1950*/  FADD.FTZ R20, R20, R47 ;  /* 0x0000002f14147221 */ /* 0x000fe20000010000 */
[----:B------:R-:W-:Y:S01]  /*1960*/  FADD.FTZ R24, R26, R37 ;  /* 0x000000251a187221 */ /* 0x000fe20000010000 */
        /* <DEDUP_REMOVED lines=8> */
[----:B------:R-:W-:-:S02]  /*19f0*/  FMUL.FTZ R43, R2, R37 ;  /* 0x00000025022b7220 */ /* 0x000fc40000410000 */
[----:B------:R-:W-:Y:S01]  /*1a00*/  FADD.FTZ R22, R26, R45 ;  /* 0x0000002d1a167221 */ /* 0x000fe20000010000 */
[----:B------:R-:W-:Y:S01]  /*1a10*/  FFMA.FTZ R27, R44, R45, R27 ;  /* 0x0000002d2c1b7223 */ /* 0x000fe2000001001b */
        /* <DEDUP_REMOVED lines=12> */
[----:B------:R-:W-:Y:S01]  /*1ae0*/  FADD.FTZ R28, R28, R33 ;  /* 0x000000211c1c7221 */ /* 0x000fe20000010000 */
[----:B------:R-:W-:Y:S01]  /*1af0*/  FADD.FTZ R22, R22, R37 ;  /* 0x0000002516167221 */ /* 0x000fe20000010000 */
[----:B------:R-:W-:Y:S01]  /*1b00*/  FFMA.FTZ R21, R36, R37, R21 ;  /* 0x0000002524157223 */ /* 0x000fe20000010015 */
[----:B------:R-:W-:Y:S01]  /*1b10*/  FMUL.FTZ R33, R2, R35 ;  /* 0x0000002302217220 */ /* 0x000fe20000410000 */
[----:B------:R-:W-:-:S03]  /*1b20*/  FMUL.FTZ R31, R8, R59 ;  /* 0x0000003b081f7220 */ /* 0x000fc60000410000 */
[----:B------:R-:W-:Y:S01]  /*1b30*/  FADD.FTZ R20, R22, R33 ;  /* 0x0000002116147221 */ /* 0x000fe20000010000 */
[----:B------:R-:W-:-:S03]  /*1b40*/  FFMA.FTZ R21, R52, R33, R21 ;  /* 0x0000002134157223 */ /* 0x000fc60000010015 */
[----:B------:R-:W-:Y:S01]  /*1b50*/  FADD.FTZ R20, R20, R31 ;  /* 0x0000001f14147221 */ /* 0x000fe20000010000 */
[----:B------:R-:W-:Y:S01]  /*1b60*/  FFMA.FTZ R21, R50, R31, R21 ;  /* 0x0000001f32157223 */ /* 0x000fe20000010015 */
[----:B------:R-:W-:Y:S02]  /*1b70*/  UIADD3 UR10, UP0, UPT, UR10, 0x4, URZ ;  /* 0x000000040a0a7890 */ /* 0x000fe4000ff1e0ff */
[----:B------:R-:W-:Y:S02]  /*1b80*/  USHF.L.U32 UR13, UR16, 0x1, URZ ;  /* 0x00000001100d7899 */ /* 0x000fe400080006ff */
[----:B------:R0:W-:Y:S01]  /*1b90*/  STS.64 [R29], R20 ;  /* 0x000000141d007388 */ /* 0x0001e20000000a00 */
[----:B------:R-:W-:Y:S02]  /*1ba0*/  UIADD3.X UR5, UPT, UPT, URZ, UR5, URZ, UP0, !UPT ;  /* 0x00000005ff057290 */ /* 0x000fe400087fe4ff */
[----:B------:R-:W-:Y:S02]  /*1bb0*/  USHF.L.U64.HI UR12, UR16, 0x1, UR17 ;  /* 0x00000001100c7899 */ /* 0x000fe40008010211 */
[----:B------:R-:W-:-:S04]  /*1bc0*/  UISETP.GE.U32.AND UP0, UPT, UR10, UR13, UPT ;  /* 0x0000000d0a00728c */ /* 0x000fc8000bf06070 */
[----:B------:R-:W-:Y:S01]  /*1bd0*/  UISETP.GE.AND.EX UP0, UPT, UR5, UR12, UPT, UP0 ;  /* 0x0000000c0500728c */ /* 0x000fe2000bf06300 */
[----:B------:R-:W-:Y:S01]  /*1be0*/  FFMA.FTZ R22, R52, R35, R23 ;  /* 0x0000002334167223 */ /* 0x000fe20000010017 */
[----:B------:R-:W-:Y:S01]  /*1bf0*/  FADD.FTZ R23, R24, R35 ;  /* 0x0000002318177221 */ /* 0x000fe20000010000 */
[----:B------:R-:W-:Y:S01]  /*1c00*/  FFMA.FTZ R24, R36, R57, R25 ;  /* 0x0000003924187223 */ /* 0x000fe20000010019 */
[----:B------:R-:W-:Y:S01]  /*1c10*/  FADD.FTZ R25, R34, R57 ;  /* 0x0000003922197221 */ /* 0x000fe20000010000 */
[----:B0-----:R-:W-:Y:S01]  /*1c20*/  FFMA.FTZ R20, R50, R59, R61 ;  /* 0x0000003b32147223 */ /* 0x001fe2000001003d */
[----:B------:R-:W-:Y:S01]  /*1c30*/  FADD.FTZ R21, R28, R59 ;  /* 0x0000003b1c157221 */ /* 0x000fe20000010000 */
[----:B------:R-:W-:Y:S06]  /*1c40*/  BAR.SYNC.DEFER_BLOCKING 0x0 ;  /* 0x0000000000007b1d */ /* 0x000fec0000010000 */
[----:B------:R-:W-:Y:S05]  /*1c50*/  BRA.U !UP0, `(.L_x_396) ;  /* 0x0000000108c47547 */ /* 0x000fea000b800000 */
[----:B------:R-:W0:Y:S01]  /*1c60*/  S2R R57, SR_TID.X ;  /* 0x0000000000397919 */ /* 0x000e220000002100 */
[----:B------:R-:W1:Y:S01]  /*1c70*/  S2UR UR7, SR_CgaCtaId ;  /* 0x00000000000779c3 */ /* 0x000e620000008800 */
[----:B------:R-:W-:Y:S02]  /*1c80*/  UMOV UR6, 0x400 ;  /* 0x0000040000067882 */ /* 0x000fe40000000000 */
[----:B-1----:R-:W-:Y:S01]  /*1c90*/  ULEA UR6, UR7, UR6, 0x18 ;  /* 0x0000000607067291 */ /* 0x002fe2000f8ec0ff */
[C---:B0-----:R-:W-:Y:S02]  /*1ca0*/  SHF.L.U32 R28, R57.reuse, 0x1, RZ ;  /* 0x00000001391c7819 */ /* 0x041fe400000006ff */
[----:B------:R-:W-:Y:S02]  /*1cb0*/  SHF.R.U32.HI R58, RZ, 0x4, R57 ;  /* 0x00000004ff3a7819 */ /* 0x000fe40000011639 */
[----:B------:R-:W-:Y:S02]  /*1cc0*/  LOP3.LUT R29, R28, 0x18, RZ, 0xc0, !PT ;  /* 0x000000181c1d7812 */ /* 0x000fe400078ec0ff */
[----:B------:R-:W-:-:S02]  /*1cd0*/  LEA R28, R57, UR6, 0x5 ;  /* 0x00000006391c7c11 */ /* 0x000fc4000f8e28ff */
[C---:B------:R-:W-:Y:S02]  /*1ce0*/  LOP3.LUT R59, R29.reuse, 0x8, RZ, 0x3c, !PT ;  /* 0x000000081d3b7812 */ /* 0x040fe400078e3cff */
[C---:B------:R-:W-:Y:S02]  /*1cf0*/  LOP3.LUT R35, R29.reuse, 0x10, RZ, 0x3c, !PT ;  /* 0x000000101d237812 */ /* 0x040fe400078e3cff */
[----:B------:R-:W-:Y:S02]  /*1d00*/  LOP3.LUT R61, R29, 0x18, RZ, 0x3c, !PT ;  /* 0x000000181d3d7812 */ /* 0x000fe400078e3cff */
[C---:B------:R-:W-:Y:S02]  /*1d10*/  IADD3 R34, PT, PT, R28.reuse, R29, RZ ;  /* 0x0000001d1c227210 */ /* 0x040fe40007ffe0ff */
[C---:B------:R-:W-:Y:S02]  /*1d20*/  IADD3 R59, PT, PT, R28.reuse, R59, RZ ;  /* 0x0000003b1c3b7210 */ /* 0x040fe40007ffe0ff */
[C---:B------:R-:W-:Y:S01]  /*1d30*/  IADD3 R60, PT, PT, R28.reuse, R35, RZ ;  /* 0x000000231c3c7210 */ /* 0x040fe20007ffe0ff */
[----:B------:R-:W-:Y:S01]  /*1d40*/  STS.64 [R34], R26 ;  /* 0x0000001a22007388 */ /* 0x000fe20000000a00 */
[----:B------:R-:W-:-:S02]  /*1d50*/  IADD3 R61, PT, PT, R28, R61, RZ ;  /* 0x0000003d1c3d7210 */ /* 0x000fc40007ffe0ff */
[----:B------:R-:W-:Y:S01]  /*1d60*/  LOP3.LUT R58, R58, R57, RZ, 0x3c, !PT ;  /* 0x000000393a3a7212 */ /* 0x000fe200078e3cff */
[----:B------:R-:W-:Y:S01]  /*1d70*/  STS.64 [R59], R24 ;  /* 0x000000183b007388 */ /* 0x000fe20000000a00 */
[----:B------:R-:W-:Y:S02]  /*1d80*/  SHF.L.U32 R28, R57, 0x3, RZ ;  /* 0x00000003391c7819 */ /* 0x000fe400000006ff */
[----:B------:R-:W-:Y:S01]  /*1d90*/  SHF.L.U32 R58, R58, 0x3, RZ ;  /* 0x000000033a3a7819 */ /* 0x000fe200000006ff */
[----:B------:R-:W-:Y:S01]  /*1da0*/  STS.64 [R60], R22 ;  /* 0x000000163c007388 */ /* 0x000fe20000000a00 */
[----:B------:R-:W-:Y:S02]  /*1db0*/  LOP3.LUT R29, R28, 0x1fe0, RZ, 0xc0, !PT ;  /* 0x00001fe01c1d7812 */ /* 0x000fe400078ec0ff */
[----:B------:R-:W-:Y:S01]  /*1dc0*/  LOP3.LUT R58, R58, 0x18, RZ, 0xc0, !PT ;  /* 0x000000183a3a7812 */ /* 0x000fe200078ec0ff */
[----:B------:R-:W-:Y:S03]  /*1dd0*/  STS.64 [R61], R20 ;  /* 0x000000143d007388 */ /* 0x000fe60000000a00 */
        /* <DEDUP_REMOVED lines=13> */
[----:B------:R-:W-:Y:S01]  /*1eb0*/  MOV R28, UR6 ;  /* 0x00000006001c7c02 */ /* 0x000fe20008000f00 */
[----:B------:R-:W0:Y:S01]  /*1ec0*/  LDS.64 R34, [R58+0x1e00] ;  /* 0x001e00003a227984 */ /* 0x000e220000000a00 */
[----:B------:R-:W-:-:S03]  /*1ed0*/  FADD.FTZ R60, R60, R29 ;  /* 0x0000001d3c3c7221 */ /* 0x000fc60000010000 */
[----:B------:R-:W-:Y:S01]  /*1ee0*/  IMAD R57, R28, 0x280, R57 ;  /* 0x000002801c397824 */ /* 0x000fe200078e0239 */
[----:B------:R-:W-:-:S05]  /*1ef0*/  MOV R28, UR11 ;  /* 0x0000000b001c7c02 */ /* 0x000fca0008000f00 */
[----:B------:R-:W-:Y:S02]  /*1f00*/  IMAD R57, R28, 0x140, R57 ;  /* 0x000001401c397824 */ /* 0x000fe400078e0239 */
[----:B------:R-:W1:Y:S03]  /*1f10*/  LDC.64 R28, c[0x0][0x3d0] ;  /* 0x0000f400ff1c7b82 */ /* 0x000e660000000a00 */
[----:B------:R-:W-:-:S05]  /*1f20*/  SHF.L.U32 R57, R57, 0x1, RZ ;  /* 0x0000000139397819 */ /* 0x000fca00000006ff */
[----:B-1----:R-:W-:-:S04]  /*1f30*/  IMAD.WIDE.U32 R28, R57, 0x4, R28 ;  /* 0x00000004391c7825 */ /* 0x002fc800078e001c */
[----:B0-----:R-:W-:Y:S01]  /*1f40*/  FADD.FTZ R34, R59, R34 ;  /* 0x000000223b227221 */ /* 0x001fe20000010000 */
[----:B------:R-:W-:-:S05]  /*1f50*/  FADD.FTZ R35, R60, R35 ;  /* 0x000000233c237221 */ /* 0x000fca0000010000 */
[----:B------:R0:W-:Y:S02]  /*1f60*/  STG.E.64 desc[UR14][R28.64+0x8000], R34 ;  /* 0x008000221c007986 */ /* 0x0001e4000c101b0e */
.L_x_396:
        /* <DEDUP_REMOVED lines=15> */
[----:B------:R-:W-:Y:S01]  /*2060*/  IMAD R60, R60, R35, -UR7 ;  /* 0x800000073c3c7e24 */ /* 0x000fe2000f8e0223 */
[----:B0-----:R-:W-:-:S04]  /*2070*/  LEA R58, R29, R28, 0x18 ;  /* 0x0000001c1d3a7211 */ /* 0x001fc800078ec0ff */
[----:B------:R-:W-:Y:S02]  /*2080*/  SHF.R.U32.HI R29, RZ, 0x2, R60 ;  /* 0x00000002ff1d7819 */ /* 0x000fe4000001163c */
[----:B------:R-:W-:-:S04]  /*2090*/  LOP3.LUT R28, R60, 0x4, RZ, 0xfc, !PT ;  /* 0x000000043c1c7812 */ /* 0x000fc800078efcff */
[----:B------:R-:W-:Y:S01]  /*20a0*/  SHF.R.U32.HI R35, RZ, 0x2, R28 ;  /* 0x00000002ff237819 */ /* 0x000fe2000001161c */
[----:B------:R-:W-:-:S04]  /*20b0*/  IMAD R28, R29, 0x28, R58 ;  /* 0x000000281d1c7824 */ /* 0x000fc800078e023a */
[----:B------:R-:W-:Y:S01]  /*20c0*/  IMAD R34, R35, 0x28, R58 ;  /* 0x0000002823227824 */ /* 0x000fe200078e023a */
[----:B------:R-:W-:-:S04]  /*20d0*/  IADD3 R28, PT, PT, R28, R59, RZ ;  /* 0x0000003b1c1c7210 */ /* 0x000fc80007ffe0ff */
[----:B------:R-:W-:Y:S02]  /*20e0*/  IADD3 R34, PT, PT, R59, R34, RZ ;  /* 0x000000223b227210 */ /* 0x000fe40007ffe0ff */
[----:B------:R-:W0:Y:S04]  /*20f0*/  LDS.64 R28, [R28] ;  /* 0x000000001c1c7984 */ /* 0x000e280000000a00 */
[----:B------:R-:W1:Y:S01]  /*2100*/  LDS.64 R34, [R34] ;  /* 0x0000000022227984 */ /* 0x000e620000000a00 */
[----:B0-----:R-:W-:Y:S01]  /*2110*/  FADD.FTZ R61, RZ, R28 ;  /* 0x0000001cff3d7221 */ /* 0x001fe20000010000 */
[----:B------:R-:W-:-:S03]  /*2120*/  FADD.FTZ R29, RZ, R29 ;  /* 0x0000001dff1d7221 */ /* 0x000fc60000010000 */
[----:B-1----:R-:W-:Y:S01]  /*2130*/  FADD.FTZ R61, R61, R34 ;  /* 0x000000223d3d7221 */ /* 0x002fe20000010000 */
[----:B------:R-:W-:Y:S01]  /*2140*/  FADD.FTZ R34, R29, R35 ;  /* 0x000000231d227221 */ /* 0x000fe20000010000 */
[----:B------:R-:W-:-:S04]  /*2150*/  IADD3 R29, PT, PT, R60, 0x8, RZ ;  /* 0x000000083c1d7810 */ /* 0x000fc80007ffe0ff */
[----:B------:R-:W-:-:S05]  /*2160*/  SHF.R.U32.HI R29, RZ, 0x2, R29 ;  /* 0x00000002ff1d7819 */ /* 0x000fca000001161d */
[----:B------:R-:W-:-:S05]  /*2170*/  IMAD R29, R29, 0x28, R58 ;  /* 0x000000281d1d7824 */ /* 0x000fca00078e023a */
[----:B------:R-:W-:-:S06]  /*2180*/  IADD3 R29, PT, PT, R59, R29, RZ ;  /* 0x0000001d3b1d7210 */ /* 0x000fcc0007ffe0ff */
[----:B------:R-:W0:Y:S02]  /*2190*/  LDS.64 R28, [R29] ;  /* 0x000000001d1c7984 */ /* 0x000e240000000a00 */
[----:B0-----:R-:W-:Y:S01]  /*21a0*/  FADD.FTZ R35, R61, R28 ;  /* 0x0000001c3d237221 */ /* 0x001fe20000010000 */
[----:B------:R-:W-:Y:S01]  /*21b0*/  IADD3 R28, PT, PT, R60, 0xc, RZ ;  /* 0x0000000c3c1c7810 */ /* 0x000fe20007ffe0ff */
[----:B------:R-:W-:-:S03]  /*21c0*/  FADD.FTZ R34, R34, R29 ;  /* 0x0000001d22227221 */ /* 0x000fc60000010000 */
[----:B------:R-:W-:-:S05]  /*21d0*/  SHF.R.U32.HI R61, RZ, 0x2, R28 ;  /* 0x00000002ff3d7819 */ /* 0x000fca000001161c */
[----:B------:R-:W-:-:S05]  /*21e0*/  IMAD R28, R61, 0x28, R58 ;  /* 0x000000283d1c7824 */ /* 0x000fca00078e023a */
[----:B------:R-:W-:-:S05]  /*21f0*/  IADD3 R61, PT, PT, R59, R28, RZ ;  /* 0x0000001c3b3d7210 */ /* 0x000fca0007ffe0ff */
[----:B------:R-:W0:Y:S02]  /*2200*/  LDS.64 R28, [R61] ;  /* 0x000000003d1c7984 */ /* 0x000e240000000a00 */
[----:B0-----:R-:W-:Y:S01]  /*2210*/  FADD.FTZ R35, R35, R28 ;  /* 0x0000001c23237221 */ /* 0x001fe20000010000 */
[----:B------:R-:W-:Y:S01]  /*2220*/  IADD3 R28, PT, PT, R60, 0x10, RZ ;  /* 0x000000103c1c7810 */ /* 0x000fe20007ffe0ff */
[----:B------:R-:W-:-:S03]  /*2230*/  FADD.FTZ R34, R34, R29 ;  /* 0x0000001d22227221 */ /* 0x000fc60000010000 */
        /* <DEDUP_REMOVED lines=27> */
[----:B------:R-:W-:Y:S01]  /*23f0*/  FADD.FTZ R35, R35, R28 ;  /* 0x0000001c23237221 */ /* 0x000fe20000010000 */
[----:B------:R-:W-:Y:S02]  /*2400*/  IADD3 R60, PT, PT, R60, 0x24, RZ ;  /* 0x000000243c3c7810 */ /* 0x000fe40007ffe0ff */
[----:B------:R-:W-:Y:S02]  /*2410*/  SHF.R.U32.HI R34, RZ, 0x2, R34 ;  /* 0x00000002ff227819 */ /* 0x000fe40000011622 */
[----:B------:R-:W-:-:S03]  /*2420*/  SHF.R.U32.HI R60, RZ, 0x2, R60 ;  /* 0x00000002ff3c7819 */ /* 0x000fc6000001163c */
[--C-:B------:R-:W-:Y:S02]  /*2430*/  IMAD R34, R34, 0x28, R58.reuse ;  /* 0x0000002822227824 */ /* 0x100fe400078e023a */
[----:B------:R-:W-:-:S03]  /*2440*/  IMAD R60, R60, 0x28, R58 ;  /* 0x000000283c3c7824 */ /* 0x000fc600078e023a */
[C---:B------:R-:W-:Y:S02]  /*2450*/  IADD3 R28, PT, PT, R59.reuse, R34, RZ ;  /* 0x000000223b1c7210 */ /* 0x040fe40007ffe0ff */
[----:B------:R-:W-:-:S04]  /*2460*/  IADD3 R60, PT, PT, R59, R60, RZ ;  /* 0x0000003c3b3c7210 */ /* 0x000fc80007ffe0ff */
[----:B------:R-:W0:Y:S02]  /*2470*/  LDS.64 R28, [R28] ;  /* 0x000000001c1c7984 */ /* 0x000e240000000a00 */
[----:B0-----:R-:W-:Y:S01]  /*2480*/  FADD.FTZ R59, R35, R28 ;  /* 0x0000001c233b7221 */ /* 0x001fe20000010000 */
[----:B------:R-:W-:Y:S01]  /*2490*/  FADD.FTZ R58, R61, R29 ;  /* 0x0000001d3d3a7221 */ /* 0x000fe20000010000 */
[----:B------:R-:W0:Y:S02]  /*24a0*/  LDS.64 R34, [R60] ;  /* 0x000000003c227984 */ /* 0x000e240000000a00 */
[----:B0-----:R-:W-:Y:S01]  /*24b0*/  FADD.FTZ R34, R59, R34 ;  /* 0x000000223b227221 */ /* 0x001fe20000010000 */
[----:B------:R-:W-:-:S07]  /*24c0*/  FADD.FTZ R35, R58, R35 ;  /* 0x000000233a237221 */ /* 0x000fce0000010000 */
.L_x_398:
[----:B------:R-:W-:Y:S05]  /*24d0*/  BSYNC.RECONVERGENT B0 ;  /* 0x0000000000007941 */ /* 0x000fea0003800200 */
.L_x_397:
        /* <DEDUP_REMOVED lines=12> */
[----:B------:R-:W-:-:S04]  /*25a0*/  USHF.L.U32 UR6, UR18, 0x1, URZ ;  /* 0x0000000112067899 */ /* 0x000fc800080006ff */
[----:B------:R-:W-:-:S06]  /*25b0*/  ULOP3.LUT UR7, UR6, 0x7e, URZ, 0xc0, !UPT ;  /* 0x0000007e06077892 */ /* 0x000fcc000f8ec0ff */
[----:B------:R-:W-:Y:S01]  /*25c0*/  LEA R34, R57, UR7, 0x5 ;  /* 0x0000000739227c11 */ /* 0x000fe2000f8e28ff */
[----:B0-----:R-:W-:-:S06]  /*25d0*/  UIMAD UR6, UR9, UR4, UR8 ;  /* 0x00000004090672a4 */ /* 0x001fcc000f8e0208 */
[----:B------:R-:W-:-:S04]  /*25e0*/  MOV R59, UR6 ;  /* 0x00000006003b7c02 */ /* 0x000fc80008000f00 */
[----:B------:R-:W-:Y:S02]  /*25f0*/  LEA R59, R59, R34, 0xa ;  /* 0x000000223b3b7211 */ /* 0x000fe400078e50ff */
[----:B------:R-:W0:Y:S03]  /*2600*/  LDC.64 R34, c[0x0][0x3d0] ;  /* 0x0000f400ff227b82 */ /* 0x000e260000000a00 */
[----:B0-----:R-:W-:-:S05]  /*2610*/  IMAD.WIDE.U32 R34, R59, 0x4, R34 ;  /* 0x000000043b227825 */ /* 0x001fca00078e0022 */
[----:B------:R0:W-:Y:S02]  /*2620*/  STG.E.64 desc[UR14][R34.64], R28 ;  /* 0x0000001c22007986 */ /* 0x0001e4000c101b0e */
.L_x_400:
[----:B------:R-:W-:Y:S05]  /*2630*/  BSYNC.RECONVERGENT B0 ;  /* 0x0000000000007941 */ /* 0x000fea0003800200 */
.L_x_399:
        /* <DEDUP_REMOVED lines=16> */
[----:B------:R-:W-:Y:S02]  /*2740*/  MOV R29, UR9 ;  /* 0x00000009001d7c02 */ /* 0x000fe40008000f00 */
[----:B------:R-:W-:Y:S01]  /*2750*/  MOV R35, UR6 ;  /* 0x0000000600237c02 */ /* 0x000fe20008000f00 */
[----:B------:R-:W-:Y:S06]  /*2760*/  MEMBAR.ALL.GPU ;  /* 0x0000000000007992 */ /* 0x000fec000000a000 */
[----:B------:R-:W-:-:S00]  /*2770*/  ERRBAR ;  /* 0x00000000000079ab */ /* 0x000fc00000000000 */
[----:B------:R-:W-:Y:S06]  /*2780*/  CGAERRBAR ;  /* 0x00000000000075ab */ /* 0x000fec0000000000 */
[----:B------:R0:W5:Y:S02]  /*2790*/  ATOM.E.ADD.STRONG.GPU PT, R34, desc[UR14][R28.64+0x10], R35 ;  /* 0x800010231c22798a */ /* 0x00016400081ef10e */
.L_x_403:
[----:B0-----:R-:W2:Y:S04]  /*27a0*/  LD.E.STRONG.GPU R35, desc[UR14][R28.64+0x10] ;  /* 0x0000100e1c237980 */ /* 0x001ea8000c10f900 */
[----:B--2---:R-:W-:Y:S01]  /*27b0*/  CCTL.IVALL ;  /* 0x00000000ff00798f */ /* 0x004fe20002000000 */
[----:B------:R-:W-:Y:S05]  /*27c0*/  YIELD ;  /* 0x0000000000007946 */ /* 0x000fea0003800000 */
[----:B-----5:R-:W-:-:S04]  /*27d0*/  LOP3.LUT R35, R35, R34, RZ, 0x3c, !PT ;  /* 0x0000002223237212 */ /* 0x020fc800078e3cff */
[----:B------:R-:W-:-:S13]  /*27e0*/  ISETP.GT.AND P0, PT, R35, -0x1, PT ;  /* 0xffffffff2300780c */ /* 0x000fda0003f04270 */
[----:B------:R-:W-:Y:S05]  /*27f0*/  @P0 BRA `(.L_x_403) ;  /* 0xfffffffc00e80947 */ /* 0x000fea000383ffff */
.L_x_402:
[----:B------:R-:W-:Y:S05]  /*2800*/  WARPSYNC.ALL ;  /* 0x0000000000007948 */ /* 0x000fea0003800000 */
[----:B------:R-:W-:Y:S06]  /*2810*/  BAR.SYNC.DEFER_BLOCKING 0x0 ;  /* 0x0000000000007b1d */ /* 0x000fec0000010000 */
[----:B------:R-:W-:Y:S05]  /*2820*/  BRA `(.L_x_404) ;  /* 0x0000000000547947 */ /* 0x000fea0003800000 */
.L_x_401:
[----:B------:R-:W-:Y:S01]  /*2830*/  BAR.SYNC.DEFER_BLOCKING 0x0 ;  /* 0x0000000000007b1d */ /* 0x000fe20000010000 */
[----:B------:R-:W-:-:S13]  /*2840*/  ISETP.NE.AND P0, PT, R57, RZ, PT ;  /* 0x000000ff3900720c */ /* 0x000fda0003f05270 */
[----:B------:R-:W-:Y:S05]  /*2850*/  @P0 BRA `(.L_x_405) ;  /* 0x0000000000400947 */ /* 0x000fea0003800000 */
[----:B0-----:R-:W0:Y:S01]  /*2860*/  LDC.64 R28, c[0x0][0x3d8] ;  /* 0x0000f600ff1c7b82 */ /* 0x001e220000000a00 */
        /* <DEDUP_REMOVED lines=9> */
.L_x_406:
[----:B------:R-:W2:Y:S04]  /*2900*/  LD.E.STRONG.GPU R34, desc[UR14][R28.64] ;  /* 0x0000000e1c227980 */ /* 0x000ea8000c10f900 */
[----:B--2---:R-:W-:Y:S01]  /*2910*/  CCTL.IVALL ;  /* 0x00000000ff00798f */ /* 0x004fe20002000000 */
[----:B------:R-:W-:Y:S05]  /*2920*/  YIELD ;  /* 0x0000000000007946 */ /* 0x000fea0003800000 */
[----:B-----5:R-:W-:-:S04]  /*2930*/  LOP3.LUT R34, R34, R35, RZ, 0x3c, !PT ;  /* 0x0000002322227212 */ /* 0x020fc800078e3cff */
[----:B------:R-:W-:-:S13]  /*2940*/  ISETP.GT.AND P0, PT, R34, -0x1, PT ;  /* 0xffffffff2200780c */ /* 0x000fda0003f04270 */
[----:B------:R-:W-:Y:S05]  /*2950*/  @P0 BRA `(.L_x_406) ;  /* 0xfffffffc00e80947 */ /* 0x000fea000383ffff */
.L_x_405:
[----:B------:R-:W-:Y:S05]  /*2960*/  WARPSYNC.ALL ;  /* 0x0000000000007948 */ /* 0x000fea0003800000 */
[----:B------:R-:W-:Y:S06]  /*2970*/  BAR.SYNC.DEFER_BLOCKING 0x0 ;  /* 0x0000000000007b1d */ /* 0x000fec0000010000 */
.L_x_404:
[----:B------:R-:W-:Y:S02]  /*2980*/  ISETP.GT.U32.AND P0, PT, R57, 0xff, PT ;  /* 0x000000ff3900780c */ /* 0x000fe40003f04070 */
[----:B0-----:R-:W-:-:S11]  /*2990*/  MOV R29, UR4 ;  /* 0x00000004001d7c02 */ /* 0x001fd60008000f00 */
[----:B------:R-:W0:Y:S08]  /*29a0*/  @!P0 LDC R28, c[0x0][0x374] ;  /* 0x0000dd00ff1c8b82 */ /* 0x000e300000000800 */
[----:B------:R-:W1:Y:S01]  /*29b0*/  @!P0 LDC.64 R34, c[0x0][0x3d0] ;  /* 0x0000f400ff228b82 */ /* 0x000e620000000a00 */
[----:B0-----:R-:W-:Y:S01]  /*29c0*/  @!P0 IMAD R28, R28, R29, UR8 ;  /* 0x000000081c1c8e24 */ /* 0x001fe2000f8e021d */
[----:B------:R-:W-:-:S04]  /*29d0*/  @!P0 SHF.L.U32 R29, R57, 0x1, RZ ;  /* 0x00000001391d8819 */ /* 0x000fc800000006ff */
        /* <DEDUP_REMOVED lines=10> */
[----:B------:R-:W-:Y:S01]  /*2a80*/  HFMA2 R58, -RZ, RZ, 0, 0 ;  /* 0x00000000ff3a7431 */ /* 0x000fe200000001ff */
        /* <DEDUP_REMOVED lines=10> */
[----:B------:R-:W-:Y:S01]  /*2b30*/  MOV R59, RZ ;  /* 0x000000ff003b7202 */ /* 0x000fe20000000f00 */
[----:B------:R-:W-:Y:S01]  /*2b40*/  @!P0 FADD.FTZ R59, R35, R60 ;  /* 0x0000003c233b8221 */ /* 0x000fe20000010000 */
[----:B------:R-:W-:Y:S02]  /*2b50*/  LOP3.LUT P0, RZ, R57, 0x31f, RZ, 0xc0, !PT ;  /* 0x0000031f39ff7812 */ /* 0x000fe4000780c0ff */
        /* <DEDUP_REMOVED lines=16> */
[----:B------:R-:W0:Y:S01]  /*2c60*/  SHFL.BFLY PT, R61, R58, 0x1, 0x1f ;  /* 0x0c201f003a3d7f89 */ /* 0x000e2200000e0000 */
[----:B------:R-:W-:-:S03]  /*2c70*/  IADD3 R34, PT, PT, R4, -UR9, RZ ;  /* 0x8000000904227c10 */ /* 0x000fc6000fffe0ff */
[----:B------:R-:W1:Y:S01]  /*2c80*/  SHFL.BFLY PT, R60, R59, 0x1, 0x1f ;  /* 0x0c201f003b3c7f89 */ /* 0x000e6200000e0000 */
[----:B------:R-:W-:Y:S01]  /*2c90*/  LEA R34, R34, UR6, 0x3 ;  /* 0x0000000622227c11 */ /* 0x000fe2000f8e18ff */
[----:B0-----:R-:W-:Y:S01]  /*2ca0*/  FADD.FTZ R28, R58, R61 ;  /* 0x0000003d3a1c7221 */ /* 0x001fe20000010000 */
[----:B------:R-:W-:Y:S01]  /*2cb0*/  @!P0 LEA.HI R58, R57, UR6, RZ, 0x1e ;  /* 0x00000006393a8c11 */ /* 0x000fe2000f8ff0ff */
[----:B------:R-:W0:Y:S01]  /*2cc0*/  LDCU.64 UR6, c[0x0][0x380] ;  /* 0x00007000ff0677ac */ /* 0x000e220008000a00 */
[----:B-1----:R-:W-:Y:S01]  /*2cd0*/  FADD.FTZ R29, R59, R60 ;  /* 0x0000003c3b1d7221 */ /* 0x002fe20000010000 */
[----:B------:R-:W-:-:S03]  /*2ce0*/  @!P0 FMUL.FTZ R28, R28, 2.4414062863797880709e-05 ;  /* 0x37cccccd1c1c8820 */ /* 0x000fc60000410000 */
[----:B------:R-:W-:-:S05]  /*2cf0*/  @!P0 FMUL.FTZ R29, R29, 2.4414062863797880709e-05 ;  /* 0x37cccccd1d1d8820 */ /* 0x000fca0000410000 */
[----:B------:R-:W-:Y:S01]  /*2d00*/  @!P0 STS.64 [R58], R28 ;  /* 0x0000001c3a008388 */ /* 0x000fe20000000a00 */
[----:B------:R-:W-:Y:S06]  /*2d10*/  BAR.SYNC.DEFER_BLOCKING 0x0 ;  /* 0x0000000000007b1d */ /* 0x000fec0000010000 */
        /* <DEDUP_REMOVED lines=35> */
[----:B0-----:R-:W-:Y:S01]  /*2f50*/  IADD3 R14, P0, PT, R10, UR6, RZ ;  /* 0x000000060a0e7c10 */ /* 0x001fe2000ff1e0ff */
        /* <DEDUP_REMOVED lines=27> */
[----:B------:R-:W-:Y:S05]  /*3110*/  BRA.U !UP0, `(.L_x_407) ;  /* 0xffffffd108ec7547 */ /* 0x000fea000b83ffff */
.L_x_395:
        /* <DEDUP_REMOVED lines=24> */
[----:B------:R-:W-:-:S03]  /*32a0*/  MOV R24, UR6 ;  /* 0x0000000600187c02 */ /* 0x000fc60008000f00 */
[----:B------:R-:W-:Y:S02]  /*32b0*/  IADD3 R30, P0, PT, R30, UR10, RZ ;  /* 0x0000000a1e1e7c10 */ /* 0x000fe4000ff1e0ff */
[----:B------:R-:W-:Y:S01]  /*32c0*/  MOV R29, UR7 ;  /* 0x00000007001d7c02 */ /* 0x000fe20008000f00 */
[----:B------:R-:W2:Y:S03]  /*32d0*/  LDCU.64 UR4, c[0x0][0x3d0] ;  /* 0x00007a00ff0477ac */ /* 0x000ea60008000a00 */
[----:B------:R-:W-:Y:S01]  /*32e0*/  IADD3.X R29, PT, PT, R29, -0x1, RZ, P0, !PT ;  /* 0xffffffff1d1d7810 */ /* 0x000fe200007fe4ff */
[----:B-1----:R-:W-:-:S04]  /*32f0*/  ULEA UR8, UR9, UR8, 0x18 ;  /* 0x0000000809087291 */ /* 0x002fc8000f8ec0ff */
[----:B------:R-:W-:Y:S02]  /*3300*/  IMAD.WIDE.U32 R2, R29, -0x33333333, RZ ;  /* 0xcccccccd1d027825 */ /* 0x000fe400078e00ff */
        /* <DEDUP_REMOVED lines=11> */
[----:B0-----:R-:W-:-:S04]  /*33c0*/  SHF.R.U64 R43, R2, 0x3, R3 ;  /* 0x00000003022b7819 */ /* 0x001fc80000001203 */
        /* <DEDUP_REMOVED lines=14> */
.L_x_419:
        /* <DEDUP_REMOVED lines=26> */
.L_x_412:
        /* <DEDUP_REMOVED lines=33> */
.L_x_411:
[----:B------:R-:W-:Y:S05]  /*3860*/  BSYNC.RECONVERGENT B1 ;  /* 0x0000000000017941 */ /* 0x000fea0003800200 */
.L_x_410:
        /* <DEDUP_REMOVED lines=25> */
.L_x_414:
[----:B------:R-:W-:Y:S05]  /*3a00*/  BSYNC.RECONVERGENT B1 ;  /* 0x0000000000017941 */ /* 0x000fea0003800200 */
.L_x_413:
        /* <DEDUP_REMOVED lines=28> */
.L_x_409:
[----:B------:R-:W-:Y:S05]  /*3bd0*/  BSYNC.RECONVERGENT B0 ;  /* 0x0000000000007941 */ /* 0x000fea0003800200 */
.L_x_408:
[----:B------:R0:W-:Y:S01]  /*3be0*/  STS [R26], R35 ;  /* 0x000000231a007388 */ /* 0x0001e20000000800 */
[----:B------:R-:W1:Y:S01]  /*3bf0*/  LDC.64 R6, c[0x0][0x388] ;  /* 0x0000e200ff067b82 */ /* 0x000e620000000a00 */
[----:B------:R-:W-:Y:S02]  /*3c00*/  ISETP.GT.U32.AND P1, PT, R40, 0x9, PT ;  /* 0x000000092800780c */ /* 0x000fe40003f24070 */
[----:B------:R0:W-:Y:S01]  /*3c10*/  STS [R26+0x500], R34 ;  /* 0x000500221a007388 */ /* 0x0001e20000000800 */
[----:B------:R-:W-:-:S04]  /*3c20*/  MOV R8, R28 ;  /* 0x0000001c00087202 */ /* 0x000fc80000000f00 */
[----:B------:R-:W2:Y:S08]  /*3c30*/  LDC.64 R4, c[0x0][0x390] ;  /* 0x0000e400ff047b82 */ /* 0x000eb00000000a00 */
[----:B0-----:R-:W-:Y:S06]  /*3c40*/  BAR.SYNC.DEFER_BLOCKING 0x0 ;  /* 0x0000000000007b1d */ /* 0x001fec0000010000 */
.L_x_418:
        /* <DEDUP_REMOVED lines=32> */
.L_x_429:
        /* <DEDUP_REMOVED lines=10> */
.L_x_417:
[----:B------:R-:W-:Y:S05]  /*3ef0*/  BSYNC.RECONVERGENT B0 ;  /* 0x0000000000007941 */ /* 0x000fea0003800200 */
.L_x_416:
        /* <DEDUP_REMOVED lines=9> */
.L_x_415:
        /* <DEDUP_REMOVED lines=8> */
.L_x_421:
[----:B------:R-:W-:Y:S05]  /*4010*/  BSYNC B0 ;  /* 0x0000000000007941 */ /* 0x000fea0003800000 */
.L_x_420:
        /* <DEDUP_REMOVED lines=8> */
.L_x_422:
[----:B------:R-:W-:Y:S01]  /*40a0*/  FADD.FTZ R12, R12, R9 ;  /* 0x000000090c0c7221 */ /* 0x000fe20000010000 */
[----:B------:R-:W-:-:S04]  /*40b0*/  HFMA2 R19, -RZ, RZ, 0, 2.384185791015625e-07 ;  /* 0x00000004ff137431 */ /* 0x000fc800000001ff */
[----:B------:R-:W-:Y:S02]  /*40c0*/  MOV R20, R12 ;  /* 0x0000000c00147202 */ /* 0x000fe40000000f00 */
[----:B------:R-:W-:-:S07]  /*40d0*/  MOV R11, R18 ;  /* 0x00000012000b7202 */ /* 0x000fce0000000f00 */
[----:B------:R-:W-:Y:S05]  /*40e0*/  WARPSYNC.COLLECTIVE R17, `(.L_x_423) ;  /* 0x0000000011087348 */ /* 0x000fea0003c00000 */
[----:B------:R0:W1:Y:S02]  /*40f0*/  SHFL.BFLY P3, R18, R20, R19, R22 ;  /* 0x0c00001314127389 */ /* 0x0000640000060016 */
[----:B01----:R-:W-:Y:S05]  /*4100*/  ENDCOLLECTIVE ;  /* 0x000000000000791b */ /* 0x003fea0003800000 */
.L_x_423:
[----:B------:R-:W-:-:S05]  /*4110*/  FADD.FTZ R11, R11, R10 ;  /* 0x0000000a0b0b7221 */ /* 0x000fca0000010000 */
[----:B------:R-:W-:Y:S02]  /*4120*/  MOV R20, R11 ;  /* 0x0000000b00147202 */ /* 0x000fe40000000f00 */
[----:B------:R-:W-:-:S07]  /*4130*/  MOV R13, R18 ;  /* 0x00000012000d7202 */ /* 0x000fce0000000f00 */
[----:B------:R-:W-:Y:S05]  /*4140*/  WARPSYNC.COLLECTIVE R17, `(.L_x_424) ;  /* 0x0000000011087348 */ /* 0x000fea0003c00000 */
[----:B------:R0:W1:Y:S02]  /*4150*/  SHFL.BFLY P3, R18, R20, R19, R22 ;  /* 0x0c00001314127389 */ /* 0x0000640000060016 */
[----:B01----:R-:W-:Y:S05]  /*4160*/  ENDCOLLECTIVE ;  /* 0x000000000000791b */ /* 0x003fea0003800000 */
.L_x_424:
[----:B------:R-:W-:Y:S01]  /*4170*/  FADD.FTZ R13, R12, R13 ;  /* 0x0000000d0c0d7221 */ /* 0x000fe20000010000 */
[----:B------:R-:W-:-:S04]  /*4180*/  HFMA2 R19, -RZ, RZ, 0, 1.1920928955078125e-07 ;  /* 0x00000002ff137431 */ /* 0x000fc800000001ff */
[----:B------:R-:W-:Y:S02]  /*4190*/  MOV R20, R13 ;  /* 0x0000000d00147202 */ /* 0x000fe40000000f00 */
[----:B------:R-:W-:-:S07]  /*41a0*/  MOV R14, R18 ;  /* 0x00000012000e7202 */ /* 0x000fce0000000f00 */
[----:B------:R-:W-:Y:S05]  /*41b0*/  WARPSYNC.COLLECTIVE R17, `(.L_x_425) ;  /* 0x0000000011087348 */ /* 0x000fea0003c00000 */
[----:B------:R0:W1:Y:S02]  /*41c0*/  SHFL.BFLY P3, R18, R20, R19, R22 ;  /* 0x0c00001314127389 */ /* 0x0000640000060016 */
[----:B01----:R-:W-:Y:S05]  /*41d0*/  ENDCOLLECTIVE ;  /* 0x000000000000791b */ /* 0x003fea0003800000 */
.L_x_425:
[----:B------:R-:W-:-:S05]  /*41e0*/  FADD.FTZ R14, R11, R14 ;  /* 0x0000000e0b0e7221 */ /* 0x000fca0000010000 */
[----:B------:R-:W-:Y:S02]  /*41f0*/  MOV R20, R14 ;  /* 0x0000000e00147202 */ /* 0x000fe40000000f00 */
[----:B------:R-:W-:-:S07]  /*4200*/  MOV R16, R18 ;  /* 0x0000001200107202 */ /* 0x000fce0000000f00 */
[----:B------:R-:W-:Y:S05]  /*4210*/  WARPSYNC.COLLECTIVE R17, `(.L_x_426) ;  /* 0x0000000011087348 */ /* 0x000fea0003c00000 */
[----:B------:R0:W1:Y:S02]  /*4220*/  SHFL.BFLY P3, R18, R20, R19, R22 ;  /* 0x0c00001314127389 */ /* 0x0000640000060016 */
[----:B01----:R-:W-:Y:S05]  /*4230*/  ENDCOLLECTIVE ;  /* 0x000000000000791b */ /* 0x003fea0003800000 */
.L_x_426:
[----:B------:R-:W-:Y:S01]  /*4240*/  FADD.FTZ R16, R13, R16 ;  /* 0x000000100d107221 */ /* 0x000fe20000010000 */
[----:B------:R-:W-:-:S04]  /*4250*/  HFMA2 R19, -RZ, RZ, 0, 5.9604644775390625e-08 ;  /* 0x00000001ff137431 */ /* 0x000fc800000001ff */
[----:B------:R-:W-:Y:S02]  /*4260*/  MOV R20, R16 ;  /* 0x0000001000147202 */ /* 0x000fe40000000f00 */
[----:B------:R-:W-:-:S07]  /*4270*/  MOV R9, R18 ;  /* 0x0000001200097202 */ /* 0x000fce0000000f00 */
[----:B------:R-:W-:Y:S05]  /*4280*/  WARPSYNC.COLLECTIVE R17, `(.L_x_427) ;  /* 0x0000000011087348 */ /* 0x000fea0003c00000 */
[----:B------:R0:W1:Y:S02]  /*4290*/  SHFL.BFLY P3, R18, R20, R19, R22 ;  /* 0x0c00001314127389 */ /* 0x0000640000060016 */
[----:B01----:R-:W-:Y:S05]  /*42a0*/  ENDCOLLECTIVE ;  /* 0x000000000000791b */ /* 0x003fea0003800000 */
.L_x_427:
[----:B------:R-:W-:-:S05]  /*42b0*/  FADD.FTZ R9, R14, R9 ;  /* 0x000000090e097221 */ /* 0x000fca0000010000 */
[----:B------:R-:W-:Y:S02]  /*42c0*/  MOV R20, R9 ;  /* 0x0000000900147202 */ /* 0x000fe40000000f00 */
[----:B------:R-:W-:-:S07]  /*42d0*/  MOV R15, R18 ;  /* 0x00000012000f7202 */ /* 0x000fce0000000f00 */
[----:B------:R-:W-:Y:S05]  /*42e0*/  WARPSYNC.COLLECTIVE R17, `(.L_x_428) ;  /* 0x0000000011087348 */ /* 0x000fea0003c00000 */
[----:B------:R0:W1:Y:S02]  /*42f0*/  SHFL.BFLY P3, R18, R20, R19, R22 ;  /* 0x0c00001314127389 */ /* 0x0000640000060016 */
[----:B01----:R-:W-:Y:S05]  /*4300*/  ENDCOLLECTIVE ;  /* 0x000000000000791b */ /* 0x003fea0003800000 */
.L_x_428:
[----:B------:R-:W-:Y:S01]  /*4310*/  FADD.FTZ R15, R16, R15 ;  /* 0x0000000f100f7221 */ /* 0x000fe20000010000 */
[----:B------:R-:W-:Y:S01]  /*4320*/  MOV R10, R18 ;  /* 0x00000012000a7202 */ /* 0x000fe20000000f00 */
[----:B------:R-:W-:Y:S06]  /*4330*/  BRA `(.L_x_429) ;  /* 0xfffffff800c47947 */ /* 0x000fec000383ffff */
.L_x_430:
        /* <DEDUP_REMOVED lines=12> */
.L_x_1596:


//--------------------- .text._ZN13group_norm_v218gn_bwd_cuda_kernelI13__nv_bfloat16Li320ELi1ELi16ELi40ELi1024ELb1ELb1ELi32ELi320ELi320ELi4ELb1ELi4ELb0ELb0ELNS_15WgradSyncMethodE3ENS_16CompileConditionILi1000EEEEEvPT_S6_S6_PKS5_S8_S8_S8_PKfflPfPj --------------------------
	.section	.text._ZN13group_norm_v218gn_bwd_cuda_kernelI13__nv_bfloat16Li320ELi1ELi16ELi40ELi1024ELb1ELb1ELi32ELi320ELi320ELi4ELb1ELi4ELb0ELb0ELNS_15WgradSyncMethodE3ENS_16CompileConditionILi1000EEEEEvPT_S6_S6_PKS5_S8_S8_S8_PKfflPfPj,"ax",@progbits
	.align	128
        .global         _ZN13group_norm_v218gn_bwd_cuda_kernelI13__nv_bfloat16Li320ELi1ELi16ELi40ELi1024ELb1ELb1ELi32ELi320ELi320ELi4ELb1ELi4ELb0ELb0ELNS_15WgradSyncMethodE3ENS_16CompileConditionILi1000EEEEEvPT_S6_S6_PKS5_S8_S8_S8_PKfflPfPj
        .type           _ZN13group_norm_v218gn_bwd_cuda_kernelI13__nv_bfloat16Li320ELi1ELi16ELi40ELi1024ELb1ELb1ELi32ELi320ELi320ELi4ELb1ELi4ELb0ELb0ELNS_15WgradSyncMethodE3ENS_16CompileConditionILi1000EEEEEvPT_S6_S6_PKS5_S8_S8_S8_PKfflPfPj,@function
        .size           _ZN13group_norm_v218gn_bwd_cuda_kernelI13__nv_bfloat16Li320ELi1ELi16ELi40ELi1024ELb1ELb1ELi32ELi320ELi320ELi4ELb1ELi4ELb0ELb0ELNS_15WgradSyncMethodE3ENS_16CompileConditionILi1000EEEEEvPT_S6_S6_PKS5_S8_S8_S8_PKfflPfPj,(.L_x_1597 - _ZN13group_norm_v218gn_bwd_cuda_kernelI13__nv_bfloat16Li320ELi1ELi16ELi40ELi1024ELb1ELb1ELi32ELi320ELi320ELi4ELb1ELi4ELb0ELb0ELNS_15WgradSyncMethodE3ENS_16CompileConditionILi1000EEEEEvPT_S6_S6_PKS5_S8_S8_S8_PKfflPfPj)
        .other          _ZN13group_norm_v218gn_bwd_cuda_kernelI13__nv_bfloat16Li320ELi1ELi16ELi40ELi1024ELb1ELb1ELi32ELi320ELi320ELi4ELb1ELi4ELb0ELb0ELNS_15WgradSyncMethodE3ENS_16CompileConditionILi1000EEEEEvPT_S6_S6_PKS5_S8_S8_S8_PKfflPfPj,@"STO_CUDA_ENTRY STV_DEFAULT"
_ZN13group_norm_v218gn_bwd_cuda_kernelI13__nv_bfloat16Li320ELi1ELi16ELi40ELi1024ELb1ELb1ELi32ELi320ELi320ELi4ELb1ELi4ELb0ELb0ELNS_15WgradSyncMethodE3ENS_16CompileConditionILi1000EEEEEvPT_S6_S6_PKS5_S8_S8_S8_PKfflPfPj:
.text._ZN13group_norm_v218gn_bwd_cuda_kernelI13__nv_bfloat16Li320ELi1ELi16ELi40ELi1024ELb1ELb1ELi32ELi320ELi320ELi4ELb1ELi4ELb0ELb0ELNS_15WgradSyncMethodE3ENS_16CompileConditionILi1000EEEEEvPT_S6_S6_PKS5_S8_S8_S8_PKfflPfPj:
        /* <DEDUP_REMOVED lines=26> */
.L_x_433:
[----:B------:R-:W2:Y:S04]  /*01a0*/  LD.E.STRONG.GPU R0, desc[UR10][R2.64+0x10] ;  /* 0x0000100a02007980 */ /* 0x000ea8000c10f900 */
[----:B--2---:R-:W-:Y:S01]  /*01b0*/  CCTL.IVALL ;  /* 0x00000000ff00798f */ /* 0x004fe20002000000 */
[----:B------:R-:W-:Y:S05]  /*01c0*/  YIELD ;  /* 0x0000000000007946 */ /* 0x000fea0003800000 */
[----:B-----5:R-:W-:-:S04]  /*01d0*/  LOP3.LUT R0, R0, R5, RZ, 0x3c, !PT ;  /* 0x0000000500007212 */ /* 0x020fc800078e3cff */
[----:B------:R-:W-:-:S13]  /*01e0*/  ISETP.GT.AND P0, PT, R0, -0x1, PT ;  /* 0xffffffff0000780c */ /* 0x000fda0003f04270 */
[----:B------:R-:W-:Y:S05]  /*01f0*/  @P0 BRA `(.L_x_433) ;  /* 0xfffffffc00e80947 */ /* 0x000fea000383ffff */
.L_x_432:
[----:B------:R-:W-:Y:S05]  /*0200*/  WARPSYNC.ALL ;  /* 0x0000000000007948 */ /* 0x000fea0003800000 */
[----:B------:R-:W-:Y:S06]  /*0210*/  BAR.SYNC.DEFER_BLOCKING 0x0 ;  /* 0x0000000000007b1d */ /* 0x000fec0000010000 */
[----:B------:R-:W-:Y:S05]  /*0220*/  BRA `(.L_x_434) ;  /* 0x0000004000947947 */ /* 0x000fea0003800000 */
.L_x_431:
[----:B------:R-:W0:Y:S01]  /*0230*/  S2R R39, SR_TID.X ;  /* 0x0000000000277919 */ /* 0x000e220000002100 */
[----:B------:R-:W1:Y:S01]  /*0240*/  LDC.64 R18, c[0x0][0x3a8] ;  /* 0x0000ea00ff127b82 */ /* 0x000e620000000a00 */
[----:B------:R-:W-:-:S07]  /*0250*/  IMAD R7, R41, 0x140, RZ ;  /* 0x0000014029077824 */ /* 0x000fce00078e02ff */
[----:B------:R-:W2:Y:S08]  /*0260*/  LDC.64 R2, c[0x0][0x3b0] ;  /* 0x0000ec00ff027b82 */ /* 0x000eb00000000a00 */
[----:B------:R-:W3:Y:S01]  /*0270*/  S2UR UR6, SR_CgaCtaId ;  /* 0x00000000000679c3 */ /* 0x000ee20000008800 */
[----:B------:R-:W-:Y:S01]  /*0280*/  SHF.R.U32.HI R5, RZ, 0x1, R44 ;  /* 0x00000001ff057819 */ /* 0x000fe2000001162c */
[----:B------:R-:W-:-:S06]  /*0290*/  UMOV UR4, 0x400 ;  /* 0x0000040000047882 */ /* 0x000fcc0000000000 */
        /* <DEDUP_REMOVED lines=18> */
[----:B------:R-:W-:Y:S01]  /*03c0*/  SHF.L.U32 R0, R44, 0x4, RZ ;  /* 0x000000042c007819 */ /* 0x000fe200000006ff */
[----:B---3--:R-:W-:Y:S01]  /*03d0*/  ULEA UR8, UR6, UR4, 0x18 ;  /* 0x0000000406087291 */ /* 0x008fe2000f8ec0ff */
[----:B------:R-:W-:Y:S01]  /*03e0*/  LOP3.LUT P1, RZ, R5, R42, RZ, 0xfc, !PT ;  /* 0x0000002a05ff7212 */ /* 0x000fe2000782fcff */
[----:B------:R-:W-:Y:S01]  /*03f0*/  UIADD3 UR5, UPT, UPT, UR4, 0x2800, URZ ;  /* 0x0000280004057890 */ /* 0x000fe2000fffe0ff */
[----:B------:R-:W-:Y:S01]  /*0400*/  LOP3.LUT R5, R0, 0xfffe0, RZ, 0xc0, !PT ;  /* 0x000fffe000057812 */ /* 0x000fe200078ec0ff */
[----:B------:R-:W-:Y:S01]  /*0410*/  UIADD3 UR4, UPT, UPT, UR4, 0x3480, URZ ;  /* 0x0000348004047890 */ /* 0x000fe2000fffe0ff */
[----:B------:R-:W-:Y:S01]  /*0420*/  SHF.L.U32 R12, R39, 0x1, RZ ;  /* 0x00000001270c7819 */ /* 0x000fe200000006ff */
[----:B------:R-:W-:Y:S01]  /*0430*/  ULEA UR5, UR6, UR5, 0x18 ;  /* 0x0000000506057291 */ /* 0x000fe2000f8ec0ff */
[----:B------:R-:W-:Y:S01]  /*0440*/  SHF.R.U32.HI R38, RZ, 0x2, R39 ;  /* 0x00000002ff267819 */ /* 0x000fe20000011627 */
[----:B------:R-:W-:Y:S01]  /*0450*/  ULEA UR4, UR6, UR4, 0x18 ;  /* 0x0000000406047291 */ /* 0x000fe2000f8ec0ff */
[----:B------:R-:W-:-:S02]  /*0460*/  LOP3.LUT R0, R5, 0x1f, R42, 0xf8, !PT ;  /* 0x0000001f05007812 */ /* 0x000fc400078ef82a */
[----:B------:R-:W-:Y:S02]  /*0470*/  CS2R R90, SRZ ;  /* 0x00000000005a7805 */ /* 0x000fe4000001ff00 */
[----:B------:R-:W-:Y:S02]  /*0480*/  LOP3.LUT R5, R12, 0x18, RZ, 0xc0, !PT ;  /* 0x000000180c057812 */ /* 0x000fe400078ec0ff */
[----:B------:R-:W-:Y:S02]  /*0490*/  CS2R R92, SRZ ;  /* 0x00000000005c7805 */ /* 0x000fe4000001ff00 */
[----:B------:R-:W-:Y:S01]  /*04a0*/  LEA R34, R39, UR8, 0x5 ;  /* 0x0000000827227c11 */ /* 0x000fe2000f8e28ff */
[----:B------:R-:W-:Y:S01]  /*04b0*/  IMAD R0, R0, 0x280, R39 ;  /* 0x0000028000007824 */ /* 0x000fe200078e0227 */
[----:B------:R-:W-:Y:S02]  /*04c0*/  LEA R4, R41, R38, 0x3 ;  /* 0x0000002629047211 */ /* 0x000fe400078e18ff */
[----:B------:R-:W-:-:S02]  /*04d0*/  CS2R R94, SRZ ;  /* 0x00000000005e7805 */ /* 0x000fc4000001ff00 */
[----:B------:R-:W-:Y:S02]  /*04e0*/  LOP3.LUT R9, R12, 0x18, RZ, 0xc, !PT ;  /* 0x000000180c097812 */ /* 0x000fe400078e0cff */
[----:B------:R-:W-:Y:S02]  /*04f0*/  CS2R R96, SRZ ;  /* 0x0000000000607805 */ /* 0x000fe4000001ff00 */
[----:B------:R-:W-:Y:S01]  /*0500*/  LOP3.LUT R35, R5, 0x8, RZ, 0x3c, !PT ;  /* 0x0000000805237812 */ /* 0x000fe200078e3cff */
[----:B------:R-:W-:Y:S01]  /*0510*/  IMAD R4, R4, 0x28, -R7 ;  /* 0x0000002804047824 */ /* 0x000fe200078e0a07 */
[C---:B------:R-:W-:Y:S01]  /*0520*/  IADD3 R37, PT, PT, R34.reuse, R5, RZ ;  /* 0x0000000522257210 */ /* 0x040fe20007ffe0ff */
[----:B-----5:R-:W-:Y:S01]  /*0530*/  IMAD.WIDE.U32 R98, R41, 0x4, R98 ;  /* 0x0000000429627825 */ /* 0x020fe200078e0062 */
[----:B------:R-:W-:Y:S02]  /*0540*/  LOP3.LUT R5, R5, 0x10, RZ, 0x3c, !PT ;  /* 0x0000001005057812 */ /* 0x000fe400078e3cff */
[----:B------:R-:W-:-:S02]  /*0550*/  IADD3 R36, PT, PT, R34, R9, RZ ;  /* 0x0000000922247210 */ /* 0x000fc40007ffe0ff */
[C---:B------:R-:W-:Y:S02]  /*0560*/  IADD3 R35, PT, PT, R34.reuse, R35, RZ ;  /* 0x0000002322237210 */ /* 0x040fe40007ffe0ff */
[----:B------:R-:W-:Y:S02]  /*0570*/  IADD3 R34, PT, PT, R34, R5, RZ ;  /* 0x0000000522227210 */ /* 0x000fe40007ffe0ff */
[----:B------:R-:W-:Y:S02]  /*0580*/  IADD3 R0, PT, PT, R0, R7, RZ ;  /* 0x0000000700007210 */ /* 0x000fe40007ffe0ff */
[----:B------:R-:W-:Y:S02]  /*0590*/  SHF.L.U32 R5, R39, 0x3, RZ ;  /* 0x0000000327057819 */ /* 0x000fe400000006ff */
[----:B------:R-:W-:Y:S02]  /*05a0*/  IADD3 R7, PT, PT, R4, 0x8, RZ ;  /* 0x0000000804077810 */ /* 0x000fe40007ffe0ff */
[----:B------:R-:W-:-:S02]  /*05b0*/  LOP3.LUT R24, R5, 0x18, RZ, 0xc0, !PT ;  /* 0x0000001805187812 */ /* 0x000fc400078ec0ff */
[----:B------:R-:W-:Y:S01]  /*05c0*/  MOV R21, UR5 ;  /* 0x0000000500157c02 */ /* 0x000fe20008000f00 */
[----:B------:R-:W1:Y:S01]  /*05d0*/  LDCU UR5, c[0x0][0x374] ;  /* 0x00006e80ff0577ac */ /* 0x000e620008000800 */
[----:B------:R-:W-:Y:S02]  /*05e0*/  SHF.R.U32.HI R7, RZ, 0x2, R7 ;  /* 0x00000002ff077819 */ /* 0x000fe40000011607 */
[----:B------:R-:W-:Y:S02]  /*05f0*/  SHF.R.U32.HI R5, RZ, 0x2, R4 ;  /* 0x00000002ff057819 */ /* 0x000fe40000011604 */
[C---:B------:R-:W-:Y:S01]  /*0600*/  LOP3.LUT R6, R4.reuse, 0x4, RZ, 0xfc, !PT ;  /* 0x0000000404067812 */ /* 0x040fe200078efcff */
[--C-:B------:R-:W-:Y:S01]  /*0610*/  IMAD R31, R7, 0x28, R21.reuse ;  /* 0x00000028071f7824 */ /* 0x100fe200078e0215 */
[C---:B------:R-:W-:Y:S01]  /*0620*/  IADD3 R8, PT, PT, R4.reuse, 0xc, RZ ;  /* 0x0000000c04087810 */ /* 0x040fe20007ffe0ff */
[--C-:B------:R-:W-:Y:S01]  /*0630*/  IMAD R33, R5, 0x28, R21.reuse ;  /* 0x0000002805217824 */ /* 0x100fe200078e0215 */
[----:B------:R-:W-:Y:S01]  /*0640*/  IADD3 R9, PT, PT, R4, 0x10, RZ ;  /* 0x0000001004097810 */ /* 0x000fe20007ffe0ff */
[----:B------:R-:W-:Y:S01]  /*0650*/  IMAD R5, R20, 0x28, R21 ;  /* 0x0000002814057824 */ /* 0x000fe200078e0215 */
[----:B------:R-:W-:-:S02]  /*0660*/  IADD3 R10, PT, PT, R4, 0x14, RZ ;  /* 0x00000014040a7810 */ /* 0x000fc40007ffe0ff */
[C---:B------:R-:W-:Y:S02]  /*0670*/  IADD3 R11, PT, PT, R4.reuse, 0x18, RZ ;  /* 0x00000018040b7810 */ /* 0x040fe40007ffe0ff */
[C---:B------:R-:W-:Y:S02]  /*0680*/  IADD3 R13, PT, PT, R4.reuse, 0x1c, RZ ;  /* 0x0000001c040d7810 */ /* 0x040fe40007ffe0ff */
[C---:B------:R-:W-:Y:S02]  /*0690*/  IADD3 R16, PT, PT, R4.reuse, 0x20, RZ ;  /* 0x0000002004107810 */ /* 0x040fe40007ffe0ff */
[----:B------:R-:W-:Y:S02]  /*06a0*/  IADD3 R17, PT, PT, R4, 0x24, RZ ;  /* 0x0000002404117810 */ /* 0x000fe40007ffe0ff */
[----:B------:R-:W-:Y:S02]  /*06b0*/  SHF.R.U32.HI R6, RZ, 0x2, R6 ;  /* 0x00000002ff067819 */ /* 0x000fe40000011606 */
[----:B------:R-:W-:-:S02]  /*06c0*/  SHF.R.U32.HI R8, RZ, 0x2, R8 ;  /* 0x00000002ff087819 */ /* 0x000fc40000011608 */
[----:B------:R-:W-:Y:S01]  /*06d0*/  SHF.R.U32.HI R4, RZ, 0x2, R9 ;  /* 0x00000002ff047819 */ /* 0x000fe20000011609 */
[----:B------:R-:W-:Y:S01]  /*06e0*/  IMAD R9, R6, 0x28, R21 ;  /* 0x0000002806097824 */ /* 0x000fe200078e0215 */
[----:B------:R-:W-:Y:S02]  /*06f0*/  SHF.R.U32.HI R10, RZ, 0x2, R10 ;  /* 0x00000002ff0a7819 */ /* 0x000fe4000001160a */
[----:B------:R-:W-:Y:S01]  /*0700*/  SHF.R.U32.HI R14, RZ, 0x2, R11 ;  /* 0x00000002ff0e7819 */ /* 0x000fe2000001160b */
[----:B------:R-:W-:Y:S01]  /*0710*/  IMAD R11, R8, 0x28, R21 ;  /* 0x00000028080b7824 */ /* 0x000fe200078e0215 */
[----:B------:R-:W-:Y:S01]  /*0720*/  SHF.R.U32.HI R15, RZ, 0x2, R13 ;  /* 0x00000002ff0f7819 */ /* 0x000fe2000001160d */
[--C-:B------:R-:W-:Y:S01]  /*0730*/  IMAD R29, R4, 0x28, R21.reuse ;  /* 0x00000028041d7824 */ /* 0x100fe200078e0215 */
[----:B------:R-:W-:Y:S01]  /*0740*/  SHF.R.U32.HI R16, RZ, 0x2, R16 ;  /* 0x00000002ff107819 */ /* 0x000fe20000011610 */
[----:B------:R-:W-:Y:S01]  /*0750*/  IMAD R13, R10, 0x28, R21 ;  /* 0x000000280a0d7824 */ /* 0x000fe200078e0215 */
[----:B------:R-:W-:Y:S01]  /*0760*/  SHF.R.U32.HI R17, RZ, 0x2, R17 ;  /* 0x00000002ff117819 */ /* 0x000fe20000011611 */
[--C-:B------:R-:W-:Y:S01]  /*0770*/  IMAD R27, R14, 0x28, R21.reuse ;  /* 0x000000280e1b7824 */ /* 0x100fe200078e0215 */
[----:B------:R-:W-:Y:S01]  /*0780*/  SHF.L.U32 R7, R0, 0x1, RZ ;  /* 0x0000000100077819 */ /* 0x000fe200000006ff */
[----:B------:R-:W-:Y:S01]  /*0790*/  IMAD R15, R15, 0x28, R21 ;  /* 0x000000280f0f7824 */ /* 0x000fe200078e0215 */
[----:B------:R-:W-:Y:S01]  /*07a0*/  LOP3.LUT R23, R22, 0x3e0, R23, 0xf8, !PT ;  /* 0x000003e016177812 */ /* 0x000fe200078ef817 */
[--C-:B------:R-:W-:Y:S01]  /*07b0*/  IMAD R25, R16, 0x28, R21.reuse ;  /* 0x0000002810197824 */ /* 0x100fe200078e0215 */
[----:B------:R-:W-:Y:S01]  /*07c0*/  LEA R22, R22, R5, 0x3 ;  /* 0x0000000516167211 */ /* 0x000fe200078e18ff */
[----:B------:R-:W-:Y:S01]  /*07d0*/  IMAD R17, R17, 0x28, R21 ;  /* 0x0000002811117824 */ /* 0x000fe200078e0215 */
[----:B------:R-:W-:Y:S01]  /*07e0*/  SHF.R.U32.HI R0, RZ, 0x4, R39 ;  /* 0x00000004ff007819 */ /* 0x000fe20000011627 */
[----:B----4-:R-:W-:Y:S01]  /*07f0*/  IMAD.WIDE.U32 R88, R7, 0x4, R88 ;  /* 0x0000000407587825 */ /* 0x010fe200078e0058 */
[----:B------:R-:W-:-:S02]  /*0800*/  IADD3 R28, PT, PT, R24, R13, RZ ;  /* 0x0000000d181c7210 */ /* 0x000fc40007ffe0ff */
[----:B------:R-:W-:Y:S02]  /*0810*/  LOP3.LUT R0, R0, R39, RZ, 0x3c, !PT ;  /* 0x0000002700007212 */ /* 0x000fe400078e3cff */
[----:B0-----:R-:W-:Y:S02]  /*0820*/  LEA R86, P0, R44, R86, 0x2 ;  /* 0x000000562c567211 */ /* 0x001fe400078010ff */
[----:B------:R-:W-:Y:S02]  /*0830*/  SHF.L.U32 R0, R0, 0x3, RZ ;  /* 0x0000000300007819 */ /* 0x000fe400000006ff */
[----:B------:R-:W-:Y:S02]  /*0840*/  IADD3 R32, PT, PT, R24, R9, RZ ;  /* 0x0000000918207210 */ /* 0x000fe40007ffe0ff */
[----:B------:R-:W-:Y:S02]  /*0850*/  LOP3.LUT R0, R0, 0x18, RZ, 0xc0, !PT ;  /* 0x0000001800007812 */ /* 0x000fe400078ec0ff */
[----:B------:R-:W-:-:S02]  /*0860*/  LEA.HI.X R87, R44, R87, RZ, 0x2, P0 ;  /* 0x000000572c577211 */ /* 0x000fc400000f14ff */
[----:B------:R-:W-:Y:S02]  /*0870*/  IADD3 R33, PT, PT, R33, R24, RZ ;  /* 0x0000001821217210 */ /* 0x000fe40007ffe0ff */
[C---:B------:R-:W-:Y:S02]  /*0880*/  IADD3 R31, PT, PT, R24.reuse, R31, RZ ;  /* 0x0000001f181f7210 */ /* 0x040fe40007ffe0ff */
[C---:B------:R-:W-:Y:S02]  /*0890*/  IADD3 R30, PT, PT, R24.reuse, R11, RZ ;  /* 0x0000000b181e7210 */ /* 0x040fe40007ffe0ff */
[C---:B------:R-:W-:Y:S02]  /*08a0*/  IADD3 R29, PT, PT, R24.reuse, R29, RZ ;  /* 0x0000001d181d7210 */ /* 0x040fe40007ffe0ff */
[C---:B------:R-:W-:Y:S02]  /*08b0*/  IADD3 R27, PT, PT, R24.reuse, R27, RZ ;  /* 0x0000001b181b7210 */ /* 0x040fe40007ffe0ff */
[C---:B------:R-:W-:Y:S01]  /*08c0*/  IADD3 R26, PT, PT, R24.reuse, R15, RZ ;  /* 0x0000000f181a7210 */ /* 0x040fe20007ffe0ff */
[----:B------:R-:W-:Y:S01]  /*08d0*/  HFMA2 R15, -RZ, RZ, 0, 0 ;  /* 0x00000000ff0f7431 */ /* 0x000fe200000001ff */
[----:B------:R-:W-:-:S02]  /*08e0*/  IADD3 R25, PT, PT, R24, R25, RZ ;  /* 0x0000001918197210 */ /* 0x000fc40007ffe0ff */
[----:B------:R-:W-:Y:S02]  /*08f0*/  ISETP.NE.AND P0, PT, R42, RZ, PT ;  /* 0x000000ff2a00720c */ /* 0x000fe40003f05270 */
[----:B------:R-:W-:Y:S02]  /*0900*/  MOV R10, 0x7fffffc1 ;  /* 0x7fffffc1000a7802 */ /* 0x000fe40000000f00 */
[----:B------:R-:W-:Y:S02]  /*0910*/  MOV R14, 0x7fffffe1 ;  /* 0x7fffffe1000e7802 */ /* 0x000fe40000000f00 */
[----:B------:R-:W-:Y:S02]  /*0920*/  IADD3 R9, PT, PT, R0, UR8, RZ ;  /* 0x0000000800097c10 */ /* 0x000fe4000fffe0ff */
[----:B------:R-:W-:Y:S01]  /*0930*/  IADD3 R24, PT, PT, R24, R17, RZ ;  /* 0x0000001118187210 */ /* 0x000fe20007ffe0ff */
[----:B------:R-:W-:Y:S01]  /*0940*/  HFMA2 R17, -RZ, RZ, 0, 0 ;  /* 0x00000000ff117431 */ /* 0x000fe200000001ff */
[----:B------:R-:W-:-:S02]  /*0950*/  MOV R16, R44 ;  /* 0x0000002c00107202 */ /* 0x000fc40000000f00 */
[----:B------:R-:W-:Y:S02]  /*0960*/  SEL R14, R14, 0x1, !P0 ;  /* 0x000000010e0e7807 */ /* 0x000fe40004000000 */
[----:B------:R-:W-:Y:S02]  /*0970*/  LOP3.LUT R12, R12, 0x1fe, RZ, 0xc0, !PT ;  /* 0x000001fe0c0c7812 */ /* 0x000fe400078ec0ff */
[----:B------:R-:W-:Y:S02]  /*0980*/  SEL R10, R10, 0x1, !P1 ;  /* 0x000000010a0a7807 */ /* 0x000fe40004800000 */
[----:B------:R-:W-:Y:S02]  /*0990*/  LEA R9, R38, R9, 0x5 ;  /* 0x0000000926097211 */ /* 0x000fe400078e28ff */
[C---:B--2---:R-:W-:Y:S02]  /*09a0*/  PRMT R7, R18.reuse, 0x7632, R7 ;  /* 0x0000763212077816 */ /* 0x044fe40000000007 */
[----:B------:R-:W-:-:S02]  /*09b0*/  SHF.L.U32 R21, R18, 0x10, RZ ;  /* 0x0000001012157819 */ /* 0x000fc400000006ff */
[C---:B------:R-:W-:Y:S02]  /*09c0*/  PRMT R5, R3.reuse, 0x7632, R5 ;  /* 0x0000763203057816 */ /* 0x040fe40000000005 */
[----:B------:R-:W-:Y:S02]  /*09d0*/  SHF.L.U32 R18, R3, 0x10, RZ ;  /* 0x0000001003127819 */ /* 0x000fe400000006ff */
[----:B------:R-:W-:Y:S02]  /*09e0*/  LOP3.LUT R3, R40, 0xffff, RZ, 0xc0, !PT ;  /* 0x0000ffff28037812 */ /* 0x000fe400078ec0ff */
[C---:B------:R-:W-:Y:S02]  /*09f0*/  PRMT R6, R2.reuse, 0x7632, R6 ;  /* 0x0000763202067816 */ /* 0x040fe40000000006 */
[----:B------:R-:W-:Y:S01]  /*0a00*/  SHF.L.U32 R20, R2, 0x10, RZ ;  /* 0x0000001002147819 */ /* 0x000fe200000006ff */
[----:B------:R-:W-:Y:S01]  /*0a10*/  IMAD R3, R3, 0x667, RZ ;  /* 0x0000066703037824 */ /* 0x000fe200078e02ff */
[----:B------:R-:W-:-:S02]  /*0a20*/  SHF.L.U32 R2, R42, 0x1, RZ ;  /* 0x000000012a027819 */ /* 0x000fc400000006ff */
[C---:B------:R-:W-:Y:S02]  /*0a30*/  PRMT R8, R19.reuse, 0x7632, R8 ;  /* 0x0000763213087816 */ /* 0x040fe40000000008 */
[----:B------:R-:W-:Y:S02]  /*0a40*/  SHF.R.U32.HI R13, RZ, 0x10, R3 ;  /* 0x00000010ff0d7819 */ /* 0x000fe40000011603 */
[----:B------:R-:W-:Y:S02]  /*0a50*/  LOP3.LUT R2, R2, 0x3e, RZ, 0xc0, !PT ;  /* 0x0000003e02027812 */ /* 0x000fe400078ec0ff */
[----:B------:R-:W-:Y:S01]  /*0a60*/  SHF.L.U32 R19, R19, 0x10, RZ ;  /* 0x0000001013137819 */ /* 0x000fe200000006ff */
[----:B------:R-:W-:Y:S01]  /*0a70*/  IMAD R4, R41, -0x8, R13 ;  /* 0xfffffff829047824 */ /* 0x000fe200078e020d */
[----:B------:R-:W-:Y:S02]  /*0a80*/  LEA R11, R39, R2, 0x4 ;  /* 0x00000002270b7211 */ /* 0x000fe400078e20ff */
[----:B------:R-:W-:-:S02]  /*0a90*/  SHF.L.U32 R7, R7, 0x10, RZ ;  /* 0x0000001007077819 */ /* 0x000fc400000006ff */
[----:B------:R-:W-:Y:S02]  /*0aa0*/  SHF.L.U32 R8, R8, 0x10, RZ ;  /* 0x0000001008087819 */ /* 0x000fe400000006ff */
[----:B------:R-:W-:Y:S02]  /*0ab0*/  SHF.L.U32 R6, R6, 0x10, RZ ;  /* 0x0000001006067819 */ /* 0x000fe400000006ff */
[----:B------:R-:W-:Y:S02]  /*0ac0*/  SHF.L.U32 R5, R5, 0x10, RZ ;  /* 0x0000001005057819 */ /* 0x000fe400000006ff */
[----:B-1----:R-:W-:-:S07]  /*0ad0*/  LEA R4, R4, UR4, 0x3 ;  /* 0x0000000404047c11 */ /* 0x002fce000f8e18ff */
.L_x_446:
[----:B0-----:R-:W0:Y:S01]  /*0ae0*/  LDCU.64 UR12, c[0x0][0x3b8] ;  /* 0x00007700ff0c77ac */ /* 0x001e220008000a00 */
[--C-:B------:R-:W-:Y:S01]  /*0af0*/  SHF.R.U64 R43, R16, 0x1, R15.reuse ;  /* 0x00000001102b7819 */ /* 0x100fe2000000120f */
[----:B------:R-:W-:Y:S01]  /*0b00*/  IMAD R45, R23, 0x280, RZ ;  /* 0x00000280172d7824 */ /* 0x000fe200078e02ff */
[----:B------:R-:W-:Y:S01]  /*0b10*/  SHF.R.U32.HI R0, RZ, 0x1, R15 ;  /* 0x00000001ff007819 */ /* 0x000fe2000001160f */
[----:B-1----:R-:W1:Y:S01]  /*0b20*/  LDCU.64 UR14, c[0x0][0x3a0] ;  /* 0x00007400ff0e77ac */ /* 0x002e620008000a00 */
        /* <DEDUP_REMOVED lines=14> */
[----:B------:R-:W2:Y:S01]  /*0c10*/  LDG.E.64.CONSTANT R100, desc[UR10][R100.64] ;  /* 0x0000000a64647981 */ /* 0x000ea2000c1e9b00 */
[----:B------:R-:W-:-:S02]  /*0c20*/  SHF.L.U64.HI R0, R0, 0x1, R47 ;  /* 0x0000000100007819 */ /* 0x000fc4000001022f */
[----:B-1----:R-:W-:-:S04]  /*0c30*/  IADD3 R46, P0, PT, R2, UR14, RZ ;  /* 0x0000000e022e7c10 */ /* 0x002fc8000ff1e0ff */
[----:B------:R-:W-:-:S05]  /*0c40*/  IADD3.X R47, PT, PT, R0, UR15, RZ, P0, !PT ;  /* 0x0000000f002f7c10 */ /* 0x000fca00087fe4ff */
[----:B------:R-:W3:Y:S04]  /*0c50*/  LDG.E.64.CONSTANT R58, desc[UR10][R46.64] ;  /* 0x0000000a2e3a7981 */ /* 0x000ee8000c1e9b00 */
[----:B------:R-:W4:Y:S04]  /*0c60*/  LDG.E.64.CONSTANT R72, desc[UR10][R46.64+0x1400] ;  /* 0x0014000a2e487981 */ /* 0x000f28000c1e9b00 */
[----:B------:R-:W5:Y:S04]  /*0c70*/  LDG.E.64.CONSTANT R54, desc[UR10][R46.64+0x2800] ;  /* 0x0028000a2e367981 */ /* 0x000f68000c1e9b00 */
[----:B------:R-:W5:Y:S01]  /*0c80*/  LDG.E.64.CONSTANT R52, desc[UR10][R46.64+0x3c00] ;  /* 0x003c000a2e347981 */ /* 0x000f62000c1e9b00 */
[----:B0-----:R-:W-:-:S03]  /*0c90*/  IADD3 R122, P0, PT, R2, UR12, RZ ;  /* 0x0000000c027a7c10 */ /* 0x001fc6000ff1e0ff */
[----:B------:R-:W5:Y:S01]  /*0ca0*/  LDG.E.64.CONSTANT R50, desc[UR10][R46.64+0x5000] ;  /* 0x0050000a2e327981 */ /* 0x000f62000c1e9b00 */
[----:B------:R-:W-:-:S03]  /*0cb0*/  IADD3.X R123, PT, PT, R0, UR13, RZ, P0, !PT ;  /* 0x0000000d007b7c10 */ /* 0x000fc600087fe4ff */
[----:B------:R-:W5:Y:S04]  /*0cc0*/  LDG.E.64.CONSTANT R116, desc[UR10][R46.64+0x6400] ;  /* 0x0064000a2e747981 */ /* 0x000f68000c1e9b00 */
[----:B------:R-:W5:Y:S04]  /*0cd0*/  LDG.E.64.CONSTANT R56, desc[UR10][R122.64] ;  /* 0x0000000a7a387981 */ /* 0x000f68000c1e9b00 */
[----:B------:R-:W5:Y:S04]  /*0ce0*/  LDG.E.64.CONSTANT R102, desc[UR10][R46.64+0x7800] ;  /* 0x0078000a2e667981 */ /* 0x000f68000c1e9b00 */
[----:B------:R0:W5:Y:S04]  /*0cf0*/  LDG.E.64.CONSTANT R104, desc[UR10][R46.64+0x8c00] ;  /* 0x008c000a2e687981 */ /* 0x000168000c1e9b00 */
[----:B------:R-:W5:Y:S04]  /*0d00*/  LDG.E.64.CONSTANT R106, desc[UR10][R122.64+0x1400] ;  /* 0x0014000a7a6a7981 */ /* 0x000f68000c1e9b00 */
[----:B------:R-:W5:Y:S04]  /*0d10*/  LDG.E.64.CONSTANT R108, desc[UR10][R122.64+0x2800] ;  /* 0x0028000a7a6c7981 */ /* 0x000f68000c1e9b00 */
[----:B------:R-:W5:Y:S01]  /*0d20*/  LDG.E.64.CONSTANT R112, desc[UR10][R122.64+0x5000] ;  /* 0x0050000a7a707981 */ /* 0x000f62000c1e9b00 */
[----:B--2---:R-:W-:-:S06]  /*0d30*/  FADD.FTZ R49, R101, UR6 ;  /* 0x0000000665317e21 */ /* 0x004fcc0008010000 */
[----:B------:R-:W1:Y:S01]  /*0d40*/  MUFU.RSQ R49, R49 ;  /* 0x0000003100317308 */ /* 0x000e620000001400 */
[----:B---3--:R-:W-:Y:S02]  /*0d50*/  SHF.L.U32 R3, R58, 0x10, RZ ;  /* 0x000000103a037819 */ /* 0x008fe400000006ff */
[----:B------:R-:W-:-:S03]  /*0d60*/  SHF.L.U32 R43, R59, 0x10, RZ ;  /* 0x000000103b2b7819 */ /* 0x000fc600000006ff */
[----:B------:R-:W-:-:S04]  /*0d70*/  FADD.FTZ R48, -R100, R3 ;  /* 0x0000000364307221 */ /* 0x000fc80000010100 */
[----:B-1----:R-:W-:Y:S01]  /*0d80*/  FMUL.FTZ R3, R49, R48 ;  /* 0x0000003031037220 */ /* 0x002fe20000410000 */
[----:B------:R-:W-:-:S03]  /*0d90*/  FADD.FTZ R48, -R100, R43 ;  /* 0x0000002b64307221 */ /* 0x000fc60000010100 */
[----:B------:R-:W-:Y:S01]  /*0da0*/  FFMA.FTZ R60, R21, R3, R20 ;  /* 0x00000003153c7223 */ /* 0x000fe20000010014 */
[----:B0-----:R-:W-:Y:S01]  /*0db0*/  FMUL.FTZ R47, R49, R48 ;  /* 0x00000030312f7220 */ /* 0x001fe20000410000 */
[----:B----4-:R-:W-:Y:S02]  /*0dc0*/  SHF.L.U32 R45, R72, 0x10, RZ ;  /* 0x00000010482d7819 */ /* 0x010fe400000006ff */
[----:B------:R-:W-:Y:S01]  /*0dd0*/  FMUL.FTZ R43, R60, -1.4426950216293334961 ;  /* 0xbfb8aa3b3c2b7820 */ /* 0x000fe20000410000 */
[----:B------:R-:W-:Y:S01]  /*0de0*/  FFMA.FTZ R68, R19, R47, R18 ;  /* 0x0000002f13447223 */ /* 0x000fe20000010012 */
[----:B------:R-:W-:Y:S01]  /*0df0*/  SHF.L.U32 R61, R73, 0x10, RZ ;  /* 0x00000010493d7819 */ /* 0x000fe200000006ff */
[----:B------:R-:W-:Y:S01]  /*0e00*/  FADD.FTZ R84, -R100, R45 ;  /* 0x0000002d64547221 */ /* 0x000fe20000010100 */
[----:B------:R5:W-:Y:S01]  /*0e10*/  MUFU.EX2 R62, R43 ;  /* 0x0000002b003e7308 */ /* 0x000be20000000800 */
[----:B------:R-:W-:Y:S01]  /*0e20*/  FMUL.FTZ R45, R68, -1.4426950216293334961 ;  /* 0xbfb8aa3b442d7820 */ /* 0x000fe20000410000 */
[----:B------:R-:W-:Y:S01]  /*0e30*/  PRMT R58, R58, 0x7632, R58 ;  /* 0x000076323a3a7816 */ /* 0x000fe2000000003a */
[----:B------:R-:W-:Y:S01]  /*0e40*/  FADD.FTZ R82, -R100, R61 ;  /* 0x0000003d64527221 */ /* 0x000fe20000010100 */
[----:B-----5:R-:W-:-:S04]  /*0e50*/  SHF.L.U32 R43, R55, 0x10, RZ ;  /* 0x00000010372b7819 */ /* 0x020fc800000006ff */
[----:B------:R0:W1:Y:S01]  /*0e60*/  MUFU.EX2 R66, R45 ;  /* 0x0000002d00427308 */ /* 0x0000620000000800 */
[----:B------:R-:W-:Y:S01]  /*0e70*/  FMUL.FTZ R82, R49, R82 ;  /* 0x0000005231527220 */ /* 0x000fe20000410000 */
[--C-:B------:R-:W-:Y:S01]  /*0e80*/  FADD.FTZ R78, -R100, R43.reuse ;  /* 0x0000002b644e7221 */ /* 0x100fe20000010100 */
[----:B------:R-:W-:Y:S02]  /*0e90*/  PRMT R43, R59, 0x7632, R43 ;  /* 0x000076323b2b7816 */ /* 0x000fe4000000002b */
[----:B0-----:R-:W-:Y:S01]  /*0ea0*/  SHF.L.U32 R45, R58, 0x10, RZ ;  /* 0x000000103a2d7819 */ /* 0x001fe200000006ff */
[----:B------:R-:W-:Y:S01]  /*0eb0*/  FFMA.FTZ R46, R19, R82, R18 ;  /* 0x00000052132e7223 */ /* 0x000fe20000010012 */
[----:B------:R-:W-:-:S03]  /*0ec0*/  SHF.L.U32 R43, R43, 0x10, RZ ;  /* 0x000000102b2b7819 */ /* 0x000fc600000006ff */
[----:B------:R-:W-:Y:S01]  /*0ed0*/  FADD.FTZ R58, -R100, R45 ;  /* 0x0000002d643a7221 */ /* 0x000fe20000010100 */
[----:B------:R-:W-:-:S03]  /*0ee0*/  FMUL.FTZ R64, R46, -1.4426950216293334961 ;  /* 0xbfb8aa3b2e407820 */ /* 0x000fc60000410000 */
[C---:B------:R-:W-:Y:S01]  /*0ef0*/  FMUL.FTZ R45, R49.reuse, R58 ;  /* 0x0000003a312d7220 */ /* 0x040fe20000410000 */
[----:B------:R-:W-:Y:S01]  /*0f00*/  FADD.FTZ R58, -R100, R43 ;  /* 0x0000002b643a7221 */ /* 0x000fe20000010100 */
[----:B------:R0:W-:Y:S03]  /*0f10*/  MUFU.EX2 R110, R64 ;  /* 0x00000040006e7308 */ /* 0x0001e60000000800 */
[----:B------:R-:W-:Y:S01]  /*0f20*/  FMUL.FTZ R43, R49, R58 ;  /* 0x0000003a312b7220 */ /* 0x000fe20000410000 */
[----:B0-----:R-:W-:-:S03]  /*0f30*/  FFMA.FTZ R64, R7, R45, R6 ;  /* 0x0000002d07407223 */ /* 0x001fc60000010006 */
[----:B------:R-:W-:Y:S01]  /*0f40*/  FFMA.FTZ R83, R8, R43, R5 ;  /* 0x0000002b08537223 */ /* 0x000fe20000010005 */
[----:B------:R-:W-:-:S03]  /*0f50*/  FMUL.FTZ R58, R64, -1.4426950216293334961 ;  /* 0xbfb8aa3b403a7820 */ /* 0x000fc60000410000 */
[----:B------:R-:W-:-:S03]  /*0f60*/  FMUL.FTZ R69, R83, -1.4426950216293334961 ;  /* 0xbfb8aa3b53457820 */ /* 0x000fc60000410000 */
[----:B------:R-:W0:Y:S01]  /*0f70*/  MUFU.EX2 R58, R58 ;  /* 0x0000003a003a7308 */ /* 0x000e220000000800 */
[----:B-1----:R-:W-:Y:S01]  /*0f80*/  FADD.FTZ R67, R66, 1 ;  /* 0x3f80000042437421 */ /* 0x002fe20000010000 */
[----:B------:R-:W-:-:S06]  /*0f90*/  FADD.FTZ R62, R62, 1 ;  /* 0x3f8000003e3e7421 */ /* 0x000fcc0000010000 */
[----:B------:R-:W1:Y:S01]  /*0fa0*/  MUFU.EX2 R69, R69 ;  /* 0x0000004500457308 */ /* 0x000e620000000800 */
[----:B------:R-:W-:-:S07]  /*0fb0*/  FMUL.FTZ R84, R49, R84 ;  /* 0x0000005431547220 */ /* 0x000fce0000410000 */
[----:B------:R-:W2:Y:S01]  /*0fc0*/  MUFU.RCP R70, R67 ;  /* 0x0000004300467308 */ /* 0x000ea20000001000 */
[----:B------:R-:W-:Y:S01]  /*0fd0*/  FFMA.FTZ R48, R21, R84, R20 ;  /* 0x0000005415307223 */ /* 0x000fe20000010014 */
[----:B0-----:R-:W-:Y:S01]  /*0fe0*/  FADD.FTZ R66, R58, 1 ;  /* 0x3f8000003a427421 */ /* 0x001fe20000010000 */
[----:B------:R-:W-:-:S05]  /*0ff0*/  SHF.L.U32 R75, R53, 0x10, RZ ;  /* 0x00000010354b7819 */ /* 0x000fca00000006ff */
[----:B------:R-:W0:Y:S01]  /*1000*/  MUFU.RCP R62, R62 ;  /* 0x0000003e003e7308 */ /* 0x000e220000001000 */
[----:B------:R-:W-:Y:S01]  /*1010*/  FMUL.FTZ R63, R48, -1.4426950216293334961 ;  /* 0xbfb8aa3b303f7820 */ /* 0x000fe20000410000 */
[----:B-1----:R-:W-:Y:S01]  /*1020*/  FADD.FTZ R85, R69, 1 ;  /* 0x3f80000045557421 */ /* 0x002fe20000010000 */
[----:B------:R-:W-:Y:S01]  /*1030*/  PRMT R72, R72, 0x7632, R72 ;  /* 0x0000763248487816 */ /* 0x000fe20000000048 */
[----:B------:R-:W-:-:S04]  /*1040*/  FADD.FTZ R74, -R100, R75 ;  /* 0x0000004b644a7221 */ /* 0x000fc80000010100 */
[----:B------:R-:W1:Y:S01]  /*1050*/  MUFU.RCP R66, R66 ;  /* 0x0000004200427308 */ /* 0x000e620000001000 */
[----:B------:R-:W-:Y:S01]  /*1060*/  SHF.L.U32 R75, R72, 0x10, RZ ;  /* 0x00000010484b7819 */ /* 0x000fe200000006ff */
[----:B--2---:R-:W-:Y:S01]  /*1070*/  FADD.FTZ R79, -R70, 1 ;  /* 0x3f800000464f7421 */ /* 0x004fe20000010100 */
[----:B------:R-:W-:-:S05]  /*1080*/  PRMT R73, R73, 0x7632, R73 ;  /* 0x0000763249497816 */ /* 0x000fca0000000049 */
[----:B------:R-:W2:Y:S01]  /*1090*/  MUFU.EX2 R101, R63 ;  /* 0x0000003f00657308 */ /* 0x000ea20000000800 */
[----:B------:R-:W-:Y:S01]  /*10a0*/  FADD.FTZ R72, -R100, R75 ;  /* 0x0000004b64487221 */ /* 0x000fe20000010100 */
[----:B0-----:R-:W-:Y:S01]  /*10b0*/  FADD.FTZ R75, -R62, 1 ;  /* 0x3f8000003e4b7421 */ /* 0x001fe20000010100 */
[----:B------:R-:W-:-:S05]  /*10c0*/  FFMA.FTZ R81, R68, R79, 1 ;  /* 0x3f80000044517423 */ /* 0x000fca000001004f */
[----:B------:R-:W0:Y:S01]  /*10d0*/  MUFU.RCP R85, R85 ;  /* 0x0000005500557308 */ /* 0x000e220000001000 */
[----:B------:R-:W-:Y:S01]  /*10e0*/  SHF.L.U32 R73, R73, 0x10, RZ ;  /* 0x0000001049497819 */ /* 0x000fe200000006ff */
[----:B------:R-:W-:Y:S01]  /*10f0*/  FFMA.FTZ R75, R60, R75, 1 ;  /* 0x3f8000003c4b7423 */ /* 0x000fe2000001004b */
[----:B------:R-:W-:Y:S01]  /*1100*/  FMUL.FTZ R81, R70, R81 ;  /* 0x0000005146517220 */ /* 0x000fe20000410000 */
[----:B------:R-:W-:Y:S02]  /*1110*/  FMUL.FTZ R72, R49, R72 ;  /* 0x0000004831487220 */ /* 0x000fe40000410000 */
[----:B------:R-:W-:Y:S01]  /*1120*/  FADD.FTZ R70, -R100, R73 ;  /* 0x0000004964467221 */ /* 0x000fe20000010100 */
[----:B------:R-:W-:Y:S01]  /*1130*/  SHF.L.U32 R136, R56, 0x10, RZ ;  /* 0x0000001038887819 */ /* 0x000fe200000006ff */
[----:B------:R-:W-:Y:S01]  /*1140*/  FMUL.FTZ R75, R62, R75 ;  /* 0x0000004b3e4b7220 */ /* 0x000fe20000410000 */
[----:B-1----:R-:W-:Y:S01]  /*1150*/  FADD.FTZ R79, -R66, 1 ;  /* 0x3f800000424f7421 */ /* 0x002fe20000010100 */
[----:B------:R-:W-:Y:S01]  /*1160*/  FFMA.FTZ R58, R7, R72, R6 ;  /* 0x00000048073a7223 */ /* 0x000fe20000010006 */
[----:B------:R-:W-:Y:S01]  /*1170*/  FMUL.FTZ R70, R49, R70 ;  /* 0x0000004631467220 */ /* 0x000fe20000410000 */
[----:B--2---:R-:W-:Y:S01]  /*1180*/  FADD.FTZ R101, R101, 1 ;  /* 0x3f80000065657421 */ /* 0x004fe20000010000 */
[----:B------:R-:W-:Y:S01]  /*1190*/  FFMA.FTZ R79, R64, R79, 1 ;  /* 0x3f800000404f7423 */ /* 0x000fe2000001004f */
[----:B------:R-:W-:Y:S01]  /*11a0*/  FMUL.FTZ R136, R136, R75 ;  /* 0x0000004b88887220 */ /* 0x000fe20000410000 */
[----:B------:R-:W-:Y:S01]  /*11b0*/  FMUL.FTZ R68, R58, -1.4426950216293334961 ;  /* 0xbfb8aa3b3a447820 */ /* 0x000fe20000410000 */
[----:B------:R-:W-:Y:S01]  /*11c0*/  FFMA.FTZ R75, R8, R70, R5 ;  /* 0x00000046084b7223 */ /* 0x000fe20000010005 */
[----:B0-----:R-:W-:Y:S01]  /*11d0*/  FADD.FTZ R60, -R85, 1 ;  /* 0x3f800000553c7421 */ /* 0x001fe20000010100 */
[----:B------:R-:W0:Y:S01]  /*11e0*/  MUFU.RCP R101, R101 ;  /* 0x0000006500657308 */ /* 0x000e220000001000 */
[----:B------:R-:W-:Y:S01]  /*11f0*/  FMUL.FTZ R79, R66, R79 ;  /* 0x0000004f424f7220 */ /* 0x000fe20000410000 */
[----:B------:R-:W-:Y:S01]  /*1200*/  FMUL.FTZ R66, R75, -1.4426950216293334961 ;  /* 0xbfb8aa3b4b427820 */ /* 0x000fe20000410000 */
[----:B------:R-:W-:Y:S01]  /*1210*/  FFMA.FTZ R60, R83, R60, 1 ;  /* 0x3f800000533c7423 */ /* 0x000fe2000001003c */
[----:B------:R-:W-:-:S02]  /*1220*/  FADD.FTZ R64, R110, 1 ;  /* 0x3f8000006e407421 */ /* 0x000fc40000010000 */
[----:B------:R-:W2:Y:S02]  /*1230*/  LDG.E.64.CONSTANT R110, desc[UR10][R122.64+0x3c00] ;  /* 0x003c000a7a6e7981 */ /* 0x000ea4000c1e9b00 */
[----:B------:R1:W3:Y:S01]  /*1240*/  MUFU.EX2 R62, R68 ;  /* 0x00000044003e7308 */ /* 0x0002e20000000800 */
[----:B------:R-:W-:Y:S01]  /*1250*/  FMUL.FTZ R60, R85, R60 ;  /* 0x0000003c553c7220 */ /* 0x000fe20000410000 */
[----:B------:R-:W-:-:S06]  /*1260*/  SHF.L.U32 R73, R50, 0x10, RZ ;  /* 0x0000001032497819 */ /* 0x000fcc00000006ff */
[----:B------:R-:W4:Y:S01]  /*1270*/  MUFU.EX2 R85, R66 ;  /* 0x0000004200557308 */ /* 0x000f220000000800 */
[----:B-1----:R-:W-:Y:S01]  /*1280*/  FADD.FTZ R68, -R100, R73 ;  /* 0x0000004964447221 */ /* 0x002fe20000010100 */
[----:B------:R-:W-:-:S06]  /*1290*/  SHF.L.U32 R140, R57, 0x10, RZ ;  /* 0x00000010398c7819 */ /* 0x000fcc00000006ff */
[----:B------:R-:W1:Y:S01]  /*12a0*/  MUFU.RCP R137, R64 ;  /* 0x0000004000897308 */ /* 0x000e620000001000 */
[----:B0-----:R-:W-:Y:S01]  /*12b0*/  FADD.FTZ R73, -R101, 1 ;  /* 0x3f80000065497421 */ /* 0x001fe20000010100 */
[----:B------:R-:W-:Y:S01]  /*12c0*/  PRMT R57, R57, 0x7632, R57 ;  /* 0x0000763239397816 */ /* 0x000fe20000000039 */
[----:B---3--:R-:W-:Y:S02]  /*12d0*/  FADD.FTZ R62, R62, 1 ;  /* 0x3f8000003e3e7421 */ /* 0x008fe40000010000 */
[----:B------:R-:W-:Y:S01]  /*12e0*/  FFMA.FTZ R128, R48, R73, 1 ;  /* 0x3f80000030807423 */ /* 0x000fe20000010049 */
[----:B------:R-:W-:Y:S02]  /*12f0*/  SHF.L.U32 R57, R57, 0x10, RZ ;  /* 0x0000001039397819 */ /* 0x000fe400000006ff */
[----:B------:R0:W3:Y:S01]  /*1300*/  MUFU.RCP R134, R62 ;  /* 0x0000003e00867308 */ /* 0x0000e20000001000 */
[----:B----4-:R-:W-:Y:S02]  /*1310*/  FADD.FTZ R48, R85, 1 ;  /* 0x3f80000055307421 */ /* 0x010fe40000010000 */
[----:B------:R-:W-:Y:S01]  /*1320*/  FMUL.FTZ R83, R57, R60 ;  /* 0x0000003c39537220 */ /* 0x000fe20000410000 */
[----:B------:R-:W-:-:S04]  /*1330*/  PRMT R56, R56, 0x7632, R56 ;  /* 0x0000763238387816 */ /* 0x000fc80000000038 */
[----:B------:R-:W4:Y:S01]  /*1340*/  MUFU.RCP R48, R48 ;  /* 0x0000003000307308 */ /* 0x000f220000001000 */
[----:B-1----:R-:W-:Y:S01]  /*1350*/  FADD.FTZ R57, -R137, 1 ;  /* 0x3f80000089397421 */ /* 0x002fe20000010100 */
[----:B------:R-:W-:Y:S01]  /*1360*/  FMUL.FTZ R68, R49, R68 ;  /* 0x0000004431447220 */ /* 0x000fe20000410000 */
[----:B------:R-:W-:Y:S02]  /*1370*/  SHF.L.U32 R56, R56, 0x10, RZ ;  /* 0x0000001038387819 */ /* 0x000fe400000006ff */
[----:B------:R-:W-:Y:S01]  /*1380*/  FFMA.FTZ R46, R46, R57, 1 ;  /* 0x3f8000002e2e7423 */ /* 0x000fe20000010039 */
[----:B------:R-:W-:Y:S01]  /*1390*/  SHF.L.U32 R57, R117, 0x10, RZ ;  /* 0x0000001075397819 */ /* 0x000fe200000006ff */
[----:B------:R-:W-:Y:S01]  /*13a0*/  FMUL.FTZ R140, R140, R81 ;  /* 0x000000518c8c7220 */ /* 0x000fe20000410000 */
[----:B------:R-:W-:Y:S01]  /*13b0*/  FFMA.FTZ R81, R21, R68, R20 ;  /* 0x0000004415517223 */ /* 0x000fe20000010014 */
[----:B------:R-:W-:Y:S01]  /*13c0*/  FMUL.FTZ R138, R56, R79 ;  /* 0x0000004f388a7220 */ /* 0x000fe20000410000 */
[----:B------:R-:W-:Y:S01]  /*13d0*/  SHF.L.U32 R115, R103, 0x10, RZ ;  /* 0x0000001067737819 */ /* 0x000fe200000006ff */
[----:B0-----:R-:W-:Y:S01]  /*13e0*/  FADD.FTZ R62, -R100, R57 ;  /* 0x00000039643e7221 */ /* 0x001fe20000010100 */
[----:B---3--:R-:W-:Y:S01]  /*13f0*/  FADD.FTZ R57, -R134, 1 ;  /* 0x3f80000086397421 */ /* 0x008fe20000010100 */
[----:B------:R-:W-:-:S03]  /*1400*/  FMUL.FTZ R56, R81, -1.4426950216293334961 ;  /* 0xbfb8aa3b51387820 */ /* 0x000fc60000410000 */
[----:B------:R-:W-:Y:S01]  /*1410*/  FFMA.FTZ R85, R58, R57, 1 ;  /* 0x3f8000003a557423 */ /* 0x000fe20000010039 */
[----:B------:R4:W-:Y:S01]  /*1420*/  MUFU.EX2 R73, R56 ;  /* 0x0000003800497308 */ /* 0x0009e20000000800 */
[----:B------:R-:W-:Y:S01]  /*1430*/  FADD.FTZ R58, -R100, R115 ;  /* 0x00000073643a7221 */ /* 0x000fe20000010100 */
[----:B------:R-:W-:Y:S01]  /*1440*/  SHF.L.U32 R115, R104, 0x10, RZ ;  /* 0x0000001068737819 */ /* 0x000fe200000006ff */
[----:B------:R-:W-:Y:S01]  /*1450*/  FMUL.FTZ R62, R49, R62 ;  /* 0x0000003e313e7220 */ /* 0x000fe20000410000 */
[----:B----4-:R-:W-:-:S03]  /*1460*/  FADD.FTZ R56, -R48, 1 ;  /* 0x3f80000030387421 */ /* 0x010fc60000010100 */
[----:B------:R-:W-:Y:S01]  /*1470*/  FFMA.FTZ R125, R19, R62, R18 ;  /* 0x0000003e137d7223 */ /* 0x000fe20000010012 */
[----:B------:R-:W-:Y:S01]  /*1480*/  FFMA.FTZ R135, R75, R56, 1 ;  /* 0x3f8000004b877423 */ /* 0x000fe20000010038 */
[----:B------:R-:W-:Y:S02]  /*1490*/  FADD.FTZ R56, -R100, R115 ;  /* 0x0000007364387221 */ /* 0x000fe40000010100 */
[----:B------:R-:W3:Y:S01]  /*14a0*/  LDG.E.64.CONSTANT R114, desc[UR10][R122.64+0x6400] ;  /* 0x0064000a7a727981 */ /* 0x000ee2000c1e9b00 */
[----:B------:R-:W-:Y:S01]  /*14b0*/  SHF.L.U32 R119, R105, 0x10, RZ ;  /* 0x0000001069777819 */ /* 0x000fe200000006ff */
[----:B------:R-:W-:Y:S01]  /*14c0*/  FMUL.FTZ R137, R137, R46 ;  /* 0x0000002e89897220 */ /* 0x000fe20000410000 */
[C---:B------:R-:W-:Y:S01]  /*14d0*/  SHF.L.U32 R61, R54.reuse, 0x10, RZ ;  /* 0x00000010363d7819 */ /* 0x040fe200000006ff */
[----:B------:R-:W-:Y:S01]  /*14e0*/  FMUL.FTZ R46, R125, -1.4426950216293334961 ;  /* 0xbfb8aa3b7d2e7820 */ /* 0x000fe20000410000 */
[----:B------:R-:W-:Y:S01]  /*14f0*/  PRMT R54, R54, 0x7632, R54 ;  /* 0x0000763236367816 */ /* 0x000fe20000000036 */
[----:B------:R-:W-:Y:S01]  /*1500*/  FMUL.FTZ R135, R48, R135 ;  /* 0x0000008730877220 */ /* 0x000fe20000410000 */
[----:B------:R-:W-:Y:S01]  /*1510*/  FADD.FTZ R48, -R100, R119 ;  /* 0x0000007764307221 */ /* 0x000fe20000010100 */
[----:B------:R0:W-:Y:S01]  /*1520*/  MUFU.EX2 R75, R46 ;  /* 0x0000002e004b7308 */ /* 0x0001e20000000800 */
[----:B------:R-:W-:-:S02]  /*1530*/  SHF.L.U32 R119, R54, 0x10, RZ ;  /* 0x0000001036777819 */ /* 0x000fc400000006ff */
[----:B------:R-:W-:Y:S01]  /*1540*/  FMUL.FTZ R54, R49, R48 ;  /* 0x0000003031367220 */ /* 0x000fe20000410000 */
[C---:B------:R-:W-:Y:S02]  /*1550*/  SHF.L.U32 R65, R52.reuse, 0x10, RZ ;  /* 0x0000001034417819 */ /* 0x040fe400000006ff */
[----:B------:R-:W-:Y:S02]  /*1560*/  PRMT R48, R52, 0x7632, R48 ;  /* 0x0000763234307816 */ /* 0x000fe40000000030 */
[----:B0-----:R-:W-:Y:S01]  /*1570*/  PRMT R46, R55, 0x7632, R46 ;  /* 0x00007632372e7816 */ /* 0x001fe2000000002e */
[----:B------:R-:W-:-:S03]  /*1580*/  FADD.FTZ R52, -R100, R119 ;  /* 0x0000007764347221 */ /* 0x000fc60000010100 */
[----:B------:R-:W-:Y:S02]  /*1590*/  SHF.L.U32 R119, R46, 0x10, RZ ;  /* 0x000000102e777819 */ /* 0x000fe400000006ff */
[----:B------:R-:W-:Y:S02]  /*15a0*/  SHF.L.U32 R79, R51, 0x10, RZ ;  /* 0x00000010334f7819 */ /* 0x000fe400000006ff */
[----:B------:R-:W-:Y:S01]  /*15b0*/  PRMT R51, R50, 0x7632, R51 ;  /* 0x0000763232337816 */ /* 0x000fe20000000033 */
[----:B------:R-:W-:Y:S01]  /*15c0*/  FADD.FTZ R50, -R100, R119 ;  /* 0x0000007764327221 */ /* 0x000fe20000010100 */
[----:B------:R-:W-:Y:S02]  /*15d0*/  SHF.L.U32 R119, R48, 0x10, RZ ;  /* 0x0000001030777819 */ /* 0x000fe400000006ff */
[----:B------:R-:W-:Y:S01]  /*15e0*/  PRMT R46, R53, 0x7632, R46 ;  /* 0x00007632352e7816 */ /* 0x000fe2000000002e */
[C---:B------:R-:W-:Y:S02]  /*15f0*/  FADD.FTZ R66, -R100.reuse, R79 ;  /* 0x0000004f64427221 */ /* 0x040fe40000010100 */
[----:B------:R-:W-:Y:S01]  /*1600*/  FADD.FTZ R48, -R100, R119 ;  /* 0x0000007764307221 */ /* 0x000fe20000010100 */
[----:B------:R-:W-:-:S02]  /*1610*/  SHF.L.U32 R119, R46, 0x10, RZ ;  /* 0x000000102e777819 */ /* 0x000fc400000006ff */
[C---:B------:R-:W-:Y:S02]  /*1620*/  SHF.L.U32 R79, R116.reuse, 0x10, RZ ;  /* 0x00000010744f7819 */ /* 0x040fe400000006ff */
[----:B------:R-:W-:Y:S02]  /*1630*/  PRMT R104, R116, 0x7632, R104 ;  /* 0x0000763274687816 */ /* 0x000fe40000000068 */
[----:B------:R-:W-:Y:S02]  /*1640*/  PRMT R105, R117, 0x7632, R105 ;  /* 0x0000763275697816 */ /* 0x000fe40000000069 */
[----:B------:R-:W4:Y:S01]  /*1650*/  LDG.E.64.CONSTANT R116, desc[UR10][R122.64+0x7800] ;  /* 0x0078000a7a747981 */ /* 0x000f22000c1e9b00 */
[----:B------:R-:W-:-:S03]  /*1660*/  FADD.FTZ R46, -R100, R119 ;  /* 0x00000077642e7221 */ /* 0x000fc60000010100 */
[----:B------:R0:W5:Y:S01]  /*1670*/  LDG.E.64.CONSTANT R118, desc[UR10][R122.64+0x8c00] ;  /* 0x008c000a7a767981 */ /* 0x000162000c1e9b00 */
[----:B------:R-:W-:Y:S01]  /*1680*/  FADD.FTZ R80, -R100, R61 ;  /* 0x0000003d64507221 */ /* 0x000fe20000010100 */
[----:B------:R-:W-:-:S03]  /*1690*/  SHF.L.U32 R147, R51, 0x10, RZ ;  /* 0x0000001033937819 */ /* 0x000fc600000006ff */
[----:B------:R-:W-:Y:S01]  /*16a0*/  FMUL.FTZ R80, R49, R80 ;  /* 0x0000005031507220 */ /* 0x000fe20000410000 */
[----:B------:R-:W-:Y:S01]  /*16b0*/  PRMT R103, R51, 0x7632, R103 ;  /* 0x0000763233677816 */ /* 0x000fe20000000067 */
[----:B------:R-:W-:Y:S01]  /*16c0*/  FMUL.FTZ R78, R49, R78 ;  /* 0x0000004e314e7220 */ /* 0x000fe20000410000 */
[----:B------:R-:W-:Y:S01]  /*16d0*/  FADD.FTZ R120, -R100, R147 ;  /* 0x0000009364787221 */ /* 0x000fe20000010100 */
[----:B------:R-:W-:Y:S01]  /*16e0*/  FFMA.FTZ R61, R21, R80, R20 ;  /* 0x00000050153d7223 */ /* 0x000fe20000010014 */
[----:B------:R-:W-:Y:S01]  /*16f0*/  SHF.L.U32 R147, R103, 0x10, RZ ;  /* 0x0000001067937819 */ /* 0x000fe200000006ff */
[----:B------:R-:W-:Y:S01]  /*1700*/  FFMA.FTZ R59, R19, R78, R18 ;  /* 0x0000004e133b7223 */ /* 0x000fe20000010012 */
[----:B------:R-:W-:Y:S01]  /*1710*/  PRMT R51, R102, 0x7632, R51 ;  /* 0x0000763266337816 */ /* 0x000fe20000000033 */
[----:B------:R-:W-:Y:S01]  /*1720*/  FMUL.FTZ R77, R61, -1.4426950216293334961 ;  /* 0xbfb8aa3b3d4d7820 */ /* 0x000fe20000410000 */
[----:B0-----:R-:W-:Y:S01]  /*1730*/  PRMT R122, R104, 0x7632, R122 ;  /* 0x00007632687a7816 */ /* 0x001fe2000000007a */
[----:B------:R-:W-:Y:S01]  /*1740*/  FADD.FTZ R126, -R100, R147 ;  /* 0x00000093647e7221 */ /* 0x000fe20000010100 */
[----:B------:R-:W-:Y:S01]  /*1750*/  SHF.L.U32 R151, R105, 0x10, RZ ;  /* 0x0000001069977819 */ /* 0x000fe200000006ff */
[----:B------:R-:W-:Y:S01]  /*1760*/  FMUL.FTZ R71, R59, -1.4426950216293334961 ;  /* 0xbfb8aa3b3b477820 */ /* 0x000fe20000410000 */
[----:B------:R-:W-:-:S02]  /*1770*/  SHF.L.U32 R147, R104, 0x10, RZ ;  /* 0x0000001068937819 */ /* 0x000fc400000006ff */
[----:B------:R-:W-:Y:S01]  /*1780*/  SHF.L.U32 R51, R51, 0x10, RZ ;  /* 0x0000001033337819 */ /* 0x000fe200000006ff */
[----:B------:R-:W0:Y:S01]  /*1790*/  MUFU.EX2 R77, R77 ;  /* 0x0000004d004d7308 */ /* 0x000e220000000800 */
[----:B------:R-:W-:Y:S01]  /*17a0*/  PRMT R124, R103, 0x7632, R124 ;  /* 0x00007632677c7816 */ /* 0x000fe2000000007c */
[----:B------:R-:W-:Y:S01]  /*17b0*/  FMUL.FTZ R52, R49, R52 ;  /* 0x0000003431347220 */ /* 0x000fe20000410000 */
[----:B------:R-:W-:Y:S01]  /*17c0*/  PRMT R123, R105, 0x7632, R123 ;  /* 0x00007632697b7816 */ /* 0x000fe2000000007b */
[----:B------:R-:W-:Y:S01]  /*17d0*/  FMUL.FTZ R50, R49, R50 ;  /* 0x0000003231327220 */ /* 0x000fe20000410000 */
[----:B------:R-:W-:Y:S01]  /*17e0*/  SHF.L.U32 R155, R122, 0x10, RZ ;  /* 0x000000107a9b7819 */ /* 0x000fe200000006ff */
[----:B------:R-:W-:Y:S01]  /*17f0*/  FMUL.FTZ R128, R101, R128 ;  /* 0x0000008065807220 */ /* 0x000fe20000410000 */
[----:B------:R-:W-:Y:S01]  /*1800*/  FADD.FTZ R122, -R100, R151 ;  /* 0x00000097647a7221 */ /* 0x000fe20000010100 */
[----:B------:R-:W-:Y:S01]  /*1810*/  SHF.L.U32 R101, R102, 0x10, RZ ;  /* 0x0000001066657819 */ /* 0x000fe200000006ff */
[----:B------:R-:W-:Y:S01]  /*1820*/  FADD.FTZ R130, -R100, R147 ;  /* 0x0000009364827221 */ /* 0x000fe20000010100 */
[----:B------:R-:W-:Y:S01]  /*1830*/  SHF.L.U32 R153, R124, 0x10, RZ ;  /* 0x000000107c997819 */ /* 0x000fe200000006ff */
[----:B------:R-:W-:Y:S01]  /*1840*/  FADD.FTZ R132, -R100, R51 ;  /* 0x0000003364847221 */ /* 0x000fe20000010100 */
[----:B------:R-:W-:Y:S01]  /*1850*/  SHF.L.U32 R151, R123, 0x10, RZ ;  /* 0x000000107b977819 */ /* 0x000fe200000006ff */
[----:B------:R-:W-:Y:S01]  /*1860*/  FFMA.FTZ R141, R7, R52, R6 ;  /* 0x00000034078d7223 */ /* 0x000fe20000010006 */
[----:B------:R-:W-:Y:S01]  /*1870*/  FFMA.FTZ R142, R8, R50, R5 ;  /* 0x00000032088e7223 */ /* 0x000fe20000010005 */
[----:B------:R-:W-:Y:S01]  /*1880*/  SHF.L.U32 R51, R106, 0x10, RZ ;  /* 0x000000106a337819 */ /* 0x000fe200000006ff */
[----:B------:R-:W1:Y:S01]  /*1890*/  MUFU.EX2 R71, R71 ;  /* 0x0000004700477308 */ /* 0x000e620000000800 */
[----:B------:R-:W-:Y:S01]  /*18a0*/  FMUL.FTZ R124, R49, R130 ;  /* 0x00000082317c7220 */ /* 0x000fe20000410000 */
[C---:B------:R-:W-:Y:S01]  /*18b0*/  FADD.FTZ R76, -R100.reuse, R65 ;  /* 0x00000041644c7221 */ /* 0x040fe20000010100 */
[C---:B------:R-:W-:Y:S01]  /*18c0*/  FADD.FTZ R64, -R100.reuse, R79 ;  /* 0x0000004f64407221 */ /* 0x040fe20000010100 */
[----:B------:R-:W-:Y:S01]  /*18d0*/  FADD.FTZ R60, -R100, R101 ;  /* 0x00000065643c7221 */ /* 0x000fe20000010100 */
[----:B------:R-:W-:Y:S01]  /*18e0*/  FMUL.FTZ R143, R141, -1.4426950216293334961 ;  /* 0xbfb8aa3b8d8f7820 */ /* 0x000fe20000410000 */
[----:B------:R-:W-:Y:S01]  /*18f0*/  FMUL.FTZ R145, R142, -1.4426950216293334961 ;  /* 0xbfb8aa3b8e917820 */ /* 0x000fe20000410000 */
[C---:B------:R-:W-:Y:S01]  /*1900*/  FADD.FTZ R130, -R100.reuse, R153 ;  /* 0x0000009964827221 */ /* 0x040fe20000010100 */
[C---:B------:R-:W-:Y:S01]  /*1910*/  FADD.FTZ R156, -R100.reuse, R155 ;  /* 0x0000009b649c7221 */ /* 0x040fe20000010100 */
[----:B------:R-:W-:Y:S01]  /*1920*/  FADD.FTZ R158, -R100, R151 ;  /* 0x00000097649e7221 */ /* 0x000fe20000010100 */
[----:B------:R-:W-:Y:S01]  /*1930*/  FMUL.FTZ R100, R51, R128 ;  /* 0x0000008033647220 */ /* 0x000fe20000410000 */
[----:B------:R-:W-:Y:S01]  /*1940*/  PRMT R51, R106, 0x7632, R51 ;  /* 0x000076326a337816 */ /* 0x000fe20000000033 */
[----:B------:R-:W1:Y:S01]  /*1950*/  MUFU.EX2 R143, R143 ;  /* 0x0000008f008f7308 */ /* 0x000e620000000800 */
[----:B------:R-:W-:-:S02]  /*1960*/  FMUL.FTZ R134, R134, R85 ;  /* 0x0000005586867220 */ /* 0x000fc40000410000 */
[----:B------:R-:W-:Y:S01]  /*1970*/  SHF.L.U32 R51, R51, 0x10, RZ ;  /* 0x0000001033337819 */ /* 0x000fe200000006ff */
[----:B0-----:R-:W-:-:S04]  /*1980*/  FADD.FTZ R159, R77, 1 ;  /* 0x3f8000004d9f7421 */ /* 0x001fc80000010000 */
[----:B------:R-:W0:Y:S01]  /*1990*/  MUFU.EX2 R145, R145 ;  /* 0x0000009100917308 */ /* 0x000e220000000800 */
[----:B------:R-:W-:Y:S01]  /*19a0*/  FMUL.FTZ R51, R51, R134 ;  /* 0x0000008633337220 */ /* 0x000fe20000410000 */
[----:B------:R-:W-:Y:S01]  /*19b0*/  FMUL.FTZ R134, R49, R158 ;  /* 0x0000009e31867220 */ /* 0x000fe20000410000 */
[----:B-1----:R-:W-:Y:S01]  /*19c0*/  FADD.FTZ R162, R71, 1 ;  /* 0x3f80000047a27421 */ /* 0x002fe20000010000 */
[----:B------:R-:W-:-:S04]  /*19d0*/  SHF.L.U32 R160, R107, 0x10, RZ ;  /* 0x000000106ba07819 */ /* 0x000fc800000006ff */
[----:B------:R-:W1:Y:S01]  /*19e0*/  MUFU.RCP R158, R159 ;  /* 0x0000009f009e7308 */ /* 0x000e620000001000 */
[----:B------:R-:W-:Y:S01]  /*19f0*/  PRMT R71, R107, 0x7632, R71 ;  /* 0x000076326b477816 */ /* 0x000fe20000000047 */
[C---:B------:R-:W-:Y:S01]  /*1a00*/  FMUL.FTZ R74, R49.reuse, R74 ;  /* 0x0000004a314a7220 */ /* 0x040fe20000410000 */
[----:B------:R-:W-:Y:S01]  /*1a10*/  FMUL.FTZ R137, R160, R137 ;  /* 0x00000089a0897220 */ /* 0x000fe20000410000 */
[----:B------:R-:W-:Y:S01]  /*1a20*/  FMUL.FTZ R66, R49, R66 ;  /* 0x0000004231427220 */ /* 0x000fe20000410000 */
[----:B------:R-:W-:-:S03]  /*1a30*/  SHF.L.U32 R160, R71, 0x10, RZ ;  /* 0x0000001047a07819 */ /* 0x000fc600000006ff */
[----:B------:R-:W1:Y:S01]  /*1a40*/  MUFU.RCP R107, R162 ;  /* 0x000000a2006b7308 */ /* 0x000e620000001000 */
[--C-:B------:R-:W-:Y:S01]  /*1a50*/  FFMA.FTZ R69, R19, R74, R18.reuse ;  /* 0x0000004a13457223 */ /* 0x100fe20000010012 */
[----:B------:R-:W-:Y:S01]  /*1a60*/  FMUL.FTZ R48, R49, R48 ;  /* 0x0000003031307220 */ /* 0x000fe20000410000 */
[----:B------:R-:W-:Y:S01]  /*1a70*/  FADD.FTZ R161, R143, 1 ;  /* 0x3f8000008fa17421 */ /* 0x000fe20000010000 */
[----:B0-----:R-:W-:Y:S01]  /*1a80*/  FADD.FTZ R145, R145, 1 ;  /* 0x3f80000091917421 */ /* 0x001fe20000010000 */
[----:B------:R-:W-:Y:S01]  /*1a90*/  FMUL.FTZ R76, R49, R76 ;  /* 0x0000004c314c7220 */ /* 0x000fe20000410000 */
[----:B------:R-:W-:Y:S01]  /*1aa0*/  FMUL.FTZ R67, R69, -1.4426950216293334961 ;  /* 0xbfb8aa3b45437820 */ /* 0x000fe20000410000 */
[----:B------:R-:W-:Y:S01]  /*1ab0*/  FFMA.FTZ R129, R19, R66, R18 ;  /* 0x0000004213817223 */ /* 0x000fe20000010012 */
[----:B------:R-:W-:Y:S01]  /*1ac0*/  FMUL.FTZ R71, R160, R135 ;  /* 0x00000087a0477220 */ /* 0x000fe20000410000 */
[----:B------:R-:W-:Y:S01]  /*1ad0*/  FFMA.FTZ R144, R7, R48, R6 ;  /* 0x0000003007907223 */ /* 0x000fe20000010006 */
[----:B------:R-:W0:Y:S01]  /*1ae0*/  MUFU.RCP R135, R161 ;  /* 0x000000a100877308 */ /* 0x000e220000001000 */
[----:B------:R-:W-:Y:S01]  /*1af0*/  FFMA.FTZ R65, R21, R76, R20 ;  /* 0x0000004c15417223 */ /* 0x000fe20000010014 */
[----:B------:R-:W-:Y:S01]  /*1b00*/  FMUL.FTZ R121, R129, -1.4426950216293334961 ;  /* 0xbfb8aa3b81797820 */ /* 0x000fe20000410000 */
[----:B-1----:R-:W-:Y:S01]  /*1b10*/  FADD.FTZ R160, -R158, 1 ;  /* 0x3f8000009ea07421 */ /* 0x002fe20000010100 */
[----:B------:R-:W-:Y:S01]  /*1b20*/  FMUL.FTZ R46, R49, R46 ;  /* 0x0000002e312e7220 */ /* 0x000fe20000410000 */
[----:B------:R-:W-:-:S03]  /*1b30*/  FMUL.FTZ R146, R144, -1.4426950216293334961 ;  /* 0xbfb8aa3b90927820 */ /* 0x000fc60000410000 */
[----:B------:R-:W1:Y:S01]  /*1b40*/  MUFU.RCP R145, R145 ;  /* 0x0000009100917308 */ /* 0x000e620000001000 */
[----:B------:R-:W-:Y:S01]  /*1b50*/  FMUL.FTZ R63, R65, -1.4426950216293334961 ;  /* 0xbfb8aa3b413f7820 */ /* 0x000fe20000410000 */
[----:B------:R-:W-:Y:S01]  /*1b60*/  FFMA.FTZ R61, R61, R160, 1 ;  /* 0x3f8000003d3d7423 */ /* 0x000fe200000100a0 */
[----:B------:R-:W-:Y:S01]  /*1b70*/  FFMA.FTZ R102, R8, R46, R5 ;  /* 0x0000002e08667223 */ /* 0x000fe20000010005 */
[----:B------:R-:W-:-:S04]  /*1b80*/  FADD.FTZ R160, -R107, 1 ;  /* 0x3f8000006ba07421 */ /* 0x000fc80000010100 */
[----:B------:R-:W1:Y:S01]  /*1b90*/  MUFU.EX2 R67, R67 ;  /* 0x0000004300437308 */ /* 0x000e620000000800 */
[----:B------:R-:W-:Y:S01]  /*1ba0*/  FMUL.FTZ R64, R49, R64 ;  /* 0x0000004031407220 */ /* 0x000fe20000410000 */
[----:B------:R-:W-:Y:S01]  /*1bb0*/  FMUL.FTZ R150, R102, -1.4426950216293334961 ;  /* 0xbfb8aa3b66967820 */ /* 0x000fe20000410000 */
[----:B------:R-:W-:-:S05]  /*1bc0*/  FFMA.FTZ R160, R59, R160, 1 ;  /* 0x3f8000003ba07423 */ /* 0x000fca00000100a0 */
[----:B------:R-:W1:Y:S01]  /*1bd0*/  MUFU.EX2 R121, R121 ;  /* 0x0000007900797308 */ /* 0x000e620000000800 */
[----:B------:R-:W-:Y:S01]  /*1be0*/  FFMA.FTZ R79, R21, R64, R20 ;  /* 0x00000040154f7223 */ /* 0x000fe20000010014 */
[----:B------:R-:W-:-:S06]  /*1bf0*/  FMUL.FTZ R143, R107, R160 ;  /* 0x000000a06b8f7220 */ /* 0x000fcc0000410000 */
[----:B------:R-:W1:Y:S01]  /*1c00*/  MUFU.EX2 R146, R146 ;  /* 0x0000009200927308 */ /* 0x000e620000000800 */
[----:B0-----:R-:W-:-:S07]  /*1c10*/  FADD.FTZ R160, -R135, 1 ;  /* 0x3f80000087a07421 */ /* 0x001fce0000010100 */
[----:B------:R-:W0:Y:S01]  /*1c20*/  MUFU.EX2 R63, R63 ;  /* 0x0000003f003f7308 */ /* 0x000e220000000800 */
[----:B-1----:R-:W-:Y:S01]  /*1c30*/  FADD.FTZ R59, -R145, 1 ;  /* 0x3f800000913b7421 */ /* 0x002fe20000010100 */
[----:B------:R-:W-:Y:S01]  /*1c40*/  FMUL.FTZ R57, R79, -1.4426950216293334961 ;  /* 0xbfb8aa3b4f397820 */ /* 0x000fe20000410000 */
[----:B------:R-:W-:Y:S01]  /*1c50*/  FFMA.FTZ R160, R141, R160, 1 ;  /* 0x3f8000008da07423 */ /* 0x000fe200000100a0 */
[----:B------:R-:W-:-:S04]  /*1c60*/  FADD.FTZ R67, R67, 1 ;  /* 0x3f80000043437421 */ /* 0x000fc80000010000 */
[----:B------:R-:W1:Y:S01]  /*1c70*/  MUFU.EX2 R150, R150 ;  /* 0x0000009600967308 */ /* 0x000e620000000800 */
[----:B------:R-:W-:Y:S01]  /*1c80*/  FFMA.FTZ R142, R142, R59, 1 ;  /* 0x3f8000008e8e7423 */ /* 0x000fe2000001003b */
[C---:B------:R-:W-:Y:S01]  /*1c90*/  FMUL.FTZ R126, R49.reuse, R126 ;  /* 0x0000007e317e7220 */ /* 0x040fe20000410000 */
[C---:B------:R-:W-:Y:S01]  /*1ca0*/  SHF.L.U32 R59, R108.reuse, 0x10, RZ ;  /* 0x000000106c3b7819 */ /* 0x040fe200000006ff */
[----:B------:R-:W-:Y:S01]  /*1cb0*/  FMUL.FTZ R120, R49, R120 ;  /* 0x0000007831787220 */ /* 0x000fe20000410000 */
[----:B------:R-:W-:Y:S01]  /*1cc0*/  FMUL.FTZ R141, R135, R160 ;  /* 0x000000a0878d7220 */ /* 0x000fe20000410000 */
[----:B------:R-:W-:Y:S01]  /*1cd0*/  PRMT R108, R108, 0x7632, R108 ;  /* 0x000076326c6c7816 */ /* 0x000fe2000000006c */
[----:B------:R-:W-:Y:S01]  /*1ce0*/  FMUL.FTZ R60, R49, R60 ;  /* 0x0000003c313c7220 */ /* 0x000fe20000410000 */
[----:B------:R-:W1:Y:S01]  /*1cf0*/  MUFU.EX2 R57, R57 ;  /* 0x0000003900397308 */ /* 0x000e620000000800 */
[----:B------:R-:W-:Y:S01]  /*1d00*/  FADD.FTZ R135, R121, 1 ;  /* 0x3f80000079877421 */ /* 0x000fe20000010000 */
[----:B------:R-:W-:Y:S01]  /*1d10*/  FMUL.FTZ R158, R158, R61 ;  /* 0x0000003d9e9e7220 */ /* 0x000fe20000410000 */
[----:B------:R-:W-:Y:S01]  /*1d20*/  FADD.FTZ R121, R146, 1 ;  /* 0x3f80000092797421 */ /* 0x000fe20000010000 */
[----:B------:R-:W-:Y:S01]  /*1d30*/  FFMA.FTZ R149, R8, R126, R5 ;  /* 0x0000007e08957223 */ /* 0x000fe20000010005 */
[----:B0-----:R-:W-:Y:S01]  /*1d40*/  FADD.FTZ R61, R63, 1 ;  /* 0x3f8000003f3d7421 */ /* 0x001fe20000010000 */
[----:B------:R-:W-:Y:S01]  /*1d50*/  FFMA.FTZ R103, R7, R120, R6 ;  /* 0x0000007807677223 */ /* 0x000fe20000010006 */
[----:B------:R-:W-:Y:S01]  /*1d60*/  SHF.L.U32 R108, R108, 0x10, RZ ;  /* 0x000000106c6c7819 */ /* 0x000fe200000006ff */
[----:B------:R-:W0:Y:S01]  /*1d70*/  MUFU.RCP R67, R67 ;  /* 0x0000004300437308 */ /* 0x000e220000001000 */
[----:B------:R-:W-:Y:S01]  /*1d80*/  FFMA.FTZ R101, R21, R60, R20 ;  /* 0x0000003c15657223 */ /* 0x000fe20000010014 */
[----:B------:R-:W-:Y:S01]  /*1d90*/  FADD.FTZ R63, R73, 1 ;  /* 0x3f800000493f7421 */ /* 0x000fe20000010000 */
[----:B------:R-:W-:Y:S01]  /*1da0*/  FMUL.FTZ R105, R149, -1.4426950216293334961 ;  /* 0xbfb8aa3b95697820 */ /* 0x000fe20000410000 */
[----:B------:R-:W-:Y:S01]  /*1db0*/  FMUL.FTZ R73, R145, R142 ;  /* 0x0000008e91497220 */ /* 0x000fe20000410000 */
[----:B------:R-:W-:Y:S01]  /*1dc0*/  FMUL.FTZ R104, R103, -1.4426950216293334961 ;  /* 0xbfb8aa3b67687820 */ /* 0x000fe20000410000 */
[----:B------:R-:W-:Y:S01]  /*1dd0*/  FADD.FTZ R145, R75, 1 ;  /* 0x3f8000004b917421 */ /* 0x000fe20000010000 */
[----:B------:R-:W-:Y:S01]  /*1de0*/  FMUL.FTZ R127, R101, -1.4426950216293334961 ;  /* 0xbfb8aa3b657f7820 */ /* 0x000fe20000410000 */
[----:B------:R-:W2:Y:S01]  /*1df0*/  MUFU.RCP R121, R121 ;  /* 0x0000007900797308 */ /* 0x000ea20000001000 */
[----:B------:R-:W-:Y:S01]  /*1e00*/  FMUL.FTZ R75, R108, R141 ;  /* 0x0000008d6c4b7220 */ /* 0x000fe20000410000 */
[----:B-1----:R-:W-:Y:S01]  /*1e10*/  FADD.FTZ R141, R150, 1 ;  /* 0x3f800000968d7421 */ /* 0x002fe20000010000 */
[----:B------:R-:W-:-:S05]  /*1e20*/  SHF.L.U32 R142, R109, 0x10, RZ ;  /* 0x000000106d8e7819 */ /* 0x000fca00000006ff */
[----:B------:R-:W1:Y:S01]  /*1e30*/  MUFU.RCP R61, R61 ;  /* 0x0000003d003d7308 */ /* 0x000e620000001000 */
[----:B------:R-:W-:Y:S01]  /*1e40*/  PRMT R109, R109, 0x7632, R109 ;  /* 0x000076326d6d7816 */ /* 0x000fe2000000006d */
[----:B------:R-:W-:-:S06]  /*1e50*/  FADD.FTZ R107, R57, 1 ;  /* 0x3f800000396b7421 */ /* 0x000fcc0000010000 */
[----:B------:R-:W1:Y:S01]  /*1e60*/  MUFU.EX2 R105, R105 ;  /* 0x0000006900697308 */ /* 0x000e620000000800 */
[----:B------:R-:W-:Y:S01]  /*1e70*/  FMUL.FTZ R57, R142, R143 ;  /* 0x0000008f8e397220 */ /* 0x000fe20000410000 */
[----:B------:R-:W-:-:S06]  /*1e80*/  FMUL.FTZ R56, R49, R56 ;  /* 0x0000003831387220 */ /* 0x000fcc0000410000 */
[----:B------:R-:W1:Y:S01]  /*1e90*/  MUFU.EX2 R104, R104 ;  /* 0x0000006800687308 */ /* 0x000e620000000800 */
[----:B------:R-:W-:Y:S01]  /*1ea0*/  SHF.L.U32 R142, R109, 0x10, RZ ;  /* 0x000000106d8e7819 */ /* 0x000fe200000006ff */
[----:B0-----:R-:W-:-:S06]  /*1eb0*/  FADD.FTZ R146, -R67, 1 ;  /* 0x3f80000043927421 */ /* 0x001fcc0000010100 */
[----:B------:R-:W0:Y:S08]  /*1ec0*/  MUFU.EX2 R127, R127 ;  /* 0x0000007f007f7308 */ /* 0x000e300000000800 */
[----:B------:R-:W0:Y:S01]  /*1ed0*/  MUFU.RCP R141, R141 ;  /* 0x0000008d008d7308 */ /* 0x000e220000001000 */
[----:B------:R-:W-:Y:S01]  /*1ee0*/  FFMA.FTZ R131, R21, R56, R20 ;  /* 0x0000003815837223 */ /* 0x000fe20000010014 */
[----:B------:R-:W-:Y:S01]  /*1ef0*/  FFMA.FTZ R146, R69, R146, 1 ;  /* 0x3f80000045927423 */ /* 0x000fe20000010092 */
[----:B------:R-:W-:Y:S01]  /*1f00*/  FMUL.FTZ R73, R142, R73 ;  /* 0x000000498e497220 */ /* 0x000fe20000410000 */
[----:B--2---:R-:W-:Y:S01]  /*1f10*/  FADD.FTZ R69, -R121, 1 ;  /* 0x3f80000079457421 */ /* 0x004fe20000010100 */
[----:B-1----:R-:W-:Y:S01]  /*1f20*/  FADD.FTZ R142, -R61, 1 ;  /* 0x3f8000003d8e7421 */ /* 0x002fe20000010100 */
[----:B------:R-:W-:Y:S01]  /*1f30*/  FMUL.FTZ R55, R131, -1.4426950216293334961 ;  /* 0xbfb8aa3b83377820 */ /* 0x000fe20000410000 */
[----:B------:R-:W-:Y:S01]  /*1f40*/  FFMA.FTZ R147, R7, R124, R6 ;  /* 0x0000007c07937223 */ /* 0x000fe20000010006 */
[----:B------:R-:W-:Y:S01]  /*1f50*/  FMUL.FTZ R122, R49, R122 ;  /* 0x0000007a317a7220 */ /* 0x000fe20000410000 */
[----:B------:R-:W-:Y:S01]  /*1f60*/  FFMA.FTZ R144, R144, R69, 1 ;  /* 0x3f80000090907423 */ /* 0x000fe20000010045 */
[----:B------:R-:W-:Y:S01]  /*1f70*/  FFMA.FTZ R142, R65, R142, 1 ;  /* 0x3f800000418e7423 */ /* 0x000fe2000001008e */
[----:B------:R-:W-:Y:S01]  /*1f80*/  FADD.FTZ R69, R105, 1 ;  /* 0x3f80000069457421 */ /* 0x000fe20000010000 */
[----:B------:R-:W-:Y:S01]  /*1f90*/  FADD.FTZ R65, R104, 1 ;  /* 0x3f80000068417421 */ /* 0x000fe20000010000 */
[----:B------:R-:W-:Y:S01]  /*1fa0*/  FMUL.FTZ R123, R147, -1.4426950216293334961 ;  /* 0xbfb8aa3b937b7820 */ /* 0x000fe20000410000 */
[----:B0-----:R-:W-:Y:S01]  /*1fb0*/  FADD.FTZ R109, R127, 1 ;  /* 0x3f8000007f6d7421 */ /* 0x001fe20000010000 */
[----:B------:R-:W-:Y:S01]  /*1fc0*/  FFMA.FTZ R148, R8, R122, R5 ;  /* 0x0000007a08947223 */ /* 0x000fe20000010005 */
[----:B------:R-:W0:Y:S01]  /*1fd0*/  MUFU.RCP R63, R63 ;  /* 0x0000003f003f7308 */ /* 0x000e220000001000 */
[----:B------:R-:W-:-:S02]  /*1fe0*/  FADD.FTZ R127, -R141, 1 ;  /* 0x3f8000008d7f7421 */ /* 0x000fc40000010100 */
[----:B------:R-:W-:Y:S02]  /*1ff0*/  FMUL.FTZ R153, R148, -1.4426950216293334961 ;  /* 0xbfb8aa3b94997820 */ /* 0x000fe40000410000 */
[----:B------:R-:W-:-:S03]  /*2000*/  FFMA.FTZ R102, R102, R127, 1 ;  /* 0x3f80000066667423 */ /* 0x000fc6000001007f */
[----:B------:R-:W1:Y:S01]  /*2010*/  MUFU.EX2 R55, R55 ;  /* 0x0000003700377308 */ /* 0x000e620000000800 */
[----:B------:R-:W-:Y:S01]  /*2020*/  FMUL.FTZ R146, R67, R146 ;  /* 0x0000009243927220 */ /* 0x000fe20000410000 */
[----:B------:R-:W-:-:S06]  /*2030*/  FMUL.FTZ R141, R141, R102 ;  /* 0x000000668d8d7220 */ /* 0x000fcc0000410000 */
[----:B------:R-:W2:Y:S01]  /*2040*/  MUFU.RCP R69, R69 ;  /* 0x0000004500457308 */ /* 0x000ea20000001000 */
[----:B------:R-:W-:Y:S01]  /*2050*/  FMUL.FTZ R67, R121, R144 ;  /* 0x0000009079437220 */ /* 0x000fe20000410000 */
[----:B------:R-:W-:-:S06]  /*2060*/  SHF.L.U32 R102, R110, 0x10, RZ ;  /* 0x000000106e667819 */ /* 0x000fcc00000006ff */
[----:B------:R-:W2:Y:S01]  /*2070*/  MUFU.RCP R135, R135 ;  /* 0x0000008700877308 */ /* 0x000ea20000001000 */
[----:B------:R-:W-:Y:S01]  /*2080*/  FMUL.FTZ R61, R61, R142 ;  /* 0x0000008e3d3d7220 */ /* 0x000fe20000410000 */
[----:B------:R-:W-:-:S06]  /*2090*/  PRMT R110, R110, 0x7632, R110 ;  /* 0x000076326e6e7816 */ /* 0x000fcc000000006e */
[----:B------:R-:W3:Y:S01]  /*20a0*/  MUFU.RCP R65, R65 ;  /* 0x0000004100417308 */ /* 0x000ee20000001000 */
[----:B------:R-:W-:-:S07]  /*20b0*/  SHF.L.U32 R121, R111, 0x10, RZ ;  /* 0x000000106f797819 */ /* 0x000fce00000006ff */
[----:B------:R-:W3:Y:S01]  /*20c0*/  MUFU.EX2 R123, R123 ;  /* 0x0000007b007b7308 */ /* 0x000ee20000000800 */
[----:B------:R-:W-:Y:S01]  /*20d0*/  PRMT R111, R111, 0x7632, R111 ;  /* 0x000076326f6f7816 */ /* 0x000fe2000000006f */
[----:B------:R-:W-:Y:S01]  /*20e0*/  FMUL.FTZ R58, R49, R58 ;  /* 0x0000003a313a7220 */ /* 0x000fe20000410000 */
[----:B------:R-:W-:Y:S01]  /*20f0*/  SHF.L.U32 R110, R110, 0x10, RZ ;  /* 0x000000106e6e7819 */ /* 0x000fe200000006ff */
[----:B------:R-:W-:-:S04]  /*2100*/  FMUL.FTZ R61, R102, R61 ;  /* 0x0000003d663d7220 */ /* 0x000fc80000410000 */
[----:B------:R-:W3:Y:S01]  /*2110*/  MUFU.EX2 R153, R153 ;  /* 0x0000009900997308 */ /* 0x000ee20000000800 */
[----:B------:R-:W-:Y:S01]  /*2120*/  FMUL.FTZ R130, R49, R130 ;  /* 0x0000008231827220 */ /* 0x000fe20000410000 */
[----:B------:R-:W-:Y:S01]  /*2130*/  SHF.L.U32 R102, R111, 0x10, RZ ;  /* 0x000000106f667819 */ /* 0x000fe200000006ff */
[C-C-:B------:R-:W-:Y:S01]  /*2140*/  FFMA.FTZ R85, R19.reuse, R58, R18.reuse ;  /* 0x0000003a13557223 */ /* 0x140fe20000010012 */
[----:B------:R-:W-:Y:S01]  /*2150*/  FFMA.FTZ R139, R19, R54, R18 ;  /* 0x00000036138b7223 */ /* 0x000fe20000010012 */
[----:B0-----:R-:W-:Y:S01]  /*2160*/  FADD.FTZ R104, -R63, 1 ;  /* 0x3f8000003f687421 */ /* 0x001fe20000010100 */
[----:B-1----:R-:W-:Y:S01]  /*2170*/  FADD.FTZ R111, R55, 1 ;  /* 0x3f800000376f7421 */ /* 0x002fe20000010000 */
[----:B------:R-:W-:Y:S01]  /*2180*/  FFMA.FTZ R154, R8, R130, R5 ;  /* 0x00000082089a7223 */ /* 0x000fe20000010005 */
[----:B------:R-:W-:Y:S01]  /*2190*/  FMUL.FTZ R55, R110, R67 ;  /* 0x000000436e377220 */ /* 0x000fe20000410000 */
[----:B------:R-:W-:Y:S01]  /*21a0*/  FMUL.FTZ R133, R85, -1.4426950216293334961 ;  /* 0xbfb8aa3b55857820 */ /* 0x000fe20000410000 */
[----:B------:R-:W-:Y:S01]  /*21b0*/  FMUL.FTZ R53, R139, -1.4426950216293334961 ;  /* 0xbfb8aa3b8b357820 */ /* 0x000fe20000410000 */
[----:B------:R-:W-:Y:S01]  /*21c0*/  FMUL.FTZ R67, R102, R141 ;  /* 0x0000008d66437220 */ /* 0x000fe20000410000 */
[----:B--2---:R-:W-:Y:S01]  /*21d0*/  FADD.FTZ R142, -R69, 1 ;  /* 0x3f800000458e7421 */ /* 0x004fe20000010100 */
[----:B------:R-:W-:Y:S01]  /*21e0*/  FADD.FTZ R110, -R135, 1 ;  /* 0x3f800000876e7421 */ /* 0x000fe20000010100 */
[----:B------:R-:W-:Y:S01]  /*21f0*/  FFMA.FTZ R104, R81, R104, 1 ;  /* 0x3f80000051687423 */ /* 0x000fe20000010068 */
[----:B---3--:R-:W-:Y:S01]  /*2200*/  FADD.FTZ R102, -R65, 1 ;  /* 0x3f80000041667421 */ /* 0x008fe20000010100 */
[----:B------:R-:W-:Y:S01]  /*2210*/  FMUL.FTZ R132, R49, R132 ;  /* 0x0000008431847220 */ /* 0x000fe20000410000 */
[----:B------:R-:W-:Y:S01]  /*2220*/  FADD.FTZ R81, R123, 1 ;  /* 0x3f8000007b517421 */ /* 0x000fe20000010000 */
[----:B------:R-:W-:Y:S01]  /*2230*/  FMUL.FTZ R128, R49, R156 ;  /* 0x0000009c31807220 */ /* 0x000fe20000410000 */
[----:B------:R-:W-:Y:S01]  /*2240*/  FMUL.FTZ R157, R154, -1.4426950216293334961 ;  /* 0xbfb8aa3b9a9d7820 */ /* 0x000fe20000410000 */
[----:B------:R-:W0:Y:S01]  /*2250*/  MUFU.RCP R108, R145 ;  /* 0x00000091006c7308 */ /* 0x000e220000001000 */
[----:B------:R-:W-:Y:S01]  /*2260*/  FFMA.FTZ R144, R149, R142, 1 ;  /* 0x3f80000095907423 */ /* 0x000fe2000001008e */
[----:B------:R-:W-:Y:S01]  /*2270*/  FFMA.FTZ R110, R129, R110, 1 ;  /* 0x3f800000816e7423 */ /* 0x000fe2000001006e */
[----:B------:R-:W-:Y:S01]  /*2280*/  FFMA.FTZ R102, R103, R102, 1 ;  /* 0x3f80000067667423 */ /* 0x000fe20000010066 */
[C-C-:B------:R-:W-:Y:S01]  /*2290*/  FFMA.FTZ R152, R7.reuse, R132, R6.reuse ;  /* 0x0000008407987223 */ /* 0x140fe20000010006 */
[----:B------:R-:W-:Y:S01]  /*22a0*/  FFMA.FTZ R155, R7, R128, R6 ;  /* 0x00000080079b7223 */ /* 0x000fe20000010006 */
[----:B------:R-:W-:-:S02]  /*22b0*/  FADD.FTZ R153, R153, 1 ;  /* 0x3f80000099997421 */ /* 0x000fc40000010000 */
[----:B------:R-:W1:Y:S01]  /*22c0*/  MUFU.EX2 R133, R133 ;  /* 0x0000008500857308 */ /* 0x000e620000000800 */
[----:B------:R-:W-:Y:S01]  /*22d0*/  FMUL.FTZ R144, R69, R144 ;  /* 0x0000009045907220 */ /* 0x000fe20000410000 */
[----:B------:R-:W-:Y:S01]  /*22e0*/  FMUL.FTZ R142, R135, R110 ;  /* 0x0000006e878e7220 */ /* 0x000fe20000410000 */
[----:B------:R-:W-:Y:S01]  /*22f0*/  SHF.L.U32 R69, R112, 0x10, RZ ;  /* 0x0000001070457819 */ /* 0x000fe200000006ff */
[----:B------:R-:W-:-:S04]  /*2300*/  FMUL.FTZ R151, R152, -1.4426950216293334961 ;  /* 0xbfb8aa3b98977820 */ /* 0x000fc80000410000 */
[----:B------:R-:W2:Y:S01]  /*2310*/  MUFU.EX2 R53, R53 ;  /* 0x0000003500357308 */ /* 0x000ea20000000800 */
[----:B------:R-:W-:Y:S01]  /*2320*/  FMUL.FTZ R110, R65, R102 ;  /* 0x00000066416e7220 */ /* 0x000fe20000410000 */
[----:B------:R-:W-:Y:S01]  /*2330*/  PRMT R112, R112, 0x7632, R112 ;  /* 0x0000763270707816 */ /* 0x000fe20000000070 */
[----:B------:R-:W-:-:S05]  /*2340*/  FMUL.FTZ R156, R155, -1.4426950216293334961 ;  /* 0xbfb8aa3b9b9c7820 */ /* 0x000fca0000410000 */
[----:B------:R3:W4:Y:S01]  /*2350*/  MUFU.EX2 R106, R157 ;  /* 0x0000009d006a7308 */ /* 0x0007220000000800 */
[----:B------:R-:W-:Y:S01]  /*2360*/  FFMA.FTZ R77, R8, R134, R5 ;  /* 0x00000086084d7223 */ /* 0x000fe20000010005 */
[----:B------:R-:W-:-:S06]  /*2370*/  SHF.L.U32 R65, R112, 0x10, RZ ;  /* 0x0000001070417819 */ /* 0x000fcc00000006ff */
[----:B------:R-:W5:Y:S01]  /*2380*/  MUFU.RCP R81, R81 ;  /* 0x0000005100517308 */ /* 0x000f620000001000 */
[----:B---3--:R-:W-:-:S07]  /*2390*/  FMUL.FTZ R157, R77, -1.4426950216293334961 ;  /* 0xbfb8aa3b4d9d7820 */ /* 0x008fce0000410000 */
[----:B------:R-:W-:Y:S01]  /*23a0*/  MUFU.RCP R102, R153 ;  /* 0x0000009900667308 */ /* 0x000fe20000001000 */
[----:B------:R-:W-:Y:S01]  /*23b0*/  FMUL.FTZ R65, R65, R110 ;  /* 0x0000006e41417220 */ /* 0x000fe20000410000 */
[----:B0-----:R-:W-:-:S06]  /*23c0*/  FADD.FTZ R110, -R108, 1 ;  /* 0x3f8000006c6e7421 */ /* 0x001fcc0000010100 */
[----:B------:R-:W0:Y:S01]  /*23d0*/  MUFU.RCP R107, R107 ;  /* 0x0000006b006b7308 */ /* 0x000e220000001000 */
[----:B-1----:R-:W-:-:S07]  /*23e0*/  FADD.FTZ R105, R133, 1 ;  /* 0x3f80000085697421 */ /* 0x002fce0000010000 */
[----:B------:R-:W1:Y:S01]  /*23f0*/  MUFU.EX2 R151, R151 ;  /* 0x0000009700977308 */ /* 0x000e620000000800 */
[----:B--2---:R-:W-:-:S07]  /*2400*/  FADD.FTZ R103, R53, 1 ;  /* 0x3f80000035677421 */ /* 0x004fce0000010000 */
[----:B------:R-:W2:Y:S01]  /*2410*/  MUFU.EX2 R156, R156 ;  /* 0x0000009c009c7308 */ /* 0x000ea20000000800 */
[----:B------:R-:W-:Y:S01]  /*2420*/  FMUL.FTZ R104, R63, R104 ;  /* 0x000000683f687220 */ /* 0x000fe20000410000 */
[----:B------:R-:W-:Y:S01]  /*2430*/  FFMA.FTZ R125, R125, R110, 1 ;  /* 0x3f8000007d7d7423 */ /* 0x000fe2000001006e */
[----:B----4-:R-:W-:Y:S01]  /*2440*/  FADD.FTZ R106, R106, 1 ;  /* 0x3f8000006a6a7421 */ /* 0x010fe20000010000 */
[----:B------:R-:W-:Y:S01]  /*2450*/  SHF.L.U32 R63, R113, 0x10, RZ ;  /* 0x00000010713f7819 */ /* 0x000fe200000006ff */
[----:B-----5:R-:W-:-:S03]  /*2460*/  FADD.FTZ R110, -R81, 1 ;  /* 0x3f800000516e7421 */ /* 0x020fc60000010100 */
[----:B------:R-:W3:Y:S01]  /*2470*/  MUFU.EX2 R157, R157 ;  /* 0x0000009d009d7308 */ /* 0x000ee20000000800 */
[----:B------:R-:W-:Y:S01]  /*2480*/  PRMT R113, R113, 0x7632, R113 ;  /* 0x0000763271717816 */ /* 0x000fe20000000071 */
[----:B------:R-:W-:Y:S01]  /*2490*/  FFMA.FTZ R110, R147, R110, 1 ;  /* 0x3f800000936e7423 */ /* 0x000fe2000001006e */
[----:B------:R-:W-:Y:S01]  /*24a0*/  FMUL.FTZ R53, R63, R142 ;  /* 0x0000008e3f357220 */ /* 0x000fe20000410000 */
[----:B------:R-:W-:-:S04]  /*24b0*/  FMUL.FTZ R69, R69, R104 ;  /* 0x0000006845457220 */ /* 0x000fc80000410000 */
[----:B------:R4:W-:Y:S01]  /*24c0*/  MUFU.RCP R112, R103 ;  /* 0x0000006700707308 */ /* 0x0009e20000001000 */
[----:B------:R-:W-:Y:S01]  /*24d0*/  SHF.L.U32 R63, R113, 0x10, RZ ;  /* 0x00000010713f7819 */ /* 0x000fe200000006ff */
[----:B0-----:R-:W-:Y:S01]  /*24e0*/  FADD.FTZ R104, -R107, 1 ;  /* 0x3f8000006b687421 */ /* 0x001fe20000010100 */
[----:B-1----:R-:W-:-:S05]  /*24f0*/  FADD.FTZ R151, R151, 1 ;  /* 0x3f80000097977421 */ /* 0x002fca0000010000 */
[----:B------:R-:W0:Y:S01]  /*2500*/  MUFU.RCP R105, R105 ;  /* 0x0000006900697308 */ /* 0x000e220000001000 */
[----:B----4-:R-:W-:-:S04]  /*2510*/  FADD.FTZ R103, -R102, 1 ;  /* 0x3f80000066677421 */ /* 0x010fc80000010100 */
[----:B------:R-:W-:-:S03]  /*2520*/  FFMA.FTZ R113, R148, R103, 1 ;  /* 0x3f80000094717423 */ /* 0x000fc60000010067 */
[----:B------:R-:W1:Y:S01]  /*2530*/  MUFU.RCP R106, R106 ;  /* 0x0000006a006a7308 */ /* 0x000e620000001000 */
[----:B------:R-:W-:Y:S01]  /*2540*/  FMUL.FTZ R103, R81, R110 ;  /* 0x0000006e51677220 */ /* 0x000fe20000410000 */
[----:B--2---:R-:W-:Y:S01]  /*2550*/  FADD.FTZ R81, R156, 1 ;  /* 0x3f8000009c517421 */ /* 0x004fe20000010000 */
[----:B------:R-:W-:-:S05]  /*2560*/  SHF.L.U32 R110, R114, 0x10, RZ ;  /* 0x00000010726e7819 */ /* 0x000fca00000006ff */
[----:B------:R-:W2:Y:S01]  /*2570*/  MUFU.RCP R109, R109 ;  /* 0x0000006d006d7308 */ /* 0x000ea20000001000 */
[----:B------:R-:W-:Y:S01]  /*2580*/  FFMA.FTZ R104, R79, R104, 1 ;  /* 0x3f8000004f687423 */ /* 0x000fe20000010068 */
[----:B------:R-:W-:Y:S01]  /*2590*/  FMUL.FTZ R113, R102, R113 ;  /* 0x0000007166717220 */ /* 0x000fe20000410000 */
[----:B------:R-:W-:Y:S02]  /*25a0*/  PRMT R114, R114, 0x7632, R114 ;  /* 0x0000763272727816 */ /* 0x000fe40000000072 */
[----:B------:R-:W-:Y:S01]  /*25b0*/  PRMT R102, R115, 0x7632, R102 ;  /* 0x0000763273667816 */ /* 0x000fe20000000066 */
[----:B---3--:R-:W-:Y:S02]  /*25c0*/  FADD.FTZ R157, R157, 1 ;  /* 0x3f8000009d9d7421 */ /* 0x008fe40000010000 */
[----:B------:R-:W3:Y:S01]  /*25d0*/  MUFU.RCP R79, R151 ;  /* 0x00000097004f7308 */ /* 0x000ee20000001000 */
[----:B------:R-:W-:Y:S01]  /*25e0*/  FMUL.FTZ R125, R108, R125 ;  /* 0x0000007d6c7d7220 */ /* 0x000fe20000410000 */
[----:B------:R-:W-:-:S02]  /*25f0*/  SHF.L.U32 R114, R114, 0x10, RZ ;  /* 0x0000001072727819 */ /* 0x000fc400000006ff */
[----:B------:R-:W-:-:S04]  /*2600*/  SHF.L.U32 R108, R102, 0x10, RZ ;  /* 0x00000010666c7819 */ /* 0x000fc800000006ff */
[----:B------:R-:W4:Y:S01]  /*2610*/  MUFU.RCP R111, R111 ;  /* 0x0000006f006f7308 */ /* 0x000f220000001000 */
[----:B------:R-:W-:Y:S01]  /*2620*/  FMUL.FTZ R102, R114, R103 ;  /* 0x0000006772667220 */ /* 0x000fe20000410000 */
[----:B------:R-:W-:-:S06]  /*2630*/  FMUL.FTZ R103, R108, R113 ;  /* 0x000000716c677220 */ /* 0x000fcc0000410000 */
[----:B------:R-:W5:Y:S01]  /*2640*/  MUFU.RCP R81, R81 ;  /* 0x0000005100517308 */ /* 0x000f620000001000 */
[----:B0-----:R-:W-:Y:S01]  /*2650*/  FADD.FTZ R114, -R105, 1 ;  /* 0x3f80000069727421 */ /* 0x001fe20000010100 */
[----:B-1----:R-:W-:Y:S01]  /*2660*/  FADD.FTZ R113, -R106, 1 ;  /* 0x3f8000006a717421 */ /* 0x002fe20000010100 */
[----:B--2---:R-:W-:Y:S01]  /*2670*/  FADD.FTZ R108, -R109, 1 ;  /* 0x3f8000006d6c7421 */ /* 0x004fe20000010100 */
[----:B------:R-:W-:-:S04]  /*2680*/  FMUL.FTZ R107, R107, R104 ;  /* 0x000000686b6b7220 */ /* 0x000fc80000410000 */
[----:B------:R-:W0:Y:S01]  /*2690*/  MUFU.RCP R157, R157 ;  /* 0x0000009d009d7308 */ /* 0x000e220000001000 */
[----:B------:R-:W-:Y:S01]  /*26a0*/  FFMA.FTZ R114, R85, R114, 1 ;  /* 0x3f80000055727423 */ /* 0x000fe20000010072 */
[----:B------:R-:W-:Y:S01]  /*26b0*/  FFMA.FTZ R113, R154, R113, 1 ;  /* 0x3f8000009a717423 */ /* 0x000fe20000010071 */
[----:B------:R-:W-:Y:S01]  /*26c0*/  FFMA.FTZ R108, R101, R108, 1 ;  /* 0x3f800000656c7423 */ /* 0x000fe2000001006c */
[----:B------:R-:W-:Y:S01]  /*26d0*/  FMUL.FTZ R110, R110, R107 ;  /* 0x0000006b6e6e7220 */ /* 0x000fe20000410000 */
[----:B---3--:R-:W-:Y:S01]  /*26e0*/  FADD.FTZ R107, -R79, 1 ;  /* 0x3f8000004f6b7421 */ /* 0x008fe20000010100 */
[----:B------:R-:W-:Y:S01]  /*26f0*/  FMUL.FTZ R105, R105, R114 ;  /* 0x0000007269697220 */ /* 0x000fe20000410000 */
[----:B------:R-:W-:Y:S01]  /*2700*/  FMUL.FTZ R114, R106, R113 ;  /* 0x000000716a727220 */ /* 0x000fe20000410000 */
[----:B------:R-:W-:Y:S01]  /*2710*/  FMUL.FTZ R85, R109, R108 ;  /* 0x0000006c6d557220 */ /* 0x000fe20000410000 */
[----:B----4-:R-:W-:Y:S01]  /*2720*/  FADD.FTZ R106, -R111, 1 ;  /* 0x3f8000006f6a7421 */ /* 0x010fe20000010100 */
[----:B-----5:R-:W-:Y:S01]  /*2730*/  FADD.FTZ R108, -R81, 1 ;  /* 0x3f800000516c7421 */ /* 0x020fe20000010100 */
[----:B------:R-:W-:Y:S01]  /*2740*/  FFMA.FTZ R152, R152, R107, 1 ;  /* 0x3f80000098987423 */ /* 0x000fe2000001006b */
[----:B------:R-:W-:Y:S01]  /*2750*/  FADD.FTZ R142, -R112, 1 ;  /* 0x3f800000708e7421 */ /* 0x000fe20000010100 */
[----:B------:R-:W-:Y:S01]  /*2760*/  FFMA.FTZ R106, R131, R106, 1 ;  /* 0x3f800000836a7423 */ /* 0x000fe2000001006a */
[----:B------:R-:W-:Y:S01]  /*2770*/  FMUL.FTZ R63, R63, R144 ;  /* 0x000000903f3f7220 */ /* 0x000fe20000410000 */
[----:B------:R-:W-:Y:S01]  /*2780*/  FFMA.FTZ R108, R155, R108, 1 ;  /* 0x3f8000009b6c7423 */ /* 0x000fe2000001006c */
[----:B------:R-:W-:Y:S01]  /*2790*/  FMUL.FTZ R152, R79, R152 ;  /* 0x000000984f987220 */ /* 0x000fe20000410000 */
[----:B0-----:R-:W-:Y:S01]  /*27a0*/  FADD.FTZ R144, -R157, 1 ;  /* 0x3f8000009d907421 */ /* 0x001fe20000010100 */
[----:B------:R-:W-:Y:S01]  /*27b0*/  FFMA.FTZ R109, R139, R142, 1 ;  /* 0x3f8000008b6d7423 */ /* 0x000fe2000001008e */
[----:B------:R-:W-:Y:S01]  /*27c0*/  PRMT R79, R117, 0x7632, R79 ;  /* 0x00007632754f7816 */ /* 0x000fe2000000004f */
[----:B------:R-:W-:Y:S01]  /*27d0*/  FMUL.FTZ R142, R111, R106 ;  /* 0x0000006a6f8e7220 */ /* 0x000fe20000410000 */
[----:B------:R-:W-:Y:S01]  /*27e0*/  FMUL.FTZ R111, R81, R108 ;  /* 0x0000006c516f7220 */ /* 0x000fe20000410000 */
[----:B------:R-:W-:Y:S01]  /*27f0*/  FFMA.FTZ R144, R77, R144, 1 ;  /* 0x3f8000004d907423 */ /* 0x000fe20000010090 */
[----:B------:R-:W-:-:S02]  /*2800*/  SHF.L.U32 R108, R117, 0x10, RZ ;  /* 0x00000010756c7819 */ /* 0x000fc400000006ff */
[----:B------:R-:W-:Y:S02]  /*2810*/  PRMT R77, R116, 0x7632, R77 ;  /* 0x00007632744d7816 */ /* 0x000fe4000000004d */
[----:B------:R-:W-:Y:S02]  /*2820*/  SHF.L.U32 R79, R79, 0x10, RZ ;  /* 0x000000104f4f7819 */ /* 0x000fe400000006ff */
[----:B------:R-:W-:Y:S01]  /*2830*/  SHF.L.U32 R81, R118, 0x10, RZ ;  /* 0x0000001076517819 */ /* 0x000fe200000006ff */
[----:B------:R-:W-:Y:S01]  /*2840*/  FADD.FTZ R91, R136, R91 ;  /* 0x0000005b885b7221 */ /* 0x000fe20000010000 */
[----:B------:R-:W-:Y:S01]  /*2850*/  SHF.L.U32 R77, R77, 0x10, RZ ;  /* 0x000000104d4d7819 */ /* 0x000fe200000006ff */
[----:B------:R-:W-:Y:S01]  /*2860*/  FMUL.FTZ R108, R108, R105 ;  /* 0x000000696c6c7220 */ /* 0x000fe20000410000 */
[----:B------:R-:W-:Y:S01]  /*2870*/  FMUL.FTZ R101, R79, R114 ;  /* 0x000000724f657220 */ /* 0x000fe20000410000 */
[----:B------:R-:W-:Y:S01]  /*2880*/  FMUL.FTZ R105, R81, R142 ;  /* 0x0000008e51697220 */ /* 0x000fe20000410000 */
[----:B------:R-:W-:Y:S01]  /*2890*/  FFMA.FTZ R81, R47, R140, R94 ;  /* 0x0000008c2f517223 */ /* 0x000fe2000001005e */
[----:B------:R-:W-:Y:S01]  /*28a0*/  FFMA.FTZ R79, R45, R138, R92 ;  /* 0x0000008a2d4f7223 */ /* 0x000fe2000001005c */
[----:B------:R-:W-:Y:S01]  /*28b0*/  FMUL.FTZ R59, R59, R158 ;  /* 0x0000009e3b3b7220 */ /* 0x000fe20000410000 */
[----:B------:R-:W-:Y:S01]  /*28c0*/  FADD.FTZ R94, R140, R95 ;  /* 0x0000005f8c5e7221 */ /* 0x000fe20000010000 */
[----:B------:R-:W-:Y:S01]  /*28d0*/  FADD.FTZ R92, R91, R100 ;  /* 0x000000645b5c7221 */ /* 0x000fe20000010000 */
[----:B------:R-:W-:Y:S01]  /*28e0*/  FMUL.FTZ R106, R77, R152 ;  /* 0x000000984d6a7220 */ /* 0x000fe20000410000 */
[-C--:B------:R-:W-:Y:S01]  /*28f0*/  FFMA.FTZ R77, R3, R136.reuse, R90 ;  /* 0x00000088034d7223 */ /* 0x080fe2000001005a */
[----:B------:R-:W-:Y:S01]  /*2900*/  FADD.FTZ R94, R94, R137 ;  /* 0x000000895e5e7221 */ /* 0x000fe20000010000 */
[----:B------:R-:W-:Y:S01]  /*2910*/  FADD.FTZ R92, R92, R59 ;  /* 0x0000003b5c5c7221 */ /* 0x000fe20000010000 */
[C---:B------:R-:W-:Y:S01]  /*2920*/  FMUL.FTZ R136, R21.reuse, R136 ;  /* 0x0000008815887220 */ /* 0x040fe20000410000 */
[----:B------:R-:W-:Y:S01]  /*2930*/  FMUL.FTZ R109, R112, R109 ;  /* 0x0000006d706d7220 */ /* 0x000fe20000410000 */
[----:B------:R-:W-:Y:S01]  /*2940*/  SHF.L.U32 R112, R116, 0x10, RZ ;  /* 0x0000001074707819 */ /* 0x000fe200000006ff */
[-C--:B------:R-:W-:Y:S01]  /*2950*/  FFMA.FTZ R77, R84, R100.reuse, R77 ;  /* 0x00000064544d7223 */ /* 0x080fe2000001004d */
[----:B------:R-:W-:Y:S01]  /*2960*/  FMUL.FTZ R133, R21, R100 ;  /* 0x0000006415857220 */ /* 0x000fe20000410000 */
[----:B------:R-:W-:Y:S01]  /*2970*/  FADD.FTZ R100, R94, R57 ;  /* 0x000000395e647221 */ /* 0x000fe20000010000 */
[----:B------:R-:W-:Y:S01]  /*2980*/  FADD.FTZ R116, R92, R61 ;  /* 0x0000003d5c747221 */ /* 0x000fe20000010000 */
[----:B------:R-:W-:Y:S01]  /*2990*/  FMUL.FTZ R123, R7, R138 ;  /* 0x0000008a077b7220 */ /* 0x000fe20000410000 */
[----:B------:R-:W-:Y:S01]  /*29a0*/  FADD.FTZ R92, RZ, R136 ;  /* 0x00000088ff5c7221 */ /* 0x000fe20000010000 */
[----:B------:R-:W-:Y:S01]  /*29b0*/  FFMA.FTZ R94, R3, R136, RZ ;  /* 0x00000088035e7223 */ /* 0x000fe200000100ff */
[----:B------:R-:W-:Y:S01]  /*29c0*/  FMUL.FTZ R135, R19, R140 ;  /* 0x0000008c13877220 */ /* 0x000fe20000410000 */
[----:B------:R-:W-:Y:S01]  /*29d0*/  FADD.FTZ R114, R138, R93 ;  /* 0x0000005d8a727221 */ /* 0x000fe20000010000 */
        /* <DEDUP_REMOVED lines=8> */
[-C--:B------:R-:W-:Y:S01]  /*2a60*/  FFMA.FTZ R77, R80, R59.reuse, R77 ;  /* 0x0000003b504d7223 */ /* 0x080fe2000001004d */
[----:B------:R-:W-:Y:S01]  /*2a70*/  FMUL.FTZ R121, R121, R146 ;  /* 0x0000009279797220 */ /* 0x000fe20000410000 */
[----:B------:R-:W-:Y:S01]  /*2a80*/  FMUL.FTZ R129, R21, R59 ;  /* 0x0000003b15817220 */ /* 0x000fe20000410000 */
[----:B------:R-:W-:Y:S01]  /*2a90*/  FFMA.FTZ R81, R78, R57, R81 ;  /* 0x000000394e517223 */ /* 0x000fe20000010051 */
[----:B------:R-:W-:Y:S01]  /*2aa0*/  SHF.L.U32 R104, R115, 0x10, RZ ;  /* 0x0000001073687819 */ /* 0x000fe200000006ff */
[----:B------:R-:W-:Y:S01]  /*2ab0*/  FADD.FTZ R92, R92, R83 ;  /* 0x000000535c5c7221 */ /* 0x000fe20000010000 */
[----:B------:R-:W-:Y:S01]  /*2ac0*/  FFMA.FTZ R59, R43, R83, R94 ;  /* 0x000000532b3b7223 */ /* 0x000fe2000001005e */
[----:B------:R-:W-:Y:S01]  /*2ad0*/  FMUL.FTZ R127, R19, R57 ;  /* 0x00000039137f7220 */ /* 0x000fe20000410000 */
[----:B------:R-:W-:Y:S01]  /*2ae0*/  FFMA.FTZ R57, R76, R61, R77 ;  /* 0x0000003d4c397223 */ /* 0x000fe2000001004d */
[----:B------:R-:W-:Y:S01]  /*2af0*/  FFMA.FTZ R77, R74, R121, R81 ;  /* 0x000000794a4d7223 */ /* 0x000fe20000010051 */
[----:B------:R-:W-:Y:S01]  /*2b00*/  FMUL.FTZ R81, R7, R51 ;  /* 0x0000003307517220 */ /* 0x000fe20000410000 */
[----:B------:R-:W-:Y:S01]  /*2b10*/  FADD.FTZ R92, R92, R133 ;  /* 0x000000855c5c7221 */ /* 0x000fe20000010000 */
[----:B------:R-:W-:Y:S01]  /*2b20*/  FFMA.FTZ R59, R84, R133, R59 ;  /* 0x00000085543b7223 */ /* 0x000fe2000001003b */
[----:B------:R-:W-:Y:S01]  /*2b30*/  FMUL.FTZ R104, R104, R125 ;  /* 0x0000007d68687220 */ /* 0x000fe20000410000 */
[----:B------:R-:W-:Y:S01]  /*2b40*/  FMUL.FTZ R112, R112, R85 ;  /* 0x0000005570707220 */ /* 0x000fe20000410000 */
[C---:B------:R-:W-:Y:S01]  /*2b50*/  FMUL.FTZ R125, R21.reuse, R61 ;  /* 0x0000003d157d7220 */ /* 0x040fe20000410000 */
[-C--:B------:R-:W-:Y:S01]  /*2b60*/  FFMA.FTZ R57, R68, R69.reuse, R57 ;  /* 0x0000004544397223 */ /* 0x080fe20000010039 */
[----:B------:R-:W-:Y:S01]  /*2b70*/  FADD.FTZ R61, R116, R69 ;  /* 0x00000045743d7221 */ /* 0x000fe20000010000 */
[----:B------:R-:W-:Y:S01]  /*2b80*/  FMUL.FTZ R85, R21, R69 ;  /* 0x0000004515557220 */ /* 0x000fe20000410000 */
[----:B------:R-:W-:Y:S01]  /*2b90*/  FMUL.FTZ R131, R19, R137 ;  /* 0x0000008913837220 */ /* 0x000fe20000410000 */
[----:B------:R-:W-:Y:S01]  /*2ba0*/  FADD.FTZ R92, R92, R81 ;  /* 0x000000515c5c7221 */ /* 0x000fe20000010000 */
[C---:B------:R-:W-:Y:S01]  /*2bb0*/  FFMA.FTZ R69, R72.reuse, R81, R59 ;  /* 0x0000005148457223 */ /* 0x040fe2000001003b */
[----:B------:R-:W-:Y:S01]  /*2bc0*/  FFMA.FTZ R91, R72, R51, R79 ;  /* 0x00000033485b7223 */ /* 0x000fe2000001004f */
[----:B------:R-:W-:Y:S01]  /*2bd0*/  FMUL.FTZ R79, R8, R71 ;  /* 0x00000047084f7220 */ /* 0x000fe20000410000 */
[----:B------:R-:W-:Y:S01]  /*2be0*/  FADD.FTZ R92, R92, R131 ;  /* 0x000000835c5c7221 */ /* 0x000fe20000010000 */
[----:B------:R-:W-:Y:S01]  /*2bf0*/  FFMA.FTZ R69, R82, R131, R69 ;  /* 0x0000008352457223 */ /* 0x000fe20000010045 */
[----:B------:R-:W-:-:S02]  /*2c00*/  FADD.FTZ R114, R114, R51 ;  /* 0x0000003372727221 */ /* 0x000fc40000010000 */
[----:B------:R-:W-:Y:S01]  /*2c10*/  FADD.FTZ R92, R92, R79 ;  /* 0x0000004f5c5c7221 */ /* 0x000fe20000010000 */
[----:B------:R-:W-:Y:S01]  /*2c20*/  FFMA.FTZ R69, R70, R79, R69 ;  /* 0x0000004f46457223 */ /* 0x000fe20000010045 */
[-C--:B------:R-:W-:Y:S01]  /*2c30*/  FFMA.FTZ R91, R52, R75.reuse, R91 ;  /* 0x0000004b345b7223 */ /* 0x080fe2000001005b */
[----:B------:R-:W-:Y:S01]  /*2c40*/  FADD.FTZ R114, R114, R75 ;  /* 0x0000004b72727221 */ /* 0x000fe20000010000 */
[----:B------:R-:W-:Y:S01]  /*2c50*/  FMUL.FTZ R75, R7, R75 ;  /* 0x0000004b074b7220 */ /* 0x000fe20000410000 */
[----:B------:R-:W-:Y:S01]  /*2c60*/  FADD.FTZ R92, R92, R129 ;  /* 0x000000815c5c7221 */ /* 0x000fe20000010000 */
[----:B------:R-:W-:Y:S01]  /*2c70*/  FFMA.FTZ R69, R80, R129, R69 ;  /* 0x0000008150457223 */ /* 0x000fe20000010045 */
[----:B------:R-:W-:Y:S01]  /*2c80*/  FFMA.FTZ R93, R70, R71, R93 ;  /* 0x00000047465d7223 */ /* 0x000fe2000001005d */
[----:B------:R-:W-:Y:S01]  /*2c90*/  FADD.FTZ R96, R96, R71 ;  /* 0x0000004760607221 */ /* 0x000fe20000010000 */
[----:B------:R-:W-:Y:S01]  /*2ca0*/  FADD.FTZ R92, R92, R75 ;  /* 0x0000004b5c5c7221 */ /* 0x000fe20000010000 */
[----:B------:R-:W-:Y:S01]  /*2cb0*/  FFMA.FTZ R69, R52, R75, R69 ;  /* 0x0000004b34457223 */ /* 0x000fe20000010045 */
[-C--:B------:R-:W-:Y:S01]  /*2cc0*/  FFMA.FTZ R93, R50, R73.reuse, R93 ;  /* 0x00000049325d7223 */ /* 0x080fe2000001005d */
[----:B------:R-:W-:Y:S01]  /*2cd0*/  FADD.FTZ R96, R96, R73 ;  /* 0x0000004960607221 */ /* 0x000fe20000010000 */
[----:B------:R-:W-:Y:S01]  /*2ce0*/  FMUL.FTZ R73, R8, R73 ;  /* 0x0000004908497220 */ /* 0x000fe20000410000 */
[----:B------:R-:W-:Y:S01]  /*2cf0*/  FADD.FTZ R92, R92, R127 ;  /* 0x0000007f5c5c7221 */ /* 0x000fe20000010000 */
[----:B------:R-:W-:-:S03]  /*2d00*/  FFMA.FTZ R69, R78, R127, R69 ;  /* 0x0000007f4e457223 */ /* 0x000fc60000010045 */
[----:B------:R-:W-:Y:S01]  /*2d10*/  FADD.FTZ R92, R92, R73 ;  /* 0x000000495c5c7221 */ /* 0x000fe20000010000 */
[----:B------:R-:W-:Y:S01]  /*2d20*/  FFMA.FTZ R69, R50, R73, R69 ;  /* 0x0000004932457223 */ /* 0x000fe20000010045 */
[-C--:B------:R-:W-:Y:S01]  /*2d30*/  FFMA.FTZ R91, R48, R55.reuse, R91 ;  /* 0x00000037305b7223 */ /* 0x080fe2000001005b */
        /* <DEDUP_REMOVED lines=37> */
[----:B------:R-:W-:Y:S01]  /*2f90*/  FADD.FTZ R53, R61, R110 ;  /* 0x0000006e3d357221 */ /* 0x000fe20000010000 */
[----:B------:R-:W-:Y:S01]  /*2fa0*/  FMUL.FTZ R61, R19, R104 ;  /* 0x00000068133d7220 */ /* 0x000fe20000410000 */
[----:B------:R-:W-:Y:S01]  /*2fb0*/  FADD.FTZ R94, R94, R59 ;  /* 0x0000003b5e5e7221 */ /* 0x000fe20000010000 */
[----:B------:R-:W-:Y:S01]  /*2fc0*/  FFMA.FTZ R55, R124, R59, R55 ;  /* 0x0000003b7c377223 */ /* 0x000fe20000010037 */
[----:B------:R-:W-:Y:S01]  /*2fd0*/  FFMA.FTZ R97, R64, R110, R57 ;  /* 0x0000006e40617223 */ /* 0x000fe20000010039 */
[----:B------:R-:W-:Y:S01]  /*2fe0*/  FADD.FTZ R91, R51, R104 ;  /* 0x00000068335b7221 */ /* 0x000fe20000010000 */
[----:B------:R-:W-:Y:S01]  /*2ff0*/  FMUL.FTZ R57, R8, R103 ;  /* 0x0000006708397220 */ /* 0x000fe20000410000 */
[----:B------:R-:W-:Y:S01]  /*3000*/  FADD.FTZ R94, R94, R61 ;  /* 0x0000003d5e5e7221 */ /* 0x000fe20000010000 */
[----:B------:R-:W-:Y:S01]  /*3010*/  FFMA.FTZ R51, R62, R61, R55 ;  /* 0x0000003d3e337223 */ /* 0x000fe20000010037 */
[----:B------:R-:W-:-:S02]  /*3020*/  FMUL.FTZ R55, R21, R112 ;  /* 0x0000007015377220 */ /* 0x000fc40000410000 */
[----:B------:R-:W-:Y:S01]  /*3030*/  FADD.FTZ R94, R94, R57 ;  /* 0x000000395e5e7221 */ /* 0x000fe20000010000 */
[C---:B------:R-:W-:Y:S01]  /*3040*/  FFMA.FTZ R51, R122.reuse, R57, R51 ;  /* 0x000000397a337223 */ /* 0x040fe20000010033 */
[----:B------:R-:W-:Y:S01]  /*3050*/  FFMA.FTZ R115, R122, R103, R115 ;  /* 0x000000677a737223 */ /* 0x000fe20000010073 */
        /* <DEDUP_REMOVED lines=14> */
[----:B------:R-:W-:Y:S01]  /*3140*/  FFMA.FTZ R95, R124, R102, R95 ;  /* 0x000000667c5f7223 */ /* 0x000fe2000001005f */
[----:B------:R-:W-:Y:S01]  /*3150*/  FADD.FTZ R113, R113, R102 ;  /* 0x0000006671717221 */ /* 0x000fe20000010000 */
[----:B------:R-:W-:Y:S01]  /*3160*/  FMUL.FTZ R102, R90, R111 ;  /* 0x0000006f5a667220 */ /* 0x000fe20000410000 */
[----:B------:R-:W-:Y:S01]  /*3170*/  PRMT R90, R119, 0x7632, R90 ;  /* 0x00007632775a7816 */ /* 0x000fe2000000005a */
[----:B------:R-:W-:Y:S01]  /*3180*/  FMUL.FTZ R139, R21, R105 ;  /* 0x00000069158b7220 */ /* 0x000fe20000410000 */
[----:B------:R-:W-:Y:S01]  /*3190*/  SHF.L.U32 R96, R119, 0x10, RZ ;  /* 0x0000001077607819 */ /* 0x000fe200000006ff */
[----:B------:R-:W-:Y:S01]  /*31a0*/  FADD.FTZ R94, R94, R137 ;  /* 0x000000895e5e7221 */ /* 0x000fe20000010000 */
[----:B------:R-:W-:Y:S01]  /*31b0*/  FFMA.FTZ R97, R130, R137, R97 ;  /* 0x0000008982617223 */ /* 0x000fe20000010061 */
[----:B------:R-:W-:Y:S01]  /*31c0*/  IADD3 R16, P1, PT, R16, 0x4, RZ ;  /* 0x0000000410107810 */ /* 0x000fe20007f3e0ff */
[----:B------:R-:W-:Y:S01]  /*31d0*/  FMUL.FTZ R107, R157, R144 ;  /* 0x000000909d6b7220 */ /* 0x000fe20000410000 */
[----:B------:R-:W-:Y:S01]  /*31e0*/  SHF.L.U32 R90, R90, 0x10, RZ ;  /* 0x000000105a5a7819 */ /* 0x000fe200000006ff */
[----:B------:R-:W-:Y:S01]  /*31f0*/  FMUL.FTZ R109, R96, R109 ;  /* 0x0000006d606d7220 */ /* 0x000fe20000410000 */
[----:B------:R-:W-:Y:S01]  /*3200*/  FMUL.FTZ R141, R7, R102 ;  /* 0x00000066078d7220 */ /* 0x000fe20000410000 */
[----:B------:R-:W-:Y:S01]  /*3210*/  FADD.FTZ R94, R94, R139 ;  /* 0x0000008b5e5e7221 */ /* 0x000fe20000010000 */
[----:B------:R-:W-:Y:S01]  /*3220*/  FFMA.FTZ R97, R56, R139, R97 ;  /* 0x0000008b38617223 */ /* 0x000fe20000010061 */
[----:B------:R-:W-:-:S02]  /*3230*/  ISETP.GE.U32.AND P0, PT, R16, UR9, PT ;  /* 0x0000000910007c0c */ /* 0x000fc4000bf06070 */
[----:B------:R-:W-:Y:S01]  /*3240*/  IADD3.X R15, PT, PT, RZ, R15, RZ, P1, !PT ;  /* 0x0000000fff0f7210 */ /* 0x000fe20000ffe4ff */
[----:B------:R-:W-:Y:S01]  /*3250*/  FMUL.FTZ R104, R90, R107 ;  /* 0x0000006b5a687220 */ /* 0x000fe20000410000 */
[----:B------:R-:W-:Y:S01]  /*3260*/  FMUL.FTZ R143, R19, R109 ;  /* 0x0000006d138f7220 */ /* 0x000fe20000410000 */
[----:B------:R-:W-:Y:S01]  /*3270*/  FADD.FTZ R94, R94, R141 ;  /* 0x0000008d5e5e7221 */ /* 0x000fe20000010000 */
[----:B------:R-:W-:Y:S01]  /*3280*/  FFMA.FTZ R97, R128, R141, R97 ;  /* 0x0000008d80617223 */ /* 0x000fe20000010061 */
[----:B------:R-:W-:Y:S01]  /*3290*/  ISETP.GE.AND.EX P0, PT, R15, UR7, PT, P0 ;  /* 0x000000070f007c0c */ /* 0x000fe2000bf06300 */
[----:B------:R-:W-:Y:S01]  /*32a0*/  FMUL.FTZ R145, R8, R104 ;  /* 0x0000006808917220 */ /* 0x000fe20000410000 */
[----:B------:R-:W-:Y:S01]  /*32b0*/  FADD.FTZ R94, R94, R143 ;  /* 0x0000008f5e5e7221 */ /* 0x000fe20000010000 */
[----:B------:R-:W-:-:S03]  /*32c0*/  FFMA.FTZ R97, R54, R143, R97 ;  /* 0x0000008f36617223 */ /* 0x000fc60000010061 */
[----:B------:R-:W-:Y:S01]  /*32d0*/  FADD.FTZ R96, R94, R145 ;  /* 0x000000915e607221 */ /* 0x000fe20000010000 */
[----:B------:R-:W-:Y:S01]  /*32e0*/  FFMA.FTZ R97, R134, R145, R97 ;  /* 0x0000009186617223 */ /* 0x000fe20000010061 */
[----:B------:R-:W-:Y:S01]  /*32f0*/  FFMA.FTZ R107, R58, R108, R93 ;  /* 0x0000006c3a6b7223 */ /* 0x000fe2000001005d */
[----:B------:R-:W-:Y:S01]  /*3300*/  FFMA.FTZ R93, R132, R106, R95 ;  /* 0x0000006a845d7223 */ /* 0x000fe2000001005f */
[----:B------:R-:W-:Y:S01]  /*3310*/  FFMA.FTZ R115, R130, R101, R115 ;  /* 0x0000006582737223 */ /* 0x000fe20000010073 */
[----:B------:R-:W-:Y:S01]  /*3320*/  FADD.FTZ R108, R91, R108 ;  /* 0x0000006c5b6c7221 */ /* 0x000fe20000010000 */
[----:B------:R-:W-:Y:S01]  /*3330*/  FADD.FTZ R113, R113, R106 ;  /* 0x0000006a71717221 */ /* 0x000fe20000010000 */
[----:B------:R-:W-:Y:S01]  /*3340*/  FADD.FTZ R101, R92, R101 ;  /* 0x000000655c657221 */ /* 0x000fe20000010000 */
[----:B------:R0:W-:Y:S01]  /*3350*/  STS.64 [R22], R96 ;  /* 0x0000006016007388 */ /* 0x0001e20000000a00 */
[----:B------:R-:W-:Y:S01]  /*3360*/  FFMA.FTZ R92, R128, R102, R93 ;  /* 0x00000066805c7223 */ /* 0x000fe2000001005d */
[----:B------:R-:W-:Y:S01]  /*3370*/  FFMA.FTZ R90, R56, R105, R103 ;  /* 0x00000069385a7223 */ /* 0x000fe20000010067 */
[----:B------:R-:W-:Y:S01]  /*3380*/  FADD.FTZ R91, R100, R105 ;  /* 0x00000069645b7221 */ /* 0x000fe20000010000 */
[----:B------:R-:W-:Y:S01]  /*3390*/  FFMA.FTZ R94, R54, R109, R107 ;  /* 0x0000006d365e7223 */ /* 0x000fe2000001006b */
[----:B------:R-:W-:Y:S01]  /*33a0*/  FADD.FTZ R95, R108, R109 ;  /* 0x0000006d6c5f7221 */ /* 0x000fe20000010000 */
[----:B------:R-:W-:Y:S01]  /*33b0*/  BAR.SYNC.DEFER_BLOCKING 0x0 ;  /* 0x0000000000007b1d */ /* 0x000fe20000010000 */
[----:B------:R-:W-:Y:S01]  /*33c0*/  ISETP.GT.U32.AND P1, PT, R39, 0x1f, PT ;  /* 0x0000001f2700780c */ /* 0x000fe20003f24070 */
[----:B------:R-:W-:Y:S01]  /*33d0*/  FADD.FTZ R93, R113, R102 ;  /* 0x00000066715d7221 */ /* 0x000fe20000010000 */
[----:B------:R-:W-:Y:S01]  /*33e0*/  CS2R R118, SRZ ;  /* 0x0000000000767805 */ /* 0x000fe2000001ff00 */
[----:B0-----:R-:W-:Y:S01]  /*33f0*/  FFMA.FTZ R96, R134, R104, R115 ;  /* 0x0000006886607223 */ /* 0x001fe20000010073 */
[----:B------:R-:W-:Y:S01]  /*3400*/  FADD.FTZ R97, R101, R104 ;  /* 0x0000006865617221 */ /* 0x000fe20000010000 */
[----:B------:R-:W-:Y:S08]  /*3410*/  @!P0 BRA `(.L_x_435) ;  /* 0x0000000000488947 */ /* 0x000ff00003800000 */
        /* <DEDUP_REMOVED lines=18> */
.L_x_435:
        /* <DEDUP_REMOVED lines=32> */
.L_x_437:
[----:B------:R-:W-:Y:S05]  /*3740*/  BSYNC.RECONVERGENT B0 ;  /* 0x0000000000007941 */ /* 0x000fea0003800200 */
.L_x_436:
[----:B------:R-:W1:Y:S01]  /*3750*/  SHFL.BFLY PT, R101, R118, 0x2, 0x1f ;  /* 0x0c401f0076657f89 */ /* 0x000e6200000e0000 */
[----:B------:R-:W-:-:S03]  /*3760*/  LOP3.LUT P0, RZ, R39, 0x3e3, RZ, 0xc0, !PT ;  /* 0x000003e327ff7812 */ /* 0x000fc6000780c0ff */
[----:B------:R-:W2:Y:S10]  /*3770*/  SHFL.BFLY PT, R100, R119, 0x2, 0x1f ;  /* 0x0c401f0077647f89 */ /* 0x000eb400000e0000 */
[----:B------:R-:W-:-:S05]  /*3780*/  @!P0 IMAD R102, R17, UR5, R44 ;  /* 0x0000000511668c24 */ /* 0x000fca000f8e022c */
[----:B0-----:R-:W-:Y:S01]  /*3790*/  @!P0 LEA R107, R102, R11, 0x9 ;  /* 0x0000000b666b8211 */ /* 0x001fe200078e48ff */
[----:B-1----:R-:W-:Y:S01]  /*37a0*/  FADD.FTZ R104, R101, R118 ;  /* 0x0000007665687221 */ /* 0x002fe20000010000 */
[----:B--2---:R-:W-:-:S04]  /*37b0*/  FADD.FTZ R105, R100, R119 ;  /* 0x0000007764697221 */ /* 0x004fc80000010000 */
[----:B------:R-:W0:Y:S01]  /*37c0*/  SHFL.BFLY PT, R103, R104, 0x1, 0x1f ;  /* 0x0c201f0068677f89 */ /* 0x000e2200000e0000 */
[----:B------:R-:W1:Y:S03]  /*37d0*/  @!P0 LDC.64 R100, c[0x0][0x3d0] ;  /* 0x0000f400ff648b82 */ /* 0x000e660000000a00 */
[----:B------:R-:W2:Y:S01]  /*37e0*/  SHFL.BFLY PT, R106, R105, 0x1, 0x1f ;  /* 0x0c201f00696a7f89 */ /* 0x000ea200000e0000 */
[----:B0-----:R-:W-:Y:S01]  /*37f0*/  FADD.FTZ R102, R104, R103 ;  /* 0x0000006768667221 */ /* 0x001fe20000010000 */
[----:B-1----:R-:W-:-:S04]  /*3800*/  @!P0 IMAD.WIDE.U32 R100, R107, 0x4, R100 ;  /* 0x000000046b648825 */ /* 0x002fc800078e0064 */
[----:B--2---:R-:W-:-:S05]  /*3810*/  FADD.FTZ R103, R105, R106 ;  /* 0x0000006a69677221 */ /* 0x004fca0000010000 */
        /* <DEDUP_REMOVED lines=11> */
.L_x_440:
[----:B------:R-:W2:Y:S04]  /*38d0*/  LD.E.STRONG.GPU R101, desc[UR10][R98.64+0x10] ;  /* 0x0000100a62657980 */ /* 0x000ea8000c10f900 */
[----:B--2---:R-:W-:Y:S01]  /*38e0*/  CCTL.IVALL ;  /* 0x00000000ff00798f */ /* 0x004fe20002000000 */
[----:B------:R-:W-:Y:S05]  /*38f0*/  YIELD ;  /* 0x0000000000007946 */ /* 0x000fea0003800000 */
[----:B-----5:R-:W-:-:S04]  /*3900*/  LOP3.LUT R101, R101, R100, RZ, 0x3c, !PT ;  /* 0x0000006465657212 */ /* 0x020fc800078e3cff */
[----:B------:R-:W-:-:S13]  /*3910*/  ISETP.GT.AND P1, PT, R101, -0x1, PT ;  /* 0xffffffff6500780c */ /* 0x000fda0003f24270 */
[----:B------:R-:W-:Y:S05]  /*3920*/  @P1 BRA `(.L_x_440) ;  /* 0xfffffffc00e81947 */ /* 0x000fea000383ffff */
.L_x_439:
[----:B------:R-:W-:Y:S05]  /*3930*/  WARPSYNC.ALL ;  /* 0x0000000000007948 */ /* 0x000fea0003800000 */
[----:B------:R-:W-:Y:S06]  /*3940*/  BAR.SYNC.DEFER_BLOCKING 0x0 ;  /* 0x0000000000007b1d */ /* 0x000fec0000010000 */
[----:B------:R-:W-:Y:S05]  /*3950*/  BRA `(.L_x_441) ;  /* 0x00000000003c7947 */ /* 0x000fea0003800000 */
.L_x_438:
[----:B------:R-:W-:Y:S01]  /*3960*/  BAR.SYNC.DEFER_BLOCKING 0x0 ;  /* 0x0000000000007b1d */ /* 0x000fe20000010000 */
[----:B------:R-:W-:-:S13]  /*3970*/  ISETP.NE.AND P1, PT, R39, RZ, PT ;  /* 0x000000ff2700720c */ /* 0x000fda0003f25270 */
[----:B------:R-:W-:Y:S05]  /*3980*/  @P1 BRA `(.L_x_442) ;  /* 0x0000000000281947 */ /* 0x000fea0003800000 */
[----:B------:R-:W-:Y:S06]  /*3990*/  MEMBAR.ALL.GPU ;  /* 0x0000000000007992 */ /* 0x000fec000000a000 */
[----:B------:R-:W-:-:S00]  /*39a0*/  ERRBAR ;  /* 0x00000000000079ab */ /* 0x000fc00000000000 */
[----:B------:R-:W-:Y:S06]  /*39b0*/  CGAERRBAR ;  /* 0x00000000000075ab */ /* 0x000fec0000000000 */
[----:B------:R0:W5:Y:S02]  /*39c0*/  ATOM.E.ADD.STRONG.GPU PT, R100, desc[UR10][R86.64], R14 ;  /* 0x8000000e5664798a */ /* 0x00016400081ef10a */
.L_x_443:
[----:B------:R-:W2:Y:S04]  /*39d0*/  LD.E.STRONG.GPU R101, desc[UR10][R86.64] ;  /* 0x0000000a56657980 */ /* 0x000ea8000c10f900 */
[----:B--2---:R-:W-:Y:S01]  /*39e0*/  CCTL.IVALL ;  /* 0x00000000ff00798f */ /* 0x004fe20002000000 */
[----:B------:R-:W-:Y:S05]  /*39f0*/  YIELD ;  /* 0x0000000000007946 */ /* 0x000fea0003800000 */
[----:B-----5:R-:W-:-:S04]  /*3a00*/  LOP3.LUT R101, R101, R100, RZ, 0x3c, !PT ;  /* 0x0000006465657212 */ /* 0x020fc800078e3cff */
[----:B------:R-:W-:-:S13]  /*3a10*/  ISETP.GT.AND P1, PT, R101, -0x1, PT ;  /* 0xffffffff6500780c */ /* 0x000fda0003f24270 */
[----:B------:R-:W-:Y:S05]  /*3a20*/  @P1 BRA `(.L_x_443) ;  /* 0xfffffffc00e81947 */ /* 0x000fea000383ffff */
.L_x_442:
[----:B------:R-:W-:Y:S05]  /*3a30*/  WARPSYNC.ALL ;  /* 0x0000000000007948 */ /* 0x000fea0003800000 */
[----:B------:R-:W-:Y:S06]  /*3a40*/  BAR.SYNC.DEFER_BLOCKING 0x0 ;  /* 0x0000000000007b1d */ /* 0x000fec0000010000 */
.L_x_441:
[----:B------:R-:W-:Y:S01]  /*3a50*/  ISETP.GT.U32.AND P1, PT, R39, 0xff, PT ;  /* 0x000000ff2700780c */ /* 0x000fe20003f24070 */
[----:B------:R-:W-:Y:S01]  /*3a60*/  BSSY.RECONVERGENT B0, `(.L_x_444) ;  /* 0x000000a000007945 */ /* 0x000fe20003800200 */
[----:B------:R-:W-:-:S11]  /*3a70*/  CS2R R102, SRZ ;  /* 0x0000000000667805 */ /* 0x000fd6000001ff00 */
[----:B------:R-:W-:Y:S05]  /*3a80*/  @P1 BRA `(.L_x_445) ;  /* 0x00000000001c1947 */ /* 0x000fea0003800000 */
[----:B------:R-:W1:Y:S01]  /*3a90*/  LDC.64 R100, c[0x0][0x3d0] ;  /* 0x0000f400ff647b82 */ /* 0x000e620000000a00 */
[----:B------:R-:W-:-:S05]  /*3aa0*/  IMAD R103, R17, UR5, R44 ;  /* 0x0000000511677c24 */ /* 0x000fca000f8e022c */
[----:B------:R-:W-:-:S05]  /*3ab0*/  LEA R103, R103, R12, 0x9 ;  /* 0x0000000c67677211 */ /* 0x000fca00078e48ff */
[----:B-1----:R-:W-:-:S06]  /*3ac0*/  IMAD.WIDE.U32 R100, R103, 0x4, R100 ;  /* 0x0000000467647825 */ /* 0x002fcc00078e0064 */
[----:B------:R-:W2:Y:S02]  /*3ad0*/  LDG.E.64 R100, desc[UR10][R100.64] ;  /* 0x0000000a64647981 */ /* 0x000ea4000c1e1b00 */
[----:B--2---:R-:W-:Y:S01]  /*3ae0*/  FADD.FTZ R103, RZ, R100 ;  /* 0x00000064ff677221 */ /* 0x004fe20000010000 */
[----:B------:R-:W-:-:S07]  /*3af0*/  FADD.FTZ R102, RZ, R101 ;  /* 0x00000065ff667221 */ /* 0x000fce0000010000 */
.L_x_445:
[----:B------:R-:W-:Y:S05]  /*3b00*/  BSYNC.RECONVERGENT B0 ;  /* 0x0000000000007941 */ /* 0x000fea0003800200 */
.L_x_444:
        /* <DEDUP_REMOVED lines=32> */
[----:B------:R-:W-:Y:S01]  /*3d10*/  FADD.FTZ R67, R67, -R102 ;  /* 0x8000006643437221 */ /* 0x000fe20000010000 */
[-C--:B------:R-:W-:Y:S01]  /*3d20*/  FFMA.FTZ R136, R3, -R103.reuse, R136 ;  /* 0x8000006703887223 */ /* 0x080fe20000010088 */
[-C--:B------:R-:W-:Y:S01]  /*3d30*/  FFMA.FTZ R104, R45, -R103.reuse, R104 ;  /* 0x800000672d687223 */ /* 0x080fe20000010068 */
[--C-:B------:R-:W-:Y:S01]  /*3d40*/  FADD.FTZ R133, R133, -R102.reuse ;  /* 0x8000006685857221 */ /* 0x100fe20000010000 */
[--C-:B------:R-:W-:Y:S01]  /*3d50*/  FADD.FTZ R81, R81, -R102.reuse ;  /* 0x8000006651517221 */ /* 0x100fe20000010000 */
[--C-:B------:R-:W-:Y:S01]  /*3d60*/  FADD.FTZ R129, R129, -R102.reuse ;  /* 0x8000006681817221 */ /* 0x100fe20000010000 */
[----:B------:R-:W-:Y:S01]  /*3d70*/  FADD.FTZ R75, R75, -R102 ;  /* 0x800000664b4b7221 */ /* 0x000fe20000010000 */
[-C--:B------:R-:W-:Y:S01]  /*3d80*/  FFMA.FTZ R108, R43, -R103.reuse, R108 ;  /* 0x800000672b6c7223 */ /* 0x080fe2000001006c */
[-C--:B------:R-:W-:Y:S01]  /*3d90*/  FFMA.FTZ R110, R46, -R103.reuse, R67 ;  /* 0x800000672e6e7223 */ /* 0x080fe20000010043 */
[C---:B------:R-:W-:Y:S01]  /*3da0*/  FMUL.FTZ R46, R49.reuse, R136 ;  /* 0x00000088312e7220 */ /* 0x040fe20000410000 */
[----:B------:R-:W-:Y:S01]  /*3db0*/  FMUL.FTZ R43, R49, R104 ;  /* 0x00000068312b7220 */ /* 0x000fe20000410000 */
[--C-:B------:R-:W-:Y:S01]  /*3dc0*/  FADD.FTZ R73, R73, -R102.reuse ;  /* 0x8000006649497221 */ /* 0x100fe20000010000 */
        /* <DEDUP_REMOVED lines=28> */
[----:B------:R-:W-:Y:S01]  /*3f90*/  F2FP.BF16.F32.PACK_AB R46, R43, R46 ;  /* 0x0000002e2b2e723e */ /* 0x000fe200000010ff */
        /* <DEDUP_REMOVED lines=78> */
.L_x_434:
[----:B------:R-:W-:Y:S01]  /*4480*/  SHF.L.U32 R44, R44, 0x4, RZ ;  /* 0x000000042c2c7819 */ /* 0x000fe200000006ff */
[----:B------:R-:W-:-:S03]  /*4490*/  IMAD R15, R41, 0x140, RZ ;  /* 0x00000140290f7824 */ /* 0x000fc600078e02ff */
[----:B01----:R-:W-:Y:S02]  /*44a0*/  LOP3.LUT R3, R44, 0xfffe0, RZ, 0xc0, !PT ;  /* 0x000fffe02c037812 */ /* 0x003fe400078ec0ff */
[----:B------:R-:W-:Y:S02]  /*44b0*/  IADD3 R0, PT, PT, R15, 0x140, RZ ;  /* 0x000001400f007810 */ /* 0x000fe40007ffe0ff */
[----:B------:R-:W-:-:S04]  /*44c0*/  IADD3 R42, PT, PT, R3, R42, RZ ;  /* 0x0000002a032a7210 */ /* 0x000fc80007ffe0ff */
[----:B------:R-:W-:-:S04]  /*44d0*/  LEA R15, R42, R15, 0x5 ;  /* 0x0000000f2a0f7211 */ /* 0x000fc800078e28ff */
[----:B------:R-:W-:-:S13]  /*44e0*/  ISETP.GE.AND P0, PT, R15, R0, PT ;  /* 0x000000000f00720c */ /* 0x000fda0003f06270 */
[----:B------:R-:W-:Y:S05]  /*44f0*/  @P0 EXIT ;  /* 0x000000000000094d */ /* 0x000fea0003800000 */
[----:B------:R-:W0:Y:S01]  /*4500*/  S2R R17, SR_TID.X ;  /* 0x0000000000117919 */ /* 0x000e220000002100 */
[----:B------:R-:W1:Y:S01]  /*4510*/  LDC.64 R2, c[0x0][0x3c8] ;  /* 0x0000f200ff027b82 */ /* 0x000e620000000a00 */
[----:B------:R-:W2:Y:S01]  /*4520*/  LDCU.64 UR4, c[0x0][0x3d0] ;  /* 0x00007a00ff0477ac */ /* 0x000ea20008000a00 */
[----:B------:R-:W-:-:S06]  /*4530*/  UMOV UR6, 0x400 ;  /* 0x0000040000067882 */ /* 0x000fcc0000000000 */
[----:B------:R-:W3:Y:S01]  /*4540*/  S2UR UR7, SR_CgaCtaId ;  /* 0x00000000000779c3 */ /* 0x000ee20000008800 */
[----:B--2---:R-:W-:-:S04]  /*4550*/  UIADD3 UR4, UP0, UPT, UR4, 0x36000, URZ ;  /* 0x0003600004047890 */ /* 0x004fc8000ff1e0ff */
[----:B------:R-:W-:Y:S01]  /*4560*/  UIADD3.X UR5, UPT, UPT, URZ, UR5, URZ, UP0, !UPT ;  /* 0x00000005ff057290 */ /* 0x000fe200087fe4ff */
[----:B-1----:R-:W-:-:S04]  /*4570*/  ISETP.LT.U32.AND P0, PT, R2, 0x2, PT ;  /* 0x000000020200780c */ /* 0x002fc80003f01070 */
[C---:B------:R-:W-:Y:S02]  /*4580*/  ISETP.LT.AND.EX P0, PT, R3.reuse, RZ, PT, P0 ;  /* 0x000000ff0300720c */ /* 0x040fe40003f01300 */
[----:B0-----:R-:W-:Y:S01]  /*4590*/  SHF.R.U32.HI R4, RZ, 0x5, R17 ;  /* 0x00000005ff047819 */ /* 0x001fe20000011611 */
        /* <DEDUP_REMOVED lines=29> */
[----:B------:R-:W-:Y:S02]  /*4770*/  SHF.L.U32 R2, R17, 0x7, RZ ;  /* 0x0000000711027819 */ /* 0x000fe400000006ff */
[----:B------:R-:W-:Y:S02]  /*4780*/  IADD3.X R11, PT, PT, RZ, -0x1, RZ, P2, !PT ;  /* 0xffffffffff0b7810 */ /* 0x000fe400017fe4ff */
[----:B------:R-:W-:Y:S01]  /*4790*/  LOP3.LUT R12, R2, 0x780, RZ, 0xc0, !PT ;  /* 0x00000780020c7812 */ /* 0x000fe200078ec0ff */
[----:B------:R-:W-:Y:S01]  /*47a0*/  IMAD.WIDE.U32 R2, R4, 0x280, RZ ;  /* 0x0000028004027825 */ /* 0x000fe200078e00ff */
[----:B------:R-:W-:-:S02]  /*47b0*/  ISETP.GE.U32.AND.EX P0, PT, R11, RZ, PT, P0 ;  /* 0x000000ff0b00720c */ /* 0x000fc40003f06100 */
[----:B------:R-:W-:Y:S02]  /*47c0*/  MOV R11, R15 ;  /* 0x0000000f000b7202 */ /* 0x000fe40000000f00 */
[----:B------:R-:W-:Y:S02]  /*47d0*/  IADD3 R21, PT, PT, R12, UR6, RZ ;  /* 0x000000060c157c10 */ /* 0x000fe4000fffe0ff */
[----:B------:R-:W-:Y:S02]  /*47e0*/  LOP3.LUT R40, R2, 0x1f, R17, 0xf8, !PT ;  /* 0x0000001f02287812 */ /* 0x000fe400078ef811 */
[----:B------:R-:W-:Y:S02]  /*47f0*/  LOP3.LUT R41, R46, 0xfffffff8, RZ, 0xc0, !PT ;  /* 0xfffffff82e297812 */ /* 0x000fe400078ec0ff */
[----:B------:R-:W-:-:S07]  /*4800*/  LOP3.LUT R42, R42, 0x3fffffff, RZ, 0xc0, !PT ;  /* 0x3fffffff2a2a7812 */ /* 0x000fce00078ec0ff */
.L_x_458:
        /* <DEDUP_REMOVED lines=25> */
.L_x_451:
        /* <DEDUP_REMOVED lines=33> */
.L_x_450:
[----:B------:R-:W-:Y:S05]  /*4bb0*/  BSYNC.RECONVERGENT B1 ;  /* 0x0000000000017941 */ /* 0x000fea0003800200 */
.L_x_449:
        /* <DEDUP_REMOVED lines=25> */
.L_x_453:
[----:B------:R-:W-:Y:S05]  /*4d50*/  BSYNC.RECONVERGENT B1 ;  /* 0x0000000000017941 */ /* 0x000fea0003800200 */
.L_x_452:
        /* <DEDUP_REMOVED lines=30> */
.L_x_448:
[----:B------:R-:W-:Y:S05]  /*4f40*/  BSYNC.RECONVERGENT B0 ;  /* 0x0000000000007941 */ /* 0x000fea0003800200 */
.L_x_447:
[----:B------:R0:W-:Y:S01]  /*4f50*/  STS [R10], R23 ;  /* 0x000000170a007388 */ /* 0x0001e20000000800 */
[----:B------:R-:W1:Y:S01]  /*4f60*/  LDC.64 R16, c[0x0][0x388] ;  /* 0x0000e200ff107b82 */ /* 0x000e620000000a00 */
[----:B------:R-:W-:Y:S02]  /*4f70*/  ISETP.GT.U32.AND P1, PT, R48, 0x9, PT ;  /* 0x000000093000780c */ /* 0x000fe40003f24070 */
[----:B------:R0:W-:Y:S01]  /*4f80*/  STS [R10+0x500], R22 ;  /* 0x000500160a007388 */ /* 0x0001e20000000800 */
[----:B------:R-:W-:-:S04]  /*4f90*/  MOV R24, R9 ;  /* 0x0000000900187202 */ /* 0x000fc80000000f00 */
[----:B------:R-:W2:Y:S08]  /*4fa0*/  LDC.64 R18, c[0x0][0x390] ;  /* 0x0000e400ff127b82 */ /* 0x000eb00000000a00 */
[----:B0-----:R-:W-:Y:S06]  /*4fb0*/  BAR.SYNC.DEFER_BLOCKING 0x0 ;  /* 0x0000000000007b1d */ /* 0x001fec0000010000 */
.L_x_457:
        /* <DEDUP_REMOVED lines=31> */
.L_x_468:
        /* <DEDUP_REMOVED lines=11> */
.L_x_456:
[----:B------:R-:W-:Y:S05]  /*5260*/  BSYNC.RECONVERGENT B0 ;  /* 0x0000000000007941 */ /* 0x000fea0003800200 */
.L_x_455:
        /* <DEDUP_REMOVED lines=9> */
.L_x_454:
        /* <DEDUP_REMOVED lines=8> */
.L_x_460:
[----:B------:R-:W-:Y:S05]  /*5380*/  BSYNC B0 ;  /* 0x0000000000007941 */ /* 0x000fea0003800000 */
.L_x_459:
        /* <DEDUP_REMOVED lines=8> */
.L_x_461:
[----:B------:R-:W-:Y:S01]  /*5410*/  FADD.FTZ R15, R15, R12 ;  /* 0x0000000c0f0f7221 */ /* 0x000fe20000010000 */
[----:B------:R-:W-:-:S04]  /*5420*/  HFMA2 R29, -RZ, RZ, 0, 2.384185791015625e-07 ;  /* 0x00000004ff1d7431 */ /* 0x000fc800000001ff */
[----:B------:R-:W-:Y:S02]  /*5430*/  MOV R30, R15 ;  /* 0x0000000f001e7202 */ /* 0x000fe40000000f00 */
[----:B------:R-:W-:-:S07]  /*5440*/  MOV R14, R28 ;  /* 0x0000001c000e7202 */ /* 0x000fce0000000f00 */
[----:B------:R-:W-:Y:S05]  /*5450*/  WARPSYNC.COLLECTIVE R27, `(.L_x_462) ;  /* 0x000000001b087348 */ /* 0x000fea0003c00000 */
[----:B------:R0:W1:Y:S02]  /*5460*/  SHFL.BFLY P3, R28, R30, R29, R32 ;  /* 0x0c00001d1e1c7389 */ /* 0x0000640000060020 */
[----:B01----:R-:W-:Y:S05]  /*5470*/  ENDCOLLECTIVE ;  /* 0x000000000000791b */ /* 0x003fea0003800000 */
.L_x_462:
[----:B------:R-:W-:-:S05]  /*5480*/  FADD.FTZ R14, R14, R13 ;  /* 0x0000000d0e0e7221 */ /* 0x000fca0000010000 */
[----:B------:R-:W-:Y:S02]  /*5490*/  MOV R30, R14 ;  /* 0x0000000e001e7202 */ /* 0x000fe40000000f00 */
[----:B------:R-:W-:-:S07]  /*54a0*/  MOV R22, R28 ;  /* 0x0000001c00167202 */ /* 0x000fce0000000f00 */
[----:B------:R-:W-:Y:S05]  /*54b0*/  WARPSYNC.COLLECTIVE R27, `(.L_x_463) ;  /* 0x000000001b087348 */ /* 0x000fea0003c00000 */
[----:B------:R0:W1:Y:S02]  /*54c0*/  SHFL.BFLY P3, R28, R30, R29, R32 ;  /* 0x0c00001d1e1c7389 */ /* 0x0000640000060020 */
[----:B01----:R-:W-:Y:S05]  /*54d0*/  ENDCOLLECTIVE ;  /* 0x000000000000791b */ /* 0x003fea0003800000 */
.L_x_463:
[----:B------:R-:W-:Y:S01]  /*54e0*/  FADD.FTZ R22, R15, R22 ;  /* 0x000000160f167221 */ /* 0x000fe20000010000 */
[----:B------:R-:W-:-:S04]  /*54f0*/  HFMA2 R29, -RZ, RZ, 0, 1.1920928955078125e-07 ;  /* 0x00000002ff1d7431 */ /* 0x000fc800000001ff */
[----:B------:R-:W-:Y:S02]  /*5500*/  MOV R30, R22 ;  /* 0x00000016001e7202 */ /* 0x000fe40000000f00 */
[----:B------:R-:W-:-:S07]  /*5510*/  MOV R23, R28 ;  /* 0x0000001c00177202 */ /* 0x000fce0000000f00 */
[----:B------:R-:W-:Y:S05]  /*5520*/  WARPSYNC.COLLECTIVE R27, `(.L_x_464) ;  /* 0x000000001b087348 */ /* 0x000fea0003c00000 */
[----:B------:R0:W1:Y:S02]  /*5530*/  SHFL.BFLY P3, R28, R30, R29, R32 ;  /* 0x0c00001d1e1c7389 */ /* 0x0000640000060020 */
[----:B01----:R-:W-:Y:S05]  /*5540*/  ENDCOLLECTIVE ;  /* 0x000000000000791b */ /* 0x003fea0003800000 */
.L_x_464:
[----:B------:R-:W-:-:S05]  /*5550*/  FADD.FTZ R23, R14, R23 ;  /* 0x000000170e177221 */ /* 0x000fca0000010000 */
[----:B------:R-:W-:Y:S02]  /*5560*/  MOV R30, R23 ;  /* 0x00000017001e7202 */ /* 0x000fe40000000f00 */
[----:B------:R-:W-:-:S07]  /*5570*/  MOV R25, R28 ;  /* 0x0000001c00197202 */ /* 0x000fce0000000f00 */
[----:B------:R-:W-:Y:S05]  /*5580*/  WARPSYNC.COLLECTIVE R27, `(.L_x_465) ;  /* 0x000000001b087348 */ /* 0x000fea0003c00000 */
[----:B------:R0:W1:Y:S02]  /*5590*/  SHFL.BFLY P3, R28, R30, R29, R32 ;  /* 0x0c00001d1e1c7389 */ /* 0x0000640000060020 */
[----:B01----:R-:W-:Y:S05]  /*55a0*/  ENDCOLLECTIVE ;  /* 0x000000000000791b */ /* 0x003fea0003800000 */
.L_x_465:
[----:B------:R-:W-:Y:S01]  /*55b0*/  FADD.FTZ R25, R22, R25 ;  /* 0x0000001916197221 */ /* 0x000fe20000010000 */
[----:B------:R-:W-:-:S04]  /*55c0*/  HFMA2 R29, -RZ, RZ, 0, 5.9604644775390625e-08 ;  /* 0x00000001ff1d7431 */ /* 0x000fc800000001ff */
[----:B------:R-:W-:Y:S02]  /*55d0*/  MOV R30, R25 ;  /* 0x00000019001e7202 */ /* 0x000fe40000000f00 */
[----:B------:R-:W-:-:S07]  /*55e0*/  MOV R12, R28 ;  /* 0x0000001c000c7202 */ /* 0x000fce0000000f00 */
[----:B------:R-:W-:Y:S05]  /*55f0*/  WARPSYNC.COLLECTIVE R27, `(.L_x_466) ;  /* 0x000000001b087348 */ /* 0x000fea0003c00000 */
[----:B------:R0:W1:Y:S02]  /*5600*/  SHFL.BFLY P3, R28, R30, R29, R32 ;  /* 0x0c00001d1e1c7389 */ /* 0x0000640000060020 */
[----:B01----:R-:W-:Y:S05]  /*5610*/  ENDCOLLECTIVE ;  /* 0x000000000000791b */ /* 0x003fea0003800000 */
.L_x_466:
[----:B------:R-:W-:-:S05]  /*5620*/  FADD.FTZ R12, R23, R12 ;  /* 0x0000000c170c7221 */ /* 0x000fca0000010000 */
[----:B------:R-:W-:Y:S02]  /*5630*/  MOV R30, R12 ;  /* 0x0000000c001e7202 */ /* 0x000fe40000000f00 */
[----:B------:R-:W-:-:S07]  /*5640*/  MOV R26, R28 ;  /* 0x0000001c001a7202 */ /* 0x000fce0000000f00 */
[----:B------:R-:W-:Y:S05]  /*5650*/  WARPSYNC.COLLECTIVE R27, `(.L_x_467) ;  /* 0x000000001b087348 */ /* 0x000fea0003c00000 */
[----:B------:R0:W1:Y:S02]  /*5660*/  SHFL.BFLY P3, R28, R30, R29, R32 ;  /* 0x0c00001d1e1c7389 */ /* 0x0000640000060020 */
[----:B01----:R-:W-:Y:S05]  /*5670*/  ENDCOLLECTIVE ;  /* 0x000000000000791b */ /* 0x003fea0003800000 */
.L_x_467:
[----:B------:R-:W-:Y:S01]  /*5680*/  FADD.FTZ R26, R25, R26 ;  /* 0x0000001a191a7221 */ /* 0x000fe20000010000 */
[----:B------:R-:W-:Y:S01]  /*5690*/  MOV R13, R28 ;  /* 0x0000001c000d7202 */ /* 0x000fe20000000f00 */
[----:B------:R-:W-:Y:S06]  /*56a0*/  BRA `(.L_x_468) ;  /* 0xfffffff800c07947 */ /* 0x000fec000383ffff */
.L_x_469:
        /* <DEDUP_REMOVED lines=13> */
.L_x_1597:


//--------------------- .text._ZN13group_norm_v218gn_bwd_cuda_kernelI13__nv_bfloat16Li320ELi1ELi16ELi40ELi1024ELb1ELb1ELi64ELi320ELi320ELi4ELb1ELi8ELb0ELb0ELNS_15WgradSyncMethodE3ENS_16CompileConditionILi1000EEEEEvPT_S6_S6_PKS5_S8_S8_S8_PKfflPfPj --------------------------
	.section	.text._ZN13group_norm_v218gn_bwd_cuda_kernelI13__nv_bfloat16Li320ELi1ELi16ELi40ELi1024ELb1ELb1ELi64ELi320ELi320ELi4ELb1ELi8ELb0ELb0ELNS_15WgradSyncMethodE3ENS_16CompileConditionILi1000EEEEEvPT_S6_S6_PKS5_S8_S8_S8_PKfflPfPj,"ax",@progbits
	.align	128
        .global         _ZN13group_norm_v218gn_bwd_cuda_kernelI13__nv_bfloat16Li320ELi1ELi16ELi40ELi1024ELb1ELb1ELi64ELi320ELi320ELi4ELb1ELi8ELb0ELb0ELNS_15WgradSyncMethodE3ENS_16CompileConditionILi1000EEEEEvPT_S6_S6_PKS5_S8_S8_S8_PKfflPfPj
        .type           _ZN13group_norm_v218gn_bwd_cuda_kernelI13__nv_bfloat16Li320ELi1ELi16ELi40ELi1024ELb1ELb1ELi64ELi320ELi320ELi4ELb1ELi8ELb0ELb0ELNS_15WgradSyncMethodE3ENS_16CompileConditionILi1000EEEEEvPT_S6_S6_PKS5_S8_S8_S8_PKfflPfPj,@function
        .size           _ZN13group_norm_v218gn_bwd_cuda_kernelI13__nv_bfloat16Li320ELi1ELi16ELi40ELi1024ELb1ELb1ELi64ELi320ELi320ELi4ELb1ELi8ELb0ELb0ELNS_15WgradSyncMethodE3ENS_16CompileConditionILi1000EEEEEvPT_S6_S6_PKS5_S8_S8_S8_PKfflPfPj,(.L_x_1598 - _ZN13group_norm_v218gn_bwd_cuda_kernelI13__nv_bfloat16Li320ELi1ELi16ELi40ELi1024ELb1ELb1ELi64ELi320ELi320ELi4ELb1ELi8ELb0ELb0ELNS_15WgradSyncMethodE3ENS_16CompileConditionILi1000EEEEEvPT_S6_S6_PKS5_S8_S8_S8_PKfflPfPj)
        .other          _ZN13group_norm_v218gn_bwd_cuda_kernelI13__nv_bfloat16Li320ELi1ELi16ELi40ELi1024ELb1ELb1ELi64ELi320ELi320ELi4ELb1ELi8ELb0ELb0ELNS_15WgradSyncMethodE3ENS_16CompileConditionILi1000EEEEEvPT_S6_S6_PKS5_S8_S8_S8_PKfflPfPj,@"STO_CUDA_ENTRY STV_DEFAULT"
_ZN13group_norm_v218gn_bwd_cuda_kernelI13__nv_bfloat16Li320ELi1ELi16ELi40ELi1024ELb1ELb1ELi64ELi320ELi320ELi4ELb1ELi8ELb0ELb0ELNS_15WgradSyncMethodE3ENS_16CompileConditionILi1000EEEEEvPT_S6_S6_PKS5_S8_S8_S8_PKfflPfPj:
.text._ZN13group_norm_v218gn_bwd_cuda_kernelI13__nv_bfloat16Li320ELi1ELi16ELi40ELi1024ELb1ELb1ELi64ELi320ELi320ELi4ELb1ELi8ELb0ELb0ELNS_15WgradSyncMethodE3ENS_16CompileConditionILi1000EEEEEvPT_S6_S6_PKS5_S8_S8_S8_PKfflPfPj:
[----:B------:R-:W0:Y:S08]  /*0000*/  LDC R1, c[0x0][0x37c] ;  /* 0x0000df00ff017b82 */ /* 0x000e300000000800 */
[----:B------:R-:W1:Y:S01]  /*0010*/  S2UR UR11, SR_CTAID.Y ;  /* 0x00000000000b79c3 */ /* 0x000e620000002600 */
[----:B------:R-:W2:Y:S01]  /*0020*/  LDCU.64 UR12, c[0x0][0x3c8] ;  /* 0x00007900ff0c77ac */ /* 0x000ea20008000a00 */
[----:B0-----:R-:W-:Y:S01]  /*0030*/  IADD3 R1, PT, PT, R1, -0x40, RZ ;  /* 0xffffffc001017810 */ /* 0x001fe20007ffe0ff */
[----:B------:R-:W0:Y:S05]  /*0040*/  LDCU.64 UR16, c[0x0][0x358] ;  /* 0x00006b00ff1077ac */ /* 0x000e2a0008000a00 */
[----:B------:R-:W3:Y:S01]  /*0050*/  S2UR UR19, SR_CTAID.X ;  /* 0x00000000001379c3 */ /* 0x000ee20000002500 */
[----:B--2---:R-:W-:-:S02]  /*0060*/  USHF.L.U32 UR23, UR12, 0x1, URZ ;  /* 0x000000010c177899 */ /* 0x004fc400080006ff */
[----:B------:R-:W-:Y:S02]  /*0070*/  USHF.L.U64.HI UR13, UR12, 0x1, UR13 ;  /* 0x000000010c0d7899 */ /* 0x000fe4000801020d */
[----:B-1----:R-:W-:Y:S02]  /*0080*/  UISETP.GT.U32.AND UP0, UPT, UR23, UR11, UPT ;  /* 0x0000000b1700728c */ /* 0x002fe4000bf04070 */
[----:B------:R-:W-:Y:S02]  /*0090*/  ULOP3.LUT UR15, UR11, 0x1, URZ, 0xc0, !UPT ;  /* 0x000000010b0f7892 */ /* 0x000fe4000f8ec0ff */
[----:B------:R-:W-:-:S09]  /*00a0*/  UISETP.GT.AND.EX UP0, UPT, UR13, URZ, UPT, UP0 ;  /* 0x000000ff0d00728c */ /* 0x000fd2000bf04300 */
[----:B0-----:R-:W-:Y:S05]  /*00b0*/  BRA.U UP0, `(.L_x_470) ;  /* 0x0000000100647547 */ /* 0x001fea000b800000 */
[----:B------:R-:W0:Y:S01]  /*00c0*/  S2R R0, SR_TID.X ;  /* 0x0000000000007919 */ /* 0x000e220000002100 */
[----:B------:R-:W-:Y:S01]  /*00d0*/  BAR.SYNC.DEFER_BLOCKING 0x0 ;  /* 0x0000000000007b1d */ /* 0x000fe20000010000 */
[----:B0-----:R-:W-:-:S13]  /*00e0*/  ISETP.NE.AND P0, PT, R0, RZ, PT ;  /* 0x000000ff0000720c */ /* 0x001fda0003f05270 */
[----:B------:R-:W-:Y:S05]  /*00f0*/  @P0 BRA `(.L_x_471) ;  /* 0x0000000000480947 */ /* 0x000fea0003800000 */
[----:B------:R-:W0:Y:S01]  /*0100*/  LDC.64 R2, c[0x0][0x3d8] ;  /* 0x0000f600ff027b82 */ /* 0x000e220000000a00 */
[----:B------:R-:W-:Y:S01]  /*0110*/  USHF.R.U32.HI UR4, URZ, 0x1, UR11 ;  /* 0x00000001ff047899 */ /* 0x000fe2000801160b */
[----:B------:R-:W-:-:S03]  /*0120*/  MOV R5, UR15 ;  /* 0x0000000f00057c02 */ /* 0x000fc60008000f00 */
[----:B---3--:R-:W-:-:S03]  /*0130*/  ULOP3.LUT UP0, URZ, UR4, UR19, URZ, 0xfc, !UPT ;  /* 0x0000001304ff7292 */ /* 0x008fc6000f80fcff */
        /* <DEDUP_REMOVED lines=8> */
.L_x_472:
[----:B0-----:R-:W2:Y:S04]  /*01c0*/  LD.E.STRONG.GPU R5, desc[UR16][R2.64+0x20] ;  /* 0x0000201002057980 */ /* 0x001ea8000c10f900 */
[----:B--2---:R-:W-:Y:S01]  /*01d0*/  CCTL.IVALL ;  /* 0x00000000ff00798f */ /* 0x004fe20002000000 */
[----:B------:R-:W-:Y:S05]  /*01e0*/  YIELD ;  /* 0x0000000000007946 */ /* 0x000fea0003800000 */
[----:B-----5:R-:W-:-:S04]  /*01f0*/  LOP3.LUT R5, R5, R0, RZ, 0x3c, !PT ;  /* 0x0000000005057212 */ /* 0x020fc800078e3cff */
[----:B------:R-:W-:-:S13]  /*0200*/  ISETP.GT.AND P0, PT, R5, -0x1, PT ;  /* 0xffffffff0500780c */ /* 0x000fda0003f04270 */
[----:B------:R-:W-:Y:S05]  /*0210*/  @P0 BRA `(.L_x_472) ;  /* 0xfffffffc00e80947 */ /* 0x000fea000383ffff */
.L_x_471:
[----:B------:R-:W-:Y:S05]  /*0220*/  WARPSYNC.ALL ;  /* 0x0000000000007948 */ /* 0x000fea0003800000 */
[----:B------:R-:W-:Y:S06]  /*0230*/  BAR.SYNC.DEFER_BLOCKING 0x0 ;  /* 0x0000000000007b1d */ /* 0x000fec0000010000 */
[----:B------:R-:W-:Y:S05]  /*0240*/  BRA `(.L_x_473) ;  /* 0x00000074006c7947 */ /* 0x000fea0003800000 */
.L_x_470:
[----:B------:R-:W0:Y:S01]  /*0250*/  S2R R10, SR_TID.X ;  /* 0x00000000000a7919 */ /* 0x000e220000002100 */
[----:B------:R-:W1:Y:S01]  /*0260*/  LDC.64 R48, c[0x0][0x3a8] ;  /* 0x0000ea00ff307b82 */ /* 0x000e620000000a00 */
[----:B------:R-:W-:-:S07]  /*0270*/  UIMAD UR5, UR15, 0x140, URZ ;  /* 0x000001400f0578a4 */ /* 0x000fce000f8e02ff */
[----:B------:R-:W2:Y:S01]  /*0280*/  LDC.64 R50, c[0x0][0x3b0] ;  /* 0x0000ec00ff327b82 */ /* 0x000ea20000000a00 */
[----:B------:R-:W4:Y:S01]  /*0290*/  S2R R7, SR_CgaCtaId ;  /* 0x0000000000077919 */ /* 0x000f220000008800 */
[----:B------:R-:W-:Y:S01]  /*02a0*/  MOV R28, UR15 ;  /* 0x0000000f001c7c02 */ /* 0x000fe20008000f00 */
[----:B------:R-:W-:Y:S01]  /*02b0*/  USHF.L.U32 UR4, UR11, 0x3, URZ ;  /* 0x000000030b047899 */ /* 0x000fe200080006ff */
[----:B------:R-:W5:Y:S01]  /*02c0*/  LDCU.128 UR24, c[0x0][0x3d0] ;  /* 0x00007a00ff1877ac */ /* 0x000f620008000c00 */
[----:B------:R-:W3:Y:S01]  /*02d0*/  LDCU.64 UR6, c[0x0][0x3d8] ;  /* 0x00007b00ff0677ac */ /* 0x000ee20008000a00 */
        /* <DEDUP_REMOVED lines=9> */
[----:B------:R-:W-:-:S05]  /*0370*/  LEA R5, R0, UR5, 0x2 ;  /* 0x0000000500057c11 */ /* 0x000fca000f8e10ff */
[----:B-1----:R-:W-:-:S04]  /*0380*/  IMAD.WIDE.U32 R48, R5, 0x2, R48 ;  /* 0x0000000205307825 */ /* 0x002fc800078e0030 */
[----:B--2---:R-:W-:Y:S02]  /*0390*/  IMAD.WIDE.U32 R50, R5, 0x2, R50 ;  /* 0x0000000205327825 */ /* 0x004fe400078e0032 */
[----:B------:R-:W2:Y:S04]  /*03a0*/  LDG.E.64.CONSTANT R48, desc[UR16][R48.64] ;  /* 0x0000001030307981 */ /* 0x000ea8000c1e9b00 */
[----:B------:R-:W2:Y:S01]  /*03b0*/  LDG.E.64.CONSTANT R50, desc[UR16][R50.64] ;  /* 0x0000001032327981 */ /* 0x000ea2000c1e9b00 */
[----:B------:R-:W-:Y:S01]  /*03c0*/  MOV R0, 0x400 ;  /* 0x0000040000007802 */ /* 0x000fe20000000f00 */
[----:B------:R-:W-:Y:S01]  /*03d0*/  ULOP3.LUT UR4, UR4, 0x7fff0, URZ, 0xc0, !UPT ;  /* 0x0007fff004047892 */ /* 0x000fe2000f8ec0ff */
[----:B------:R-:W-:Y:S01]  /*03e0*/  SHF.R.U32.HI R4, RZ, 0x4, R10 ;  /* 0x00000004ff047819 */ /* 0x000fe2000001160a */
[----:B---3--:R-:W-:Y:S01]  /*03f0*/  ULEA UR6, UP0, UR11, UR6, 0x2 ;  /* 0x000000060b067291 */ /* 0x008fe2000f8010ff */
[----:B------:R-:W-:Y:S01]  /*0400*/  IADD3 R2, PT, PT, R0, 0x2800, RZ ;  /* 0x0000280000027810 */ /* 0x000fe20007ffe0ff */
[----:B------:R-:W-:Y:S01]  /*0410*/  ULOP3.LUT UR4, UR4, 0xf, UR19, 0xf8, !UPT ;  /* 0x0000000f04047892 */ /* 0x000fe2000f8ef813 */
[----:B----4-:R-:W-:-:S02]  /*0420*/  LEA R3, R7, R0, 0x18 ;  /* 0x0000000007037211 */ /* 0x010fc400078ec0ff */
[----:B------:R-:W-:Y:S02]  /*0430*/  CS2R R78, SRZ ;  /* 0x00000000004e7805 */ /* 0x000fe4000001ff00 */
[----:B------:R-:W-:Y:S02]  /*0440*/  SHF.R.U32.HI R161, RZ, 0x2, R10 ;  /* 0x00000002ffa17819 */ /* 0x000fe4000001160a */
[----:B------:R-:W-:Y:S02]  /*0450*/  CS2R R80, SRZ ;  /* 0x0000000000507805 */ /* 0x000fe4000001ff00 */
[----:B------:R-:W-:Y:S02]  /*0460*/  LOP3.LUT R4, R4, R10, RZ, 0x3c, !PT ;  /* 0x0000000a04047212 */ /* 0x000fe400078e3cff */
[----:B------:R-:W-:Y:S02]  /*0470*/  CS2R R82, SRZ ;  /* 0x0000000000527805 */ /* 0x000fe4000001ff00 */
[----:B------:R-:W-:-:S02]  /*0480*/  IADD3 R0, PT, PT, R0, 0x3480, RZ ;  /* 0x0000348000007810 */ /* 0x000fc40007ffe0ff */
[----:B------:R-:W-:Y:S02]  /*0490*/  CS2R R84, SRZ ;  /* 0x0000000000547805 */ /* 0x000fe4000001ff00 */
[----:B------:R-:W-:Y:S01]  /*04a0*/  MOV R9, UR5 ;  /* 0x0000000500097c02 */ /* 0x000fe20008000f00 */
[----:B-----5:R-:W-:Y:S01]  /*04b0*/  UIMAD.WIDE.U32 UR8, UR15, 0x4, UR26 ;  /* 0x000000040f0878a5 */ /* 0x020fe2000f8e001a */
[----:B------:R-:W-:Y:S01]  /*04c0*/  LEA R6, R28, R161, 0x3 ;  /* 0x000000a11c067211 */ /* 0x000fe200078e18ff */
[----:B------:R-:W-:Y:S01]  /*04d0*/  ULEA.HI.X UR7, UR11, UR7, URZ, 0x2, UP0 ;  /* 0x000000070b077291 */ /* 0x000fe200080f14ff */
[----:B------:R-:W-:Y:S01]  /*04e0*/  SHF.L.U32 R4, R4, 0x3, RZ ;  /* 0x0000000304047819 */ /* 0x000fe200000006ff */
[----:B------:R-:W0:Y:S01]  /*04f0*/  LDCU UR20, c[0x0][0x374] ;  /* 0x00006e80ff1477ac */ /* 0x000e220008000800 */
[C---:B------:R-:W-:Y:S02]  /*0500*/  LEA R26, R7.reuse, R0, 0x18 ;  /* 0x00000000071a7211 */ /* 0x040fe400078ec0ff */
[----:B------:R-:W-:Y:S01]  /*0510*/  SHF.L.U32 R0, R10, 0x1, RZ ;  /* 0x000000010a007819 */ /* 0x000fe200000006ff */
[----:B------:R-:W-:Y:S01]  /*0520*/  UMOV UR12, UR11 ;  /* 0x0000000b000c7c82 */ /* 0x000fe20008000000 */
[----:B------:R-:W-:Y:S01]  /*0530*/  LEA R2, R7, R2, 0x18 ;  /* 0x0000000207027211 */ /* 0x000fe200078ec0ff */
[----:B------:R-:W-:Y:S01]  /*0540*/  IMAD R7, R6, 0x28, -R9 ;  /* 0x0000002806077824 */ /* 0x000fe200078e0a09 */
[----:B------:R-:W-:-:S02]  /*0550*/  LOP3.LUT R4, R4, 0x18, RZ, 0xc0, !PT ;  /* 0x0000001804047812 */ /* 0x000fc400078ec0ff */
[----:B------:R-:W-:Y:S02]  /*0560*/  LOP3.LUT R6, R0, 0x18, RZ, 0xc0, !PT ;  /* 0x0000001800067812 */ /* 0x000fe400078ec0ff */
[----:B------:R-:W-:Y:S02]  /*0570*/  IADD3 R4, PT, PT, R3, R4, RZ ;  /* 0x0000000403047210 */ /* 0x000fe40007ffe0ff */
[----:B------:R-:W-:Y:S02]  /*0580*/  LEA R3, R10, R3, 0x5 ;  /* 0x000000030a037211 */ /* 0x000fe400078e28ff */
[----:B------:R-:W-:Y:S02]  /*0590*/  LOP3.LUT R8, R0, 0x18, RZ, 0xc, !PT ;  /* 0x0000001800087812 */ /* 0x000fe400078e0cff */
[C---:B------:R-:W-:Y:S02]  /*05a0*/  LOP3.LUT R0, R6.reuse, 0x8, RZ, 0x3c, !PT ;  /* 0x0000000806007812 */ /* 0x040fe400078e3cff */
[----:B------:R-:W-:-:S02]  /*05b0*/  LOP3.LUT R6, R6, 0x10, RZ, 0x3c, !PT ;  /* 0x0000001006067812 */ /* 0x000fc400078e3cff */
[C---:B------:R-:W-:Y:S02]  /*05c0*/  IADD3 R11, PT, PT, R3.reuse, R8, RZ ;  /* 0x00000008030b7210 */ /* 0x040fe40007ffe0ff */
[C---:B------:R-:W-:Y:S02]  /*05d0*/  IADD3 R9, PT, PT, R3.reuse, R0, RZ ;  /* 0x0000000003097210 */ /* 0x040fe40007ffe0ff */
[----:B------:R-:W-:Y:S01]  /*05e0*/  IADD3 R0, PT, PT, R3, R6, RZ ;  /* 0x0000000603007210 */ /* 0x000fe20007ffe0ff */
[----:B------:R-:W-:Y:S01]  /*05f0*/  STL [R1+0x30], R11 ;  /* 0x0000300b01007387 */ /* 0x000fe20000100800 */
[----:B------:R-:W-:Y:S01]  /*0600*/  MOV R8, UR4 ;  /* 0x0000000400087c02 */ /* 0x000fe20008000f00 */
[----:B------:R-:W-:Y:S01]  /*0610*/  UMOV UR4, URZ ;  /* 0x000000ff00047c82 */ /* 0x000fe20008000000 */
[----:B------:R-:W-:Y:S01]  /*0620*/  LEA R161, R161, R4, 0x5 ;  /* 0x00000004a1a17211 */ /* 0x000fe200078e28ff */
[----:B------:R-:W-:Y:S01]  /*0630*/  STL [R1+0x38], R9 ;  /* 0x0000380901007387 */ /* 0x000fe20000100800 */
[----:B------:R-:W-:-:S02]  /*0640*/  LOP3.LUT R4, R7, 0x4, RZ, 0xfc, !PT ;  /* 0x0000000407047812 */ /* 0x000fc400078efcff */
[----:B------:R-:W-:Y:S01]  /*0650*/  SHF.R.U32.HI R3, RZ, 0x2, R7 ;  /* 0x00000002ff037819 */ /* 0x000fe20000011607 */
[----:B------:R1:W-:Y:S01]  /*0660*/  STL [R1+0x34], R0 ;  /* 0x0000340001007387 */ /* 0x0003e20000100800 */
[----:B------:R-:W-:Y:S02]  /*0670*/  SHF.L.U32 R6, R10, 0x3, RZ ;  /* 0x000000030a067819 */ /* 0x000fe400000006ff */
[C---:B------:R-:W-:Y:S02]  /*0680*/  IADD3 R12, PT, PT, R7.reuse, 0x10, RZ ;  /* 0x00000010070c7810 */ /* 0x040fe40007ffe0ff */
[C---:B------:R-:W-:Y:S02]  /*0690*/  IADD3 R14, PT, PT, R7.reuse, 0x14, RZ ;  /* 0x00000014070e7810 */ /* 0x040fe40007ffe0ff */
[C---:B------:R-:W-:Y:S02]  /*06a0*/  IADD3 R16, PT, PT, R7.reuse, 0x18, RZ ;  /* 0x0000001807107810 */ /* 0x040fe40007ffe0ff */
[C---:B------:R-:W-:Y:S01]  /*06b0*/  IADD3 R18, PT, PT, R7.reuse, 0x1c, RZ ;  /* 0x0000001c07127810 */ /* 0x040fe20007ffe0ff */
[----:B-1----:R-:W-:Y:S01]  /*06c0*/  IMAD R0, R8, 0x280, R10 ;  /* 0x0000028008007824 */ /* 0x002fe200078e020a */
[----:B------:R-:W-:-:S02]  /*06d0*/  IADD3 R8, PT, PT, R7, 0x8, RZ ;  /* 0x0000000807087810 */ /* 0x000fc40007ffe0ff */
[C---:B------:R-:W-:Y:S02]  /*06e0*/  IADD3 R10, PT, PT, R7.reuse, 0xc, RZ ;  /* 0x0000000c070a7810 */ /* 0x040fe40007ffe0ff */
[C---:B------:R-:W-:Y:S02]  /*06f0*/  IADD3 R20, PT, PT, R7.reuse, 0x20, RZ ;  /* 0x0000002007147810 */ /* 0x040fe40007ffe0ff */
[----:B------:R-:W-:Y:S02]  /*0700*/  IADD3 R22, PT, PT, R7, 0x24, RZ ;  /* 0x0000002407167810 */ /* 0x000fe40007ffe0ff */
[----:B------:R-:W-:Y:S01]  /*0710*/  SHF.R.U32.HI R7, RZ, 0x2, R4 ;  /* 0x00000002ff077819 */ /* 0x000fe20000011604 */
[----:B------:R-:W-:Y:S01]  /*0720*/  IMAD R4, R3, 0x28, R2 ;  /* 0x0000002803047824 */ /* 0x000fe200078e0202 */
[----:B------:R-:W-:Y:S02]  /*0730*/  LOP3.LUT R3, R5, 0xffff, RZ, 0xc0, !PT ;  /* 0x0000ffff05037812 */ /* 0x000fe400078ec0ff */
[----:B------:R-:W-:-:S02]  /*0740*/  SHF.R.U32.HI R5, RZ, 0x2, R22 ;  /* 0x00000002ff057819 */ /* 0x000fc40000011616 */
[----:B------:R-:W-:Y:S01]  /*0750*/  SHF.R.U32.HI R9, RZ, 0x2, R8 ;  /* 0x00000002ff097819 */ /* 0x000fe20000011608 */
[--C-:B------:R-:W-:Y:S01]  /*0760*/  IMAD R8, R7, 0x28, R2.reuse ;  /* 0x0000002807087824 */ /* 0x100fe200078e0202 */
[----:B------:R-:W-:Y:S01]  /*0770*/  IADD3 R0, PT, PT, R0, UR5, RZ ;  /* 0x0000000500007c10 */ /* 0x000fe2000fffe0ff */
[----:B------:R-:W-:Y:S01]  /*0780*/  IMAD R24, R5, 0x28, R2 ;  /* 0x0000002805187824 */ /* 0x000fe200078e0202 */
[----:B------:R-:W-:Y:S01]  /*0790*/  SHF.R.U32.HI R11, RZ, 0x2, R10 ;  /* 0x00000002ff0b7819 */ /* 0x000fe2000001160a */
[----:B------:R-:W-:Y:S01]  /*07a0*/  IMAD R10, R9, 0x28, R2 ;  /* 0x00000028090a7824 */ /* 0x000fe200078e0202 */
[----:B------:R-:W-:Y:S01]  /*07b0*/  LOP3.LUT R7, R6, 0x18, RZ, 0xc0, !PT ;  /* 0x0000001806077812 */ /* 0x000fe200078ec0ff */
[----:B------:R-:W-:Y:S01]  /*07c0*/  IMAD R3, R3, 0x667, RZ ;  /* 0x0000066703037824 */ /* 0x000fe200078e02ff */
[----:B------:R-:W-:Y:S01]  /*07d0*/  SHF.L.U32 R5, R0, 0x1, RZ ;  /* 0x0000000100057819 */ /* 0x000fe200000006ff */
[----:B------:R-:W-:Y:S01]  /*07e0*/  UMOV UR5, URZ ;  /* 0x000000ff00057c82 */ /* 0x000fe20008000000 */
[----:B------:R-:W-:Y:S01]  /*07f0*/  SHF.R.U32.HI R13, RZ, 0x2, R12 ;  /* 0x00000002ff0d7819 */ /* 0x000fe2000001160c */
[----:B------:R-:W-:Y:S01]  /*0800*/  IMAD R12, R11, 0x28, R2 ;  /* 0x000000280b0c7824 */ /* 0x000fe200078e0202 */
[----:B------:R-:W-:-:S02]  /*0810*/  IADD3 R0, PT, PT, R4, R7, RZ ;  /* 0x0000000704007210 */ /* 0x000fc40007ffe0ff */
[----:B------:R-:W-:Y:S01]  /*0820*/  SHF.R.U32.HI R15, RZ, 0x2, R14 ;  /* 0x00000002ff0f7819 */ /* 0x000fe2000001160e */
[----:B------:R-:W-:Y:S01]  /*0830*/  IMAD R14, R13, 0x28, R2 ;  /* 0x000000280d0e7824 */ /* 0x000fe200078e0202 */
[----:B------:R-:W-:Y:S01]  /*0840*/  SHF.R.U32.HI R17, RZ, 0x2, R16 ;  /* 0x00000002ff117819 */ /* 0x000fe20000011610 */
[----:B------:R1:W-:Y:S01]  /*0850*/  STL [R1+0x2c], R0 ;  /* 0x00002c0001007387 */ /* 0x0003e20000100800 */
[----:B------:R-:W-:Y:S01]  /*0860*/  IADD3 R6, PT, PT, R7, R8, RZ ;  /* 0x0000000807067210 */ /* 0x000fe20007ffe0ff */
[----:B------:R-:W-:Y:S01]  /*0870*/  IMAD R16, R15, 0x28, R2 ;  /* 0x000000280f107824 */ /* 0x000fe200078e0202 */
[----:B------:R-:W-:Y:S02]  /*0880*/  IADD3 R4, PT, PT, R7, R10, RZ ;  /* 0x0000000a07047210 */ /* 0x000fe40007ffe0ff */
[----:B------:R-:W-:Y:S01]  /*0890*/  SHF.R.U32.HI R19, RZ, 0x2, R18 ;  /* 0x00000002ff137819 */ /* 0x000fe20000011612 */
[----:B------:R-:W-:Y:S01]  /*08a0*/  IMAD R18, R17, 0x28, R2 ;  /* 0x0000002811127824 */ /* 0x000fe200078e0202 */
[----:B------:R-:W-:Y:S01]  /*08b0*/  SHF.R.U32.HI R21, RZ, 0x2, R20 ;  /* 0x00000002ff157819 */ /* 0x000fe20000011614 */
[----:B------:R3:W-:Y:S01]  /*08c0*/  STL [R1+0x28], R6 ;  /* 0x0000280601007387 */ /* 0x0007e20000100800 */
[----:B------:R-:W-:Y:S01]  /*08d0*/  SHF.R.U32.HI R3, RZ, 0x10, R3 ;  /* 0x00000010ff037819 */ /* 0x000fe20000011603 */
[--C-:B------:R-:W-:Y:S01]  /*08e0*/  IMAD R20, R19, 0x28, R2.reuse ;  /* 0x0000002813147824 */ /* 0x100fe200078e0202 */
[----:B-1----:R-:W-:Y:S01]  /*08f0*/  IADD3 R0, PT, PT, R7, R12, RZ ;  /* 0x0000000c07007210 */ /* 0x002fe20007ffe0ff */
[----:B------:R1:W-:Y:S01]  /*0900*/  STL [R1+0x24], R4 ;  /* 0x0000240401007387 */ /* 0x0003e20000100800 */
[----:B------:R-:W-:Y:S01]  /*0910*/  IMAD R22, R21, 0x28, R2 ;  /* 0x0000002815167824 */ /* 0x000fe200078e0202 */
[----:B------:R-:W-:Y:S01]  /*0920*/  MOV R2, UR24 ;  /* 0x0000001800027c02 */ /* 0x000fe20008000f00 */
[----:B------:R-:W-:Y:S01]  /*0930*/  IMAD R165, R28, -0x8, R3 ;  /* 0xfffffff81ca57824 */ /* 0x000fe200078e0203 */
[----:B------:R4:W-:Y:S01]  /*0940*/  STL [R1+0x20], R0 ;  /* 0x0000200001007387 */ /* 0x0009e20000100800 */
[----:B------:R-:W-:-:S02]  /*0950*/  MOV R3, UR25 ;  /* 0x0000001900037c02 */ /* 0x000fc40008000f00 */
[----:B---3--:R-:W-:Y:S02]  /*0960*/  IADD3 R6, PT, PT, R7, R14, RZ ;  /* 0x0000000e07067210 */ /* 0x008fe40007ffe0ff */
[----:B------:R-:W-:Y:S01]  /*0970*/  LEA R165, R165, R26, 0x3 ;  /* 0x0000001aa5a57211 */ /* 0x000fe200078e18ff */
[----:B------:R-:W-:Y:S01]  /*0980*/  IMAD.WIDE.U32 R2, R5, 0x4, R2 ;  /* 0x0000000405027825 */ /* 0x000fe200078e0002 */
[C---:B-1----:R-:W-:Y:S01]  /*0990*/  IADD3 R4, PT, PT, R7.reuse, R16, RZ ;  /* 0x0000001007047210 */ /* 0x042fe20007ffe0ff */
[----:B------:R1:W-:Y:S01]  /*09a0*/  STL [R1+0x1c], R6 ;  /* 0x00001c0601007387 */ /* 0x0003e20000100800 */
[----:B----4-:R-:W-:-:S03]  /*09b0*/  IADD3 R0, PT, PT, R7, R18, RZ ;  /* 0x0000001207007210 */ /* 0x010fc60007ffe0ff */
[----:B------:R3:W-:Y:S04]  /*09c0*/  STL [R1+0x18], R4 ;  /* 0x0000180401007387 */ /* 0x0007e80000100800 */
[----:B------:R4:W-:Y:S01]  /*09d0*/  STL [R1+0x14], R0 ;  /* 0x0000140001007387 */ /* 0x0009e20000100800 */
[C---:B-1----:R-:W-:Y:S02]  /*09e0*/  IADD3 R6, PT, PT, R7.reuse, R20, RZ ;  /* 0x0000001407067210 */ /* 0x042fe40007ffe0ff */
[----:B---3--:R-:W-:-:S03]  /*09f0*/  IADD3 R4, PT, PT, R7, R22, RZ ;  /* 0x0000001607047210 */ /* 0x008fc60007ffe0ff */
[----:B------:R1:W-:Y:S01]  /*0a00*/  STL [R1+0x10], R6 ;  /* 0x0000100601007387 */ /* 0x0003e20000100800 */
[----:B----4-:R-:W-:-:S03]  /*0a10*/  IADD3 R0, PT, PT, R7, R24, RZ ;  /* 0x0000001807007210 */ /* 0x010fc60007ffe0ff */
[----:B------:R1:W-:Y:S04]  /*0a20*/  STL [R1+0xc], R4 ;  /* 0x00000c0401007387 */ /* 0x0003e80000100800 */
[----:B------:R1:W-:Y:S04]  /*0a30*/  STL [R1+0x8], R0 ;  /* 0x0000080001007387 */ /* 0x0003e80000100800 */
[----:B------:R1:W-:Y:S01]  /*0a40*/  STL.64 [R1], R2 ;  /* 0x0000000201007387 */ /* 0x0003e20000100a00 */
[----:B--2---:R-:W-:Y:S02]  /*0a50*/  PRMT R52, R48, 0x7632, R52 ;  /* 0x0000763230347816 */ /* 0x004fe40000000034 */
[----:B------:R-:W-:-:S02]  /*0a60*/  PRMT R53, R49, 0x7632, R53 ;  /* 0x0000763231357816 */ /* 0x000fc40000000035 */
[----:B------:R-:W-:Y:S02]  /*0a70*/  PRMT R54, R50, 0x7632, R54 ;  /* 0x0000763232367816 */ /* 0x000fe40000000036 */
[----:B------:R-:W-:Y:S02]  /*0a80*/  PRMT R55, R51, 0x7632, R55 ;  /* 0x0000763233377816 */ /* 0x000fe40000000037 */
[----:B------:R-:W-:Y:S02]  /*0a90*/  SHF.L.U32 R48, R48, 0x10, RZ ;  /* 0x0000001030307819 */ /* 0x000fe400000006ff */
[----:B------:R-:W-:Y:S02]  /*0aa0*/  SHF.L.U32 R49, R49, 0x10, RZ ;  /* 0x0000001031317819 */ /* 0x000fe400000006ff */
[----:B------:R-:W-:Y:S02]  /*0ab0*/  SHF.L.U32 R50, R50, 0x10, RZ ;  /* 0x0000001032327819 */ /* 0x000fe400000006ff */
[----:B------:R-:W-:-:S02]  /*0ac0*/  SHF.L.U32 R51, R51, 0x10, RZ ;  /* 0x0000001033337819 */ /* 0x000fc400000006ff */
[----:B------:R-:W-:Y:S02]  /*0ad0*/  SHF.L.U32 R52, R52, 0x10, RZ ;  /* 0x0000001034347819 */ /* 0x000fe400000006ff */
[----:B------:R-:W-:Y:S02]  /*0ae0*/  SHF.L.U32 R53, R53, 0x10, RZ ;  /* 0x0000001035357819 */ /* 0x000fe400000006ff */
[----:B------:R-:W-:Y:S02]  /*0af0*/  SHF.L.U32 R54, R54, 0x10, RZ ;  /* 0x0000001036367819 */ /* 0x000fe400000006ff */
[----:B01----:R-:W-:-:S07]  /*0b00*/  SHF.L.U32 R55, R55, 0x10, RZ ;  /* 0x0000001037377819 */ /* 0x003fce00000006ff */
.L_x_483:
[----:B--2---:R-:W0:Y:S01]  /*0b10*/  S2R R2, SR_TID.X ;  /* 0x0000000000027919 */ /* 0x004e220000002100 */
[----:B------:R-:W-:Y:S02]  /*0b20*/  ULOP3.LUT UR10, UR11, 0x1, URZ, 0xc0, !UPT ;  /* 0x000000010b0a7892 */ /* 0x000fe4000f8ec0ff */
[----:B------:R-:W-:Y:S02]  /*0b30*/  USHF.R.U64 UR22, UR12, 0x1, UR5 ;  /* 0x000000010c167899 */ /* 0x000fe40008001205 */
[----:B------:R-:W-:Y:S02]  /*0b40*/  UIMAD UR14, UR10, 0x140, URZ ;  /* 0x000001400a0e78a4 */ /* 0x000fe4000f8e02ff */
[----:B------:R-:W-:Y:S01]  /*0b50*/  USHF.R.U32.HI UR10, URZ, 0x1, UR5 ;  /* 0x00000001ff0a7899 */ /* 0x000fe20008011605 */
[----:B------:R-:W1:Y:S01]  /*0b60*/  LDCU.64 UR24, c[0x0][0x3b8] ;  /* 0x00007700ff1877ac */ /* 0x000e620008000a00 */
[----:B------:R-:W-:Y:S02]  /*0b70*/  MOV R7, UR22 ;  /* 0x0000001600077c02 */ /* 0x000fe40008000f00 */
[----:B------:R-:W-:-:S02]  /*0b80*/  USHF.L.U64.HI UR21, UR22, 0x5, UR10 ;  /* 0x0000000516157899 */ /* 0x000fc4000801020a */
[----:B------:R-:W-:Y:S01]  /*0b90*/  USHF.L.U32 UR18, UR19, 0x6, URZ ;  /* 0x0000000613127899 */ /* 0x000fe200080006ff */
[----:B------:R-:W2:Y:S03]  /*0ba0*/  LDCU.64 UR26, c[0x0][0x3a0] ;  /* 0x00007400ff1a77ac */ /* 0x000ea60008000a00 */
[----:B------:R-:W-:Y:S02]  /*0bb0*/  MOV R3, UR21 ;  /* 0x0000001500037c02 */ /* 0x000fe40008000f00 */
[----:B------:R-:W-:Y:S01]  /*0bc0*/  MOV R9, UR18 ;  /* 0x0000001200097c02 */ /* 0x000fe20008000f00 */
[----:B------:R-:W-:Y:S01]  /*0bd0*/  UIMAD UR10, UR10, 0xa0000, URZ ;  /* 0x000a00000a0a78a4 */ /* 0x000fe2000f8e02ff */
        /* <DEDUP_REMOVED lines=9> */
[----:B------:R-:W-:Y:S01]  /*0c70*/  LEA R4, R113, UR14, 0x2 ;  /* 0x0000000e71047c11 */ /* 0x000fe2000f8e10ff */
[----:B------:R-:W-:-:S03]  /*0c80*/  USHF.L.U32 UR14, UR22, 0x5, URZ ;  /* 0x00000005160e7899 */ /* 0x000fc600080006ff */
[----:B------:R-:W-:-:S03]  /*0c90*/  LOP3.LUT R0, R4, 0xffff, RZ, 0xc0, !PT ;  /* 0x0000ffff04007812 */ /* 0x000fc600078ec0ff */
[----:B------:R-:W-:Y:S02]  /*0ca0*/  MOV R2, UR14 ;  /* 0x0000000e00027c02 */ /* 0x000fe40008000f00 */
[----:B------:R-:W-:-:S05]  /*0cb0*/  IMAD R0, R0, 0x667, RZ ;  /* 0x0000066700007824 */ /* 0x000fca00078e02ff */
[----:B------:R-:W-:Y:S02]  /*0cc0*/  SHF.R.U32.HI R5, RZ, 0x10, R0 ;  /* 0x00000010ff057819 */ /* 0x000fe40000011600 */
[----:B------:R-:W-:-:S03]  /*0cd0*/  LOP3.LUT R0, R164, 0x3c0, R9, 0xf8, !PT ;  /* 0x000003c0a4007812 */ /* 0x000fc600078ef809 */
[----:B------:R-:W-:-:S04]  /*0ce0*/  IMAD.WIDE.U32 R2, R5, 0x2, R2 ;  /* 0x0000000205027825 */ /* 0x000fc800078e0002 */
[----:B------:R-:W-:Y:S02]  /*0cf0*/  HFMA2 R5, -RZ, RZ, 0, 0 ;  /* 0x00000000ff057431 */ /* 0x000fe400000001ff */
[----:B------:R-:W-:Y:S01]  /*0d00*/  IMAD R163, R0, 0x280, RZ ;  /* 0x0000028000a37824 */ /* 0x000fe200078e02ff */
[----:B-1----:R-:W-:Y:S01]  /*0d10*/  LEA R6, P0, R2, UR24, 0x2 ;  /* 0x0000001802067c11 */ /* 0x002fe2000f8010ff */
[----:B------:R-:W-:-:S03]  /*0d20*/  IMAD.WIDE.U32 R4, R7, 0xa0000, R4 ;  /* 0x000a000007047825 */ /* 0x000fc600078e0004 */
[----:B------:R-:W-:Y:S01]  /*0d30*/  LEA.HI.X R7, R2, UR25, R3, 0x2, P0 ;  /* 0x0000001902077c11 */ /* 0x000fe200080f1403 */
[----:B------:R-:W0:Y:S01]  /*0d40*/  LDCU.64 UR24, c[0x0][0x398] ;  /* 0x00007300ff1877ac */ /* 0x000e220008000a00 */
[----:B------:R-:W-:-:S04]  /*0d50*/  IADD3 R163, P1, PT, R163, R4, RZ ;  /* 0x00000004a3a37210 */ /* 0x000fc80007f3e0ff */
[----:B------:R-:W3:Y:S01]  /*0d60*/  LDG.E.64.CONSTANT R6, desc[UR16][R6.64] ;  /* 0x0000001006067981 */ /* 0x000ee2000c1e9b00 */
[----:B------:R-:W-:Y:S01]  /*0d70*/  IADD3.X R4, PT, PT, R5, UR10, RZ, P1, !PT ;  /* 0x0000000a05047c10 */ /* 0x000fe20008ffe4ff */
[----:B------:R-:W3:Y:S01]  /*0d80*/  LDCU UR10, c[0x0][0x3c0] ;  /* 0x00007800ff0a77ac */ /* 0x000ee20008000800 */
[C---:B------:R-:W-:Y:S02]  /*0d90*/  SHF.L.U32 R162, R163.reuse, 0x1, RZ ;  /* 0x00000001a3a27819 */ /* 0x040fe400000006ff */
[----:B------:R-:W-:Y:S02]  /*0da0*/  SHF.L.U64.HI R163, R163, 0x1, R4 ;  /* 0x00000001a3a37819 */ /* 0x000fe40000010204 */
[----:B--2---:R-:W-:-:S04]  /*0db0*/  IADD3 R26, P0, PT, R162, UR26, RZ ;  /* 0x0000001aa21a7c10 */ /* 0x004fc8000ff1e0ff */
[----:B------:R-:W-:-:S05]  /*0dc0*/  IADD3.X R27, PT, PT, R163, UR27, RZ, P0, !PT ;  /* 0x0000001ba31b7c10 */ /* 0x000fca00087fe4ff */
[----:B------:R-:W2:Y:S04]  /*0dd0*/  LDG.E.64.CONSTANT R32, desc[UR16][R26.64] ;  /* 0x000000101a207981 */ /* 0x000ea8000c1e9b00 */
[----:B------:R-:W4:Y:S04]  /*0de0*/  LDG.E.64.CONSTANT R14, desc[UR16][R26.64+0x2800] ;  /* 0x002800101a0e7981 */ /* 0x000f28000c1e9b00 */
        /* <DEDUP_REMOVED lines=8> */
[----:B------:R-:W5:Y:S01]  /*0e70*/  LDG.E.64.CONSTANT R86, desc[UR16][R26.64+0xc800] ;  /* 0x00c800101a567981 */ /* 0x000f62000c1e9b00 */
[----:B0-----:R-:W-:-:S04]  /*0e80*/  IADD3 R2, P0, PT, R162, UR24, RZ ;  /* 0x00000018a2027c10 */ /* 0x001fc8000ff1e0ff */
[----:B------:R-:W-:-:S05]  /*0e90*/  IADD3.X R3, PT, PT, R163, UR25, RZ, P0, !PT ;  /* 0x00000019a3037c10 */ /* 0x000fca00087fe4ff */
[----:B------:R-:W5:Y:S01]  /*0ea0*/  LDG.E.64.CONSTANT R40, desc[UR16][R2.64+0x2800] ;  /* 0x0028001002287981 */ /* 0x000f62000c1e9b00 */
[----:B---3--:R-:W-:-:S04]  /*0eb0*/  FADD.FTZ R7, R7, UR10 ;  /* 0x0000000a07077e21 */ /* 0x008fc80008010000 */
[----:B------:R-:W0:Y:S01]  /*0ec0*/  MUFU.RSQ R56, R7 ;  /* 0x0000000700387308 */ /* 0x000e220000001400 */
[----:B--2---:R-:W-:-:S05]  /*0ed0*/  SHF.L.U32 R5, R32, 0x10, RZ ;  /* 0x0000001020057819 */ /* 0x004fca00000006ff */
[----:B------:R-:W-:-:S04]  /*0ee0*/  FADD.FTZ R5, -R6, R5 ;  /* 0x0000000506057221 */ /* 0x000fc80000010100 */
[----:B0-----:R-:W-:Y:S02]  /*0ef0*/  FMUL.FTZ R0, R56, R5 ;  /* 0x0000000538007220 */ /* 0x001fe40000410000 */
[----:B------:R-:W2:Y:S01]  /*0f00*/  LDG.E.64.CONSTANT R4, desc[UR16][R2.64] ;  /* 0x0000001002047981 */ /* 0x000ea2000c1e9b00 */
[----:B------:R-:W-:-:S05]  /*0f10*/  SHF.L.U32 R23, R33, 0x10, RZ ;  /* 0x0000001021177819 */ /* 0x000fca00000006ff */
[----:B------:R-:W-:-:S04]  /*0f20*/  FADD.FTZ R23, -R6, R23 ;  /* 0x0000001706177221 */ /* 0x000fc80000010100 */
[----:B------:R-:W-:Y:S01]  /*0f30*/  FMUL.FTZ R153, R56, R23 ;  /* 0x0000001738997220 */ /* 0x000fe20000410000 */
[----:B----4-:R-:W-:-:S05]  /*0f40*/  SHF.L.U32 R23, R14, 0x10, RZ ;  /* 0x000000100e177819 */ /* 0x010fca00000006ff */
[----:B------:R-:W-:-:S04]  /*0f50*/  FADD.FTZ R23, -R6, R23 ;  /* 0x0000001706177221 */ /* 0x000fc80000010100 */
[----:B------:R-:W-:Y:S01]  /*0f60*/  FMUL.FTZ R147, R56, R23 ;  /* 0x0000001738937220 */ /* 0x000fe20000410000 */
[----:B-----5:R-:W-:-:S05]  /*0f70*/  SHF.L.U32 R23, R20, 0x10, RZ ;  /* 0x0000001014177819 */ /* 0x020fca00000006ff */
[----:B------:R-:W-:-:S04]  /*0f80*/  FADD.FTZ R23, -R6, R23 ;  /* 0x0000001706177221 */ /* 0x000fc80000010100 */
[----:B------:R-:W-:Y:S02]  /*0f90*/  FMUL.FTZ R57, R56, R23 ;  /* 0x0000001738397220 */ /* 0x000fe40000410000 */
[----:B------:R-:W3:Y:S01]  /*0fa0*/  LDG.E.64.CONSTANT R22, desc[UR16][R2.64+0x1400] ;  /* 0x0014001002167981 */ /* 0x000ee2000c1e9b00 */
[----:B------:R-:W-:-:S05]  /*0fb0*/  SHF.L.U32 R7, R25, 0x10, RZ ;  /* 0x0000001019077819 */ /* 0x000fca00000006ff */
[----:B------:R-:W-:-:S04]  /*0fc0*/  FADD.FTZ R7, -R6, R7 ;  /* 0x0000000706077221 */ /* 0x000fc80000010100 */
[----:B------:R-:W-:Y:S01]  /*0fd0*/  FMUL.FTZ R149, R56, R7 ;  /* 0x0000000738957220 */ /* 0x000fe20000410000 */
[----:B------:R-:W-:Y:S02]  /*0fe0*/  SHF.L.U32 R7, R15, 0x10, RZ ;  /* 0x000000100f077819 */ /* 0x000fe400000006ff */
[----:B------:R-:W-:-:S03]  /*0ff0*/  SHF.L.U32 R37, R12, 0x10, RZ ;  /* 0x000000100c257819 */ /* 0x000fc600000006ff */
[----:B------:R-:W-:-:S04]  /*1000*/  FADD.FTZ R7, -R6, R7 ;  /* 0x0000000706077221 */ /* 0x000fc80000010100 */
[----:B------:R-:W-:Y:S01]  /*1010*/  FMUL.FTZ R145, R56, R7 ;  /* 0x0000000738917220 */ /* 0x000fe20000410000 */
[----:B------:R-:W-:Y:S01]  /*1020*/  SHF.L.U32 R7, R21, 0x10, RZ ;  /* 0x0000001015077819 */ /* 0x000fe200000006ff */
[----:B------:R-:W-:-:S04]  /*1030*/  FADD.FTZ R37, -R6, R37 ;  /* 0x0000002506257221 */ /* 0x000fc80000010100 */
[----:B------:R-:W-:Y:S01]  /*1040*/  FADD.FTZ R7, -R6, R7 ;  /* 0x0000000706077221 */ /* 0x000fe20000010100 */
[----:B------:R-:W-:Y:S01]  /*1050*/  FMUL.FTZ R59, R56, R37 ;  /* 0x00000025383b7220 */ /* 0x000fe20000410000 */
[----:B------:R-:W-:Y:S02]  /*1060*/  SHF.L.U32 R37, R10, 0x10, RZ ;  /* 0x000000100a257819 */ /* 0x000fe400000006ff */
[----:B------:R-:W-:Y:S01]  /*1070*/  FMUL.FTZ R58, R56, R7 ;  /* 0x00000007383a7220 */ /* 0x000fe20000410000 */
[----:B------:R-:W-:Y:S02]  /*1080*/  SHF.L.U32 R7, R13, 0x10, RZ ;  /* 0x000000100d077819 */ /* 0x000fe400000006ff */
[----:B------:R-:W-:-:S03]  /*1090*/  FADD.FTZ R37, -R6, R37 ;  /* 0x0000002506257221 */ /* 0x000fc60000010100 */
        /* <DEDUP_REMOVED lines=17> */
[C---:B------:R-:W-:Y:S02]  /*11b0*/  FADD.FTZ R67, -R6.reuse, R37 ;  /* 0x0000002506437221 */ /* 0x040fe40000010100 */
[----:B------:R-:W4:Y:S01]  /*11c0*/  LDG.E.64.CONSTANT R36, desc[UR16][R2.64+0x3c00] ;  /* 0x003c001002247981 */ /* 0x000f22000c1e9b00 */
[----:B------:R-:W-:-:S04]  /*11d0*/  FADD.FTZ R7, -R6, R7 ;  /* 0x0000000706077221 */ /* 0x000fc80000010100 */
[----:B------:R-:W-:Y:S01]  /*11e0*/  FMUL.FTZ R66, R56, R7 ;  /* 0x0000000738427220 */ /* 0x000fe20000410000 */
[----:B------:R-:W-:Y:S02]  /*11f0*/  SHF.L.U32 R7, R29, 0x10, RZ ;  /* 0x000000101d077819 */ /* 0x000fe400000006ff */
[----:B------:R-:W-:-:S03]  /*1200*/  SHF.L.U32 R71, R8, 0x10, RZ ;  /* 0x0000001008477819 */ /* 0x000fc600000006ff */
[----:B------:R-:W-:-:S04]  /*1210*/  FADD.FTZ R69, -R6, R7 ;  /* 0x0000000706457221 */ /* 0x000fc80000010100 */
[----:B------:R-:W-:Y:S01]  /*1220*/  FMUL.FTZ R68, R56, R69 ;  /* 0x0000004538447220 */ /* 0x000fe20000410000 */
[----:B------:R-:W-:Y:S01]  /*1230*/  FADD.FTZ R69, -R6, R71 ;  /* 0x0000004706457221 */ /* 0x000fe20000010100 */
[----:B------:R-:W-:Y:S02]  /*1240*/  SHF.L.U32 R71, R9, 0x10, RZ ;  /* 0x0000001009477819 */ /* 0x000fe400000006ff */
[----:B------:R-:W-:Y:S02]  /*1250*/  SHF.L.U32 R73, R86, 0x10, RZ ;  /* 0x0000001056497819 */ /* 0x000fe400000006ff */
[----:B------:R-:W-:Y:S01]  /*1260*/  PRMT R32, R32, 0x7632, R32 ;  /* 0x0000763220207816 */ /* 0x000fe20000000020 */
[----:B------:R-:W-:Y:S01]  /*1270*/  FADD.FTZ R71, -R6, R71 ;  /* 0x0000004706477221 */ /* 0x000fe20000010100 */
[----:B------:R-:W-:-:S03]  /*1280*/  PRMT R8, R33, 0x7632, R8 ;  /* 0x0000763221087816 */ /* 0x000fc60000000008 */
[----:B------:R-:W-:Y:S01]  /*1290*/  FMUL.FTZ R70, R56, R71 ;  /* 0x0000004738467220 */ /* 0x000fe20000410000 */
[----:B------:R-:W-:Y:S01]  /*12a0*/  FADD.FTZ R71, -R6, R73 ;  /* 0x0000004906477221 */ /* 0x000fe20000010100 */
[----:B------:R-:W-:Y:S02]  /*12b0*/  SHF.L.U32 R73, R32, 0x10, RZ ;  /* 0x0000001020497819 */ /* 0x000fe400000006ff */
[----:B------:R-:W5:Y:S01]  /*12c0*/  LDG.E.64.CONSTANT R32, desc[UR16][R2.64+0x5000] ;  /* 0x0050001002207981 */ /* 0x000f62000c1e9b00 */
[C---:B------:R-:W-:Y:S02]  /*12d0*/  SHF.L.U32 R31, R24.reuse, 0x10, RZ ;  /* 0x00000010181f7819 */ /* 0x040fe400000006ff */
[----:B------:R-:W-:Y:S01]  /*12e0*/  PRMT R24, R24, 0x7632, R24 ;  /* 0x0000763218187816 */ /* 0x000fe20000000018 */
[----:B------:R-:W-:Y:S01]  /*12f0*/  FADD.FTZ R73, -R6, R73 ;  /* 0x0000004906497221 */ /* 0x000fe20000010100 */
[----:B------:R-:W-:Y:S02]  /*1300*/  SHF.L.U32 R89, R8, 0x10, RZ ;  /* 0x0000001008597819 */ /* 0x000fe400000006ff */
[----:B------:R-:W-:Y:S01]  /*1310*/  SHF.L.U32 R111, R24, 0x10, RZ ;  /* 0x00000010186f7819 */ /* 0x000fe200000006ff */
[----:B------:R-:W-:Y:S01]  /*1320*/  FMUL.FTZ R154, R56, R73 ;  /* 0x00000049389a7220 */ /* 0x000fe20000410000 */
[----:B------:R-:W-:Y:S01]  /*1330*/  PRMT R8, R25, 0x7632, R8 ;  /* 0x0000763219087816 */ /* 0x000fe20000000008 */
[----:B------:R-:W-:Y:S01]  /*1340*/  FADD.FTZ R73, -R6, R89 ;  /* 0x0000005906497221 */ /* 0x000fe20000010100 */
[----:B------:R-:W-:Y:S01]  /*1350*/  PRMT R14, R14, 0x7632, R14 ;  /* 0x000076320e0e7816 */ /* 0x000fe2000000000e */
[----:B------:R-:W-:-:S02]  /*1360*/  FADD.FTZ R111, -R6, R111 ;  /* 0x0000006f066f7221 */ /* 0x000fc40000010100 */
[----:B------:R-:W-:Y:S01]  /*1370*/  FMUL.FTZ R152, R56, R73 ;  /* 0x0000004938987220 */ /* 0x000fe20000410000 */
[----:B------:R-:W-:Y:S01]  /*1380*/  SHF.L.U32 R73, R8, 0x10, RZ ;  /* 0x0000001008497819 */ /* 0x000fe200000006ff */
[----:B------:R-:W-:Y:S01]  /*1390*/  FMUL.FTZ R150, R56, R111 ;  /* 0x0000006f38967220 */ /* 0x000fe20000410000 */
[----:B------:R-:W-:Y:S02]  /*13a0*/  PRMT R8, R15, 0x7632, R8 ;  /* 0x000076320f087816 */ /* 0x000fe40000000008 */
[----:B------:R-:W-:Y:S02]  /*13b0*/  SHF.L.U32 R111, R14, 0x10, RZ ;  /* 0x000000100e6f7819 */ /* 0x000fe400000006ff */
[----:B------:R-:W5:Y:S01]  /*13c0*/  LDG.E.64.CONSTANT R14, desc[UR16][R2.64+0x6400] ;  /* 0x00640010020e7981 */ /* 0x000f62000c1e9b00 */
[----:B------:R-:W-:-:S04]  /*13d0*/  FFMA.FTZ R90, R48, R0, R50 ;  /* 0x00000000305a7223 */ /* 0x000fc80000010032 */
[----:B------:R-:W-:-:S06]  /*13e0*/  FMUL.FTZ R75, R90, -1.4426950216293334961 ;  /* 0xbfb8aa3b5a4b7820 */ /* 0x000fcc0000410000 */
[----:B------:R-:W0:Y:S01]  /*13f0*/  MUFU.EX2 R75, R75 ;  /* 0x0000004b004b7308 */ /* 0x000e220000000800 */
[----:B------:R-:W-:Y:S01]  /*1400*/  FMUL.FTZ R71, R56, R71 ;  /* 0x0000004738477220 */ /* 0x000fe20000410000 */
[----:B------:R-:W-:Y:S01]  /*1410*/  FADD.FTZ R73, -R6, R73 ;  /* 0x0000004906497221 */ /* 0x000fe20000010100 */
[----:B------:R-:W-:Y:S01]  /*1420*/  FFMA.FTZ R77, R49, R153, R51 ;  /* 0x00000099314d7223 */ /* 0x000fe20000010033 */
[----:B------:R-:W-:Y:S01]  /*1430*/  PRMT R21, R21, 0x7632, R21 ;  /* 0x0000763215157816 */ /* 0x000fe20000000015 */
[----:B------:R-:W-:Y:S01]  /*1440*/  FFMA.FTZ R88, R48, R71, R50 ;  /* 0x0000004730587223 */ /* 0x000fe20000010032 */
[----:B------:R-:W-:Y:S01]  /*1450*/  FMUL.FTZ R148, R56, R73 ;  /* 0x0000004938947220 */ /* 0x000fe20000410000 */
[----:B------:R-:W-:Y:S01]  /*1460*/  FMUL.FTZ R76, R77, -1.4426950216293334961 ;  /* 0xbfb8aa3b4d4c7820 */ /* 0x000fe20000410000 */
[----:B------:R-:W-:Y:S01]  /*1470*/  FFMA.FTZ R114, R52, R154, R54 ;  /* 0x0000009a34727223 */ /* 0x000fe20000010036 */
[----:B------:R-:W-:Y:S01]  /*1480*/  FMUL.FTZ R74, R88, -1.4426950216293334961 ;  /* 0xbfb8aa3b584a7820 */ /* 0x000fe20000410000 */
[----:B------:R-:W1:Y:S01]  /*1490*/  S2R R116, SR_CgaCtaId ;  /* 0x0000000000747919 */ /* 0x000e620000008800 */
[--C-:B------:R-:W-:Y:S01]  /*14a0*/  FFMA.FTZ R129, R53, R148, R55.reuse ;  /* 0x0000009435817223 */ /* 0x100fe20000010037 */
[----:B------:R-:W-:Y:S01]  /*14b0*/  SHF.L.U32 R21, R21, 0x10, RZ ;  /* 0x0000001015157819 */ /* 0x000fe200000006ff */
[----:B------:R-:W-:Y:S01]  /*14c0*/  FMUL.FTZ R72, R114, -1.4426950216293334961 ;  /* 0xbfb8aa3b72487820 */ /* 0x000fe20000410000 */
[----:B------:R-:W-:Y:S01]  /*14d0*/  FFMA.FTZ R132, R53, R152, R55 ;  /* 0x0000009835847223 */ /* 0x000fe20000010037 */
[----:B------:R-:W-:Y:S01]  /*14e0*/  FADD.FTZ R111, -R6, R111 ;  /* 0x0000006f066f7221 */ /* 0x000fe20000010100 */
[----:B0-----:R-:W-:Y:S01]  /*14f0*/  FADD.FTZ R135, R75, 1 ;  /* 0x3f8000004b877421 */ /* 0x001fe20000010000 */
[----:B------:R-:W-:Y:S01]  /*1500*/  PRMT R20, R20, 0x7632, R20 ;  /* 0x0000763214147816 */ /* 0x000fe20000000014 */
[----:B------:R-:W-:Y:S01]  /*1510*/  MUFU.EX2 R76, R76 ;  /* 0x0000004c004c7308 */ /* 0x000fe20000000800 */
[----:B------:R-:W-:Y:S01]  /*1520*/  FADD.FTZ R21, -R6, R21 ;  /* 0x0000001506157221 */ /* 0x000fe20000010100 */
[----:B------:R-:W-:Y:S01]  /*1530*/  FMUL.FTZ R24, R132, -1.4426950216293334961 ;  /* 0xbfb8aa3b84187820 */ /* 0x000fe20000410000 */
[----:B------:R-:W-:Y:S01]  /*1540*/  FMUL.FTZ R146, R56, R111 ;  /* 0x0000006f38927220 */ /* 0x000fe20000410000 */
[----:B------:R-:W-:-:S04]  /*1550*/  PRMT R12, R12, 0x7632, R12 ;  /* 0x000076320c0c7816 */ /* 0x000fc8000000000c */
[----:B------:R0:W-:Y:S01]  /*1560*/  MUFU.EX2 R89, R74 ;  /* 0x0000004a00597308 */ /* 0x0001e20000000800 */
[----:B------:R-:W-:-:S07]  /*1570*/  SHF.L.U32 R111, R20, 0x10, RZ ;  /* 0x00000010146f7819 */ /* 0x000fce00000006ff */
[----:B------:R-:W1:Y:S01]  /*1580*/  MUFU.EX2 R25, R72 ;  /* 0x0000004800197308 */ /* 0x000e620000000800 */
[----:B0-----:R-:W-:-:S07]  /*1590*/  FMUL.FTZ R74, R129, -1.4426950216293334961 ;  /* 0xbfb8aa3b814a7820 */ /* 0x001fce0000410000 */
[----:B------:R-:W0:Y:S08]  /*15a0*/  MUFU.RCP R135, R135 ;  /* 0x0000008700877308 */ /* 0x000e300000001000 */
[----:B------:R1:W-:Y:S01]  /*15b0*/  MUFU.EX2 R20, R74 ;  /* 0x0000004a00147308 */ /* 0x0003e20000000800 */
[----:B------:R-:W-:Y:S01]  /*15c0*/  SHF.L.U32 R73, R8, 0x10, RZ ;  /* 0x0000001008497819 */ /* 0x000fe200000006ff */
[----:B-1----:R-:W-:Y:S01]  /*15d0*/  FMUL.FTZ R74, R56, R21 ;  /* 0x00000015384a7220 */ /* 0x002fe20000410000 */
[----:B------:R-:W-:-:S05]  /*15e0*/  SHF.L.U32 R21, R12, 0x10, RZ ;  /* 0x000000100c157819 */ /* 0x000fca00000006ff */
[----:B------:R-:W1:Y:S01]  /*15f0*/  MUFU.EX2 R24, R24 ;  /* 0x0000001800187308 */ /* 0x000e620000000800 */
[----:B------:R-:W-:Y:S02]  /*1600*/  PRMT R8, R13, 0x7632, R8 ;  /* 0x000076320d087816 */ /* 0x000fe40000000008 */
[----:B------:R-:W5:Y:S01]  /*1610*/  LDG.E.64.CONSTANT R12, desc[UR16][R2.64+0x7800] ;  /* 0x00780010020c7981 */ /* 0x000f62000c1e9b00 */
[----:B------:R-:W-:Y:S01]  /*1620*/  FADD.FTZ R21, -R6, R21 ;  /* 0x0000001506157221 */ /* 0x000fe20000010100 */
[----:B------:R-:W-:-:S03]  /*1630*/  FADD.FTZ R136, R25, 1 ;  /* 0x3f80000019887421 */ /* 0x000fc60000010000 */
[----:B------:R-:W-:Y:S01]  /*1640*/  FMUL.FTZ R75, R56, R21 ;  /* 0x00000015384b7220 */ /* 0x000fe20000410000 */
[----:B------:R-:W-:Y:S01]  /*1650*/  FADD.FTZ R21, R76, 1 ;  /* 0x3f8000004c157421 */ /* 0x000fe20000010000 */
[----:B------:R-:W-:Y:S01]  /*1660*/  FADD.FTZ R31, -R6, R31 ;  /* 0x0000001f061f7221 */ /* 0x000fe20000010100 */
[----:B------:R-:W-:Y:S01]  /*1670*/  MOV R117, 0x400 ;  /* 0x0000040000757802 */ /* 0x000fe20000000f00 */
[----:B0-----:R-:W-:Y:S02]  /*1680*/  FADD.FTZ R25, -R135, 1 ;  /* 0x3f80000087197421 */ /* 0x001fe40000010100 */
[----:B------:R-:W-:Y:S01]  /*1690*/  FMUL.FTZ R151, R56, R31 ;  /* 0x0000001f38977220 */ /* 0x000fe20000410000 */
[----:B------:R-:W0:Y:S01]  /*16a0*/  MUFU.RCP R21, R21 ;  /* 0x0000001500157308 */ /* 0x000e220000001000 */
[----:B------:R-:W-:Y:S01]  /*16b0*/  IADD3 R123, PT, PT, R117, 0x2800, RZ ;  /* 0x00002800757b7810 */ /* 0x000fe20007ffe0ff */
[----:B------:R-:W-:Y:S01]  /*16c0*/  FFMA.FTZ R90, R90, R25, 1 ;  /* 0x3f8000005a5a7423 */ /* 0x000fe20000010019 */
[----:B------:R-:W-:Y:S01]  /*16d0*/  PRMT R25, R11, 0x7632, R25 ;  /* 0x000076320b197816 */ /* 0x000fe20000000019 */
[----:B-1----:R-:W-:Y:S01]  /*16e0*/  FADD.FTZ R11, R24, 1 ;  /* 0x3f800000180b7421 */ /* 0x002fe20000010000 */
[----:B------:R-:W-:Y:S01]  /*16f0*/  FFMA.FTZ R46, R48, R151, R50 ;  /* 0x00000097302e7223 */ /* 0x000fe20000010032 */
[----:B------:R-:W-:-:S03]  /*1700*/  LEA R116, R116, R123, 0x18 ;  /* 0x0000007b74747211 */ /* 0x000fc600078ec0ff */
[----:B------:R-:W-:Y:S01]  /*1710*/  FMUL.FTZ R31, R46, -1.4426950216293334961 ;  /* 0xbfb8aa3b2e1f7820 */ /* 0x000fe20000410000 */
[----:B------:R-:W1:Y:S01]  /*1720*/  MUFU.RCP R11, R11 ;  /* 0x0000000b000b7308 */ /* 0x000e620000001000 */
[----:B------:R-:W-:Y:S01]  /*1730*/  IMAD R113, R113, 0x28, R116 ;  /* 0x0000002871717824 */ /* 0x000fe200078e0274 */
[----:B------:R-:W-:Y:S01]  /*1740*/  PRMT R10, R10, 0x7632, R10 ;  /* 0x000076320a0a7816 */ /* 0x000fe2000000000a */
[----:B------:R-:W-:-:S03]  /*1750*/  FFMA.FTZ R35, R49, R149, R51 ;  /* 0x0000009531237223 */ /* 0x000fc60000010033 */
[----:B------:R-:W-:Y:S02]  /*1760*/  LEA R164, R164, R113, 0x3 ;  /* 0x00000071a4a47211 */ /* 0x000fe400078e18ff */
[----:B------:R-:W1:Y:S01]  /*1770*/  MUFU.EX2 R31, R31 ;  /* 0x0000001f001f7308 */ /* 0x000e620000000800 */
[----:B------:R-:W-:Y:S01]  /*1780*/  SHF.L.U32 R113, R10, 0x10, RZ ;  /* 0x000000100a717819 */ /* 0x000fe200000006ff */
[----:B0-----:R-:W-:Y:S01]  /*1790*/  FADD.FTZ R10, -R21, 1 ;  /* 0x3f800000150a7421 */ /* 0x001fe20000010100 */
[----:B------:R-:W-:Y:S01]  /*17a0*/  FMUL.FTZ R131, R35, -1.4426950216293334961 ;  /* 0xbfb8aa3b23837820 */ /* 0x000fe20000410000 */
[----:B------:R-:W-:Y:S02]  /*17b0*/  FFMA.FTZ R128, R52, R150, R54 ;  /* 0x0000009634807223 */ /* 0x000fe40000010036 */
[----:B------:R-:W-:Y:S01]  /*17c0*/  FFMA.FTZ R10, R77, R10, 1 ;  /* 0x3f8000004d0a7423 */ /* 0x000fe2000001000a */
[----:B------:R-:W-:Y:S01]  /*17d0*/  SHF.L.U32 R25, R25, 0x10, RZ ;  /* 0x0000001019197819 */ /* 0x000fe200000006ff */
[----:B------:R-:W-:Y:S01]  /*17e0*/  FMUL.FTZ R133, R128, -1.4426950216293334961 ;  /* 0xbfb8aa3b80857820 */ /* 0x000fe20000410000 */
[----:B------:R-:W0:Y:S01]  /*17f0*/  MUFU.RCP R136, R136 ;  /* 0x0000008800887308 */ /* 0x000e220000001000 */
[----:B------:R-:W-:Y:S01]  /*1800*/  FMUL.FTZ R21, R21, R10 ;  /* 0x0000000a15157220 */ /* 0x000fe20000410000 */
[----:B-1----:R-:W-:Y:S01]  /*1810*/  FADD.FTZ R10, -R11, 1 ;  /* 0x3f8000000b0a7421 */ /* 0x002fe20000010100 */
[----:B------:R-:W-:-:S02]  /*1820*/  FADD.FTZ R139, -R6, R25 ;  /* 0x00000019068b7221 */ /* 0x000fc40000010100 */
[----:B------:R-:W5:Y:S03]  /*1830*/  LDG.E.64.CONSTANT R24, desc[UR16][R2.64+0x8c00] ;  /* 0x008c001002187981 */ /* 0x000f66000c1e9b00 */
[----:B------:R-:W1:Y:S01]  /*1840*/  MUFU.EX2 R131, R131 ;  /* 0x0000008300837308 */ /* 0x000e620000000800 */
[----:B------:R-:W-:Y:S01]  /*1850*/  FFMA.FTZ R10, R132, R10, 1 ;  /* 0x3f800000840a7423 */ /* 0x000fe2000001000a */
[----:B------:R-:W-:Y:S01]  /*1860*/  FFMA.FTZ R45, R48, R147, R50 ;  /* 0x00000093302d7223 */ /* 0x000fe20000010032 */
[----:B------:R-:W-:-:S05]  /*1870*/  FADD.FTZ R31, R31, 1 ;  /* 0x3f8000001f1f7421 */ /* 0x000fca0000010000 */
[----:B------:R-:W2:Y:S01]  /*1880*/  MUFU.EX2 R133, R133 ;  /* 0x0000008500857308 */ /* 0x000ea20000000800 */
[----:B------:R-:W-:Y:S01]  /*1890*/  FMUL.FTZ R11, R11, R10 ;  /* 0x0000000a0b0b7220 */ /* 0x000fe20000410000 */
[----:B------:R-:W-:Y:S01]  /*18a0*/  FMUL.FTZ R44, R45, -1.4426950216293334961 ;  /* 0xbfb8aa3b2d2c7820 */ /* 0x000fe20000410000 */
[----:B0-----:R-:W-:-:S05]  /*18b0*/  FADD.FTZ R137, -R136, 1 ;  /* 0x3f80000088897421 */ /* 0x001fca0000010100 */
[----:B------:R0:W0:Y:S01]  /*18c0*/  MUFU.RCP R10, R31 ;  /* 0x0000001f000a7308 */ /* 0x0000220000001000 */
[----:B------:R-:W-:Y:S01]  /*18d0*/  FFMA.FTZ R43, R49, R145, R51 ;  /* 0x00000091312b7223 */ /* 0x000fe20000010033 */
[----:B------:R-:W-:Y:S01]  /*18e0*/  SHF.L.U32 R121, R8, 0x10, RZ ;  /* 0x0000001008797819 */ /* 0x000fe200000006ff */
[----:B-1----:R-:W-:Y:S01]  /*18f0*/  FADD.FTZ R131, R131, 1 ;  /* 0x3f80000083837421 */ /* 0x002fe20000010000 */
[----:B------:R-:W-:-:S04]  /*1900*/  FFMA.FTZ R137, R114, R137, 1 ;  /* 0x3f80000072897423 */ /* 0x000fc80000010089 */
[----:B------:R-:W1:Y:S01]  /*1910*/  MUFU.EX2 R44, R44 ;  /* 0x0000002c002c7308 */ /* 0x000e620000000800 */
[----:B------:R-:W-:Y:S01]  /*1920*/  FMUL.FTZ R39, R43, -1.4426950216293334961 ;  /* 0xbfb8aa3b2b277820 */ /* 0x000fe20000410000 */
[----:B------:R-:W-:Y:S01]  /*1930*/  FMUL.FTZ R135, R135, R90 ;  /* 0x0000005a87877220 */ /* 0x000fe20000410000 */
[C---:B--2---:R-:W-:Y:S02]  /*1940*/  PRMT R8, R4.reuse, 0x7632, R8 ;  /* 0x0000763204087816 */ /* 0x044fe40000000008 */
[----:B0-----:R-:W-:-:S03]  /*1950*/  SHF.L.U32 R31, R4, 0x10, RZ ;  /* 0x00000010041f7819 */ /* 0x001fc600000006ff */
[----:B------:R0:W2:Y:S01]  /*1960*/  MUFU.RCP R134, R131 ;  /* 0x0000008300867308 */ /* 0x0000a20000001000 */
[----:B------:R-:W-:Y:S01]  /*1970*/  FADD.FTZ R4, R133, 1 ;  /* 0x3f80000085047421 */ /* 0x000fe20000010000 */
[----:B------:R-:W-:Y:S01]  /*1980*/  SHF.L.U32 R132, R5, 0x10, RZ ;  /* 0x0000001005847819 */ /* 0x000fe200000006ff */
[----:B------:R-:W-:Y:S01]  /*1990*/  FMUL.FTZ R136, R136, R137 ;  /* 0x0000008988887220 */ /* 0x000fe20000410000 */
[----:B------:R-:W-:Y:S01]  /*19a0*/  SHF.L.U32 R133, R8, 0x10, RZ ;  /* 0x0000001008857819 */ /* 0x000fe200000006ff */
[----:B------:R-:W-:Y:S01]  /*19b0*/  FMUL.FTZ R135, R31, R135 ;  /* 0x000000871f877220 */ /* 0x000fe20000410000 */
[----:B------:R-:W-:Y:S01]  /*19c0*/  FADD.FTZ R73, -R6, R73 ;  /* 0x0000004906497221 */ /* 0x000fe20000010100 */
[----:B------:R-:W-:Y:S01]  /*19d0*/  FMUL.FTZ R31, R132, R21 ;  /* 0x00000015841f7220 */ /* 0x000fe20000410000 */
[----:B------:R-:W3:Y:S01]  /*19e0*/  MUFU.EX2 R39, R39 ;  /* 0x0000002700277308 */ /* 0x000ee20000000800 */
[----:B0-----:R-:W-:Y:S01]  /*19f0*/  FMUL.FTZ R131, R133, R136 ;  /* 0x0000008885837220 */ /* 0x001fe20000410000 */
[----:B------:R-:W-:Y:S01]  /*1a00*/  FADD.FTZ R21, -R10, 1 ;  /* 0x3f8000000a157421 */ /* 0x000fe20000010100 */
[----:B------:R-:W-:Y:S01]  /*1a10*/  FADD.FTZ R136, R20, 1 ;  /* 0x3f80000014887421 */ /* 0x000fe20000010000 */
[----:B------:R-:W-:Y:S01]  /*1a20*/  FMUL.FTZ R72, R56, R73 ;  /* 0x0000004938487220 */ /* 0x000fe20000410000 */
[----:B------:R-:W-:Y:S01]  /*1a30*/  FFMA.FTZ R124, R52, R146, R54 ;  /* 0x00000092347c7223 */ /* 0x000fe20000010036 */
[----:B------:R-:W-:Y:S01]  /*1a40*/  PRMT R8, R5, 0x7632, R8 ;  /* 0x0000763205087816 */ /* 0x000fe20000000008 */
[----:B------:R-:W-:Y:S01]  /*1a50*/  FFMA.FTZ R132, R46, R21, 1 ;  /* 0x3f8000002e847423 */ /* 0x000fe20000010015 */
[----:B------:R-:W0:Y:S01]  /*1a60*/  MUFU.RCP R5, R136 ;  /* 0x0000008800057308 */ /* 0x000e220000001000 */
[----:B------:R-:W-:Y:S01]  /*1a70*/  FADD.FTZ R73, -R6, R111 ;  /* 0x0000006f06497221 */ /* 0x000fe20000010100 */
[----:B-1----:R-:W-:Y:S01]  /*1a80*/  FADD.FTZ R133, R44, 1 ;  /* 0x3f8000002c857421 */ /* 0x002fe20000010000 */
[----:B------:R-:W-:Y:S01]  /*1a90*/  FFMA.FTZ R111, R53, R72, R55 ;  /* 0x00000048356f7223 */ /* 0x000fe20000010037 */
[----:B------:R-:W-:Y:S01]  /*1aa0*/  FMUL.FTZ R130, R124, -1.4426950216293334961 ;  /* 0xbfb8aa3b7c827820 */ /* 0x000fe20000410000 */
[----:B------:R-:W-:Y:S01]  /*1ab0*/  SHF.L.U32 R46, R8, 0x10, RZ ;  /* 0x00000010082e7819 */ /* 0x000fe200000006ff */
[----:B------:R-:W-:Y:S01]  /*1ac0*/  FMUL.FTZ R44, R10, R132 ;  /* 0x000000840a2c7220 */ /* 0x000fe20000410000 */
[----:B------:R-:W5:Y:S01]  /*1ad0*/  LDG.E.64.CONSTANT R20, desc[UR16][R26.64+0xdc00] ;  /* 0x00dc00101a147981 */ /* 0x000f62000c1e9b00 */
[----:B------:R2:W-:Y:S01]  /*1ae0*/  MUFU.RCP R132, R133 ;  /* 0x0000008500847308 */ /* 0x0005e20000001000 */
[----:B------:R-:W-:Y:S01]  /*1af0*/  FMUL.FTZ R127, R111, -1.4426950216293334961 ;  /* 0xbfb8aa3b6f7f7820 */ /* 0x000fe20000410000 */
[----:B------:R-:W-:-:S02]  /*1b00*/  FMUL.FTZ R46, R46, R11 ;  /* 0x0000000b2e2e7220 */ /* 0x000fc40000410000 */
[----:B------:R-:W5:Y:S01]  /*1b10*/  LDG.E.64.CONSTANT R10, desc[UR16][R2.64+0xa000] ;  /* 0x00a00010020a7981 */ /* 0x000f62000c1e9b00 */
[----:B--2---:R-:W-:-:S03]  /*1b20*/  FADD.FTZ R133, -R134, 1 ;  /* 0x3f80000086857421 */ /* 0x004fc60000010100 */
[----:B------:R-:W1:Y:S01]  /*1b30*/  MUFU.EX2 R130, R130 ;  /* 0x0000008200827308 */ /* 0x000e620000000800 */
[----:B------:R-:W-:Y:S01]  /*1b40*/  FFMA.FTZ R133, R35, R133, 1 ;  /* 0x3f80000023857423 */ /* 0x000fe20000010085 */
[----:B---3--:R-:W-:Y:S01]  /*1b50*/  FADD.FTZ R35, R39, 1 ;  /* 0x3f80000027237421 */ /* 0x008fe20000010000 */
[----:B------:R-:W-:-:S05]  /*1b60*/  FFMA.FTZ R38, R48, R57, R50 ;  /* 0x0000003930267223 */ /* 0x000fca0000010032 */
[----:B------:R-:W2:Y:S01]  /*1b70*/  MUFU.EX2 R127, R127 ;  /* 0x0000007f007f7308 */ /* 0x000ea20000000800 */
[----:B------:R-:W-:Y:S01]  /*1b80*/  FMUL.FTZ R39, R134, R133 ;  /* 0x0000008586277220 */ /* 0x000fe20000410000 */
[----:B------:R-:W-:-:S06]  /*1b90*/  FMUL.FTZ R42, R38, -1.4426950216293334961 ;  /* 0xbfb8aa3b262a7820 */ /* 0x000fcc0000410000 */
[----:B------:R0:W-:Y:S08]  /*1ba0*/  MUFU.RCP R133, R35 ;  /* 0x0000002300857308 */ /* 0x0001f00000001000 */
[----:B------:R-:W3:Y:S01]  /*1bb0*/  MUFU.RCP R4, R4 ;  /* 0x0000000400047308 */ /* 0x000ee20000001000 */
[----:B0-----:R-:W-:-:S04]  /*1bc0*/  FADD.FTZ R35, -R5, 1 ;  /* 0x3f80000005237421 */ /* 0x001fc80000010100 */
[----:B------:R-:W-:Y:S01]  /*1bd0*/  FFMA.FTZ R129, R129, R35, 1 ;  /* 0x3f80000081817423 */ /* 0x000fe20000010023 */
[----:B------:R-:W-:Y:S02]  /*1be0*/  SHF.L.U32 R35, R22, 0x10, RZ ;  /* 0x0000001016237819 */ /* 0x000fe400000006ff */
[----:B------:R-:W0:Y:S01]  /*1bf0*/  MUFU.EX2 R42, R42 ;  /* 0x0000002a002a7308 */ /* 0x000e220000000800 */
[----:B-1----:R-:W-:Y:S01]  /*1c00*/  FADD.FTZ R136, R130, 1 ;  /* 0x3f80000082887421 */ /* 0x002fe20000010000 */
[----:B------:R-:W-:Y:S01]  /*1c10*/  FFMA.FTZ R47, R49, R58, R51 ;  /* 0x0000003a312f7223 */ /* 0x000fe20000010033 */
[----:B------:R-:W-:Y:S01]  /*1c20*/  FMUL.FTZ R35, R35, R44 ;  /* 0x0000002c23237220 */ /* 0x000fe20000410000 */
[C---:B------:R-:W-:Y:S02]  /*1c30*/  SHF.L.U32 R44, R23.reuse, 0x10, RZ ;  /* 0x00000010172c7819 */ /* 0x040fe400000006ff */
[----:B------:R-:W-:Y:S01]  /*1c40*/  PRMT R130, R23, 0x7632, R130 ;  /* 0x0000763217827816 */ /* 0x000fe20000000082 */
[----:B--2---:R-:W-:Y:S01]  /*1c50*/  FADD.FTZ R23, R127, 1 ;  /* 0x3f8000007f177421 */ /* 0x004fe20000010000 */
[----:B------:R-:W-:Y:S01]  /*1c60*/  PRMT R137, R22, 0x7632, R137 ;  /* 0x0000763216897816 */ /* 0x000fe20000000089 */
[----:B------:R-:W-:Y:S01]  /*1c70*/  FMUL.FTZ R91, R47, -1.4426950216293334961 ;  /* 0xbfb8aa3b2f5b7820 */ /* 0x000fe20000410000 */
[----:B------:R-:W1:Y:S01]  /*1c80*/  MUFU.RCP R22, R136 ;  /* 0x0000008800167308 */ /* 0x000e620000001000 */
[----:B---3--:R-:W-:Y:S01]  /*1c90*/  FADD.FTZ R134, -R4, 1 ;  /* 0x3f80000004867421 */ /* 0x008fe20000010100 */
[----:B------:R-:W-:-:S03]  /*1ca0*/  FMUL.FTZ R73, R56, R73 ;  /* 0x0000004938497220 */ /* 0x000fc60000410000 */
[----:B------:R-:W-:-:S03]  /*1cb0*/  FFMA.FTZ R128, R128, R134, 1 ;  /* 0x3f80000080807423 */ /* 0x000fc60000010086 */
[----:B------:R-:W2:Y:S01]  /*1cc0*/  MUFU.RCP R23, R23 ;  /* 0x0000001700177308 */ /* 0x000ea20000001000 */
[----:B0-----:R-:W-:Y:S01]  /*1cd0*/  FADD.FTZ R134, R42, 1 ;  /* 0x3f8000002a867421 */ /* 0x001fe20000010000 */
[----:B------:R-:W-:Y:S01]  /*1ce0*/  FFMA.FTZ R119, R52, R73, R54 ;  /* 0x0000004934777223 */ /* 0x000fe20000010036 */
[----:B------:R-:W-:-:S05]  /*1cf0*/  FMUL.FTZ R42, R4, R128 ;  /* 0x00000080042a7220 */ /* 0x000fca0000410000 */
[----:B------:R-:W0:Y:S01]  /*1d00*/  MUFU.EX2 R91, R91 ;  /* 0x0000005b005b7308 */ /* 0x000e220000000800 */
[----:B------:R-:W-:Y:S01]  /*1d10*/  FMUL.FTZ R129, R5, R129 ;  /* 0x0000008105817220 */ /* 0x000fe20000410000 */
[----:B------:R-:W-:Y:S01]  /*1d20*/  FFMA.FTZ R120, R53, R74, R55 ;  /* 0x0000004a35787223 */ /* 0x000fe20000010037 */
[----:B------:R-:W3:Y:S01]  /*1d30*/  LDG.E.64.CONSTANT R4, desc[UR16][R26.64+0xf000] ;  /* 0x00f000101a047981 */ /* 0x000ee2000c1e9b00 */
[----:B------:R-:W-:Y:S01]  /*1d40*/  FMUL.FTZ R125, R119, -1.4426950216293334961 ;  /* 0xbfb8aa3b777d7820 */ /* 0x000fe20000410000 */
[----:B------:R-:W-:Y:S01]  /*1d50*/  SHF.L.U32 R137, R137, 0x10, RZ ;  /* 0x0000001089897819 */ /* 0x000fe200000006ff */
[----:B------:R-:W-:Y:S01]  /*1d60*/  FMUL.FTZ R126, R120, -1.4426950216293334961 ;  /* 0xbfb8aa3b787e7820 */ /* 0x000fe20000410000 */
[----:B-1----:R-:W-:Y:S01]  /*1d70*/  FADD.FTZ R127, -R22, 1 ;  /* 0x3f800000167f7421 */ /* 0x002fe20000010100 */
[----:B------:R-:W-:Y:S01]  /*1d80*/  SHF.L.U32 R130, R130, 0x10, RZ ;  /* 0x0000001082827819 */ /* 0x000fe200000006ff */
[----:B------:R-:W-:Y:S01]  /*1d90*/  FMUL.FTZ R39, R44, R39 ;  /* 0x000000272c277220 */ /* 0x000fe20000410000 */
[----:B------:R-:W1:Y:S01]  /*1da0*/  MUFU.EX2 R125, R125 ;  /* 0x0000007d007d7308 */ /* 0x000e620000000800 */
[----:B------:R-:W-:Y:S01]  /*1db0*/  FFMA.FTZ R127, R124, R127, 1 ;  /* 0x3f8000007c7f7423 */ /* 0x000fe2000001007f */
[----:B------:R-:W-:Y:S01]  /*1dc0*/  FMUL.FTZ R44, R137, R42 ;  /* 0x0000002a892c7220 */ /* 0x000fe20000410000 */
[----:B--2---:R-:W-:Y:S01]  /*1dd0*/  FADD.FTZ R124, -R23, 1 ;  /* 0x3f800000177c7421 */ /* 0x004fe20000010100 */
[----:B------:R-:W-:Y:S01]  /*1de0*/  FMUL.FTZ R42, R130, R129 ;  /* 0x00000081822a7220 */ /* 0x000fe20000410000 */
[----:B0-----:R-:W-:-:S03]  /*1df0*/  FADD.FTZ R129, R91, 1 ;  /* 0x3f8000005b817421 */ /* 0x001fc60000010000 */
[----:B------:R-:W0:Y:S01]  /*1e00*/  MUFU.EX2 R126, R126 ;  /* 0x0000007e007e7308 */ /* 0x000e220000000800 */
[----:B------:R-:W-:Y:S01]  /*1e10*/  FFMA.FTZ R124, R111, R124, 1 ;  /* 0x3f8000006f7c7423 */ /* 0x000fe2000001007c */
[----:B------:R-:W-:-:S06]  /*1e20*/  PRMT R91, R18, 0x7632, R91 ;  /* 0x00007632125b7816 */ /* 0x000fcc000000005b */
[----:B------:R2:W-:Y:S01]  /*1e30*/  MUFU.RCP R18, R129 ;  /* 0x0000008100127308 */ /* 0x0005e20000001000 */
[----:B------:R-:W-:Y:S01]  /*1e40*/  FFMA.FTZ R92, R48, R59, R50 ;  /* 0x0000003b305c7223 */ /* 0x000fe20000010032 */
[----:B------:R-:W-:Y:S01]  /*1e50*/  FFMA.FTZ R109, R49, R60, R51 ;  /* 0x0000003c316d7223 */ /* 0x000fe20000010033 */
[----:B--2---:R-:W-:Y:S01]  /*1e60*/  FMUL.FTZ R129, R22, R127 ;  /* 0x0000007f16817220 */ /* 0x004fe20000410000 */
[----:B------:R-:W-:Y:S02]  /*1e70*/  FMUL.FTZ R127, R23, R124 ;  /* 0x0000007c177f7220 */ /* 0x000fe40000410000 */
[----:B------:R-:W2:Y:S01]  /*1e80*/  LDG.E.64.CONSTANT R22, desc[UR16][R2.64+0xb400] ;  /* 0x00b4001002167981 */ /* 0x000ea2000c1e9b00 */
[----:B------:R-:W-:Y:S01]  /*1e90*/  FADD.FTZ R121, -R6, R121 ;  /* 0x0000007906797221 */ /* 0x000fe20000010100 */
[----:B------:R4:W0:Y:S01]  /*1ea0*/  MUFU.RCP R128, R134 ;  /* 0x0000008600807308 */ /* 0x0008220000001000 */
[----:B------:R-:W-:Y:S01]  /*1eb0*/  FFMA.FTZ R117, R52, R75, R54 ;  /* 0x0000004b34757223 */ /* 0x000fe20000010036 */
[----:B------:R-:W-:Y:S01]  /*1ec0*/  FADD.FTZ R130, -R133, 1 ;  /* 0x3f80000085827421 */ /* 0x000fe20000010100 */
[----:B------:R-:W-:Y:S01]  /*1ed0*/  FMUL.FTZ R115, R92, -1.4426950216293334961 ;  /* 0xbfb8aa3b5c737820 */ /* 0x000fe20000410000 */
[----:B------:R-:W-:Y:S01]  /*1ee0*/  FMUL.FTZ R112, R109, -1.4426950216293334961 ;  /* 0xbfb8aa3b6d707820 */ /* 0x000fe20000410000 */
[----:B-1----:R-:W-:Y:S01]  /*1ef0*/  FADD.FTZ R125, R125, 1 ;  /* 0x3f8000007d7d7421 */ /* 0x002fe20000010000 */
[----:B------:R-:W-:Y:S01]  /*1f00*/  FMUL.FTZ R76, R56, R121 ;  /* 0x00000079384c7220 */ /* 0x000fe20000410000 */
[----:B----4-:R-:W-:Y:S01]  /*1f10*/  FADD.FTZ R134, -R132, 1 ;  /* 0x3f80000084867421 */ /* 0x010fe20000010100 */
[----:B0-----:R-:W-:Y:S01]  /*1f20*/  FADD.FTZ R126, R126, 1 ;  /* 0x3f8000007e7e7421 */ /* 0x001fe20000010000 */
[----:B------:R-:W-:Y:S01]  /*1f30*/  FMUL.FTZ R122, R117, -1.4426950216293334961 ;  /* 0xbfb8aa3b757a7820 */ /* 0x000fe20000410000 */
[----:B------:R-:W-:Y:S01]  /*1f40*/  FFMA.FTZ R130, R43, R130, 1 ;  /* 0x3f8000002b827423 */ /* 0x000fe20000010082 */
[----:B------:R-:W-:Y:S01]  /*1f50*/  FFMA.FTZ R45, R45, R134, 1 ;  /* 0x3f8000002d2d7423 */ /* 0x000fe20000010086 */
[----:B------:R-:W-:Y:S01]  /*1f60*/  FFMA.FTZ R118, R53, R76, R55 ;  /* 0x0000004c35767223 */ /* 0x000fe20000010037 */
[----:B------:R-:W0:Y:S02]  /*1f70*/  MUFU.EX2 R115, R115 ;  /* 0x0000007300737308 */ /* 0x000e240000000800 */
[----:B------:R-:W-:Y:S01]  /*1f80*/  FMUL.FTZ R43, R132, R45 ;  /* 0x0000002d842b7220 */ /* 0x000fe20000410000 */
[----:B------:R-:W-:Y:S01]  /*1f90*/  FMUL.FTZ R45, R133, R130 ;  /* 0x00000082852d7220 */ /* 0x000fe20000410000 */
[----:B------:R-:W-:Y:S01]  /*1fa0*/  PRMT R132, R40, 0x7632, R132 ;  /* 0x0000763228847816 */ /* 0x000fe20000000084 */
[----:B------:R-:W-:Y:S01]  /*1fb0*/  FMUL.FTZ R123, R118, -1.4426950216293334961 ;  /* 0xbfb8aa3b767b7820 */ /* 0x000fe20000410000 */
[----:B------:R-:W-:-:S02]  /*1fc0*/  SHF.L.U32 R130, R40, 0x10, RZ ;  /* 0x0000001028827819 */ /* 0x000fc400000006ff */
[----:B------:R-:W1:Y:S01]  /*1fd0*/  MUFU.EX2 R112, R112 ;  /* 0x0000007000707308 */ /* 0x000e620000000800 */
[C---:B------:R-:W-:Y:S02]  /*1fe0*/  SHF.L.U32 R40, R41.reuse, 0x10, RZ ;  /* 0x0000001029287819 */ /* 0x040fe400000006ff */
[----:B------:R-:W-:-:S05]  /*1ff0*/  PRMT R41, R41, 0x7632, R41 ;  /* 0x0000763229297816 */ /* 0x000fca0000000029 */
[----:B------:R-:W4:Y:S01]  /*2000*/  MUFU.RCP R125, R125 ;  /* 0x0000007d007d7308 */ /* 0x000f220000001000 */
[----:B------:R-:W-:-:S07]  /*2010*/  SHF.L.U32 R132, R132, 0x10, RZ ;  /* 0x0000001084847819 */ /* 0x000fce00000006ff */
[----:B------:R-:W4:Y:S01]  /*2020*/  MUFU.RCP R126, R126 ;  /* 0x0000007e007e7308 */ /* 0x000f220000001000 */
[----:B------:R-:W-:Y:S01]  /*2030*/  FMUL.FTZ R45, R40, R45 ;  /* 0x0000002d282d7220 */ /* 0x000fe20000410000 */
[----:B------:R-:W-:-:S06]  /*2040*/  SHF.L.U32 R40, R41, 0x10, RZ ;  /* 0x0000001029287819 */ /* 0x000fcc00000006ff */
[----:B------:R-:W4:Y:S01]  /*2050*/  MUFU.EX2 R122, R122 ;  /* 0x0000007a007a7308 */ /* 0x000f220000000800 */
[----:B------:R-:W-:Y:S01]  /*2060*/  FMUL.FTZ R41, R132, R129 ;  /* 0x0000008184297220 */ /* 0x000fe20000410000 */
[----:B------:R-:W-:Y:S01]  /*2070*/  FADD.FTZ R129, -R128, 1 ;  /* 0x3f80000080817421 */ /* 0x000fe20000010100 */
[----:B------:R-:W-:Y:S01]  /*2080*/  FADD.FTZ R113, -R6, R113 ;  /* 0x0000007106717221 */ /* 0x000fe20000010100 */
[----:B------:R-:W-:-:S04]  /*2090*/  FFMA.FTZ R94, R48, R61, R50 ;  /* 0x0000003d305e7223 */ /* 0x000fc80000010032 */
[----:B------:R-:W4:Y:S01]  /*20a0*/  MUFU.EX2 R123, R123 ;  /* 0x0000007b007b7308 */ /* 0x000f220000000800 */
[----:B------:R-:W-:Y:S01]  /*20b0*/  FMUL.FTZ R43, R130, R43 ;  /* 0x0000002b822b7220 */ /* 0x000fe20000410000 */
[----:B------:R-:W-:Y:S01]  /*20c0*/  FADD.FTZ R130, -R18, 1 ;  /* 0x3f80000012827421 */ /* 0x000fe20000010100 */
[----:B------:R-:W-:Y:S01]  /*20d0*/  FFMA.FTZ R129, R38, R129, 1 ;  /* 0x3f80000026817423 */ /* 0x000fe20000010081 */
[----:B------:R-:W-:Y:S01]  /*20e0*/  FMUL.FTZ R77, R56, R113 ;  /* 0x00000071384d7220 */ /* 0x000fe20000410000 */
[----:B------:R-:W-:Y:S01]  /*20f0*/  FMUL.FTZ R110, R94, -1.4426950216293334961 ;  /* 0xbfb8aa3b5e6e7820 */ /* 0x000fe20000410000 */
[----:B0-----:R-:W-:Y:S01]  /*2100*/  FADD.FTZ R115, R115, 1 ;  /* 0x3f80000073737421 */ /* 0x001fe20000010000 */
[----:B------:R-:W-:Y:S01]  /*2110*/  FMUL.FTZ R40, R40, R127 ;  /* 0x0000007f28287220 */ /* 0x000fe20000410000 */
[----:B-1----:R-:W-:Y:S01]  /*2120*/  FADD.FTZ R112, R112, 1 ;  /* 0x3f80000070707421 */ /* 0x002fe20000010000 */
[----:B----4-:R-:W-:Y:S01]  /*2130*/  FADD.FTZ R38, -R125, 1 ;  /* 0x3f8000007d267421 */ /* 0x010fe20000010100 */
[----:B------:R-:W-:Y:S01]  /*2140*/  FFMA.FTZ R107, R49, R62, R51 ;  /* 0x0000003e316b7223 */ /* 0x000fe20000010033 */
[----:B------:R-:W-:Y:S01]  /*2150*/  FFMA.FTZ R127, R47, R130, 1 ;  /* 0x3f8000002f7f7423 */ /* 0x000fe20000010082 */
[----:B------:R-:W-:Y:S01]  /*2160*/  FADD.FTZ R133, -R126, 1 ;  /* 0x3f8000007e857421 */ /* 0x000fe20000010100 */
[----:B------:R-:W-:Y:S01]  /*2170*/  FMUL.FTZ R47, R128, R129 ;  /* 0x00000081802f7220 */ /* 0x000fe20000410000 */
[----:B------:R-:W-:Y:S01]  /*2180*/  FFMA.FTZ R113, R52, R77, R54 ;  /* 0x0000004d34717223 */ /* 0x000fe20000010036 */
[----:B------:R-:W-:Y:S01]  /*2190*/  FADD.FTZ R129, R122, 1 ;  /* 0x3f8000007a817421 */ /* 0x000fe20000010000 */
[----:B------:R-:W-:Y:S01]  /*21a0*/  FFMA.FTZ R128, R119, R38, 1 ;  /* 0x3f80000077807423 */ /* 0x000fe20000010026 */
[----:B------:R-:W-:Y:S01]  /*21b0*/  FMUL.FTZ R34, R107, -1.4426950216293334961 ;  /* 0xbfb8aa3b6b227820 */ /* 0x000fe20000410000 */
[----:B------:R-:W-:Y:S01]  /*21c0*/  FFMA.FTZ R119, R120, R133, 1 ;  /* 0x3f80000078777423 */ /* 0x000fe20000010085 */
[----:B------:R-:W0:Y:S01]  /*21d0*/  MUFU.EX2 R110, R110 ;  /* 0x0000006e006e7308 */ /* 0x000e220000000800 */
[----:B------:R-:W-:Y:S01]  /*21e0*/  FMUL.FTZ R38, R18, R127 ;  /* 0x0000007f12267220 */ /* 0x000fe20000410000 */
[C---:B------:R-:W-:Y:S01]  /*21f0*/  SHF.L.U32 R120, R36.reuse, 0x10, RZ ;  /* 0x0000001024787819 */ /* 0x040fe200000006ff */
[----:B------:R-:W-:Y:S01]  /*2200*/  FMUL.FTZ R121, R113, -1.4426950216293334961 ;  /* 0xbfb8aa3b71797820 */ /* 0x000fe20000410000 */
[----:B------:R-:W-:Y:S01]  /*2210*/  PRMT R36, R36, 0x7632, R36 ;  /* 0x0000763224247816 */ /* 0x000fe20000000024 */
[----:B------:R-:W-:-:S03]  /*2220*/  FMUL.FTZ R125, R125, R128 ;  /* 0x000000807d7d7220 */ /* 0x000fc60000410000 */
[----:B------:R-:W1:Y:S01]  /*2230*/  MUFU.RCP R115, R115 ;  /* 0x0000007300737308 */ /* 0x000e620000001000 */
[----:B------:R-:W-:Y:S01]  /*2240*/  FADD.FTZ R128, R123, 1 ;  /* 0x3f8000007b807421 */ /* 0x000fe20000010000 */
[----:B------:R-:W-:-:S06]  /*2250*/  SHF.L.U32 R122, R36, 0x10, RZ ;  /* 0x00000010247a7819 */ /* 0x000fcc00000006ff */
[----:B------:R-:W4:Y:S01]  /*2260*/  MUFU.RCP R112, R112 ;  /* 0x0000007000707308 */ /* 0x000f220000001000 */
[----:B------:R-:W-:Y:S01]  /*2270*/  FMUL.FTZ R90, R56, R139 ;  /* 0x0000008b385a7220 */ /* 0x000fe20000410000 */
[----:B------:R-:W-:-:S06]  /*2280*/  SHF.L.U32 R127, R37, 0x10, RZ ;  /* 0x00000010257f7819 */ /* 0x000fcc00000006ff */
[----:B------:R-:W4:Y:S01]  /*2290*/  MUFU.RCP R18, R129 ;  /* 0x0000008100127308 */ /* 0x000f220000001000 */
[----:B------:R-:W-:Y:S01]  /*22a0*/  PRMT R37, R37, 0x7632, R37 ;  /* 0x0000763225257816 */ /* 0x000fe20000000025 */
[----:B------:R-:W-:-:S06]  /*22b0*/  FFMA.FTZ R114, R53, R90, R55 ;  /* 0x0000005a35727223 */ /* 0x000fcc0000010037 */
[----:B------:R-:W4:Y:S01]  /*22c0*/  MUFU.EX2 R34, R34 ;  /* 0x0000002200227308 */ /* 0x000f220000000800 */
[----:B------:R-:W-:Y:S01]  /*22d0*/  FMUL.FTZ R47, R120, R47 ;  /* 0x0000002f782f7220 */ /* 0x000fe20000410000 */
[----:B------:R-:W-:-:S06]  /*22e0*/  SHF.L.U32 R120, R37, 0x10, RZ ;  /* 0x0000001025787819 */ /* 0x000fcc00000006ff */
[----:B------:R-:W4:Y:S01]  /*22f0*/  MUFU.EX2 R121, R121 ;  /* 0x0000007900797308 */ /* 0x000f220000000800 */
[----:B------:R-:W-:-:S07]  /*2300*/  FMUL.FTZ R119, R126, R119 ;  /* 0x000000777e777220 */ /* 0x000fce0000410000 */
[----:B------:R-:W5:Y:S01]  /*2310*/  MUFU.RCP R36, R128 ;  /* 0x0000008000247308 */ /* 0x000f620000001000 */
[----:B------:R-:W-:Y:S01]  /*2320*/  FMUL.FTZ R116, R114, -1.4426950216293334961 ;  /* 0xbfb8aa3b72747820 */ /* 0x000fe20000410000 */
[----:B------:R-:W-:Y:S01]  /*2330*/  FMUL.FTZ R126, R127, R38 ;  /* 0x000000267f7e7220 */ /* 0x000fe20000410000 */
[----:B------:R-:W-:Y:S01]  /*2340*/  FMUL.FTZ R38, R122, R125 ;  /* 0x0000007d7a267220 */ /* 0x000fe20000410000 */
[----:B0-----:R-:W-:Y:S01]  /*2350*/  FADD.FTZ R110, R110, 1 ;  /* 0x3f8000006e6e7421 */ /* 0x001fe20000010000 */
[----:B-1----:R-:W-:Y:S01]  /*2360*/  FADD.FTZ R123, -R115, 1 ;  /* 0x3f800000737b7421 */ /* 0x002fe20000010100 */
[----:B----4-:R-:W-:Y:S01]  /*2370*/  FADD.FTZ R122, -R112, 1 ;  /* 0x3f800000707a7421 */ /* 0x010fe20000010100 */
[----:B------:R-:W-:Y:S01]  /*2380*/  FMUL.FTZ R37, R120, R119 ;  /* 0x0000007778257220 */ /* 0x000fe20000410000 */
[----:B------:R-:W-:Y:S01]  /*2390*/  FADD.FTZ R120, -R18, 1 ;  /* 0x3f80000012787421 */ /* 0x000fe20000010100 */
[----:B------:R-:W-:Y:S01]  /*23a0*/  PRMT R19, R19, 0x7632, R19 ;  /* 0x0000763213137816 */ /* 0x000fe20000000013 */
[----:B------:R-:W0:Y:S01]  /*23b0*/  MUFU.EX2 R116, R116 ;  /* 0x0000007400747308 */ /* 0x000e220000000800 */
[----:B------:R-:W-:Y:S01]  /*23c0*/  FFMA.FTZ R92, R92, R123, 1 ;  /* 0x3f8000005c5c7423 */ /* 0x000fe2000001007b */
[----:B------:R-:W-:Y:S01]  /*23d0*/  FFMA.FTZ R109, R109, R122, 1 ;  /* 0x3f8000006d6d7423 */ /* 0x000fe2000001007a */
[----:B------:R-:W-:Y:S01]  /*23e0*/  FADD.FTZ R122, R34, 1 ;  /* 0x3f800000227a7421 */ /* 0x000fe20000010000 */
[----:B------:R-:W-:Y:S01]  /*23f0*/  FFMA.FTZ R117, R117, R120, 1 ;  /* 0x3f80000075757423 */ /* 0x000fe20000010078 */
[----:B------:R-:W-:Y:S01]  /*2400*/  SHF.L.U32 R19, R19, 0x10, RZ ;  /* 0x0000001013137819 */ /* 0x000fe200000006ff */
[----:B------:R-:W-:Y:S01]  /*2410*/  FADD.FTZ R121, R121, 1 ;  /* 0x3f80000079797421 */ /* 0x000fe20000010000 */
[----:B-----5:R-:W-:Y:S01]  /*2420*/  FADD.FTZ R119, -R36, 1 ;  /* 0x3f80000024777421 */ /* 0x020fe20000010100 */
[----:B------:R-:W1:Y:S01]  /*2430*/  MUFU.RCP R110, R110 ;  /* 0x0000006e006e7308 */ /* 0x000e620000001000 */
[----:B------:R-:W-:Y:S01]  /*2440*/  FMUL.FTZ R127, R115, R92 ;  /* 0x0000005c737f7220 */ /* 0x000fe20000410000 */
[----:B------:R-:W-:Y:S01]  /*2450*/  FMUL.FTZ R128, R112, R109 ;  /* 0x0000006d70807220 */ /* 0x000fe20000410000 */
[----:B------:R-:W-:Y:S01]  /*2460*/  FMUL.FTZ R34, R18, R117 ;  /* 0x0000007512227220 */ /* 0x000fe20000410000 */
[----:B------:R-:W-:Y:S01]  /*2470*/  FADD.FTZ R109, -R6, R19 ;  /* 0x00000013066d7221 */ /* 0x000fe20000010100 */
[----:B------:R-:W-:Y:S01]  /*2480*/  FFMA.FTZ R119, R118, R119, 1 ;  /* 0x3f80000076777423 */ /* 0x000fe20000010077 */
[----:B------:R-:W4:Y:S02]  /*2490*/  LDG.E.64.CONSTANT R18, desc[UR16][R2.64+0xc800] ;  /* 0x00c8001002127981 */ /* 0x000f24000c1e9b00 */
[----:B------:R-:W5:Y:S01]  /*24a0*/  MUFU.RCP R115, R122 ;  /* 0x0000007a00737308 */ /* 0x000f620000001000 */
[----:B------:R-:W-:Y:S01]  /*24b0*/  PRMT R8, R32, 0x7632, R8 ;  /* 0x0000763220087816 */ /* 0x000fe20000000008 */
[----:B------:R-:W-:Y:S01]  /*24c0*/  FMUL.FTZ R112, R36, R119 ;  /* 0x0000007724707220 */ /* 0x000fe20000410000 */
[----:B------:R-:W-:-:S05]  /*24d0*/  SHF.L.U32 R36, R32, 0x10, RZ ;  /* 0x0000001020247819 */ /* 0x000fca00000006ff */
[----:B------:R-:W5:Y:S01]  /*24e0*/  MUFU.RCP R117, R121 ;  /* 0x0000007900757308 */ /* 0x000f620000001000 */
[----:B------:R-:W-:Y:S01]  /*24f0*/  SHF.L.U32 R119, R8, 0x10, RZ ;  /* 0x0000001008777819 */ /* 0x000fe200000006ff */
[----:B0-----:R-:W-:Y:S01]  /*2500*/  FADD.FTZ R116, R116, 1 ;  /* 0x3f80000074747421 */ /* 0x001fe20000010000 */
[----:B------:R-:W-:Y:S01]  /*2510*/  FMUL.FTZ R127, R36, R127 ;  /* 0x0000007f247f7220 */ /* 0x000fe20000410000 */
[----:B------:R-:W-:Y:S02]  /*2520*/  PRMT R17, R17, 0x7632, R17 ;  /* 0x0000763211117816 */ /* 0x000fe40000000011 */
[----:B------:R-:W-:Y:S01]  /*2530*/  FMUL.FTZ R36, R119, R34 ;  /* 0x0000002277247220 */ /* 0x000fe20000410000 */
[----:B-1----:R-:W-:Y:S01]  /*2540*/  FADD.FTZ R119, -R110, 1 ;  /* 0x3f8000006e777421 */ /* 0x002fe20000010100 */
[----:B------:R5:W-:Y:S01]  /*2550*/  MUFU.RCP R32, R116 ;  /* 0x0000007400207308 */ /* 0x000be20000001000 */
[----:B------:R-:W-:Y:S02]  /*2560*/  PRMT R16, R16, 0x7632, R16 ;  /* 0x0000763210107816 */ /* 0x000fe40000000010 */
[----:B------:R-:W-:Y:S01]  /*2570*/  FFMA.FTZ R119, R94, R119, 1 ;  /* 0x3f8000005e777423 */ /* 0x000fe20000010077 */
[----:B------:R-:W-:Y:S01]  /*2580*/  SHF.L.U32 R17, R17, 0x10, RZ ;  /* 0x0000001011117819 */ /* 0x000fe200000006ff */
[----:B-----5:R-:W-:Y:S01]  /*2590*/  FADD.FTZ R116, -R115, 1 ;  /* 0x3f80000073747421 */ /* 0x020fe20000010100 */
[----:B------:R-:W-:-:S03]  /*25a0*/  FADD.FTZ R94, -R117, 1 ;  /* 0x3f800000755e7421 */ /* 0x000fc60000010100 */
[----:B------:R-:W-:Y:S01]  /*25b0*/  FADD.FTZ R17, -R6, R17 ;  /* 0x0000001106117221 */ /* 0x000fe20000010100 */
[----:B------:R-:W-:Y:S01]  /*25c0*/  FFMA.FTZ R116, R107, R116, 1 ;  /* 0x3f8000006b747423 */ /* 0x000fe20000010074 */
[----:B------:R-:W-:Y:S01]  /*25d0*/  SHF.L.U32 R107, R16, 0x10, RZ ;  /* 0x00000010106b7819 */ /* 0x000fe200000006ff */
[----:B------:R-:W-:Y:S01]  /*25e0*/  FFMA.FTZ R94, R113, R94, 1 ;  /* 0x3f800000715e7423 */ /* 0x000fe2000001005e */
[----:B------:R-:W-:Y:S01]  /*25f0*/  SHF.L.U32 R16, R14, 0x10, RZ ;  /* 0x000000100e107819 */ /* 0x000fe200000006ff */
[----:B------:R-:W-:Y:S02]  /*2600*/  FMUL.FTZ R129, R110, R119 ;  /* 0x000000776e817220 */ /* 0x000fe40000410000 */
[----:B------:R-:W-:Y:S01]  /*2610*/  FMUL.FTZ R117, R117, R94 ;  /* 0x0000005e75757220 */ /* 0x000fe20000410000 */
[----:B------:R-:W-:Y:S01]  /*2620*/  FMUL.FTZ R94, R56, R17 ;  /* 0x00000011385e7220 */ /* 0x000fe20000410000 */
[----:B------:R-:W-:Y:S01]  /*2630*/  FMUL.FTZ R129, R16, R129 ;  /* 0x0000008110817220 */ /* 0x000fe20000410000 */
[----:B------:R-:W-:Y:S01]  /*2640*/  SHF.L.U32 R91, R91, 0x10, RZ ;  /* 0x000000105b5b7819 */ /* 0x000fe200000006ff */
[----:B------:R-:W5:Y:S04]  /*2650*/  LDG.E.64.CONSTANT R16, desc[UR16][R2.64+0xdc00] ;  /* 0x00dc001002107981 */ /* 0x000f68000c1e9b00 */
[----:B------:R-:W-:Y:S01]  /*2660*/  FADD.FTZ R91, -R6, R91 ;  /* 0x0000005b065b7221 */ /* 0x000fe20000010100 */
[----:B------:R-:W-:-:S03]  /*2670*/  FFMA.FTZ R95, R49, R64, R51 ;  /* 0x00000040315f7223 */ /* 0x000fc60000010033 */
[----:B------:R-:W-:Y:S01]  /*2680*/  FMUL.FTZ R91, R56, R91 ;  /* 0x0000005b385b7220 */ /* 0x000fe20000410000 */
[----:B------:R-:W-:Y:S01]  /*2690*/  FFMA.FTZ R30, R48, R63, R50 ;  /* 0x0000003f301e7223 */ /* 0x000fe20000010032 */
[----:B------:R-:W-:Y:S02]  /*26a0*/  FMUL.FTZ R108, R95, -1.4426950216293334961 ;  /* 0xbfb8aa3b5f6c7820 */ /* 0x000fe40000410000 */
[----:B------:R-:W-:Y:S01]  /*26b0*/  FFMA.FTZ R111, R52, R91, R54 ;  /* 0x0000005b346f7223 */ /* 0x000fe20000010036 */
[----:B------:R-:W-:-:S03]  /*26c0*/  FMUL.FTZ R93, R30, -1.4426950216293334961 ;  /* 0xbfb8aa3b1e5d7820 */ /* 0x000fc60000410000 */
[----:B------:R-:W-:Y:S01]  /*26d0*/  FMUL.FTZ R124, R111, -1.4426950216293334961 ;  /* 0xbfb8aa3b6f7c7820 */ /* 0x000fe20000410000 */
[----:B------:R-:W0:Y:S01]  /*26e0*/  MUFU.EX2 R108, R108 ;  /* 0x0000006c006c7308 */ /* 0x000e220000000800 */
[----:B------:R-:W-:Y:S01]  /*26f0*/  FMUL.FTZ R92, R56, R109 ;  /* 0x0000006d385c7220 */ /* 0x000fe20000410000 */
[----:B------:R-:W-:-:S06]  /*2700*/  PRMT R9, R33, 0x7632, R9 ;  /* 0x0000763221097816 */ /* 0x000fcc0000000009 */
[----:B------:R-:W1:Y:S01]  /*2710*/  MUFU.EX2 R93, R93 ;  /* 0x0000005d005d7308 */ /* 0x000e620000000800 */
[----:B------:R-:W-:Y:S01]  /*2720*/  FFMA.FTZ R109, R53, R92, R55 ;  /* 0x0000005c356d7223 */ /* 0x000fe20000010037 */
[----:B------:R-:W-:-:S06]  /*2730*/  SHF.L.U32 R33, R33, 0x10, RZ ;  /* 0x0000001021217819 */ /* 0x000fcc00000006ff */
[----:B------:R-:W1:Y:S01]  /*2740*/  MUFU.EX2 R124, R124 ;  /* 0x0000007c007c7308 */ /* 0x000e620000000800 */
[----:B------:R-:W-:Y:S01]  /*2750*/  FMUL.FTZ R118, R109, -1.4426950216293334961 ;  /* 0xbfb8aa3b6d767820 */ /* 0x000fe20000410000 */
[----:B------:R-:W-:Y:S01]  /*2760*/  SHF.L.U32 R121, R9, 0x10, RZ ;  /* 0x0000001009797819 */ /* 0x000fe200000006ff */
[----:B------:R-:W-:Y:S01]  /*2770*/  FMUL.FTZ R128, R33, R128 ;  /* 0x0000008021807220 */ /* 0x000fe20000410000 */
[----:B0-----:R-:W-:-:S04]  /*2780*/  FADD.FTZ R108, R108, 1 ;  /* 0x3f8000006c6c7421 */ /* 0x001fc80000010000 */
[----:B------:R-:W0:Y:S01]  /*2790*/  MUFU.EX2 R33, R118 ;  /* 0x0000007600217308 */ /* 0x000e220000000800 */
[----:B------:R-:W-:Y:S01]  /*27a0*/  FMUL.FTZ R34, R121, R112 ;  /* 0x0000007079227220 */ /* 0x000fe20000410000 */
[----:B-1----:R-:W-:-:S06]  /*27b0*/  FADD.FTZ R112, R93, 1 ;  /* 0x3f8000005d707421 */ /* 0x002fcc0000010000 */
[----:B------:R-:W1:Y:S01]  /*27c0*/  MUFU.RCP R110, R108 ;  /* 0x0000006c006e7308 */ /* 0x000e620000001000 */
[----:B------:R-:W-:Y:S01]  /*27d0*/  FADD.FTZ R113, R124, 1 ;  /* 0x3f8000007c717421 */ /* 0x000fe20000010000 */
[----:B------:R-:W-:Y:S01]  /*27e0*/  PRMT R14, R14, 0x7632, R14 ;  /* 0x000076320e0e7816 */ /* 0x000fe2000000000e */
[----:B------:R-:W-:-:S05]  /*27f0*/  FFMA.FTZ R97, R48, R65, R50 ;  /* 0x0000004130617223 */ /* 0x000fca0000010032 */
[----:B------:R-:W3:Y:S01]  /*2800*/  MUFU.RCP R112, R112 ;  /* 0x0000007000707308 */ /* 0x000ee20000001000 */
[----:B------:R-:W-:Y:S01]  /*2810*/  FADD.FTZ R93, -R32, 1 ;  /* 0x3f800000205d7421 */ /* 0x000fe20000010100 */
[----:B0-----:R-:W-:-:S06]  /*2820*/  FADD.FTZ R33, R33, 1 ;  /* 0x3f80000021217421 */ /* 0x001fcc0000010000 */
[----:B------:R-:W0:Y:S01]  /*2830*/  MUFU.RCP R113, R113 ;  /* 0x0000007100717308 */ /* 0x000e220000001000 */
[----:B------:R-:W-:Y:S01]  /*2840*/  SHF.L.U32 R14, R14, 0x10, RZ ;  /* 0x000000100e0e7819 */ /* 0x000fe200000006ff */
[----:B------:R-:W-:Y:S01]  /*2850*/  FMUL.FTZ R96, R97, -1.4426950216293334961 ;  /* 0xbfb8aa3b61607820 */ /* 0x000fe20000410000 */
[----:B------:R-:W-:Y:S01]  /*2860*/  FFMA.FTZ R93, R114, R93, 1 ;  /* 0x3f800000725d7423 */ /* 0x000fe2000001005d */
[----:B------:R-:W-:Y:S01]  /*2870*/  FFMA.FTZ R98, R49, R66, R51 ;  /* 0x0000004231627223 */ /* 0x000fe20000010033 */
[----:B------:R-:W-:Y:S01]  /*2880*/  FADD.FTZ R107, -R6, R107 ;  /* 0x0000006b066b7221 */ /* 0x000fe20000010100 */
[C---:B------:R-:W-:Y:S02]  /*2890*/  PRMT R8, R15.reuse, 0x7632, R8 ;  /* 0x000076320f087816 */ /* 0x040fe40000000008 */
[----:B------:R1:W-:Y:S01]  /*28a0*/  MUFU.RCP R114, R33 ;  /* 0x0000002100727308 */ /* 0x0003e20000001000 */
[----:B------:R-:W-:Y:S01]  /*28b0*/  SHF.L.U32 R15, R15, 0x10, RZ ;  /* 0x000000100f0f7819 */ /* 0x000fe200000006ff */
[----:B------:R-:W-:Y:S01]  /*28c0*/  FMUL.FTZ R130, R115, R116 ;  /* 0x0000007473827220 */ /* 0x000fe20000410000 */
[----:B------:R-:W-:Y:S01]  /*28d0*/  FMUL.FTZ R32, R32, R93 ;  /* 0x0000005d20207220 */ /* 0x000fe20000410000 */
[----:B------:R-:W-:Y:S01]  /*28e0*/  FMUL.FTZ R106, R98, -1.4426950216293334961 ;  /* 0xbfb8aa3b626a7820 */ /* 0x000fe20000410000 */
[----:B------:R-:W-:Y:S01]  /*28f0*/  FMUL.FTZ R93, R56, R107 ;  /* 0x0000006b385d7220 */ /* 0x000fe20000410000 */
[----:B-1----:R-:W-:Y:S01]  /*2900*/  FMUL.FTZ R33, R14, R117 ;  /* 0x000000750e217220 */ /* 0x002fe20000410000 */
[----:B------:R-:W-:Y:S01]  /*2910*/  FADD.FTZ R14, -R110, 1 ;  /* 0x3f8000006e0e7421 */ /* 0x000fe20000010100 */
[----:B------:R-:W1:Y:S01]  /*2920*/  MUFU.EX2 R96, R96 ;  /* 0x0000006000607308 */ /* 0x000e620000000800 */
[----:B------:R-:W-:Y:S01]  /*2930*/  FMUL.FTZ R130, R15, R130 ;  /* 0x000000820f827220 */ /* 0x000fe20000410000 */
[----:B------:R-:W-:Y:S01]  /*2940*/  SHF.L.U32 R15, R8, 0x10, RZ ;  /* 0x00000010080f7819 */ /* 0x000fe200000006ff */
[----:B------:R-:W-:Y:S01]  /*2950*/  FFMA.FTZ R133, R95, R14, 1 ;  /* 0x3f8000005f857423 */ /* 0x000fe2000001000e */
[----:B---3--:R-:W-:Y:S01]  /*2960*/  FADD.FTZ R117, -R112, 1 ;  /* 0x3f80000070757421 */ /* 0x008fe20000010100 */
[----:B0-----:R-:W-:Y:S01]  /*2970*/  FADD.FTZ R14, -R113, 1 ;  /* 0x3f800000710e7421 */ /* 0x001fe20000010100 */
[----:B------:R-:W-:-:S02]  /*2980*/  FFMA.FTZ R107, R52, R93, R54 ;  /* 0x0000005d346b7223 */ /* 0x000fc40000010036 */
[----:B------:R-:W0:Y:S01]  /*2990*/  MUFU.EX2 R106, R106 ;  /* 0x0000006a006a7308 */ /* 0x000e220000000800 */
[----:B------:R-:W-:Y:S01]  /*29a0*/  FFMA.FTZ R117, R30, R117, 1 ;  /* 0x3f8000001e757423 */ /* 0x000fe20000010075 */
[----:B------:R-:W-:Y:S01]  /*29b0*/  FMUL.FTZ R116, R107, -1.4426950216293334961 ;  /* 0xbfb8aa3b6b747820 */ /* 0x000fe20000410000 */
[----:B------:R-:W-:Y:S01]  /*29c0*/  FMUL.FTZ R32, R15, R32 ;  /* 0x000000200f207220 */ /* 0x000fe20000410000 */
[----:B------:R-:W-:Y:S02]  /*29d0*/  FFMA.FTZ R30, R111, R14, 1 ;  /* 0x3f8000006f1e7423 */ /* 0x000fe4000001000e */
[----:B------:R-:W3:Y:S02]  /*29e0*/  LDG.E.64.CONSTANT R14, desc[UR16][R26.64+0x10400] ;  /* 0x010400101a0e7981 */ /* 0x000ee4000c1e9b00 */
[----:B------:R-:W2:Y:S01]  /*29f0*/  MUFU.EX2 R116, R116 ;  /* 0x0000007400747308 */ /* 0x000ea20000000800 */
[----:B-1----:R-:W-:Y:S01]  /*2a00*/  FADD.FTZ R118, R96, 1 ;  /* 0x3f80000060767421 */ /* 0x002fe20000010000 */
[----:B------:R-:W-:Y:S01]  /*2a10*/  FADD.FTZ R96, -R114, 1 ;  /* 0x3f80000072607421 */ /* 0x000fe20000010100 */
[----:B------:R-:W-:Y:S01]  /*2a20*/  PRMT R29, R29, 0x7632, R29 ;  /* 0x000076321d1d7816 */ /* 0x000fe2000000001d */
[----:B------:R-:W-:Y:S01]  /*2a30*/  FMUL.FTZ R67, R56, R67 ;  /* 0x0000004338437220 */ /* 0x000fe20000410000 */
[----:B------:R-:W-:Y:S01]  /*2a40*/  PRMT R8, R28, 0x7632, R8 ;  /* 0x000076321c087816 */ /* 0x000fe20000000008 */
[----:B------:R-:W-:Y:S01]  /*2a50*/  FFMA.FTZ R108, R53, R94, R55 ;  /* 0x0000005e356c7223 */ /* 0x000fe20000010037 */
[----:B------:R-:W-:Y:S01]  /*2a60*/  FFMA.FTZ R109, R109, R96, 1 ;  /* 0x3f8000006d6d7423 */ /* 0x000fe20000010060 */
[----:B------:R-:W-:Y:S01]  /*2a70*/  SHF.L.U32 R95, R12, 0x10, RZ ;  /* 0x000000100c5f7819 */ /* 0x000fe200000006ff */
[----:B------:R-:W-:Y:S01]  /*2a80*/  FFMA.FTZ R7, R48, R67, R50 ;  /* 0x0000004330077223 */ /* 0x000fe20000010032 */
[----:B------:R-:W-:Y:S01]  /*2a90*/  SHF.L.U32 R29, R29, 0x10, RZ ;  /* 0x000000101d1d7819 */ /* 0x000fe200000006ff */
[----:B------:R-:W-:Y:S01]  /*2aa0*/  FMUL.FTZ R132, R112, R117 ;  /* 0x0000007570847220 */ /* 0x000fe20000410000 */
[----:B0-----:R-:W-:Y:S01]  /*2ab0*/  FADD.FTZ R96, R106, 1 ;  /* 0x3f8000006a607421 */ /* 0x001fe20000010000 */
[----:B------:R-:W-:Y:S01]  /*2ac0*/  SHF.L.U32 R111, R8, 0x10, RZ ;  /* 0x00000010086f7819 */ /* 0x000fe200000006ff */
[----:B------:R-:W-:Y:S01]  /*2ad0*/  FMUL.FTZ R115, R108, -1.4426950216293334961 ;  /* 0xbfb8aa3b6c737820 */ /* 0x000fe20000410000 */
[----:B------:R-:W-:Y:S01]  /*2ae0*/  PRMT R12, R12, 0x7632, R12 ;  /* 0x000076320c0c7816 */ /* 0x000fe2000000000c */
[----:B------:R-:W-:Y:S01]  /*2af0*/  FMUL.FTZ R30, R113, R30 ;  /* 0x0000001e711e7220 */ /* 0x000fe20000410000 */
[----:B------:R-:W-:Y:S01]  /*2b00*/  FMUL.FTZ R104, R7, -1.4426950216293334961 ;  /* 0xbfb8aa3b07687820 */ /* 0x000fe20000410000 */
[----:B------:R0:W-:Y:S01]  /*2b10*/  MUFU.RCP R28, R96 ;  /* 0x00000060001c7308 */ /* 0x0001e20000001000 */
[----:B------:R-:W-:Y:S01]  /*2b20*/  FMUL.FTZ R132, R95, R132 ;  /* 0x000000845f847220 */ /* 0x000fe20000410000 */
[C---:B------:R-:W-:Y:S01]  /*2b30*/  FADD.FTZ R113, -R6.reuse, R29 ;  /* 0x0000001d06717221 */ /* 0x040fe20000010100 */
[----:B------:R-:W-:Y:S01]  /*2b40*/  FADD.FTZ R95, -R6, R111 ;  /* 0x0000006f065f7221 */ /* 0x000fe20000010100 */
[----:B------:R-:W-:Y:S01]  /*2b50*/  SHF.L.U32 R29, R12, 0x10, RZ ;  /* 0x000000100c1d7819 */ /* 0x000fe200000006ff */
[----:B--2---:R-:W-:Y:S01]  /*2b60*/  FADD.FTZ R106, R116, 1 ;  /* 0x3f800000746a7421 */ /* 0x004fe20000010000 */
[----:B0-----:R-:W-:-:S02]  /*2b70*/  SHF.L.U32 R96, R13, 0x10, RZ ;  /* 0x000000100d607819 */ /* 0x001fc400000006ff */
[----:B------:R-:W-:Y:S01]  /*2b80*/  PRMT R13, R13, 0x7632, R13 ;  /* 0x000076320d0d7816 */ /* 0x000fe2000000000d */
[----:B------:R-:W0:Y:S01]  /*2b90*/  MUFU.EX2 R115, R115 ;  /* 0x0000007300737308 */ /* 0x000e220000000800 */
[----:B------:R-:W-:Y:S01]  /*2ba0*/  FMUL.FTZ R133, R110, R133 ;  /* 0x000000856e857220 */ /* 0x000fe20000410000 */
[----:B------:R-:W-:Y:S01]  /*2bb0*/  FMUL.FTZ R95, R56, R95 ;  /* 0x0000005f385f7220 */ /* 0x000fe20000410000 */
[----:B------:R-:W-:Y:S01]  /*2bc0*/  FMUL.FTZ R30, R29, R30 ;  /* 0x0000001e1d1e7220 */ /* 0x000fe20000410000 */
[----:B------:R-:W-:Y:S01]  /*2bd0*/  FFMA.FTZ R103, R49, R68, R51 ;  /* 0x0000004431677223 */ /* 0x000fe20000010033 */
[----:B------:R-:W-:Y:S01]  /*2be0*/  SHF.L.U32 R29, R13, 0x10, RZ ;  /* 0x000000100d1d7819 */ /* 0x000fe200000006ff */
[----:B------:R-:W-:Y:S01]  /*2bf0*/  FMUL.FTZ R114, R114, R109 ;  /* 0x0000006d72727220 */ /* 0x000fe20000410000 */
[----:B------:R-:W2:Y:S01]  /*2c00*/  LDG.E.64.CONSTANT R12, desc[UR16][R2.64+0xf000] ;  /* 0x00f00010020c7981 */ /* 0x000ea2000c1e9b00 */
[----:B------:R-:W1:Y:S01]  /*2c10*/  MUFU.EX2 R104, R104 ;  /* 0x0000006800687308 */ /* 0x000e620000000800 */
[----:B------:R-:W-:Y:S01]  /*2c20*/  FFMA.FTZ R109, R52, R95, R54 ;  /* 0x0000005f346d7223 */ /* 0x000fe20000010036 */
[----:B------:R-:W-:Y:S01]  /*2c30*/  FMUL.FTZ R133, R96, R133 ;  /* 0x0000008560857220 */ /* 0x000fe20000410000 */
[----:B------:R-:W-:Y:S01]  /*2c40*/  FMUL.FTZ R96, R56, R113 ;  /* 0x0000007138607220 */ /* 0x000fe20000410000 */
[----:B------:R-:W-:Y:S01]  /*2c50*/  FMUL.FTZ R105, R103, -1.4426950216293334961 ;  /* 0xbfb8aa3b67697820 */ /* 0x000fe20000410000 */
[----:B------:R-:W-:-:S03]  /*2c60*/  FMUL.FTZ R113, R109, -1.4426950216293334961 ;  /* 0xbfb8aa3b6d717820 */ /* 0x000fc60000410000 */
[----:B------:R-:W1:Y:S01]  /*2c70*/  MUFU.RCP R106, R106 ;  /* 0x0000006a006a7308 */ /* 0x000e620000001000 */
[----:B------:R-:W-:-:S07]  /*2c80*/  FFMA.FTZ R110, R53, R96, R55 ;  /* 0x00000060356e7223 */ /* 0x000fce0000010037 */
[----:B------:R1:W1:Y:S01]  /*2c90*/  MUFU.RCP R112, R118 ;  /* 0x0000007600707308 */ /* 0x0002620000001000 */
[----:B0-----:R-:W-:Y:S01]  /*2ca0*/  FADD.FTZ R111, R115, 1 ;  /* 0x3f800000736f7421 */ /* 0x001fe20000010000 */
[----:B------:R-:W-:Y:S01]  /*2cb0*/  FMUL.FTZ R29, R29, R114 ;  /* 0x000000721d1d7220 */ /* 0x000fe20000410000 */
[----:B------:R-:W-:-:S05]  /*2cc0*/  FADD.FTZ R115, -R28, 1 ;  /* 0x3f8000001c737421 */ /* 0x000fca0000010100 */
[----:B------:R-:W0:Y:S01]  /*2cd0*/  MUFU.EX2 R105, R105 ;  /* 0x0000006900697308 */ /* 0x000e220000000800 */
[----:B-1----:R-:W-:Y:S01]  /*2ce0*/  FMUL.FTZ R118, R110, -1.4426950216293334961 ;  /* 0xbfb8aa3b6e767820 */ /* 0x002fe20000410000 */
[----:B------:R-:W-:-:S06]  /*2cf0*/  FADD.FTZ R104, R104, 1 ;  /* 0x3f80000068687421 */ /* 0x000fcc0000010000 */
[----:B------:R-:W1:Y:S01]  /*2d00*/  MUFU.EX2 R113, R113 ;  /* 0x0000007100717308 */ /* 0x000e620000000800 */
[----:B------:R-:W-:Y:S01]  /*2d10*/  FFMA.FTZ R115, R98, R115, 1 ;  /* 0x3f80000062737423 */ /* 0x000fe20000010073 */
[----:B------:R-:W-:-:S06]  /*2d20*/  FADD.FTZ R98, -R106, 1 ;  /* 0x3f8000006a627421 */ /* 0x000fcc0000010100 */
[----:B------:R-:W1:Y:S01]  /*2d30*/  MUFU.EX2 R114, R118 ;  /* 0x0000007600727308 */ /* 0x000e620000000800 */
[----:B------:R-:W-:Y:S01]  /*2d40*/  FMUL.FTZ R69, R56, R69 ;  /* 0x0000004538457220 */ /* 0x000fe20000410000 */
[----:B------:R-:W-:Y:S01]  /*2d50*/  FADD.FTZ R116, -R112, 1 ;  /* 0x3f80000070747421 */ /* 0x000fe20000010100 */
[----:B------:R-:W-:Y:S01]  /*2d60*/  FFMA.FTZ R107, R107, R98, 1 ;  /* 0x3f8000006b6b7423 */ /* 0x000fe20000010062 */
[----:B------:R-:W-:Y:S01]  /*2d70*/  PRMT R8, R24, 0x7632, R8 ;  /* 0x0000763218087816 */ /* 0x000fe20000000008 */
[----:B------:R-:W-:-:S03]  /*2d80*/  FFMA.FTZ R101, R48, R69, R50 ;  /* 0x0000004530657223 */ /* 0x000fc60000010032 */
[----:B------:R-:W1:Y:S01]  /*2d90*/  MUFU.RCP R104, R104 ;  /* 0x0000006800687308 */ /* 0x000e620000001000 */
[----:B------:R-:W-:Y:S01]  /*2da0*/  FFMA.FTZ R97, R97, R116, 1 ;  /* 0x3f80000061617423 */ /* 0x000fe20000010074 */
[----:B------:R-:W-:Y:S01]  /*2db0*/  FMUL.FTZ R98, R28, R115 ;  /* 0x000000731c627220 */ /* 0x000fe20000410000 */
[----:B0-----:R-:W-:-:S05]  /*2dc0*/  FADD.FTZ R105, R105, 1 ;  /* 0x3f80000069697421 */ /* 0x001fca0000010000 */
[----:B------:R-:W0:Y:S01]  /*2dd0*/  MUFU.RCP R111, R111 ;  /* 0x0000006f006f7308 */ /* 0x000e220000001000 */
[----:B------:R-:W-:Y:S01]  /*2de0*/  SHF.L.U32 R134, R24, 0x10, RZ ;  /* 0x0000001018867819 */ /* 0x000fe200000006ff */
[----:B------:R-:W-:Y:S01]  /*2df0*/  FMUL.FTZ R28, R106, R107 ;  /* 0x0000006b6a1c7220 */ /* 0x000fe20000410000 */
[----:B------:R-:W-:Y:S01]  /*2e00*/  FMUL.FTZ R99, R101, -1.4426950216293334961 ;  /* 0xbfb8aa3b65637820 */ /* 0x000fe20000410000 */
[----:B------:R-:W-:Y:S01]  /*2e10*/  FMUL.FTZ R97, R112, R97 ;  /* 0x0000006170617220 */ /* 0x000fe20000410000 */
[----:B------:R-:W-:Y:S01]  /*2e20*/  PRMT R9, R8, 0x7632, R9 ;  /* 0x0000763208097816 */ /* 0x000fe20000000009 */
[----:B-1----:R-:W-:Y:S01]  /*2e30*/  FADD.FTZ R107, R113, 1 ;  /* 0x3f800000716b7421 */ /* 0x002fe20000010000 */
[----:B------:R-:W-:Y:S01]  /*2e40*/  FADD.FTZ R114, R114, 1 ;  /* 0x3f80000072727421 */ /* 0x000fe20000010000 */
[----:B------:R-:W1:Y:S01]  /*2e50*/  MUFU.RCP R24, R105 ;  /* 0x0000006900187308 */ /* 0x000e620000001000 */
[----:B------:R-:W-:Y:S01]  /*2e60*/  FMUL.FTZ R134, R134, R97 ;  /* 0x0000006186867220 */ /* 0x000fe20000410000 */
[----:B------:R-:W-:-:S02]  /*2e70*/  SHF.L.U32 R113, R9, 0x10, RZ ;  /* 0x0000001009717819 */ /* 0x000fc400000006ff */
[----:B------:R-:W-:Y:S02]  /*2e80*/  SHF.L.U32 R97, R8, 0x10, RZ ;  /* 0x0000001008617819 */ /* 0x000fe400000006ff */
[C---:B------:R-:W-:Y:S02]  /*2e90*/  SHF.L.U32 R137, R25.reuse, 0x10, RZ ;  /* 0x0000001019897819 */ /* 0x040fe400000006ff */
[----:B------:R-:W-:Y:S01]  /*2ea0*/  MUFU.EX2 R99, R99 ;  /* 0x0000006300637308 */ /* 0x000fe20000000800 */
[----:B------:R-:W-:Y:S01]  /*2eb0*/  PRMT R8, R25, 0x7632, R8 ;  /* 0x0000763219087816 */ /* 0x000fe20000000008 */
[----:B------:R-:W-:Y:S01]  /*2ec0*/  FADD.FTZ R113, -R6, R113 ;  /* 0x0000007106717221 */ /* 0x000fe20000010100 */
[----:B------:R-:W-:Y:S01]  /*2ed0*/  FFMA.FTZ R102, R49, R70, R51 ;  /* 0x0000004631667223 */ /* 0x000fe20000010033 */
[----:B------:R-:W-:-:S04]  /*2ee0*/  FADD.FTZ R106, -R104, 1 ;  /* 0x3f800000686a7421 */ /* 0x000fc80000010100 */
[----:B------:R-:W1:Y:S01]  /*2ef0*/  MUFU.RCP R107, R107 ;  /* 0x0000006b006b7308 */ /* 0x000e620000001000 */
[----:B0-----:R-:W-:Y:S01]  /*2f00*/  FADD.FTZ R117, -R111, 1 ;  /* 0x3f8000006f757421 */ /* 0x001fe20000010100 */
[----:B------:R-:W-:-:S06]  /*2f10*/  FMUL.FTZ R137, R137, R98 ;  /* 0x0000006289897220 */ /* 0x000fcc0000410000 */
[----:B------:R-:W0:Y:S01]  /*2f20*/  MUFU.RCP R25, R114 ;  /* 0x0000007200197308 */ /* 0x000e220000001000 */
[----:B------:R-:W-:Y:S01]  /*2f30*/  FMUL.FTZ R98, R56, R113 ;  /* 0x0000007138627220 */ /* 0x000fe20000410000 */
[----:B------:R-:W-:Y:S01]  /*2f40*/  FMUL.FTZ R100, R102, -1.4426950216293334961 ;  /* 0xbfb8aa3b66647820 */ /* 0x000fe20000410000 */
[----:B------:R-:W-:Y:S01]  /*2f50*/  FFMA.FTZ R113, R7, R106, 1 ;  /* 0x3f80000007717423 */ /* 0x000fe2000001006a */
[----:B------:R-:W-:Y:S01]  /*2f60*/  FFMA.FTZ R108, R108, R117, 1 ;  /* 0x3f8000006c6c7423 */ /* 0x000fe20000010075 */
[----:B------:R-:W-:Y:S01]  /*2f70*/  PRMT R86, R9, 0x7632, R86 ;  /* 0x0000763209567816 */ /* 0x000fe20000000056 */
[----:B-1----:R-:W-:Y:S01]  /*2f80*/  FADD.FTZ R112, -R24, 1 ;  /* 0x3f80000018707421 */ /* 0x002fe20000010100 */
[----:B------:R-:W-:Y:S01]  /*2f90*/  SHF.L.U32 R8, R8, 0x10, RZ ;  /* 0x0000001008087819 */ /* 0x000fe200000006ff */
[----:B------:R-:W-:Y:S01]  /*2fa0*/  FMUL.FTZ R140, R104, R113 ;  /* 0x00000071688c7220 */ /* 0x000fe20000410000 */
[----:B------:R-:W-:Y:S01]  /*2fb0*/  FMUL.FTZ R111, R111, R108 ;  /* 0x0000006c6f6f7220 */ /* 0x000fe20000410000 */
[----:B------:R-:W-:Y:S01]  /*2fc0*/  SHF.L.U32 R113, R86, 0x10, RZ ;  /* 0x0000001056717819 */ /* 0x000fe200000006ff */
[----:B------:R-:W1:Y:S01]  /*2fd0*/  MUFU.EX2 R100, R100 ;  /* 0x0000006400647308 */ /* 0x000e620000000800 */
[----:B------:R-:W-:Y:S01]  /*2fe0*/  FFMA.FTZ R141, R103, R112, 1 ;  /* 0x3f800000678d7423 */ /* 0x000fe20000010070 */
[----:B------:R-:W-:Y:S01]  /*2ff0*/  FMUL.FTZ R7, R8, R111 ;  /* 0x0000006f08077220 */ /* 0x000fe20000410000 */
[----:B------:R-:W-:Y:S01]  /*3000*/  FADD.FTZ R104, -R107, 1 ;  /* 0x3f8000006b687421 */ /* 0x000fe20000010100 */
[----:B------:R-:W-:Y:S01]  /*3010*/  FADD.FTZ R142, R99, 1 ;  /* 0x3f800000638e7421 */ /* 0x000fe20000010000 */
[----:B------:R-:W-:Y:S01]  /*3020*/  FADD.FTZ R99, -R6, R113 ;  /* 0x0000007106637221 */ /* 0x000fe20000010100 */
[----:B0-----:R-:W-:Y:S01]  /*3030*/  FADD.FTZ R111, -R25, 1 ;  /* 0x3f800000196f7421 */ /* 0x001fe20000010100 */
[----:B------:R-:W2:Y:S01]  /*3040*/  LDG.E.64.CONSTANT R8, desc[UR16][R26.64+0x11800] ;  /* 0x011800101a087981 */ /* 0x000ea2000c1e9b00 */
[----:B------:R-:W-:Y:S01]  /*3050*/  FFMA.FTZ R105, R52, R98, R54 ;  /* 0x0000006234697223 */ /* 0x000fe20000010036 */
[----:B------:R-:W-:Y:S01]  /*3060*/  FFMA.FTZ R104, R109, R104, 1 ;  /* 0x3f8000006d687423 */ /* 0x000fe20000010068 */
[----:B------:R-:W-:Y:S01]  /*3070*/  FMUL.FTZ R141, R24, R141 ;  /* 0x0000008d188d7220 */ /* 0x000fe20000410000 */
[----:B------:R-:W-:Y:S01]  /*3080*/  FFMA.FTZ R24, R110, R111, 1 ;  /* 0x3f8000006e187423 */ /* 0x000fe2000001006f */
[----:B------:R-:W-:Y:S01]  /*3090*/  FMUL.FTZ R99, R56, R99 ;  /* 0x0000006338637220 */ /* 0x000fe20000410000 */
[----:B------:R-:W-:Y:S01]  /*30a0*/  SHF.L.U32 R109, R20, 0x10, RZ ;  /* 0x00000010146d7819 */ /* 0x000fe200000006ff */
[----:B------:R-:W-:Y:S01]  /*30b0*/  FMUL.FTZ R103, R105, -1.4426950216293334961 ;  /* 0xbfb8aa3b69677820 */ /* 0x000fe20000410000 */
[----:B------:R-:W-:Y:S01]  /*30c0*/  FMUL.FTZ R104, R107, R104 ;  /* 0x000000686b687220 */ /* 0x000fe20000410000 */
[----:B------:R-:W-:Y:S01]  /*30d0*/  FMUL.FTZ R24, R25, R24 ;  /* 0x0000001819187220 */ /* 0x000fe20000410000 */
[----:B------:R-:W-:Y:S01]  /*30e0*/  FFMA.FTZ R107, R53, R99, R55 ;  /* 0x00000063356b7223 */ /* 0x000fe20000010037 */
[----:B------:R-:W-:Y:S01]  /*30f0*/  SHF.L.U32 R25, R10, 0x10, RZ ;  /* 0x000000100a197819 */ /* 0x000fe200000006ff */
[----:B------:R-:W-:Y:S01]  /*3100*/  FADD.FTZ R109, -R6, R109 ;  /* 0x0000006d066d7221 */ /* 0x000fe20000010100 */
[----:B------:R-:W-:Y:S01]  /*3110*/  PRMT R10, R10, 0x7632, R10 ;  /* 0x000076320a0a7816 */ /* 0x000fe2000000000a */
[----:B------:R-:W-:Y:S01]  /*3120*/  FMUL.FTZ R113, R107, -1.4426950216293334961 ;  /* 0xbfb8aa3b6b717820 */ /* 0x000fe20000410000 */
[----:B------:R-:W0:Y:S01]  /*3130*/  MUFU.EX2 R103, R103 ;  /* 0x0000006700677308 */ /* 0x000e220000000800 */
[----:B-1----:R-:W-:Y:S01]  /*3140*/  FADD.FTZ R143, R100, 1 ;  /* 0x3f800000648f7421 */ /* 0x002fe20000010000 */
[----:B------:R-:W-:Y:S01]  /*3150*/  FMUL.FTZ R100, R56, R109 ;  /* 0x0000006d38647220 */ /* 0x000fe20000410000 */
[----:B------:R-:W-:-:S02]  /*3160*/  SHF.L.U32 R109, R10, 0x10, RZ ;  /* 0x000000100a6d7819 */ /* 0x000fc400000006ff */
[----:B------:R-:W-:Y:S01]  /*3170*/  SHF.L.U32 R115, R87, 0x10, RZ ;  /* 0x0000001057737819 */ /* 0x000fe200000006ff */
[----:B------:R-:W-:Y:S01]  /*3180*/  FMUL.FTZ R28, R97, R28 ;  /* 0x0000001c611c7220 */ /* 0x000fe20000410000 */
[----:B------:R-:W-:Y:S01]  /*3190*/  SHF.L.U32 R112, R11, 0x10, RZ ;  /* 0x000000100b707819 */ /* 0x000fe200000006ff */
[----:B------:R-:W1:Y:S01]  /*31a0*/  MUFU.EX2 R10, R113 ;  /* 0x00000071000a7308 */ /* 0x000e620000000800 */
[----:B------:R-:W-:Y:S01]  /*31b0*/  PRMT R117, R87, 0x7632, R117 ;  /* 0x0000763257757816 */ /* 0x000fe20000000075 */
[----:B------:R-:W-:Y:S01]  /*31c0*/  FADD.FTZ R89, R89, 1 ;  /* 0x3f80000059597421 */ /* 0x000fe20000010000 */
[----:B------:R-:W2:Y:S05]  /*31d0*/  LDG.E.64.CONSTANT R26, desc[UR16][R26.64+0x12c00] ;  /* 0x012c00101a1a7981 */ /* 0x000eaa000c1e9b00 */
[----:B------:R-:W4:Y:S08]  /*31e0*/  MUFU.RCP R142, R142 ;  /* 0x0000008e008e7308 */ /* 0x000f300000001000 */
[----:B------:R-:W5:Y:S01]  /*31f0*/  MUFU.RCP R143, R143 ;  /* 0x0000008f008f7308 */ /* 0x000f620000001000 */
[----:B0-----:R-:W-:Y:S01]  /*3200*/  FADD.FTZ R103, R103, 1 ;  /* 0x3f80000067677421 */ /* 0x001fe20000010000 */
[----:B-1----:R-:W-:Y:S01]  /*3210*/  FADD.FTZ R116, R10, 1 ;  /* 0x3f8000000a747421 */ /* 0x002fe20000010000 */
[----:B------:R-:W-:Y:S01]  /*3220*/  FMUL.FTZ R140, R25, R140 ;  /* 0x0000008c198c7220 */ /* 0x000fe20000410000 */
[----:B------:R-:W-:Y:S01]  /*3230*/  PRMT R11, R11, 0x7632, R11 ;  /* 0x000076320b0b7816 */ /* 0x000fe2000000000b */
[----:B------:R-:W-:-:S03]  /*3240*/  FMUL.FTZ R25, R109, R104 ;  /* 0x000000686d197220 */ /* 0x000fc60000410000 */
[----:B------:R-:W0:Y:S01]  /*3250*/  MUFU.RCP R119, R103 ;  /* 0x0000006700777308 */ /* 0x000e220000001000 */
[----:B----4-:R-:W-:Y:S01]  /*3260*/  FADD.FTZ R104, -R142, 1 ;  /* 0x3f8000008e687421 */ /* 0x010fe20000010100 */
[----:B------:R-:W-:Y:S01]  /*3270*/  FADD.FTZ R115, -R6, R115 ;  /* 0x0000007306737221 */ /* 0x000fe20000010100 */
[----:B------:R-:W-:Y:S02]  /*3280*/  SHF.L.U32 R11, R11, 0x10, RZ ;  /* 0x000000100b0b7819 */ /* 0x000fe400000006ff */
[----:B------:R-:W-:-:S03]  /*3290*/  FFMA.FTZ R101, R101, R104, 1 ;  /* 0x3f80000065657423 */ /* 0x000fc60000010068 */
[----:B------:R-:W1:Y:S01]  /*32a0*/  MUFU.RCP R116, R116 ;  /* 0x0000007400747308 */ /* 0x000e620000001000 */
[----:B-----5:R-:W-:Y:S01]  /*32b0*/  FADD.FTZ R111, -R143, 1 ;  /* 0x3f8000008f6f7421 */ /* 0x020fe20000010100 */
[----:B------:R-:W-:Y:S01]  /*32c0*/  FMUL.FTZ R97, R56, R115 ;  /* 0x0000007338617220 */ /* 0x000fe20000410000 */
[----:B------:R-:W-:Y:S02]  /*32d0*/  FMUL.FTZ R24, R11, R24 ;  /* 0x000000180b187220 */ /* 0x000fe40000410000 */
[----:B------:R-:W-:Y:S01]  /*32e0*/  FFMA.FTZ R104, R102, R111, 1 ;  /* 0x3f80000066687423 */ /* 0x000fe2000001006f */
[----:B------:R-:W-:Y:S01]  /*32f0*/  SHF.L.U32 R111, R4, 0x10, RZ ;  /* 0x00000010046f7819 */ /* 0x000fe200000006ff */
[----:B------:R-:W4:Y:S01]  /*3300*/  LDG.E.64.CONSTANT R10, desc[UR16][R2.64+0x10400] ;  /* 0x01040010020a7981 */ /* 0x000f22000c1e9b00 */
[----:B------:R-:W-:Y:S01]  /*3310*/  PRMT R4, R86, 0x7632, R4 ;  /* 0x0000763256047816 */ /* 0x000fe20000000004 */
[----:B------:R-:W-:Y:S02]  /*3320*/  FFMA.FTZ R108, R49, R97, R51 ;  /* 0x00000061316c7223 */ /* 0x000fe40000010033 */
[----:B------:R-:W-:Y:S01]  /*3330*/  FADD.FTZ R113, -R6, R111 ;  /* 0x0000006f06717221 */ /* 0x000fe20000010100 */
[----:B------:R-:W-:Y:S01]  /*3340*/  SHF.L.U32 R87, R4, 0x10, RZ ;  /* 0x0000001004577819 */ /* 0x000fe200000006ff */
[----:B------:R-:W-:Y:S01]  /*3350*/  FMUL.FTZ R115, R108, -1.4426950216293334961 ;  /* 0xbfb8aa3b6c737820 */ /* 0x000fe20000410000 */
[----:B------:R-:W-:Y:S01]  /*3360*/  SHF.L.U32 R117, R117, 0x10, RZ ;  /* 0x0000001075757819 */ /* 0x000fe200000006ff */
[----:B0-----:R-:W-:Y:S01]  /*3370*/  FADD.FTZ R118, -R119, 1 ;  /* 0x3f80000077767421 */ /* 0x001fe20000010100 */
[----:B------:R-:W-:Y:S01]  /*3380*/  FMUL.FTZ R102, R56, R113 ;  /* 0x0000007138667220 */ /* 0x000fe20000410000 */
[----:B------:R-:W-:Y:S01]  /*3390*/  FADD.FTZ R113, -R6, R87 ;  /* 0x0000005706717221 */ /* 0x000fe20000010100 */
[----:B------:R-:W0:Y:S01]  /*33a0*/  MUFU.EX2 R106, R115 ;  /* 0x00000073006a7308 */ /* 0x000e220000000800 */
[----:B------:R-:W-:Y:S01]  /*33b0*/  FFMA.FTZ R105, R105, R118, 1 ;  /* 0x3f80000069697423 */ /* 0x000fe20000010076 */
[----:B------:R-:W-:Y:S01]  /*33c0*/  FMUL.FTZ R143, R143, R104 ;  /* 0x000000688f8f7220 */ /* 0x000fe20000410000 */
[----:B-1----:R-:W-:Y:S01]  /*33d0*/  FADD.FTZ R114, -R116, 1 ;  /* 0x3f80000074727421 */ /* 0x002fe20000010100 */
[----:B------:R-:W-:Y:S01]  /*33e0*/  FADD.FTZ R117, -R6, R117 ;  /* 0x0000007506757221 */ /* 0x000fe20000010100 */
[C---:B------:R-:W-:Y:S01]  /*33f0*/  FMUL.FTZ R104, R56.reuse, R113 ;  /* 0x0000007138687220 */ /* 0x040fe20000410000 */
[----:B------:R-:W-:Y:S01]  /*3400*/  FMUL.FTZ R119, R119, R105 ;  /* 0x0000006977777220 */ /* 0x000fe20000410000 */
[----:B------:R-:W-:Y:S01]  /*3410*/  FFMA.FTZ R107, R107, R114, 1 ;  /* 0x3f8000006b6b7423 */ /* 0x000fe20000010072 */
[----:B------:R-:W-:Y:S01]  /*3420*/  FMUL.FTZ R105, R56, R117 ;  /* 0x0000007538697220 */ /* 0x000fe20000410000 */
[----:B------:R-:W-:Y:S01]  /*3430*/  FFMA.FTZ R114, R52, R104, R54 ;  /* 0x0000006834727223 */ /* 0x000fe20000010036 */
[----:B------:R-:W-:-:S02]  /*3440*/  SHF.L.U32 R117, R22, 0x10, RZ ;  /* 0x0000001016757819 */ /* 0x000fc400000006ff */
[----:B------:R-:W-:Y:S01]  /*3450*/  PRMT R22, R22, 0x7632, R22 ;  /* 0x0000763216167816 */ /* 0x000fe20000000016 */
[----:B------:R-:W-:Y:S01]  /*3460*/  FMUL.FTZ R142, R142, R101 ;  /* 0x000000658e8e7220 */ /* 0x000fe20000410000 */
[----:B------:R-:W-:Y:S01]  /*3470*/  FMUL.FTZ R107, R116, R107 ;  /* 0x0000006b746b7220 */ /* 0x000fe20000410000 */
[----:B------:R-:W-:Y:S01]  /*3480*/  FMUL.FTZ R118, R114, -1.4426950216293334961 ;  /* 0xbfb8aa3b72767820 */ /* 0x000fe20000410000 */
[----:B------:R-:W-:Y:S01]  /*3490*/  FFMA.FTZ R116, R53, R105, R55 ;  /* 0x0000006935747223 */ /* 0x000fe20000010037 */
[----:B------:R-:W-:Y:S01]  /*34a0*/  SHF.L.U32 R22, R22, 0x10, RZ ;  /* 0x0000001016167819 */ /* 0x000fe200000006ff */
[----:B------:R-:W1:Y:S01]  /*34b0*/  MUFU.RCP R89, R89 ;  /* 0x0000005900597308 */ /* 0x000e620000001000 */
[----:B------:R-:W-:Y:S01]  /*34c0*/  FMUL.FTZ R142, R117, R142 ;  /* 0x0000008e758e7220 */ /* 0x000fe20000410000 */
[----:B------:R-:W-:Y:S02]  /*34d0*/  FMUL.FTZ R117, R116, -1.4426950216293334961 ;  /* 0xbfb8aa3b74757820 */ /* 0x000fe40000410000 */
[----:B------:R-:W-:Y:S01]  /*34e0*/  FMUL.FTZ R22, R22, R119 ;  /* 0x0000007716167220 */ /* 0x000fe20000410000 */
[----:B0-----:R-:W-:Y:S01]  /*34f0*/  FADD.FTZ R119, R106, 1 ;  /* 0x3f8000006a777421 */ /* 0x001fe20000010000 */
[----:B------:R-:W-:-:S02]  /*3500*/  SHF.L.U32 R120, R23, 0x10, RZ ;  /* 0x0000001017787819 */ /* 0x000fc400000006ff */
[----:B------:R-:W0:Y:S01]  /*3510*/  MUFU.EX2 R118, R118 ;  /* 0x0000007600767308 */ /* 0x000e220000000800 */
[----:B------:R-:W-:Y:S02]  /*3520*/  PRMT R106, R23, 0x7632, R106 ;  /* 0x00007632176a7816 */ /* 0x000fe4000000006a */
[----:B------:R-:W-:Y:S02]  /*3530*/  PRMT R23, R20, 0x7632, R23 ;  /* 0x0000763214177816 */ /* 0x000fe40000000017 */
[----:B------:R-:W-:-:S03]  /*3540*/  SHF.L.U32 R121, R5, 0x10, RZ ;  /* 0x0000001005797819 */ /* 0x000fc600000006ff */
[----:B------:R-:W5:Y:S01]  /*3550*/  MUFU.EX2 R117, R117 ;  /* 0x0000007500757308 */ /* 0x000f620000000800 */
[----:B------:R-:W-:Y:S02]  /*3560*/  SHF.L.U32 R115, R21, 0x10, RZ ;  /* 0x0000001015737819 */ /* 0x000fe400000006ff */
[----:B------:R-:W-:Y:S02]  /*3570*/  SHF.L.U32 R23, R23, 0x10, RZ ;  /* 0x0000001017177819 */ /* 0x000fe400000006ff */
[----:B------:R-:W-:-:S03]  /*3580*/  SHF.L.U32 R106, R106, 0x10, RZ ;  /* 0x000000106a6a7819 */ /* 0x000fc600000006ff */
[----:B------:R-:W5:Y:S01]  /*3590*/  MUFU.RCP R20, R119 ;  /* 0x0000007700147308 */ /* 0x000f620000001000 */
[----:B------:R-:W-:Y:S01]  /*35a0*/  PRMT R4, R21, 0x7632, R4 ;  /* 0x0000763215047816 */ /* 0x000fe20000000004 */
[C---:B------:R-:W-:Y:S01]  /*35b0*/  FADD.FTZ R103, -R6.reuse, R121 ;  /* 0x0000007906677221 */ /* 0x040fe20000010100 */
[C---:B------:R-:W-:Y:S01]  /*35c0*/  FADD.FTZ R115, -R6.reuse, R115 ;  /* 0x0000007306737221 */ /* 0x040fe20000010100 */
[----:B------:R-:W-:Y:S01]  /*35d0*/  FADD.FTZ R121, -R6, R23 ;  /* 0x0000001706797221 */ /* 0x000fe20000010100 */
[----:B------:R-:W-:Y:S01]  /*35e0*/  FMUL.FTZ R21, R106, R107 ;  /* 0x0000006b6a157220 */ /* 0x000fe20000410000 */
[----:B-1----:R-:W-:Y:S01]  /*35f0*/  FADD.FTZ R23, -R89, 1 ;  /* 0x3f80000059177421 */ /* 0x002fe20000010100 */
[----:B------:R-:W-:Y:S01]  /*3600*/  SHF.L.U32 R107, R4, 0x10, RZ ;  /* 0x00000010046b7819 */ /* 0x000fe200000006ff */
[----:B------:R-:W-:Y:S01]  /*3610*/  FMUL.FTZ R101, R56, R115 ;  /* 0x0000007338657220 */ /* 0x000fe20000410000 */
[----:B0-----:R-:W-:Y:S01]  /*3620*/  FADD.FTZ R118, R118, 1 ;  /* 0x3f80000076767421 */ /* 0x001fe20000010000 */
[----:B------:R-:W-:-:S02]  /*3630*/  FFMA.FTZ R144, R88, R23, 1 ;  /* 0x3f80000058907423 */ /* 0x000fc40000010017 */
[----:B------:R-:W-:Y:S01]  /*3640*/  FADD.FTZ R107, -R6, R107 ;  /* 0x0000006b066b7221 */ /* 0x000fe20000010100 */
[----:B------:R-:W-:Y:S01]  /*3650*/  FFMA.FTZ R111, R49, R101, R51 ;  /* 0x00000065316f7223 */ /* 0x000fe20000010033 */
[----:B------:R-:W-:Y:S01]  /*3660*/  FMUL.FTZ R144, R89, R144 ;  /* 0x0000009059907220 */ /* 0x000fe20000410000 */
[----:B-----5:R-:W-:Y:S01]  /*3670*/  FADD.FTZ R117, R117, 1 ;  /* 0x3f80000075757421 */ /* 0x020fe20000010000 */
[----:B------:R-:W0:Y:S01]  /*3680*/  MUFU.RCP R118, R118 ;  /* 0x0000007600767308 */ /* 0x000e220000001000 */
[----:B------:R-:W-:Y:S01]  /*3690*/  FADD.FTZ R89, -R20, 1 ;  /* 0x3f80000014597421 */ /* 0x000fe20000010100 */
[----:B------:R-:W-:Y:S01]  /*36a0*/  FMUL.FTZ R107, R56, R107 ;  /* 0x0000006b386b7220 */ /* 0x000fe20000410000 */
[----:B------:R-:W-:Y:S01]  /*36b0*/  FMUL.FTZ R115, R111, -1.4426950216293334961 ;  /* 0xbfb8aa3b6f737820 */ /* 0x000fe20000410000 */
[----:B------:R-:W-:Y:S01]  /*36c0*/  FFMA.FTZ R110, R48, R100, R50 ;  /* 0x00000064306e7223 */ /* 0x000fe20000010032 */
[----:B------:R-:W-:Y:S01]  /*36d0*/  FFMA.FTZ R139, R108, R89, 1 ;  /* 0x3f8000006c8b7423 */ /* 0x000fe20000010059 */
[----:B------:R-:W-:Y:S01]  /*36e0*/  FMUL.FTZ R106, R56, R121 ;  /* 0x00000079386a7220 */ /* 0x000fe20000410000 */
[----:B------:R-:W-:Y:S01]  /*36f0*/  FFMA.FTZ R89, R53, R107, R55 ;  /* 0x0000006b35597223 */ /* 0x000fe20000010037 */
[----:B------:R-:W1:Y:S01]  /*3700*/  MUFU.RCP R117, R117 ;  /* 0x0000007500757308 */ /* 0x000e620000001000 */
[----:B------:R-:W-:Y:S01]  /*3710*/  FMUL.FTZ R141, R112, R141 ;  /* 0x0000008d708d7220 */ /* 0x000fe20000410000 */
[----:B------:R-:W-:Y:S01]  /*3720*/  FMUL.FTZ R139, R20, R139 ;  /* 0x0000008b148b7220 */ /* 0x000fe20000410000 */
[----:B------:R-:W-:Y:S01]  /*3730*/  FMUL.FTZ R112, R110, -1.4426950216293334961 ;  /* 0xbfb8aa3b6e707820 */ /* 0x000fe20000410000 */
[----:B------:R-:W-:Y:S01]  /*3740*/  FFMA.FTZ R23, R52, R106, R54 ;  /* 0x0000006a34177223 */ /* 0x000fe20000010036 */
[----:B------:R-:W-:-:S03]  /*3750*/  FMUL.FTZ R20, R89, -1.4426950216293334961 ;  /* 0xbfb8aa3b59147820 */ /* 0x000fc60000410000 */
[----:B------:R-:W5:Y:S01]  /*3760*/  MUFU.EX2 R115, R115 ;  /* 0x0000007300737308 */ /* 0x000f620000000800 */
[----:B------:R-:W-:Y:S01]  /*3770*/  FMUL.FTZ R88, R23, -1.4426950216293334961 ;  /* 0xbfb8aa3b17587820 */ /* 0x000fe20000410000 */
[----:B0-----:R-:W-:-:S06]  /*3780*/  FADD.FTZ R108, -R118, 1 ;  /* 0x3f800000766c7421 */ /* 0x001fcc0000010100 */
[----:B------:R-:W0:Y:S01]  /*3790*/  MUFU.EX2 R109, R112 ;  /* 0x00000070006d7308 */ /* 0x000e220000000800 */
[----:B------:R-:W-:-:S07]  /*37a0*/  FFMA.FTZ R114, R114, R108, 1 ;  /* 0x3f80000072727423 */ /* 0x000fce000001006c */
[----:B------:R-:W3:Y:S01]  /*37b0*/  MUFU.EX2 R20, R20 ;  /* 0x0000001400147308 */ /* 0x000ee20000000800 */
[----:B-1----:R-:W-:Y:S01]  /*37c0*/  FADD.FTZ R108, -R117, 1 ;  /* 0x3f800000756c7421 */ /* 0x002fe20000010100 */
[----:B-----5:R-:W-:-:S06]  /*37d0*/  FADD.FTZ R115, R115, 1 ;  /* 0x3f80000073737421 */ /* 0x020fcc0000010000 */
[----:B------:R-:W1:Y:S01]  /*37e0*/  MUFU.EX2 R88, R88 ;  /* 0x0000005800587308 */ /* 0x000e620000000800 */
[----:B------:R-:W-:Y:S01]  /*37f0*/  FFMA.FTZ R116, R116, R108, 1 ;  /* 0x3f80000074747423 */ /* 0x000fe2000001006c */
[----:B------:R-:W-:Y:S01]  /*3800*/  PRMT R5, R4, 0x7632, R5 ;  /* 0x0000763204057816 */ /* 0x000fe20000000005 */
[----:B------:R-:W-:Y:S01]  /*3810*/  FFMA.FTZ R86, R48, R102, R50 ;  /* 0x0000006630567223 */ /* 0x000fe20000010032 */
[----:B0-----:R-:W-:Y:S01]  /*3820*/  FADD.FTZ R109, R109, 1 ;  /* 0x3f8000006d6d7421 */ /* 0x001fe20000010000 */
[----:B------:R-:W-:-:S03]  /*3830*/  FMUL.FTZ R117, R117, R116 ;  /* 0x0000007475757220 */ /* 0x000fc60000410000 */
[----:B------:R-:W0:Y:S01]  /*3840*/  MUFU.RCP R4, R115 ;  /* 0x0000007300047308 */ /* 0x000e220000001000 */
[----:B---3--:R-:W-:Y:S01]  /*3850*/  FADD.FTZ R116, R20, 1 ;  /* 0x3f80000014747421 */ /* 0x008fe20000010000 */
[----:B------:R-:W-:Y:S01]  /*3860*/  FMUL.FTZ R112, R86, -1.4426950216293334961 ;  /* 0xbfb8aa3b56707820 */ /* 0x000fe20000410000 */
[----:B------:R-:W-:Y:S01]  /*3870*/  FMUL.FTZ R118, R118, R114 ;  /* 0x0000007276767220 */ /* 0x000fe20000410000 */
[----:B------:R-:W-:Y:S02]  /*3880*/  SHF.L.U32 R108, R19, 0x10, RZ ;  /* 0x00000010136c7819 */ /* 0x000fe400000006ff */
[----:B------:R-:W-:Y:S02]  /*3890*/  PRMT R19, R18, 0x7632, R19 ;  /* 0x0000763212137816 */ /* 0x000fe40000000013 */
[----:B------:R3:W5:Y:S01]  /*38a0*/  MUFU.RCP R114, R109 ;  /* 0x0000006d00727308 */ /* 0x0007620000001000 */
[----:B------:R-:W-:Y:S01]  /*38b0*/  FMUL.FTZ R139, R108, R139 ;  /* 0x0000008b6c8b7220 */ /* 0x000fe20000410000 */
[----:B------:R-:W-:-:S02]  /*38c0*/  SHF.L.U32 R108, R5, 0x10, RZ ;  /* 0x00000010056c7819 */ /* 0x000fc400000006ff */
[----:B---3--:R-:W-:Y:S01]  /*38d0*/  SHF.L.U32 R109, R18, 0x10, RZ ;  /* 0x00000010126d7819 */ /* 0x008fe200000006ff */
[----:B-1----:R-:W-:-:S03]  /*38e0*/  FADD.FTZ R18, R88, 1 ;  /* 0x3f80000058127421 */ /* 0x002fc60000010000 */
[----:B------:R-:W1:Y:S01]  /*38f0*/  MUFU.RCP R116, R116 ;  /* 0x0000007400747308 */ /* 0x000e620000001000 */
[----:B------:R-:W-:-:S07]  /*3900*/  PRMT R88, R5, 0x7632, R88 ;  /* 0x0000763205587816 */ /* 0x000fce0000000058 */
[----:B------:R-:W3:Y:S01]  /*3910*/  MUFU.EX2 R112, R112 ;  /* 0x0000007000707308 */ /* 0x000ee20000000800 */
[----:B0-----:R-:W-:-:S07]  /*3920*/  FADD.FTZ R136, -R4, 1 ;  /* 0x3f80000004887421 */ /* 0x001fce0000010100 */
[----:B------:R-:W0:Y:S01]  /*3930*/  MUFU.RCP R5, R18 ;  /* 0x0000001200057308 */ /* 0x000e220000001000 */
[----:B------:R-:W-:Y:S01]  /*3940*/  FFMA.FTZ R136, R111, R136, 1 ;  /* 0x3f8000006f887423 */ /* 0x000fe20000010088 */
[----:B-----5:R-:W-:-:S03]  /*3950*/  FADD.FTZ R115, -R114, 1 ;  /* 0x3f80000072737421 */ /* 0x020fc60000010100 */
[----:B------:R-:W-:Y:S01]  /*3960*/  FMUL.FTZ R136, R4, R136 ;  /* 0x0000008804887220 */ /* 0x000fe20000410000 */
[----:B-1----:R-:W-:Y:S01]  /*3970*/  FADD.FTZ R4, -R116, 1 ;  /* 0x3f80000074047421 */ /* 0x002fe20000010100 */
[----:B------:R-:W-:Y:S01]  /*3980*/  FFMA.FTZ R138, R110, R115, 1 ;  /* 0x3f8000006e8a7423 */ /* 0x000fe20000010073 */
[----:B---3--:R-:W-:Y:S02]  /*3990*/  FADD.FTZ R111, R112, 1 ;  /* 0x3f800000706f7421 */ /* 0x008fe40000010000 */
[----:B------:R-:W-:Y:S01]  /*39a0*/  FFMA.FTZ R89, R89, R4, 1 ;  /* 0x3f80000059597423 */ /* 0x000fe20000010004 */
[----:B------:R-:W-:Y:S01]  /*39b0*/  SHF.L.U32 R4, R16, 0x10, RZ ;  /* 0x0000001010047819 */ /* 0x000fe200000006ff */
[----:B------:R-:W-:Y:S01]  /*39c0*/  FMUL.FTZ R138, R114, R138 ;  /* 0x0000008a728a7220 */ /* 0x000fe20000410000 */
[----:B0-----:R-:W-:-:S04]  /*39d0*/  FADD.FTZ R112, -R5, 1 ;  /* 0x3f80000005707421 */ /* 0x001fc80000010100 */
[----:B------:R-:W-:Y:S01]  /*39e0*/  FFMA.FTZ R112, R23, R112, 1 ;  /* 0x3f80000017707423 */ /* 0x000fe20000010070 */
[----:B------:R-:W-:-:S03]  /*39f0*/  FMUL.FTZ R138, R4, R138 ;  /* 0x0000008a048a7220 */ /* 0x000fc60000410000 */
[----:B------:R-:W-:Y:S02]  /*3a00*/  FMUL.FTZ R112, R5, R112 ;  /* 0x0000007005707220 */ /* 0x000fe40000410000 */
[----:B------:R-:W3:Y:S01]  /*3a10*/  LDG.E.64.CONSTANT R4, desc[UR16][R2.64+0x11800] ;  /* 0x0118001002047981 */ /* 0x000ee2000c1e9b00 */
[----:B------:R-:W-:Y:S01]  /*3a20*/  FMUL.FTZ R103, R56, R103 ;  /* 0x0000006738677220 */ /* 0x000fe20000410000 */
[----:B------:R-:W-:-:S03]  /*3a30*/  FMUL.FTZ R144, R109, R144 ;  /* 0x000000906d907220 */ /* 0x000fc60000410000 */
[----:B------:R-:W-:Y:S01]  /*3a40*/  FFMA.FTZ R87, R49, R103, R51 ;  /* 0x0000006731577223 */ /* 0x000fe20000010033 */
[----:B------:R-:W-:Y:S02]  /*3a50*/  PRMT R109, R19, 0x7632, R109 ;  /* 0x00007632136d7816 */ /* 0x000fe4000000006d */
[----:B------:R-:W-:Y:S01]  /*3a60*/  SHF.L.U32 R88, R88, 0x10, RZ ;  /* 0x0000001058587819 */ /* 0x000fe200000006ff */
[----:B------:R-:W-:Y:S01]  /*3a70*/  FMUL.FTZ R113, R87, -1.4426950216293334961 ;  /* 0xbfb8aa3b57717820 */ /* 0x000fe20000410000 */
[C---:B------:R-:W-:Y:S01]  /*3a80*/  FADD.FTZ R108, -R6.reuse, R108 ;  /* 0x0000006c066c7221 */ /* 0x040fe20000010100 */
[----:B------:R-:W-:Y:S01]  /*3a90*/  SHF.L.U32 R19, R19, 0x10, RZ ;  /* 0x0000001013137819 */ /* 0x000fe200000006ff */
[----:B------:R-:W5:Y:S01]  /*3aa0*/  LDG.E.64.CONSTANT R2, desc[UR16][R2.64+0x12c00] ;  /* 0x012c001002027981 */ /* 0x000f62000c1e9b00 */
[----:B------:R-:W-:Y:S01]  /*3ab0*/  SHF.L.U32 R18, R109, 0x10, RZ ;  /* 0x000000106d127819 */ /* 0x000fe200000006ff */
[----:B------:R-:W-:Y:S01]  /*3ac0*/  FADD.FTZ R109, -R6, R88 ;  /* 0x00000058066d7221 */ /* 0x000fe20000010100 */
[----:B------:R-:W0:Y:S01]  /*3ad0*/  MUFU.EX2 R113, R113 ;  /* 0x0000007100717308 */ /* 0x000e220000000800 */
[C---:B------:R-:W-:Y:S01]  /*3ae0*/  FMUL.FTZ R108, R56.reuse, R108 ;  /* 0x0000006c386c7220 */ /* 0x040fe20000410000 */
[----:B------:R-:W-:Y:S01]  /*3af0*/  FMUL.FTZ R20, R19, R118 ;  /* 0x0000007613147220 */ /* 0x000fe20000410000 */
[----:B------:R-:W-:-:S02]  /*3b00*/  FMUL.FTZ R109, R56, R109 ;  /* 0x0000006d386d7220 */ /* 0x000fc40000410000 */
[----:B------:R-:W-:Y:S01]  /*3b10*/  FFMA.FTZ R19, R52, R108, R54 ;  /* 0x0000006c34137223 */ /* 0x000fe20000010036 */
[----:B------:R-:W-:Y:S01]  /*3b20*/  FMUL.FTZ R18, R18, R117 ;  /* 0x0000007512127220 */ /* 0x000fe20000410000 */
[----:B------:R-:W-:Y:S02]  /*3b30*/  FFMA.FTZ R88, R53, R109, R55 ;  /* 0x0000006d35587223 */ /* 0x000fe40000010037 */
[----:B------:R-:W-:Y:S02]  /*3b40*/  FMUL.FTZ R117, R19, -1.4426950216293334961 ;  /* 0xbfb8aa3b13757820 */ /* 0x000fe40000410000 */
[----:B------:R-:W-:Y:S02]  /*3b50*/  FMUL.FTZ R115, R88, -1.4426950216293334961 ;  /* 0xbfb8aa3b58737820 */ /* 0x000fe40000410000 */
[----:B------:R-:W1:Y:S01]  /*3b60*/  MUFU.EX2 R110, R117 ;  /* 0x00000075006e7308 */ /* 0x000e620000000800 */
[----:B0-----:R-:W-:-:S07]  /*3b70*/  FADD.FTZ R23, R113, 1 ;  /* 0x3f80000071177421 */ /* 0x001fce0000010000 */
[----:B------:R-:W-:Y:S01]  /*3b80*/  MUFU.EX2 R115, R115 ;  /* 0x0000007300737308 */ /* 0x000fe20000000800 */
[----:B------:R-:W-:Y:S01]  /*3b90*/  FMUL.FTZ R116, R116, R89 ;  /* 0x0000005974747220 */ /* 0x000fe20000410000 */
[----:B------:R-:W-:-:S06]  /*3ba0*/  PRMT R89, R16, 0x7632, R89 ;  /* 0x0000763210597816 */ /* 0x000fcc0000000059 */
[----:B------:R-:W0:Y:S01]  /*3bb0*/  MUFU.RCP R23, R23 ;  /* 0x0000001700177308 */ /* 0x000e220000001000 */
[----:B-1----:R-:W-:Y:S01]  /*3bc0*/  FADD.FTZ R113, R110, 1 ;  /* 0x3f8000006e717421 */ /* 0x002fe20000010000 */
[----:B------:R-:W-:-:S06]  /*3bd0*/  SHF.L.U32 R110, R17, 0x10, RZ ;  /* 0x00000010116e7819 */ /* 0x000fcc00000006ff */
[----:B------:R-:W1:Y:S01]  /*3be0*/  MUFU.RCP R111, R111 ;  /* 0x0000006f006f7308 */ /* 0x000e620000001000 */
[----:B------:R-:W-:Y:S02]  /*3bf0*/  PRMT R16, R17, 0x7632, R16 ;  /* 0x0000763211107816 */ /* 0x000fe40000000010 */
[----:B------:R-:W-:Y:S01]  /*3c00*/  SHF.L.U32 R17, R89, 0x10, RZ ;  /* 0x0000001059117819 */ /* 0x000fe200000006ff */
[----:B------:R-:W-:Y:S01]  /*3c10*/  FMUL.FTZ R136, R110, R136 ;  /* 0x000000886e887220 */ /* 0x000fe20000410000 */
[----:B------:R-:W-:-:S03]  /*3c20*/  SHF.L.U32 R110, R14, 0x10, RZ ;  /* 0x000000100e6e7819 */ /* 0x000fc600000006ff */
[----:B------:R1:W2:Y:S01]  /*3c30*/  MUFU.RCP R89, R113 ;  /* 0x0000007100597308 */ /* 0x0002a20000001000 */
[----:B------:R-:W-:Y:S01]  /*3c40*/  FMUL.FTZ R17, R17, R112 ;  /* 0x0000007011117220 */ /* 0x000fe20000410000 */
[----:B0-----:R-:W-:Y:S01]  /*3c50*/  FADD.FTZ R112, -R23, 1 ;  /* 0x3f80000017707421 */ /* 0x001fe20000010100 */
[----:B-1----:R-:W-:Y:S01]  /*3c60*/  FADD.FTZ R113, R115, 1 ;  /* 0x3f80000073717421 */ /* 0x002fe20000010000 */
[----:B------:R-:W-:Y:S01]  /*3c70*/  FADD.FTZ R114, -R111, 1 ;  /* 0x3f8000006f727421 */ /* 0x000fe20000010100 */
[----:B------:R-:W-:-:S04]  /*3c80*/  FADD.FTZ R110, -R6, R110 ;  /* 0x0000006e066e7221 */ /* 0x000fc80000010100 */
[----:B------:R-:W0:Y:S01]  /*3c90*/  MUFU.RCP R113, R113 ;  /* 0x0000007100717308 */ /* 0x000e220000001000 */
[----:B------:R-:W-:Y:S01]  /*3ca0*/  FFMA.FTZ R87, R87, R112, 1 ;  /* 0x3f80000057577423 */ /* 0x000fe20000010070 */
[----:B------:R-:W-:Y:S01]  /*3cb0*/  SHF.L.U32 R16, R16, 0x10, RZ ;  /* 0x0000001010107819 */ /* 0x000fe200000006ff */
[----:B------:R-:W-:Y:S01]  /*3cc0*/  FFMA.FTZ R114, R86, R114, 1 ;  /* 0x3f80000056727423 */ /* 0x000fe20000010072 */
[----:B------:R-:W-:Y:S01]  /*3cd0*/  SHF.L.U32 R112, R15, 0x10, RZ ;  /* 0x000000100f707819 */ /* 0x000fe200000006ff */
[----:B------:R-:W-:Y:S01]  /*3ce0*/  FMUL.FTZ R110, R56, R110 ;  /* 0x0000006e386e7220 */ /* 0x000fe20000410000 */
[----:B------:R-:W-:Y:S01]  /*3cf0*/  PRMT R14, R14, 0x7632, R14 ;  /* 0x000076320e0e7816 */ /* 0x000fe2000000000e */
[----:B------:R-:W-:Y:S01]  /*3d00*/  FMUL.FTZ R114, R111, R114 ;  /* 0x000000726f727220 */ /* 0x000fe20000410000 */
[----:B------:R-:W-:Y:S01]  /*3d10*/  FMUL.FTZ R16, R16, R116 ;  /* 0x0000007410107220 */ /* 0x000fe20000410000 */
[----:B------:R-:W-:Y:S01]  /*3d20*/  FFMA.FTZ R86, R48, R110, R50 ;  /* 0x0000006e30567223 */ /* 0x000fe20000010032 */
[----:B------:R-:W-:Y:S01]  /*3d30*/  FADD.FTZ R111, -R6, R112 ;  /* 0x00000070066f7221 */ /* 0x000fe20000010100 */
[----:B--2---:R-:W-:Y:S01]  /*3d40*/  FADD.FTZ R116, -R89, 1 ;  /* 0x3f80000059747421 */ /* 0x004fe20000010100 */
[----:B------:R-:W-:Y:S01]  /*3d50*/  SHF.L.U32 R112, R14, 0x10, RZ ;  /* 0x000000100e707819 */ /* 0x000fe200000006ff */
[----:B------:R-:W-:Y:S01]  /*3d60*/  FMUL.FTZ R14, R86, -1.4426950216293334961 ;  /* 0xbfb8aa3b560e7820 */ /* 0x000fe20000410000 */
[----:B------:R-:W-:Y:S01]  /*3d70*/  FMUL.FTZ R111, R56, R111 ;  /* 0x0000006f386f7220 */ /* 0x000fe20000410000 */
[----:B------:R-:W-:Y:S01]  /*3d80*/  FFMA.FTZ R115, R19, R116, 1 ;  /* 0x3f80000013737423 */ /* 0x000fe20000010074 */
[----:B------:R-:W-:Y:S01]  /*3d90*/  FMUL.FTZ R19, R23, R87 ;  /* 0x0000005717137220 */ /* 0x000fe20000410000 */
[----:B------:R-:W-:Y:S01]  /*3da0*/  FADD.FTZ R112, -R6, R112 ;  /* 0x0000007006707221 */ /* 0x000fe20000010100 */
[----:B0-----:R-:W-:Y:S01]  /*3db0*/  FADD.FTZ R23, -R113, 1 ;  /* 0x3f80000071177421 */ /* 0x001fe20000010100 */
[----:B------:R-:W-:Y:S01]  /*3dc0*/  FFMA.FTZ R87, R49, R111, R51 ;  /* 0x0000006f31577223 */ /* 0x000fe20000010033 */
[----:B------:R-:W0:Y:S01]  /*3dd0*/  MUFU.EX2 R14, R14 ;  /* 0x0000000e000e7308 */ /* 0x000e220000000800 */
[----:B------:R-:W-:Y:S01]  /*3de0*/  FMUL.FTZ R112, R56, R112 ;  /* 0x0000007038707220 */ /* 0x000fe20000410000 */
[----:B------:R-:W-:Y:S01]  /*3df0*/  FFMA.FTZ R88, R88, R23, 1 ;  /* 0x3f80000058587423 */ /* 0x000fe20000010017 */
[----:B------:R-:W-:Y:S01]  /*3e00*/  FMUL.FTZ R23, R87, -1.4426950216293334961 ;  /* 0xbfb8aa3b57177820 */ /* 0x000fe20000410000 */
[----:B------:R-:W-:Y:S01]  /*3e10*/  SHF.L.U32 R116, R12, 0x10, RZ ;  /* 0x000000100c747819 */ /* 0x000fe200000006ff */
[----:B------:R-:W-:Y:S01]  /*3e20*/  FMUL.FTZ R115, R89, R115 ;  /* 0x0000007359737220 */ /* 0x000fe20000410000 */
[----:B------:R-:W-:Y:S01]  /*3e30*/  FFMA.FTZ R89, R52, R112, R54 ;  /* 0x0000007034597223 */ /* 0x000fe20000010036 */
[----:B------:R-:W-:-:S02]  /*3e40*/  FMUL.FTZ R88, R113, R88 ;  /* 0x0000005871587220 */ /* 0x000fc40000410000 */
[----:B------:R1:W2:Y:S01]  /*3e50*/  MUFU.EX2 R113, R23 ;  /* 0x0000001700717308 */ /* 0x0002a20000000800 */
[----:B------:R-:W-:Y:S01]  /*3e60*/  PRMT R12, R12, 0x7632, R12 ;  /* 0x000076320c0c7816 */ /* 0x000fe2000000000c */
[----:B-1----:R-:W-:Y:S01]  /*3e70*/  FMUL.FTZ R23, R116, R114 ;  /* 0x0000007274177220 */ /* 0x002fe20000410000 */
[----:B------:R-:W-:Y:S02]  /*3e80*/  FMUL.FTZ R114, R89, -1.4426950216293334961 ;  /* 0xbfb8aa3b59727820 */ /* 0x000fe40000410000 */
[----:B------:R-:W-:Y:S01]  /*3e90*/  SHF.L.U32 R12, R12, 0x10, RZ ;  /* 0x000000100c0c7819 */ /* 0x000fe200000006ff */
[----:B0-----:R-:W-:-:S03]  /*3ea0*/  FADD.FTZ R116, R14, 1 ;  /* 0x3f8000000e747421 */ /* 0x001fc60000010000 */
[----:B------:R-:W0:Y:S01]  /*3eb0*/  MUFU.EX2 R114, R114 ;  /* 0x0000007200727308 */ /* 0x000e220000000800 */
[----:B------:R-:W-:Y:S01]  /*3ec0*/  FMUL.FTZ R14, R12, R115 ;  /* 0x000000730c0e7220 */ /* 0x000fe20000410000 */
[----:B------:R-:W-:-:S06]  /*3ed0*/  PRMT R15, R15, 0x7632, R15 ;  /* 0x000076320f0f7816 */ /* 0x000fcc000000000f */
[----:B------:R-:W1:Y:S01]  /*3ee0*/  MUFU.RCP R12, R116 ;  /* 0x00000074000c7308 */ /* 0x000e620000001000 */
[----:B------:R-:W-:Y:S01]  /*3ef0*/  SHF.L.U32 R15, R15, 0x10, RZ ;  /* 0x000000100f0f7819 */ /* 0x000fe200000006ff */
[----:B--2---:R-:W-:Y:S01]  /*3f00*/  FADD.FTZ R117, R113, 1 ;  /* 0x3f80000071757421 */ /* 0x004fe20000010000 */
[C---:B------:R-:W-:Y:S02]  /*3f10*/  SHF.L.U32 R113, R13.reuse, 0x10, RZ ;  /* 0x000000100d717819 */ /* 0x040fe400000006ff */
[----:B------:R-:W-:Y:S01]  /*3f20*/  PRMT R13, R13, 0x7632, R13 ;  /* 0x000076320d0d7816 */ /* 0x000fe2000000000d */
[----:B------:R-:W-:Y:S01]  /*3f30*/  FADD.FTZ R15, -R6, R15 ;  /* 0x0000000f060f7221 */ /* 0x000fe20000010100 */
[----:B0-----:R-:W-:Y:S02]  /*3f40*/  FADD.FTZ R114, R114, 1 ;  /* 0x3f80000072727421 */ /* 0x001fe40000010000 */
[----:B------:R-:W-:Y:S01]  /*3f50*/  SHF.L.U32 R13, R13, 0x10, RZ ;  /* 0x000000100d0d7819 */ /* 0x000fe200000006ff */
[----:B------:R-:W-:Y:S01]  /*3f60*/  FMUL.FTZ R19, R113, R19 ;  /* 0x0000001371137220 */ /* 0x000fe20000410000 */
[----:B------:R-:W0:Y:S01]  /*3f70*/  MUFU.RCP R117, R117 ;  /* 0x0000007500757308 */ /* 0x000e220000001000 */
[----:B------:R-:W-:-:S02]  /*3f80*/  FMUL.FTZ R113, R56, R15 ;  /* 0x0000000f38717220 */ /* 0x000fc40000410000 */
[----:B------:R-:W-:Y:S01]  /*3f90*/  FMUL.FTZ R13, R13, R88 ;  /* 0x000000580d0d7220 */ /* 0x000fe20000410000 */
[----:B-1----:R-:W-:Y:S01]  /*3fa0*/  FADD.FTZ R15, -R12, 1 ;  /* 0x3f8000000c0f7421 */ /* 0x002fe20000010100 */
[----:B------:R-:W-:-:S03]  /*3fb0*/  FFMA.FTZ R88, R53, R113, R55 ;  /* 0x0000007135587223 */ /* 0x000fc60000010037 */
[----:B------:R-:W1:Y:S01]  /*3fc0*/  MUFU.RCP R114, R114 ;  /* 0x0000007200727308 */ /* 0x000e620000001000 */
[----:B------:R-:W-:Y:S01]  /*3fd0*/  FFMA.FTZ R15, R86, R15, 1 ;  /* 0x3f800000560f7423 */ /* 0x000fe2000001000f */
[----:B------:R-:W-:-:S06]  /*3fe0*/  FMUL.FTZ R86, R88, -1.4426950216293334961 ;  /* 0xbfb8aa3b58567820 */ /* 0x000fcc0000410000 */
[----:B------:R-:W2:Y:S01]  /*3ff0*/  MUFU.EX2 R86, R86 ;  /* 0x0000005600567308 */ /* 0x000ea20000000800 */
[----:B0-----:R-:W-:Y:S01]  /*4000*/  FADD.FTZ R115, -R117, 1 ;  /* 0x3f80000075737421 */ /* 0x001fe20000010100 */
[----:B------:R-:W-:-:S03]  /*4010*/  FMUL.FTZ R15, R12, R15 ;  /* 0x0000000f0c0f7220 */ /* 0x000fc60000410000 */
[----:B------:R-:W-:Y:S01]  /*4020*/  FFMA.FTZ R87, R87, R115, 1 ;  /* 0x3f80000057577423 */ /* 0x000fe20000010073 */
[----:B------:R-:W-:Y:S01]  /*4030*/  SHF.L.U32 R115, R9, 0x10, RZ ;  /* 0x0000001009737819 */ /* 0x000fe200000006ff */
[----:B-1----:R-:W-:-:S04]  /*4040*/  FADD.FTZ R12, -R114, 1 ;  /* 0x3f800000720c7421 */ /* 0x002fc80000010100 */
[----:B------:R-:W-:Y:S01]  /*4050*/  FFMA.FTZ R12, R89, R12, 1 ;  /* 0x3f800000590c7423 */ /* 0x000fe2000001000c */
[----:B------:R-:W-:Y:S01]  /*4060*/  SHF.L.U32 R89, R8, 0x10, RZ ;  /* 0x0000001008597819 */ /* 0x000fe200000006ff */
[----:B------:R-:W-:Y:S01]  /*4070*/  FADD.FTZ R115, -R6, R115 ;  /* 0x0000007306737221 */ /* 0x000fe20000010100 */
[----:B------:R-:W-:-:S03]  /*4080*/  FMUL.FTZ R117, R117, R87 ;  /* 0x0000005775757220 */ /* 0x000fc60000410000 */
[----:B------:R-:W-:Y:S01]  /*4090*/  FADD.FTZ R87, -R6, R89 ;  /* 0x0000005906577221 */ /* 0x000fe20000010100 */
[----:B--2---:R-:W-:Y:S01]  /*40a0*/  FADD.FTZ R89, R86, 1 ;  /* 0x3f80000056597421 */ /* 0x004fe20000010000 */
[----:B------:R-:W-:Y:S01]  /*40b0*/  FMUL.FTZ R115, R56, R115 ;  /* 0x0000007338737220 */ /* 0x000fe20000410000 */
[----:B------:R-:W-:Y:S01]  /*40c0*/  FMUL.FTZ R12, R114, R12 ;  /* 0x0000000c720c7220 */ /* 0x000fe20000410000 */
[----:B------:R-:W-:Y:S02]  /*40d0*/  FMUL.FTZ R114, R56, R87 ;  /* 0x0000005738727220 */ /* 0x000fe40000410000 */
[----:B------:R-:W-:Y:S01]  /*40e0*/  FFMA.FTZ R87, R49, R115, R51 ;  /* 0x0000007331577223 */ /* 0x000fe20000010033 */
[----:B------:R-:W0:Y:S01]  /*40f0*/  MUFU.RCP R89, R89 ;  /* 0x0000005900597308 */ /* 0x000e220000001000 */
[----:B------:R-:W-:Y:S02]  /*4100*/  FFMA.FTZ R118, R48, R114, R50 ;  /* 0x0000007230767223 */ /* 0x000fe40000010032 */
[----:B------:R-:W-:-:S02]  /*4110*/  FMUL.FTZ R116, R87, -1.4426950216293334961 ;  /* 0xbfb8aa3b57747820 */ /* 0x000fc40000410000 */
[----:B------:R-:W-:-:S04]  /*4120*/  FMUL.FTZ R86, R118, -1.4426950216293334961 ;  /* 0xbfb8aa3b76567820 */ /* 0x000fc80000410000 */
[----:B------:R-:W1:Y:S01]  /*4130*/  MUFU.EX2 R116, R116 ;  /* 0x0000007400747308 */ /* 0x000e620000000800 */
[----:B------:R-:W-:-:S07]  /*4140*/  PRMT R8, R8, 0x7632, R8 ;  /* 0x0000763208087816 */ /* 0x000fce0000000008 */
[----:B------:R-:W2:Y:S01]  /*4150*/  MUFU.EX2 R86, R86 ;  /* 0x0000005600567308 */ /* 0x000ea20000000800 */
[----:B0-----:R-:W-:Y:S01]  /*4160*/  FADD.FTZ R119, -R89, 1 ;  /* 0x3f80000059777421 */ /* 0x001fe20000010100 */
[----:B------:R-:W-:-:S03]  /*4170*/  SHF.L.U32 R8, R8, 0x10, RZ ;  /* 0x0000001008087819 */ /* 0x000fc600000006ff */
[----:B------:R-:W-:Y:S02]  /*4180*/  FFMA.FTZ R88, R88, R119, 1 ;  /* 0x3f80000058587423 */ /* 0x000fe40000010077 */
[----:B------:R-:W-:Y:S01]  /*4190*/  FADD.FTZ R119, -R6, R8 ;  /* 0x0000000806777221 */ /* 0x000fe20000010100 */
[----:B-1----:R-:W-:Y:S01]  /*41a0*/  FADD.FTZ R8, R116, 1 ;  /* 0x3f80000074087421 */ /* 0x002fe20000010000 */
[----:B------:R-:W-:Y:S02]  /*41b0*/  FMUL.FTZ R89, R89, R88 ;  /* 0x0000005859597220 */ /* 0x000fe40000410000 */
[----:B------:R-:W-:Y:S01]  /*41c0*/  FMUL.FTZ R116, R56, R119 ;  /* 0x0000007738747220 */ /* 0x000fe20000410000 */
[C---:B----4-:R-:W-:Y:S02]  /*41d0*/  SHF.L.U32 R88, R10.reuse, 0x10, RZ ;  /* 0x000000100a587819 */ /* 0x050fe400000006ff */
[----:B------:R-:W-:Y:S01]  /*41e0*/  PRMT R119, R10, 0x7632, R119 ;  /* 0x000076320a777816 */ /* 0x000fe20000000077 */
[----:B------:R-:W-:Y:S01]  /*41f0*/  FFMA.FTZ R155, R52, R116, R54 ;  /* 0x00000074349b7223 */ /* 0x000fe20000010036 */
[----:B--2---:R-:W-:Y:S01]  /*4200*/  FADD.FTZ R86, R86, 1 ;  /* 0x3f80000056567421 */ /* 0x004fe20000010000 */
[----:B------:R-:W-:-:S02]  /*4210*/  FMUL.FTZ R15, R88, R15 ;  /* 0x0000000f580f7220 */ /* 0x000fc40000410000 */
[----:B------:R-:W-:Y:S01]  /*4220*/  FMUL.FTZ R88, R155, -1.4426950216293334961 ;  /* 0xbfb8aa3b9b587820 */ /* 0x000fe20000410000 */
[----:B------:R-:W-:Y:S01]  /*4230*/  SHF.L.U32 R119, R119, 0x10, RZ ;  /* 0x0000001077777819 */ /* 0x000fe200000006ff */
[----:B------:R-:W-:Y:S08]  /*4240*/  MUFU.RCP R8, R8 ;  /* 0x0000000800087308 */ /* 0x000ff00000001000 */
[----:B------:R-:W0:Y:S01]  /*4250*/  MUFU.RCP R86, R86 ;  /* 0x0000005600567308 */ /* 0x000e220000001000 */
[----:B------:R-:W-:Y:S01]  /*4260*/  FMUL.FTZ R12, R119, R12 ;  /* 0x0000000c770c7220 */ /* 0x000fe20000410000 */
[----:B------:R-:W-:-:S02]  /*4270*/  PRMT R119, R9, 0x7632, R119 ;  /* 0x0000763209777816 */ /* 0x000fc40000000077 */
[----:B------:R-:W-:-:S04]  /*4280*/  PRMT R10, R11, 0x7632, R10 ;  /* 0x000076320b0a7816 */ /* 0x000fc8000000000a */
[----:B------:R-:W1:Y:S01]  /*4290*/  MUFU.EX2 R88, R88 ;  /* 0x0000005800587308 */ /* 0x000e620000000800 */
[----:B------:R-:W-:Y:S02]  /*42a0*/  SHF.L.U32 R119, R119, 0x10, RZ ;  /* 0x0000001077777819 */ /* 0x000fe400000006ff */
[----:B------:R-:W-:Y:S01]  /*42b0*/  SHF.L.U32 R10, R10, 0x10, RZ ;  /* 0x000000100a0a7819 */ /* 0x000fe200000006ff */
[----:B------:R-:W-:Y:S01]  /*42c0*/  FMUL.FTZ R143, R120, R143 ;  /* 0x0000008f788f7220 */ /* 0x000fe20000410000 */
[----:B------:R-:W-:Y:S01]  /*42d0*/  SHF.L.U32 R11, R11, 0x10, RZ ;  /* 0x000000100b0b7819 */ /* 0x000fe200000006ff */
[----:B------:R-:W-:Y:S02]  /*42e0*/  FADD.FTZ R119, -R6, R119 ;  /* 0x0000007706777221 */ /* 0x000fe40000010100 */
[----:B------:R-:W-:Y:S01]  /*42f0*/  FMUL.FTZ R10, R10, R89 ;  /* 0x000000590a0a7220 */ /* 0x000fe20000410000 */
[----:B0-----:R-:W-:Y:S01]  /*4300*/  FADD.FTZ R120, -R86, 1 ;  /* 0x3f80000056787421 */ /* 0x001fe20000010100 */
[----:B------:R-:W-:Y:S01]  /*4310*/  FADD.FTZ R89, -R8, 1 ;  /* 0x3f80000008597421 */ /* 0x000fe20000010100 */
[----:B------:R-:W-:Y:S01]  /*4320*/  FMUL.FTZ R119, R56, R119 ;  /* 0x0000007738777220 */ /* 0x000fe20000410000 */
[----:B------:R-:W-:Y:S01]  /*4330*/  FMUL.FTZ R11, R11, R117 ;  /* 0x000000750b0b7220 */ /* 0x000fe20000410000 */
[----:B------:R-:W-:Y:S01]  /*4340*/  FFMA.FTZ R118, R118, R120, 1 ;  /* 0x3f80000076767423 */ /* 0x000fe20000010078 */
[----:B------:R-:W-:Y:S01]  /*4350*/  SHF.L.U32 R117, R26, 0x10, RZ ;  /* 0x000000101a757819 */ /* 0x000fe200000006ff */
[----:B------:R-:W-:Y:S01]  /*4360*/  FFMA.FTZ R87, R87, R89, 1 ;  /* 0x3f80000057577423 */ /* 0x000fe20000010059 */
[----:B------:R-:W-:Y:S01]  /*4370*/  FFMA.FTZ R89, R53, R119, R55 ;  /* 0x0000007735597223 */ /* 0x000fe20000010037 */
[----:B-1----:R-:W-:Y:S01]  /*4380*/  FADD.FTZ R88, R88, 1 ;  /* 0x3f80000058587421 */ /* 0x002fe20000010000 */
[----:B------:R-:W-:Y:S01]  /*4390*/  FMUL.FTZ R86, R86, R118 ;  /* 0x0000007656567220 */ /* 0x000fe20000410000 */
[----:B------:R-:W-:Y:S01]  /*43a0*/  SHF.L.U32 R118, R27, 0x10, RZ ;  /* 0x000000101b767819 */ /* 0x000fe200000006ff */
[----:B------:R-:W-:Y:S01]  /*43b0*/  FADD.FTZ R117, -R6, R117 ;  /* 0x0000007506757221 */ /* 0x000fe20000010100 */
[----:B------:R-:W-:Y:S01]  /*43c0*/  PRMT R120, R26, 0x7632, R120 ;  /* 0x000076321a787816 */ /* 0x000fe20000000078 */
[----:B------:R-:W-:Y:S01]  /*43d0*/  FMUL.FTZ R125, R89, -1.4426950216293334961 ;  /* 0xbfb8aa3b597d7820 */ /* 0x000fe20000410000 */
[----:B------:R-:W0:Y:S01]  /*43e0*/  MUFU.RCP R88, R88 ;  /* 0x0000005800587308 */ /* 0x000e220000001000 */
[----:B------:R-:W-:Y:S01]  /*43f0*/  FMUL.FTZ R117, R56, R117 ;  /* 0x0000007538757220 */ /* 0x000fe20000410000 */
[----:B------:R-:W-:Y:S01]  /*4400*/  SHF.L.U32 R120, R120, 0x10, RZ ;  /* 0x0000001078787819 */ /* 0x000fe200000006ff */
[----:B------:R-:W-:Y:S01]  /*4410*/  FADD.FTZ R118, -R6, R118 ;  /* 0x0000007606767221 */ /* 0x000fe20000010100 */
[----:B------:R-:W-:Y:S01]  /*4420*/  PRMT R121, R27, 0x7632, R121 ;  /* 0x000076321b797816 */ /* 0x000fe20000000079 */
[----:B------:R-:W-:-:S03]  /*4430*/  FFMA.FTZ R26, R48, R117, R50 ;  /* 0x00000075301a7223 */ /* 0x000fc60000010032 */
[----:B------:R-:W1:Y:S01]  /*4440*/  MUFU.EX2 R125, R125 ;  /* 0x0000007d007d7308 */ /* 0x000e620000000800 */
[----:B------:R-:W-:Y:S01]  /*4450*/  FMUL.FTZ R118, R56, R118 ;  /* 0x0000007638767220 */ /* 0x000fe20000410000 */
[----:B------:R-:W-:Y:S01]  /*4460*/  FADD.FTZ R120, -R6, R120 ;  /* 0x0000007806787221 */ /* 0x000fe20000010100 */
[----:B------:R-:W-:Y:S01]  /*4470*/  SHF.L.U32 R121, R121, 0x10, RZ ;  /* 0x0000001079797819 */ /* 0x000fe200000006ff */
[----:B------:R-:W-:Y:S01]  /*4480*/  FMUL.FTZ R122, R26, -1.4426950216293334961 ;  /* 0xbfb8aa3b1a7a7820 */ /* 0x000fe20000410000 */
[----:B------:R-:W-:Y:S01]  /*4490*/  FFMA.FTZ R9, R49, R118, R51 ;  /* 0x0000007631097223 */ /* 0x000fe20000010033 */
[----:B------:R-:W-:Y:S01]  /*44a0*/  FMUL.FTZ R120, R56, R120 ;  /* 0x0000007838787220 */ /* 0x000fe20000410000 */
[----:B------:R-:W-:Y:S01]  /*44b0*/  FMUL.FTZ R87, R8, R87 ;  /* 0x0000005708577220 */ /* 0x000fe20000410000 */
[----:B------:R-:W-:Y:S01]  /*44c0*/  FADD.FTZ R121, -R6, R121 ;  /* 0x0000007906797221 */ /* 0x000fe20000010100 */
[----:B------:R-:W-:Y:S01]  /*44d0*/  FMUL.FTZ R123, R9, -1.4426950216293334961 ;  /* 0xbfb8aa3b097b7820 */ /* 0x000fe20000410000 */
[----:B------:R-:W2:Y:S01]  /*44e0*/  MUFU.EX2 R122, R122 ;  /* 0x0000007a007a7308 */ /* 0x000ea20000000800 */
[----:B------:R-:W-:Y:S01]  /*44f0*/  FFMA.FTZ R8, R52, R120, R54 ;  /* 0x0000007834087223 */ /* 0x000fe20000010036 */
[----:B0-----:R-:W-:Y:S01]  /*4500*/  FADD.FTZ R6, -R88, 1 ;  /* 0x3f80000058067421 */ /* 0x001fe20000010100 */
[----:B------:R-:W-:-:S02]  /*4510*/  FMUL.FTZ R121, R56, R121 ;  /* 0x0000007938797220 */ /* 0x000fc40000410000 */
[----:B------:R-:W-:Y:S01]  /*4520*/  FMUL.FTZ R124, R8, -1.4426950216293334961 ;  /* 0xbfb8aa3b087c7820 */ /* 0x000fe20000410000 */
[----:B------:R-:W-:Y:S01]  /*4530*/  FFMA.FTZ R155, R155, R6, 1 ;  /* 0x3f8000009b9b7423 */ /* 0x000fe20000010006 */
[----:B-1----:R-:W-:Y:S01]  /*4540*/  FADD.FTZ R125, R125, 1 ;  /* 0x3f8000007d7d7421 */ /* 0x002fe20000010000 */
[----:B------:R-:W0:Y:S01]  /*4550*/  MUFU.EX2 R123, R123 ;  /* 0x0000007b007b7308 */ /* 0x000e220000000800 */
[----:B------:R-:W-:-:S04]  /*4560*/  FFMA.FTZ R6, R53, R121, R55 ;  /* 0x0000007935067223 */ /* 0x000fc80000010037 */
[----:B------:R-:W-:-:S03]  /*4570*/  FMUL.FTZ R27, R6, -1.4426950216293334961 ;  /* 0xbfb8aa3b061b7820 */ /* 0x000fc60000410000 */
[----:B------:R-:W1:Y:S01]  /*4580*/  MUFU.EX2 R124, R124 ;  /* 0x0000007c007c7308 */ /* 0x000e620000000800 */
[----:B--2---:R-:W-:-:S07]  /*4590*/  FADD.FTZ R122, R122, 1 ;  /* 0x3f8000007a7a7421 */ /* 0x004fce0000010000 */
[----:B------:R-:W2:Y:S01]  /*45a0*/  MUFU.RCP R125, R125 ;  /* 0x0000007d007d7308 */ /* 0x000ea20000001000 */
[----:B0-----:R-:W-:-:S07]  /*45b0*/  FADD.FTZ R123, R123, 1 ;  /* 0x3f8000007b7b7421 */ /* 0x001fce0000010000 */
[----:B------:R-:W0:Y:S01]  /*45c0*/  MUFU.EX2 R27, R27 ;  /* 0x0000001b001b7308 */ /* 0x000e220000000800 */
[----:B-1----:R-:W-:Y:S01]  /*45d0*/  FADD.FTZ R124, R124, 1 ;  /* 0x3f8000007c7c7421 */ /* 0x002fe20000010000 */
[----:B------:R-:W-:-:S06]  /*45e0*/  FMUL.FTZ R88, R88, R155 ;  /* 0x0000009b58587220 */ /* 0x000fcc0000410000 */
[----:B------:R-:W1:Y:S01]  /*45f0*/  MUFU.RCP R122, R122 ;  /* 0x0000007a007a7308 */ /* 0x000e620000001000 */
[----:B--2---:R-:W-:-:S07]  /*4600*/  FADD.FTZ R155, -R125, 1 ;  /* 0x3f8000007d9b7421 */ /* 0x004fce0000010100 */
[----:B------:R-:W2:Y:S01]  /*4610*/  MUFU.RCP R123, R123 ;  /* 0x0000007b007b7308 */ /* 0x000ea20000001000 */
[----:B------:R-:W-:Y:S01]  /*4620*/  FFMA.FTZ R89, R89, R155, 1 ;  /* 0x3f80000059597423 */ /* 0x000fe2000001009b */
[----:B0-----:R-:W-:-:S06]  /*4630*/  FADD.FTZ R27, R27, 1 ;  /* 0x3f8000001b1b7421 */ /* 0x001fcc0000010000 */
[----:B------:R-:W0:Y:S01]  /*4640*/  MUFU.RCP R124, R124 ;  /* 0x0000007c007c7308 */ /* 0x000e220000001000 */
[----:B------:R-:W-:-:S07]  /*4650*/  FMUL.FTZ R89, R125, R89 ;  /* 0x000000597d597220 */ /* 0x000fce0000410000 */
[----:B------:R1:W4:Y:S02]  /*4660*/  MUFU.RCP R125, R27 ;  /* 0x0000001b007d7308 */ /* 0x0003240000001000 */
[----:B-1----:R-:W-:-:S04]  /*4670*/  FADD.FTZ R27, -R122, 1 ;  /* 0x3f8000007a1b7421 */ /* 0x002fc80000010100 */
[----:B------:R-:W-:Y:S01]  /*4680*/  FFMA.FTZ R26, R26, R27, 1 ;  /* 0x3f8000001a1a7423 */ /* 0x000fe2000001001b */
[----:B--2---:R-:W-:-:S04]  /*4690*/  FADD.FTZ R27, -R123, 1 ;  /* 0x3f8000007b1b7421 */ /* 0x004fc80000010100 */
[----:B------:R-:W-:Y:S01]  /*46a0*/  FFMA.FTZ R9, R9, R27, 1 ;  /* 0x3f80000009097423 */ /* 0x000fe2000001001b */
[----:B0-----:R-:W-:-:S04]  /*46b0*/  FADD.FTZ R27, -R124, 1 ;  /* 0x3f8000007c1b7421 */ /* 0x001fc80000010100 */
[----:B------:R-:W-:Y:S01]  /*46c0*/  FFMA.FTZ R8, R8, R27, 1 ;  /* 0x3f80000008087423 */ /* 0x000fe2000001001b */
[----:B----4-:R-:W-:-:S04]  /*46d0*/  FADD.FTZ R27, -R125, 1 ;  /* 0x3f8000007d1b7421 */ /* 0x010fc80000010100 */
[----:B------:R-:W-:-:S04]  /*46e0*/  FFMA.FTZ R6, R6, R27, 1 ;  /* 0x3f80000006067423 */ /* 0x000fc8000001001b */
[----:B------:R-:W-:Y:S01]  /*46f0*/  FMUL.FTZ R125, R125, R6 ;  /* 0x000000067d7d7220 */ /* 0x000fe20000410000 */
[----:B---3--:R-:W-:Y:S01]  /*4700*/  SHF.L.U32 R6, R4, 0x10, RZ ;  /* 0x0000001004067819 */ /* 0x008fe200000006ff */
[----:B------:R-:W-:Y:S01]  /*4710*/  FMUL.FTZ R124, R124, R8 ;  /* 0x000000087c7c7220 */ /* 0x000fe20000410000 */
[-C--:B------:R-:W-:Y:S01]  /*4720*/  FFMA.FTZ R78, R0, R135.reuse, R78 ;  /* 0x00000087004e7223 */ /* 0x080fe2000001004e */
[----:B------:R-:W-:Y:S02]  /*4730*/  FADD.FTZ R79, R135, R79 ;  /* 0x0000004f874f7221 */ /* 0x000fe40000010000 */
[----:B------:R-:W-:Y:S01]  /*4740*/  FMUL.FTZ R86, R6, R86 ;  /* 0x0000005606567220 */ /* 0x000fe20000410000 */
[C---:B------:R-:W-:Y:S01]  /*4750*/  SHF.L.U32 R6, R5.reuse, 0x10, RZ ;  /* 0x0000001005067819 */ /* 0x040fe200000006ff */
[----:B------:R-:W-:Y:S01]  /*4760*/  FMUL.FTZ R135, R48, R135 ;  /* 0x0000008730877220 */ /* 0x000fe20000410000 */
[----:B------:R-:W-:Y:S01]  /*4770*/  PRMT R8, R4, 0x7632, R8 ;  /* 0x0000763204087816 */ /* 0x000fe20000000008 */
[----:B------:R-:W-:Y:S01]  /*4780*/  FFMA.FTZ R80, R154, R131, R80 ;  /* 0x000000839a507223 */ /* 0x000fe20000010050 */
[----:B------:R-:W-:Y:S01]  /*4790*/  PRMT R4, R5, 0x7632, R4 ;  /* 0x0000763205047816 */ /* 0x000fe20000000004 */
[----:B------:R-:W-:Y:S01]  /*47a0*/  FMUL.FTZ R87, R6, R87 ;  /* 0x0000005706577220 */ /* 0x000fe20000410000 */
[----:B------:R-:W-:Y:S01]  /*47b0*/  FADD.FTZ R81, R131, R81 ;  /* 0x0000005183517221 */ /* 0x000fe20000010000 */
[----:B------:R-:W-:Y:S01]  /*47c0*/  SHF.L.U32 R5, R8, 0x10, RZ ;  /* 0x0000001008057819 */ /* 0x000fe200000006ff */
[----:B------:R-:W-:Y:S01]  /*47d0*/  FMUL.FTZ R131, R52, R131 ;  /* 0x0000008334837220 */ /* 0x000fe20000410000 */
[----:B------:R-:W-:Y:S01]  /*47e0*/  FADD.FTZ R6, RZ, R135 ;  /* 0x00000087ff067221 */ /* 0x000fe20000010000 */
[----:B------:R-:W-:Y:S01]  /*47f0*/  FFMA.FTZ R8, R0, R135, RZ ;  /* 0x0000008700087223 */ /* 0x000fe200000100ff */
[----:B------:R-:W-:-:S02]  /*4800*/  FMUL.FTZ R160, R49, R31 ;  /* 0x0000001f31a07220 */ /* 0x000fc40000410000 */
        /* <DEDUP_REMOVED lines=8> */
[----:B------:R-:W-:Y:S01]  /*4890*/  FMUL.FTZ R123, R123, R9 ;  /* 0x000000097b7b7220 */ /* 0x000fe20000410000 */
[----:B------:R-:W-:Y:S01]  /*48a0*/  FMUL.FTZ R159, R48, R35 ;  /* 0x00000023309f7220 */ /* 0x000fe20000410000 */
[----:B------:R-:W-:Y:S01]  /*48b0*/  FADD.FTZ R6, R6, R46 ;  /* 0x0000002e06067221 */ /* 0x000fe20000010000 */
[----:B------:R-:W-:Y:S01]  /*48c0*/  FFMA.FTZ R9, R152, R46, R8 ;  /* 0x0000002e98097223 */ /* 0x000fe20000010008 */
[----:B------:R-:W-:Y:S01]  /*48d0*/  FFMA.FTZ R78, R147, R43, R78 ;  /* 0x0000002b934e7223 */ /* 0x000fe2000001004e */
[-C--:B------:R-:W-:Y:S01]  /*48e0*/  FFMA.FTZ R80, R150, R44.reuse, R80 ;  /* 0x0000002c96507223 */ /* 0x080fe20000010050 */
[----:B------:R-:W-:Y:S01]  /*48f0*/  FADD.FTZ R81, R81, R44 ;  /* 0x0000002c51517221 */ /* 0x000fe20000010000 */
[----:B------:R-:W-:Y:S01]  /*4900*/  FADD.FTZ R8, R6, R159 ;  /* 0x0000009f06087221 */ /* 0x000fe20000010000 */
[----:B------:R-:W-:Y:S01]  /*4910*/  SHF.L.U32 R4, R4, 0x10, RZ ;  /* 0x0000001004047819 */ /* 0x000fe200000006ff */
[----:B------:R-:W-:Y:S01]  /*4920*/  FMUL.FTZ R44, R52, R44 ;  /* 0x0000002c342c7220 */ /* 0x000fe20000410000 */
[----:B------:R-:W-:Y:S01]  /*4930*/  FFMA.FTZ R6, R151, R159, R9 ;  /* 0x0000009f97067223 */ /* 0x000fe20000010009 */
[----:B------:R-:W-:Y:S01]  /*4940*/  FADD.FTZ R79, R79, R35 ;  /* 0x000000234f4f7221 */ /* 0x000fe20000010000 */
[----:B------:R-:W-:Y:S01]  /*4950*/  FFMA.FTZ R78, R57, R47, R78 ;  /* 0x0000002f394e7223 */ /* 0x000fe2000001004e */
[----:B------:R-:W-:Y:S01]  /*4960*/  FMUL.FTZ R158, R49, R39 ;  /* 0x00000027319e7220 */ /* 0x000fe20000410000 */
[----:B------:R-:W-:Y:S01]  /*4970*/  FFMA.FTZ R6, R150, R44, R6 ;  /* 0x0000002c96067223 */ /* 0x000fe20000010006 */
[----:B------:R-:W-:Y:S01]  /*4980*/  FMUL.FTZ R89, R4, R89 ;  /* 0x0000005904597220 */ /* 0x000fe20000410000 */
[----:B------:R-:W-:Y:S01]  /*4990*/  FADD.FTZ R8, R8, R44 ;  /* 0x0000002c08087221 */ /* 0x000fe20000010000 */
[----:B-----5:R-:W-:Y:S01]  /*49a0*/  SHF.L.U32 R4, R2, 0x10, RZ ;  /* 0x0000001002047819 */ /* 0x020fe200000006ff */
[----:B------:R-:W-:Y:S01]  /*49b0*/  FADD.FTZ R79, R79, R43 ;  /* 0x0000002b4f4f7221 */ /* 0x000fe20000010000 */
[----:B------:R-:W-:Y:S01]  /*49c0*/  FFMA.FTZ R78, R59, R127, R78 ;  /* 0x0000007f3b4e7223 */ /* 0x000fe2000001004e */
[----:B------:R-:W-:Y:S01]  /*49d0*/  FMUL.FTZ R122, R122, R26 ;  /* 0x0000001a7a7a7220 */ /* 0x000fe20000410000 */
[----:B------:R-:W-:Y:S01]  /*49e0*/  FFMA.FTZ R84, R148, R42, R84 ;  /* 0x0000002a94547223 */ /* 0x000fe20000010054 */
[----:B------:R-:W-:Y:S01]  /*49f0*/  FADD.FTZ R9, R85, R42 ;  /* 0x0000002a55097221 */ /* 0x000fe20000010000 */
[----:B------:R-:W-:Y:S01]  /*4a00*/  FMUL.FTZ R88, R5, R88 ;  /* 0x0000005805587220 */ /* 0x000fe20000410000 */
[----:B------:R-:W-:Y:S01]  /*4a10*/  FMUL.FTZ R42, R53, R42 ;  /* 0x0000002a352a7220 */ /* 0x000fe20000410000 */
[----:B------:R-:W-:Y:S01]  /*4a20*/  FFMA.FTZ R27, R149, R158, R6 ;  /* 0x0000009e951b7223 */ /* 0x000fe20000010006 */
[----:B------:R-:W-:Y:S01]  /*4a30*/  PRMT R5, R2, 0x7632, R5 ;  /* 0x0000763202057816 */ /* 0x000fe20000000005 */
[----:B------:R-:W-:Y:S01]  /*4a40*/  FADD.FTZ R26, R8, R158 ;  /* 0x0000009e081a7221 */ /* 0x000fe20000010000 */
[----:B------:R-:W-:Y:S01]  /*4a50*/  FADD.FTZ R79, R79, R47 ;  /* 0x0000002f4f4f7221 */ /* 0x000fe20000010000 */
[----:B------:R-:W-:Y:S01]  /*4a60*/  FFMA.FTZ R78, R61, R129, R78 ;  /* 0x000000813d4e7223 */ /* 0x000fe2000001004e */
[----:B------:R-:W-:Y:S01]  /*4a70*/  FMUL.FTZ R122, R4, R122 ;  /* 0x0000007a047a7220 */ /* 0x000fe20000410000 */
[C---:B------:R-:W-:Y:S01]  /*4a80*/  PRMT R2, R3.reuse, 0x7632, R2 ;  /* 0x0000763203027816 */ /* 0x040fe20000000002 */
[----:B------:R-:W-:Y:S01]  /*4a90*/  FMUL.FTZ R157, R48, R43 ;  /* 0x0000002b309d7220 */ /* 0x000fe20000410000 */
[----:B------:R-:W-:Y:S01]  /*4aa0*/  SHF.L.U32 R4, R3, 0x10, RZ ;  /* 0x0000001003047819 */ /* 0x000fe200000006ff */
[----:B------:R-:W-:Y:S01]  /*4ab0*/  FFMA.FTZ R27, R148, R42, R27 ;  /* 0x0000002a941b7223 */ /* 0x000fe2000001001b */
[----:B------:R-:W-:Y:S01]  /*4ac0*/  SHF.L.U32 R3, R5, 0x10, RZ ;  /* 0x0000001005037819 */ /* 0x000fe200000006ff */
[----:B------:R-:W-:Y:S01]  /*4ad0*/  FADD.FTZ R26, R26, R42 ;  /* 0x0000002a1a1a7221 */ /* 0x000fe20000010000 */
[----:B------:R-:W-:Y:S01]  /*4ae0*/  FFMA.FTZ R82, R153, R31, R82 ;  /* 0x0000001f99527223 */ /* 0x000fe20000010052 */
[----:B------:R-:W-:Y:S01]  /*4af0*/  FADD.FTZ R83, R31, R83 ;  /* 0x000000531f537221 */ /* 0x000fe20000010000 */
[----:B------:R-:W-:Y:S01]  /*4b00*/  FADD.FTZ R79, R79, R127 ;  /* 0x0000007f4f4f7221 */ /* 0x000fe20000010000 */
[----:B------:R-:W-:Y:S01]  /*4b10*/  FFMA.FTZ R5, R63, R132, R78 ;  /* 0x000000843f057223 */ /* 0x000fe2000001004e */
[-C--:B------:R-:W-:Y:S01]  /*4b20*/  FFMA.FTZ R6, R146, R41.reuse, R80 ;  /* 0x0000002992067223 */ /* 0x080fe20000010050 */
[----:B------:R-:W-:Y:S01]  /*4b30*/  FADD.FTZ R8, R81, R41 ;  /* 0x0000002951087221 */ /* 0x000fe20000010000 */
[----:B------:R-:W-:Y:S01]  /*4b40*/  FMUL.FTZ R41, R52, R41 ;  /* 0x0000002934297220 */ /* 0x000fe20000410000 */
[----:B------:R-:W-:Y:S01]  /*4b50*/  FFMA.FTZ R27, R147, R157, R27 ;  /* 0x0000009d931b7223 */ /* 0x000fe2000001001b */
[----:B------:R-:W-:Y:S01]  /*4b60*/  FADD.FTZ R26, R26, R157 ;  /* 0x0000009d1a1a7221 */ /* 0x000fe20000010000 */
[----:B------:R-:W-:Y:S01]  /*4b70*/  FFMA.FTZ R82, R149, R39, R82 ;  /* 0x0000002795527223 */ /* 0x000fe20000010052 */
[----:B------:R-:W-:Y:S01]  /*4b80*/  FADD.FTZ R83, R83, R39 ;  /* 0x0000002753537221 */ /* 0x000fe20000010000 */
        /* <DEDUP_REMOVED lines=21> */
[----:B------:R-:W-:Y:S01]  /*4ce0*/  FADD.FTZ R26, R26, R40 ;  /* 0x000000281a1a7221 */ /* 0x000fe20000010000 */
[----:B------:R-:W-:Y:S01]  /*4cf0*/  FFMA.FTZ R82, R60, R128, R82 ;  /* 0x000000803c527223 */ /* 0x000fe20000010052 */
[----:B------:R-:W-:Y:S01]  /*4d00*/  FADD.FTZ R83, R83, R128 ;  /* 0x0000008053537221 */ /* 0x000fe20000010000 */
[----:B------:R-:W-:Y:S01]  /*4d10*/  FADD.FTZ R4, R4, R140 ;  /* 0x0000008c04047221 */ /* 0x000fe20000010000 */
[----:B------:R-:W-:Y:S01]  /*4d20*/  FFMA.FTZ R81, R71, R144, R5 ;  /* 0x0000009047517223 */ /* 0x000fe20000010005 */
[-C--:B------:R-:W-:Y:S01]  /*4d30*/  FFMA.FTZ R6, R73, R38.reuse, R6 ;  /* 0x0000002649067223 */ /* 0x080fe20000010006 */
[----:B------:R-:W-:Y:S01]  /*4d40*/  FADD.FTZ R5, R8, R38 ;  /* 0x0000002608057221 */ /* 0x000fe20000010000 */
[----:B------:R-:W-:Y:S01]  /*4d50*/  SHF.L.U32 R2, R2, 0x10, RZ ;  /* 0x0000001002027819 */ /* 0x000fe200000006ff */
[----:B------:R-:W-:Y:S01]  /*4d60*/  FMUL.FTZ R38, R52, R38 ;  /* 0x0000002634267220 */ /* 0x000fe20000410000 */
[----:B------:R-:W-:Y:S01]  /*4d70*/  FFMA.FTZ R27, R57, R155, R27 ;  /* 0x0000009b391b7223 */ /* 0x000fe2000001001b */
[----:B------:R-:W-:Y:S01]  /*4d80*/  FADD.FTZ R26, R26, R155 ;  /* 0x0000009b1a1a7221 */ /* 0x000fe20000010000 */
[----:B------:R-:W-:Y:S01]  /*4d90*/  FFMA.FTZ R82, R62, R130, R82 ;  /* 0x000000823e527223 */ /* 0x000fe20000010052 */
[----:B------:R-:W-:Y:S01]  /*4da0*/  FADD.FTZ R83, R83, R130 ;  /* 0x0000008253537221 */ /* 0x000fe20000010000 */
[----:B------:R-:W-:Y:S01]  /*4db0*/  FADD.FTZ R4, R4, R142 ;  /* 0x0000008e04047221 */ /* 0x000fe20000010000 */
[----:B------:R-:W-:Y:S01]  /*4dc0*/  FMUL.FTZ R126, R49, R126 ;  /* 0x0000007e317e7220 */ /* 0x000fe20000410000 */
[----:B------:R-:W-:Y:S01]  /*4dd0*/  FFMA.FTZ R27, R73, R38, R27 ;  /* 0x00000026491b7223 */ /* 0x000fe2000001001b */
[----:B------:R-:W-:Y:S01]  /*4de0*/  FMUL.FTZ R124, R3, R124 ;  /* 0x0000007c037c7220 */ /* 0x000fe20000410000 */
[----:B------:R-:W-:Y:S01]  /*4df0*/  FMUL.FTZ R125, R2, R125 ;  /* 0x0000007d027d7220 */ /* 0x000fe20000410000 */
[----:B------:R-:W-:Y:S01]  /*4e00*/  FADD.FTZ R26, R26, R38 ;  /* 0x000000261a1a7221 */ /* 0x000fe20000010000 */
[----:B------:R-:W-:Y:S01]  /*4e10*/  FFMA.FTZ R3, R64, R133, R82 ;  /* 0x0000008540037223 */ /* 0x000fe20000010052 */
[----:B------:R-:W-:Y:S01]  /*4e20*/  FADD.FTZ R2, R83, R133 ;  /* 0x0000008553027221 */ /* 0x000fe20000010000 */
[----:B------:R-:W-:Y:S01]  /*4e30*/  FADD.FTZ R80, R4, R144 ;  /* 0x0000009004507221 */ /* 0x000fe20000010000 */
[-C--:B------:R-:W-:Y:S01]  /*4e40*/  FFMA.FTZ R4, R74, R37.reuse, R84 ;  /* 0x000000254a047223 */ /* 0x080fe20000010054 */
[----:B------:R-:W-:Y:S01]  /*4e50*/  FADD.FTZ R9, R9, R37 ;  /* 0x0000002509097221 */ /* 0x000fe20000010000 */
        /* <DEDUP_REMOVED lines=8> */
[----:B------:R-:W-:Y:S01]  /*4ee0*/  FFMA.FTZ R3, R68, R141, R3 ;  /* 0x0000008d44037223 */ /* 0x000fe20000010003 */
        /* <DEDUP_REMOVED lines=18> */
[----:B------:R-:W-:-:S02]  /*5010*/  FMUL.FTZ R129, R48, R129 ;  /* 0x0000008130817220 */ /* 0x000fc40000410000 */
[----:B------:R-:W-:Y:S01]  /*5020*/  FFMA.FTZ R27, R76, R34, R27 ;  /* 0x000000224c1b7223 */ /* 0x000fe2000001001b */
[----:B------:R-:W-:Y:S01]  /*5030*/  FADD.FTZ R26, R26, R34 ;  /* 0x000000221a1a7221 */ /* 0x000fe20000010000 */
[-C--:B------:R-:W-:Y:S01]  /*5040*/  FFMA.FTZ R6, R77, R33.reuse, R6 ;  /* 0x000000214d067223 */ /* 0x080fe20000010006 */
[----:B------:R-:W-:Y:S01]  /*5050*/  FADD.FTZ R5, R5, R33 ;  /* 0x0000002105057221 */ /* 0x000fe20000010000 */
[----:B------:R-:W-:Y:S01]  /*5060*/  FMUL.FTZ R33, R52, R33 ;  /* 0x0000002134217220 */ /* 0x000fe20000410000 */
[----:B------:R-:W-:Y:S01]  /*5070*/  FFMA.FTZ R27, R61, R129, R27 ;  /* 0x000000813d1b7223 */ /* 0x000fe2000001001b */
[----:B------:R-:W-:Y:S01]  /*5080*/  FADD.FTZ R26, R26, R129 ;  /* 0x000000811a1a7221 */ /* 0x000fe20000010000 */
[----:B------:R-:W-:Y:S02]  /*5090*/  FMUL.FTZ R130, R49, R130 ;  /* 0x0000008231827220 */ /* 0x000fe40000410000 */
        /* <DEDUP_REMOVED lines=31> */
[----:B------:R-:W-:Y:S01]  /*5290*/  FMUL.FTZ R137, R49, R137 ;  /* 0x0000008931897220 */ /* 0x000fe20000410000 */
[-C--:B------:R-:W-:Y:S01]  /*52a0*/  FFMA.FTZ R6, R94, R7.reuse, R3 ;  /* 0x000000075e067223 */ /* 0x080fe20000010003 */
[----:B------:R-:W-:Y:S01]  /*52b0*/  FFMA.FTZ R9, R93, R28, R8 ;  /* 0x0000001c5d097223 */ /* 0x000fe20000010008 */
[----:B------:R-:W-:Y:S01]  /*52c0*/  FADD.FTZ R3, R26, R28 ;  /* 0x0000001c1a037221 */ /* 0x000fe20000010000 */
[----:B------:R-:W-:Y:S01]  /*52d0*/  FADD.FTZ R8, R4, R7 ;  /* 0x0000000704087221 */ /* 0x000fe20000010000 */
[----:B------:R-:W-:Y:S01]  /*52e0*/  FMUL.FTZ R26, R53, R7 ;  /* 0x00000007351a7220 */ /* 0x000fe20000410000 */
[----:B------:R-:W-:Y:S01]  /*52f0*/  FFMA.FTZ R9, R66, R137, R9 ;  /* 0x0000008942097223 */ /* 0x000fe20000010009 */
[----:B------:R-:W-:Y:S01]  /*5300*/  FADD.FTZ R4, R3, R137 ;  /* 0x0000008903047221 */ /* 0x000fe20000010000 */
[----:B------:R-:W-:Y:S01]  /*5310*/  FMUL.FTZ R140, R48, R140 ;  /* 0x0000008c308c7220 */ /* 0x000fe20000410000 */
[----:B------:R-:W-:Y:S01]  /*5320*/  FADD.FTZ R3, R2, R25 ;  /* 0x0000001902037221 */ /* 0x000fe20000010000 */
[----:B------:R-:W-:Y:S01]  /*5330*/  FFMA.FTZ R9, R94, R26, R9 ;  /* 0x0000001a5e097223 */ /* 0x000fe20000010009 */
[----:B------:R-:W-:Y:S01]  /*5340*/  FADD.FTZ R2, R4, R26 ;  /* 0x0000001a04027221 */ /* 0x000fe20000010000 */
[-C--:B------:R-:W-:Y:S01]  /*5350*/  FFMA.FTZ R5, R95, R25.reuse, R5 ;  /* 0x000000195f057223 */ /* 0x080fe20000010005 */
[----:B------:R-:W-:Y:S01]  /*5360*/  FMUL.FTZ R25, R52, R25 ;  /* 0x0000001934197220 */ /* 0x000fe20000410000 */
[----:B------:R-:W-:Y:S01]  /*5370*/  FFMA.FTZ R4, R96, R24, R6 ;  /* 0x0000001860047223 */ /* 0x000fe20000010006 */
[----:B------:R-:W-:Y:S01]  /*5380*/  FFMA.FTZ R9, R67, R140, R9 ;  /* 0x0000008c43097223 */ /* 0x000fe20000010009 */
[----:B------:R-:W-:Y:S01]  /*5390*/  FADD.FTZ R6, R2, R140 ;  /* 0x0000008c02067221 */ /* 0x000fe20000010000 */
[----:B------:R-:W-:-:S02]  /*53a0*/  FMUL.FTZ R47, R49, R141 ;  /* 0x0000008d312f7220 */ /* 0x000fc40000410000 */
[----:B------:R-:W-:Y:S01]  /*53b0*/  FFMA.FTZ R9, R95, R25, R9 ;  /* 0x000000195f097223 */ /* 0x000fe20000010009 */
[----:B------:R-:W-:Y:S01]  /*53c0*/  FADD.FTZ R6, R6, R25 ;  /* 0x0000001906067221 */ /* 0x000fe20000010000 */
        /* <DEDUP_REMOVED lines=95> */
[----:B------:R-:W-:-:S03]  /*59c0*/  FADD.FTZ R7, R7, R11 ;  /* 0x0000000b07077221 */ /* 0x000fc60000010000 */
[----:B------:R-:W-:Y:S01]  /*59d0*/  FFMA.FTZ R79, R113, R10, R9 ;  /* 0x0000000a714f7223 */ /* 0x000fe20000010009 */
[----:B------:R-:W-:Y:S01]  /*59e0*/  FADD.FTZ R78, R7, R10 ;  /* 0x0000000a074e7221 */ /* 0x000fe20000010000 */
[----:B------:R-:W-:Y:S01]  /*59f0*/  FMUL.FTZ R9, R48, R86 ;  /* 0x0000005630097220 */ /* 0x000fe20000410000 */
[----:B------:R-:W-:-:S03]  /*5a00*/  FMUL.FTZ R8, R52, R88 ;  /* 0x0000005834087220 */ /* 0x000fc60000410000 */
[----:B------:R-:W-:Y:S01]  /*5a10*/  FADD.FTZ R78, R78, R9 ;  /* 0x000000094e4e7221 */ /* 0x000fe20000010000 */
[----:B------:R-:W-:Y:S01]  /*5a20*/  FFMA.FTZ R79, R114, R9, R79 ;  /* 0x00000009724f7223 */ /* 0x000fe2000001004f */
[----:B------:R-:W-:Y:S02]  /*5a30*/  FMUL.FTZ R7, R49, R87 ;  /* 0x0000005731077220 */ /* 0x000fe40000410000 */
[----:B------:R-:W-:Y:S01]  /*5a40*/  FADD.FTZ R78, R78, R8 ;  /* 0x000000084e4e7221 */ /* 0x000fe20000010000 */
[----:B------:R-:W-:Y:S01]  /*5a50*/  FFMA.FTZ R79, R116, R8, R79 ;  /* 0x00000008744f7223 */ /* 0x000fe2000001004f */
[----:B------:R-:W-:Y:S02]  /*5a60*/  FMUL.FTZ R6, R53, R89 ;  /* 0x0000005935067220 */ /* 0x000fe40000410000 */
[----:B------:R-:W-:Y:S01]  /*5a70*/  FADD.FTZ R78, R78, R7 ;  /* 0x000000074e4e7221 */ /* 0x000fe20000010000 */
[----:B------:R-:W-:Y:S01]  /*5a80*/  FFMA.FTZ R79, R115, R7, R79 ;  /* 0x00000007734f7223 */ /* 0x000fe2000001004f */
[----:B------:R-:W-:-:S02]  /*5a90*/  FMUL.FTZ R5, R48, R122 ;  /* 0x0000007a30057220 */ /* 0x000fc40000410000 */
        /* <DEDUP_REMOVED lines=8> */
[----:B------:R-:W0:Y:S01]  /*5b20*/  S2R R141, SR_TID.X ;  /* 0x00000000008d7919 */ /* 0x000e220000002100 */
        /* <DEDUP_REMOVED lines=18> */
[----:B-1----:R-:W-:Y:S01]  /*5c50*/  FADD.FTZ R79, R80, R122 ;  /* 0x0000007a504f7221 */ /* 0x002fe20000010000 */
[----:B------:R-:W-:Y:S01]  /*5c60*/  FFMA.FTZ R78, R117, R122, R81 ;  /* 0x0000007a754e7223 */ /* 0x000fe20000010051 */
[----:B------:R-:W-:Y:S01]  /*5c70*/  FFMA.FTZ R82, R118, R123, R84 ;  /* 0x0000007b76527223 */ /* 0x000fe20000010054 */
[----:B------:R-:W-:Y:S01]  /*5c80*/  FFMA.FTZ R80, R120, R124, R85 ;  /* 0x0000007c78507223 */ /* 0x000fe20000010055 */
[----:B------:R-:W-:Y:S01]  /*5c90*/  FADD.FTZ R83, R87, R123 ;  /* 0x0000007b57537221 */ /* 0x000fe20000010000 */
[----:B------:R-:W-:Y:S01]  /*5ca0*/  FADD.FTZ R81, R88, R124 ;  /* 0x0000007c58517221 */ /* 0x000fe20000010000 */
[----:B------:R-:W-:Y:S01]  /*5cb0*/  BAR.SYNC.DEFER_BLOCKING 0x0 ;  /* 0x0000000000007b1d */ /* 0x000fe20000010000 */
[----:B0-----:R-:W-:Y:S01]  /*5cc0*/  ISETP.GT.U32.AND P0, PT, R141, 0x1f, PT ;  /* 0x0000001f8d00780c */ /* 0x001fe20003f04070 */
[----:B------:R-:W-:Y:S01]  /*5cd0*/  FFMA.FTZ R84, R121, R125, R136 ;  /* 0x0000007d79547223 */ /* 0x000fe20000010088 */
[----:B------:R-:W-:-:S03]  /*5ce0*/  FADD.FTZ R85, R138, R125 ;  /* 0x0000007d8a557221 */ /* 0x000fc60000010000 */
[----:B------:R-:W-:Y:S08]  /*5cf0*/  BRA.U !UP0, `(.L_x_474) ;  /* 0x0000000108747547 */ /* 0x000ff0000b800000 */
[----:B------:R-:W2:Y:S04]  /*5d00*/  LDL R164, [R1+0x38] ;  /* 0x0000380001a47983 */ /* 0x000ea80000100800 */
[----:B------:R-:W3:Y:S04]  /*5d10*/  LDL R139, [R1+0x34] ;  /* 0x00003400018b7983 */ /* 0x000ee80000100800 */
[----:B------:R-:W4:Y:S04]  /*5d20*/  LDL R144, [R1+0x30] ;  /* 0x0000300001907983 */ /* 0x000f280000100800 */
[----:B------:R-:W5:Y:S01]  /*5d30*/  LDL.64 R142, [R1] ;  /* 0x00000000018e7983 */ /* 0x000f620000100a00 */
[----:B------:R-:W0:Y:S01]  /*5d40*/  S2UR UR14, SR_CgaCtaId ;  /* 0x00000000000e79c3 */ /* 0x000e220000008800 */
[----:B------:R-:W-:Y:S01]  /*5d50*/  UMOV UR10, 0x400 ;  /* 0x00000400000a7882 */ /* 0x000fe20000000000 */
[----:B------:R-:W-:-:S04]  /*5d60*/  SHF.L.U32 R87, R141, 0x1, RZ ;  /* 0x000000018d577819 */ /* 0x000fc800000006ff */
[----:B------:R-:W-:Y:S01]  /*5d70*/  LOP3.LUT R87, R87, 0x18, RZ, 0xc0, !PT ;  /* 0x0000001857577812 */ /* 0x000fe200078ec0ff */
[----:B0-----:R-:W-:-:S06]  /*5d80*/  ULEA UR10, UR14, UR10, 0x18 ;  /* 0x0000000a0e0a7291 */ /* 0x001fcc000f8ec0ff */
[----:B------:R-:W-:-:S04]  /*5d90*/  LEA R86, R141, UR10, 0x5 ;  /* 0x0000000a8d567c11 */ /* 0x000fc8000f8e28ff */
[----:B------:R-:W-:-:S05]  /*5da0*/  IADD3 R86, PT, PT, R86, R87, RZ ;  /* 0x0000005756567210 */ /* 0x000fca0007ffe0ff */
[----:B------:R-:W-:Y:S04]  /*5db0*/  STS.64 [R86], R78 ;  /* 0x0000004e56007388 */ /* 0x000fe80000000a00 */
[----:B--2---:R-:W-:Y:S04]  /*5dc0*/  STS.64 [R164], R80 ;  /* 0x00000050a4007388 */ /* 0x004fe80000000a00 */
[----:B---3--:R-:W-:Y:S04]  /*5dd0*/  STS.64 [R139], R82 ;  /* 0x000000528b007388 */ /* 0x008fe80000000a00 */
[----:B----4-:R-:W-:Y:S01]  /*5de0*/  STS.64 [R144], R84 ;  /* 0x0000005490007388 */ /* 0x010fe20000000a00 */
[----:B------:R-:W-:Y:S06]  /*5df0*/  BAR.SYNC.DEFER_BLOCKING 0x0 ;  /* 0x0000000000007b1d */ /* 0x000fec0000010000 */
        /* <DEDUP_REMOVED lines=8> */
[----:B------:R-:W-:Y:S02]  /*5e80*/  FADD.FTZ R89, R89, R87 ;  /* 0x0000005759597221 */ /* 0x000fe40000010000 */
[----:B------:R-:W0:Y:S02]  /*5e90*/  LDS.64 R86, [R161+0x1e00] ;  /* 0x001e0000a1567984 */ /* 0x000e240000000a00 */
[----:B0-----:R-:W-:Y:S01]  /*5ea0*/  FADD.FTZ R86, R88, R86 ;  /* 0x0000005658567221 */ /* 0x001fe20000010000 */
[----:B------:R-:W-:-:S05]  /*5eb0*/  FADD.FTZ R87, R89, R87 ;  /* 0x0000005759577221 */ /* 0x000fca0000010000 */
[----:B-----5:R0:W-:Y:S02]  /*5ec0*/  STG.E.64 desc[UR16][R142.64+0x4000], R86 ;  /* 0x004000568e007986 */ /* 0x0201e4000c101b10 */
.L_x_474:
[----:B------:R-:W-:Y:S01]  /*5ed0*/  BSSY.RECONVERGENT B0, `(.L_x_475) ;  /* 0x000002c000007945 */ /* 0x000fe20003800200 */
[----:B------:R-:W-:Y:S02]  /*5ee0*/  MOV R89, RZ ;  /* 0x000000ff00597202 */ /* 0x000fe40000000f00 */
[----:B0-----:R-:W-:Y:S01]  /*5ef0*/  MOV R86, RZ ;  /* 0x000000ff00567202 */ /* 0x001fe20000000f00 */
[----:B------:R-:W-:Y:S06]  /*5f00*/  @P0 BRA `(.L_x_476) ;  /* 0x0000000000a00947 */ /* 0x000fec0003800000 */
[----:B------:R-:W2:Y:S04]  /*5f10*/  LDL R87, [R1+0x2c] ;  /* 0x00002c0001577983 */ /* 0x000ea80000100800 */
[----:B------:R-:W3:Y:S04]  /*5f20*/  LDL R88, [R1+0x28] ;  /* 0x0000280001587983 */ /* 0x000ee80000100800 */
[----:B------:R-:W4:Y:S04]  /*5f30*/  LDL R142, [R1+0x24] ;  /* 0x00002400018e7983 */ /* 0x000f280000100800 */
[----:B------:R-:W5:Y:S04]  /*5f40*/  LDL R139, [R1+0x20] ;  /* 0x00002000018b7983 */ /* 0x000f680000100800 */
[----:B------:R-:W5:Y:S04]  /*5f50*/  LDL R138, [R1+0x1c] ;  /* 0x00001c00018a7983 */ /* 0x000f680000100800 */
[----:B------:R-:W5:Y:S04]  /*5f60*/  LDL R136, [R1+0x18] ;  /* 0x0000180001887983 */ /* 0x000f680000100800 */
[----:B------:R-:W5:Y:S04]  /*5f70*/  LDL R125, [R1+0x14] ;  /* 0x00001400017d7983 */ /* 0x000f680000100800 */
[----:B------:R-:W5:Y:S04]  /*5f80*/  LDL R124, [R1+0x10] ;  /* 0x00001000017c7983 */ /* 0x000f680000100800 */
[----:B------:R-:W5:Y:S04]  /*5f90*/  LDL R123, [R1+0xc] ;  /* 0x00000c00017b7983 */ /* 0x000f680000100800 */
[----:B------:R-:W5:Y:S04]  /*5fa0*/  LDL R122, [R1+0x8] ;  /* 0x00000800017a7983 */ /* 0x000f680000100800 */
[----:B--2---:R-:W0:Y:S04]  /*5fb0*/  LDS.64 R86, [R87] ;  /* 0x0000000057567984 */ /* 0x004e280000000a00 */
[----:B---3--:R-:W1:Y:S01]  /*5fc0*/  LDS.64 R88, [R88] ;  /* 0x0000000058587984 */ /* 0x008e620000000a00 */
[----:B0-----:R-:W-:Y:S01]  /*5fd0*/  FADD.FTZ R86, RZ, R86 ;  /* 0x00000056ff567221 */ /* 0x001fe20000010000 */
[----:B------:R-:W-:-:S03]  /*5fe0*/  FADD.FTZ R87, RZ, R87 ;  /* 0x00000057ff577221 */ /* 0x000fc60000010000 */
[----:B-1----:R-:W-:Y:S01]  /*5ff0*/  FADD.FTZ R88, R86, R88 ;  /* 0x0000005856587221 */ /* 0x002fe20000010000 */
[----:B------:R-:W-:Y:S02]  /*6000*/  FADD.FTZ R89, R87, R89 ;  /* 0x0000005957597221 */ /* 0x000fe40000010000 */
[----:B----4-:R-:W0:Y:S02]  /*6010*/  LDS.64 R86, [R142] ;  /* 0x000000008e567984 */ /* 0x010e240000000a00 */
[----:B0-----:R-:W-:Y:S01]  /*6020*/  FADD.FTZ R88, R88, R86 ;  /* 0x0000005658587221 */ /* 0x001fe20000010000 */
[----:B------:R-:W-:Y:S02]  /*6030*/  FADD.FTZ R89, R89, R87 ;  /* 0x0000005759597221 */ /* 0x000fe40000010000 */
[----:B-----5:R-:W0:Y:S02]  /*6040*/  LDS.64 R86, [R139] ;  /* 0x000000008b567984 */ /* 0x020e240000000a00 */
[----:B0-----:R-:W-:Y:S01]  /*6050*/  FADD.FTZ R88, R88, R86 ;  /* 0x0000005658587221 */ /* 0x001fe20000010000 */
[----:B------:R-:W-:-:S02]  /*6060*/  FADD.FTZ R89, R89, R87 ;  /* 0x0000005759597221 */ /* 0x000fc40000010000 */
[----:B------:R-:W0:Y:S02]  /*6070*/  LDS.64 R86, [R138] ;  /* 0x000000008a567984 */ /* 0x000e240000000a00 */
[----:B0-----:R-:W-:Y:S01]  /*6080*/  FADD.FTZ R88, R88, R86 ;  /* 0x0000005658587221 */ /* 0x001fe20000010000 */
[----:B------:R-:W-:Y:S02]  /*6090*/  FADD.FTZ R89, R89, R87 ;  /* 0x0000005759597221 */ /* 0x000fe40000010000 */
[----:B------:R-:W0:Y:S02]  /*60a0*/  LDS.64 R86, [R136] ;  /* 0x0000000088567984 */ /* 0x000e240000000a00 */
[----:B0-----:R-:W-:Y:S01]  /*60b0*/  FADD.FTZ R88, R88, R86 ;  /* 0x0000005658587221 */ /* 0x001fe20000010000 */
[----:B------:R-:W-:Y:S02]  /*60c0*/  FADD.FTZ R89, R89, R87 ;  /* 0x0000005759597221 */ /* 0x000fe40000010000 */
[----:B------:R-:W0:Y:S02]  /*60d0*/  LDS.64 R86, [R125] ;  /* 0x000000007d567984 */ /* 0x000e240000000a00 */
        /* <DEDUP_REMOVED lines=10> */
[----:B------:R-:W-:-:S07]  /*6180*/  FADD.FTZ R89, R89, R87 ;  /* 0x0000005759597221 */ /* 0x000fce0000010000 */
.L_x_476:
[----:B------:R-:W-:Y:S05]  /*6190*/  BSYNC.RECONVERGENT B0 ;  /* 0x0000000000007941 */ /* 0x000fea0003800200 */
.L_x_475:
[----:B------:R-:W0:Y:S01]  /*61a0*/  SHFL.BFLY PT, R87, R89, 0x2, 0x1f ;  /* 0x0c401f0059577f89 */ /* 0x000e2200000e0000 */
[----:B------:R-:W-:Y:S02]  /*61b0*/  LOP3.LUT P0, RZ, R141, 0x3e3, RZ, 0xc0, !PT ;  /* 0x000003e38dff7812 */ /* 0x000fe4000780c0ff */
[----:B------:R-:W-:Y:S01]  /*61c0*/  MOV R88, UR19 ;  /* 0x0000001300587c02 */ /* 0x000fe20008000f00 */
[----:B------:R-:W1:Y:S10]  /*61d0*/  SHFL.BFLY PT, R122, R86, 0x2, 0x1f ;  /* 0x0c401f00567a7f89 */ /* 0x000e7400000e0000 */
[----:B------:R-:W2:Y:S01]  /*61e0*/  @!P0 LDC.64 R124, c[0x0][0x3d0] ;  /* 0x0000f400ff7c8b82 */ /* 0x000ea20000000a00 */
        /* <DEDUP_REMOVED lines=11> */
[----:B0-----:R-:W-:Y:S02]  /*62a0*/  FADD.FTZ R87, R89, R87 ;  /* 0x0000005759577221 */ /* 0x001fe40000010000 */
[----:B--2---:R-:W-:-:S04]  /*62b0*/  @!P0 IMAD.WIDE.U32 R88, R88, 0x4, R124 ;  /* 0x0000000458588825 */ /* 0x004fc800078e007c */
[----:B-1----:R-:W-:-:S05]  /*62c0*/  FADD.FTZ R86, R122, R86 ;  /* 0x000000567a567221 */ /* 0x002fca0000010000 */
[----:B------:R0:W-:Y:S01]  /*62d0*/  @!P0 STG.E.64 desc[UR16][R88.64], R86 ;  /* 0x0000005658008986 */ /* 0x0001e2000c101b10 */
[----:B------:R-:W-:Y:S05]  /*62e0*/  BRA.U !UP0, `(.L_x_477) ;  /* 0x0000000108647547 */ /* 0x000fea000b800000 */
[----:B------:R-:W-:Y:S01]  /*62f0*/  BAR.SYNC.DEFER_BLOCKING 0x0 ;  /* 0x0000000000007b1d */ /* 0x000fe20000010000 */
[----:B------:R-:W-:-:S13]  /*6300*/  ISETP.NE.AND P0, PT, R141, RZ, PT ;  /* 0x000000ff8d00720c */ /* 0x000fda0003f05270 */
[----:B------:R-:W-:Y:S05]  /*6310*/  @P0 BRA `(.L_x_478) ;  /* 0x00000000004c0947 */ /* 0x000fea0003800000 */
[----:B------:R-:W-:Y:S01]  /*6320*/  USHF.R.U32.HI UR10, URZ, 0x1, UR11 ;  /* 0x00000001ff0a7899 */ /* 0x000fe2000801160b */
[----:B0-----:R-:W-:Y:S02]  /*6330*/  MOV R86, UR8 ;  /* 0x0000000800567c02 */ /* 0x001fe40008000f00 */
[----:B------:R-:W-:Y:S01]  /*6340*/  MOV R87, UR9 ;  /* 0x0000000900577c02 */ /* 0x000fe20008000f00 */
[----:B------:R-:W-:-:S03]  /*6350*/  ULOP3.LUT UP0, URZ, UR10, UR19, URZ, 0xfc, !UPT ;  /* 0x000000130aff7292 */ /* 0x000fc6000f80fcff */
[----:B------:R-:W-:Y:S02]  /*6360*/  UMOV UR10, 0x7fffffc1 ;  /* 0x7fffffc1000a7882 */ /* 0x000fe40000000000 */
[----:B------:R-:W-:-:S06]  /*6370*/  USEL UR10, UR10, 0x1, !UP0 ;  /* 0x000000010a0a7887 */ /* 0x000fcc000c000000 */
[----:B------:R-:W-:Y:S01]  /*6380*/  MOV R88, UR10 ;  /* 0x0000000a00587c02 */ /* 0x000fe20008000f00 */
[----:B------:R-:W-:Y:S06]  /*6390*/  MEMBAR.ALL.GPU ;  /* 0x0000000000007992 */ /* 0x000fec000000a000 */
[----:B------:R-:W-:-:S00]  /*63a0*/  ERRBAR ;  /* 0x00000000000079ab */ /* 0x000fc00000000000 */
[----:B------:R-:W-:Y:S06]  /*63b0*/  CGAERRBAR ;  /* 0x00000000000075ab */ /* 0x000fec0000000000 */
[----:B------:R0:W5:Y:S02]  /*63c0*/  ATOM.E.ADD.STRONG.GPU PT, R88, desc[UR16][R86.64+0x20], R88 ;  /* 0x800020585658798a */ /* 0x00016400081ef110 */
.L_x_479:
        /* <DEDUP_REMOVED lines=8> */
.L_x_478:
[----:B------:R-:W-:Y:S05]  /*6450*/  WARPSYNC.ALL ;  /* 0x0000000000007948 */ /* 0x000fea0003800000 */
[----:B------:R-:W-:Y:S06]  /*6460*/  BAR.SYNC.DEFER_BLOCKING 0x0 ;  /* 0x0000000000007b1d */ /* 0x000fec0000010000 */
[----:B------:R-:W-:Y:S05]  /*6470*/  BRA `(.L_x_480) ;  /* 0x00000000005c7947 */ /* 0x000fea0003800000 */
.L_x_477:
[----:B0-----:R-:W0:Y:S01]  /*6480*/  S2R R86, SR_TID.X ;  /* 0x0000000000567919 */ /* 0x001e220000002100 */
[----:B------:R-:W-:Y:S01]  /*6490*/  BAR.SYNC.DEFER_BLOCKING 0x0 ;  /* 0x0000000000007b1d */ /* 0x000fe20000010000 */
[----:B0-----:R-:W-:-:S13]  /*64a0*/  ISETP.NE.AND P0, PT, R86, RZ, PT ;  /* 0x000000ff5600720c */ /* 0x001fda0003f05270 */
[----:B------:R-:W-:Y:S05]  /*64b0*/  @P0 BRA `(.L_x_481) ;  /* 0x0000000000440947 */ /* 0x000fea0003800000 */
[----:B------:R-:W-:Y:S02]  /*64c0*/  ISETP.NE.AND P0, PT, RZ, UR19, PT ;  /* 0x00000013ff007c0c */ /* 0x000fe4000bf05270 */
[----:B------:R-:W-:Y:S02]  /*64d0*/  MOV R88, 0x7ffffff1 ;  /* 0x7ffffff100587802 */ /* 0x000fe40000000f00 */
[----:B------:R-:W-:Y:S02]  /*64e0*/  MOV R86, UR6 ;  /* 0x0000000600567c02 */ /* 0x000fe40008000f00 */
[----:B------:R-:W-:Y:S02]  /*64f0*/  SEL R88, R88, 0x1, !P0 ;  /* 0x0000000158587807 */ /* 0x000fe40004000000 */
[----:B------:R-:W-:Y:S01]  /*6500*/  MOV R87, UR7 ;  /* 0x0000000700577c02 */ /* 0x000fe20008000f00 */
[----:B------:R-:W-:Y:S06]  /*6510*/  MEMBAR.ALL.GPU ;  /* 0x0000000000007992 */ /* 0x000fec000000a000 */
[----:B------:R-:W-:-:S00]  /*6520*/  ERRBAR ;  /* 0x00000000000079ab */ /* 0x000fc00000000000 */
[----:B------:R-:W-:Y:S06]  /*6530*/  CGAERRBAR ;  /* 0x00000000000075ab */ /* 0x000fec0000000000 */
[----:B------:R0:W5:Y:S02]  /*6540*/  ATOM.E.ADD.STRONG.GPU PT, R88, desc[UR16][R86.64], R88 ;  /* 0x800000585658798a */ /* 0x00016400081ef110 */
.L_x_482:
        /* <DEDUP_REMOVED lines=8> */
.L_x_481:
[----:B------:R-:W-:Y:S05]  /*65d0*/  WARPSYNC.ALL ;  /* 0x0000000000007948 */ /* 0x000fea0003800000 */
[----:B------:R-:W-:Y:S06]  /*65e0*/  BAR.SYNC.DEFER_BLOCKING 0x0 ;  /* 0x0000000000007b1d */ /* 0x000fec0000010000 */
.L_x_480:
[----:B------:R-:W1:Y:S01]  /*65f0*/  S2R R122, SR_TID.X ;  /* 0x00000000007a7919 */ /* 0x000e620000002100 */
[----:B------:R-:W2:Y:S01]  /*6600*/  LDCU.64 UR24, c[0x0][0x380] ;  /* 0x00007000ff1877ac */ /* 0x000ea20008000a00 */
[----:B-1----:R-:W-:-:S13]  /*6610*/  ISETP.GT.U32.AND P0, PT, R122, 0x7f, PT ;  /* 0x0000007f7a00780c */ /* 0x002fda0003f04070 */
        /* <DEDUP_REMOVED lines=8> */
[----:B------:R-:W3:Y:S01]  /*66a0*/  @!P0 LDG.E.64 R86, desc[UR16][R86.64] ;  /* 0x0000001056568981 */ /* 0x000ee2000c1e1b00 */
[----:B------:R-:W-:Y:S01]  /*66b0*/  HFMA2 R88, -RZ, RZ, 0, 0 ;  /* 0x00000000ff587431 */ /* 0x000fe200000001ff */
[----:B------:R-:W-:Y:S02]  /*66c0*/  UISETP.GE.U32.AND UP0, UPT, UR12, UR23, UPT ;  /* 0x000000170c00728c */ /* 0x000fe4000bf06070 */
[----:B------:R-:W-:Y:S02]  /*66d0*/  ULOP3.LUT UR4, UR4, 0x1, URZ, 0x3c, !UPT ;  /* 0x0000000104047892 */ /* 0x000fe4000f8e3cff */
[----:B------:R-:W-:Y:S01]  /*66e0*/  UISETP.GE.AND.EX UP0, UPT, UR5, UR13, UPT, UP0 ;  /* 0x0000000d0500728c */ /* 0x000fe2000bf06300 */
[----:B---3--:R-:W-:Y:S01]  /*66f0*/  @!P0 FADD.FTZ R88, RZ, R86 ;  /* 0x00000056ff588221 */ /* 0x008fe20000010000 */
[----:B------:R-:W-:Y:S01]  /*6700*/  MOV R86, RZ ;  /* 0x000000ff00567202 */ /* 0x000fe20000000f00 */
[----:B------:R-:W-:Y:S01]  /*6710*/  @!P0 FADD.FTZ R86, RZ, R87 ;  /* 0x00000057ff568221 */ /* 0x000fe20000010000 */
[----:B------:R-:W-:-:S02]  /*6720*/  LOP3.LUT P0, RZ, R122, 0x38f, RZ, 0xc0, !PT ;  /* 0x0000038f7aff7812 */ /* 0x000fc4000780c0ff */
[----:B------:R-:W0:Y:S11]  /*6730*/  SHFL.BFLY PT, R87, R88, 0x8, 0x1f ;  /* 0x0d001f0058577f89 */ /* 0x000e3600000e0000 */
[----:B------:R-:W1:Y:S01]  /*6740*/  @!P0 S2R R89, SR_CgaCtaId ;  /* 0x0000000000598919 */ /* 0x000e620000008800 */
[----:B0-----:R-:W-:-:S02]  /*6750*/  FADD.FTZ R88, R87, R88 ;  /* 0x0000005857587221 */ /* 0x001fc40000010000 */
[----:B------:R-:W0:Y:S02]  /*6760*/  SHFL.BFLY PT, R87, R86, 0x8, 0x1f ;  /* 0x0d001f0056577f89 */ /* 0x000e2400000e0000 */
[----:B0-----:R-:W-:Y:S02]  /*6770*/  FADD.FTZ R86, R87, R86 ;  /* 0x0000005657567221 */ /* 0x001fe40000010000 */
[----:B------:R-:W0:Y:S02]  /*6780*/  SHFL.BFLY PT, R87, R88, 0x4, 0x1f ;  /* 0x0c801f0058577f89 */ /* 0x000e2400000e0000 */
[----:B0-----:R-:W-:Y:S02]  /*6790*/  FADD.FTZ R88, R88, R87 ;  /* 0x0000005758587221 */ /* 0x001fe40000010000 */
[----:B------:R-:W0:Y:S02]  /*67a0*/  SHFL.BFLY PT, R87, R86, 0x4, 0x1f ;  /* 0x0c801f0056577f89 */ /* 0x000e2400000e0000 */
        /* <DEDUP_REMOVED lines=8> */
[----:B------:R-:W-:Y:S01]  /*6830*/  @!P0 FMUL.FTZ R86, R86, 2.4414062863797880709e-05 ;  /* 0x37cccccd56568820 */ /* 0x000fe20000410000 */
[----:B0-----:R-:W-:Y:S01]  /*6840*/  FADD.FTZ R87, R87, R88 ;  /* 0x0000005857577221 */ /* 0x001fe20000010000 */
[----:B------:R-:W-:-:S03]  /*6850*/  @!P0 MOV R88, 0x400 ;  /* 0x0000040000588802 */ /* 0x000fc60000000f00 */
[----:B------:R-:W-:Y:S01]  /*6860*/  @!P0 FMUL.FTZ R87, R87, 2.4414062863797880709e-05 ;  /* 0x37cccccd57578820 */ /* 0x000fe20000410000 */
[----:B------:R-:W-:-:S04]  /*6870*/  @!P0 IADD3 R88, PT, PT, R88, 0x3480, RZ ;  /* 0x0000348058588810 */ /* 0x000fc80007ffe0ff */
[----:B-1----:R-:W-:-:S04]  /*6880*/  @!P0 LEA R88, R89, R88, 0x18 ;  /* 0x0000005859588211 */ /* 0x002fc800078ec0ff */
[----:B------:R-:W-:-:S05]  /*6890*/  @!P0 LEA.HI R88, R122, R88, RZ, 0x1f ;  /* 0x000000587a588211 */ /* 0x000fca00078ff8ff */
[----:B------:R-:W-:Y:S01]  /*68a0*/  @!P0 STS.64 [R88], R86 ;  /* 0x0000005658008388 */ /* 0x000fe20000000a00 */
[----:B------:R-:W-:Y:S01]  /*68b0*/  BAR.SYNC.DEFER_BLOCKING 0x0 ;  /* 0x0000000000007b1d */ /* 0x000fe20000010000 */
[----:B--2---:R-:W-:-:S04]  /*68c0*/  IADD3 R162, P0, PT, R162, UR24, RZ ;  /* 0x00000018a2a27c10 */ /* 0x004fc8000ff1e0ff */
        /* <DEDUP_REMOVED lines=70> */
[----:B------:R-:W-:Y:S01]  /*6d30*/  FFMA.FTZ R103, R120, -R87, R4 ;  /* 0x8000005778677223 */ /* 0x000fe20000010004 */
[----:B------:R-:W-:Y:S01]  /*6d40*/  FADD.FTZ R2, R2, -R86 ;  /* 0x8000005602027221 */ /* 0x000fe20000010000 */
        /* <DEDUP_REMOVED lines=129> */
[----:B------:R-:W-:Y:S01]  /*7560*/  F2FP.BF16.F32.PACK_AB R71, R16, R59 ;  /* 0x0000003b1047723e */ /* 0x000fe200000010ff */
[----:B------:R1:W-:Y:S01]  /*7570*/  STG.E.64 desc[UR16][R162.64], R2 ;  /* 0x00000002a2007986 */ /* 0x0003e2000c101b10 */
[----:B------:R-:W-:Y:S02]  /*7580*/  F2FP.BF16.F32.PACK_AB R72, R18, R129 ;  /* 0x000000811248723e */ /* 0x000fe400000010ff */
[----:B------:R-:W-:Y:S02]  /*7590*/  F2FP.BF16.F32.PACK_AB R136, R26, R65 ;  /* 0x000000411a88723e */ /* 0x000fe400000010ff */
[----:B------:R-:W-:Y:S02]  /*75a0*/  F2FP.BF16.F32.PACK_AB R6, R41, R6 ;  /* 0x000000062906723e */ /* 0x000fe400000010ff */
[----:B------:R-:W-:Y:S02]  /*75b0*/  F2FP.BF16.F32.PACK_AB R9, R12, R57 ;  /* 0x000000390c09723e */ /* 0x000fe400000010ff */
[----:B------:R-:W-:Y:S01]  /*75c0*/  F2FP.BF16.F32.PACK_AB R70, R14, R127 ;  /* 0x0000007f0e46723e */ /* 0x000fe200000010ff */
[----:B------:R2:W-:Y:S01]  /*75d0*/  STG.E.64 desc[UR16][R162.64+0x2800], R6 ;  /* 0x00280006a2007986 */ /* 0x0005e2000c101b10 */
[----:B0-----:R-:W-:-:S02]  /*75e0*/  F2FP.BF16.F32.PACK_AB R4, R34, R45 ;  /* 0x0000002d2204723e */ /* 0x001fc400000010ff */
[----:B------:R-:W-:Y:S01]  /*75f0*/  F2FP.BF16.F32.PACK_AB R73, R20, R61 ;  /* 0x0000003d1449723e */ /* 0x000fe200000010ff */
[----:B------:R2:W-:Y:S01]  /*7600*/  STG.E.64 desc[UR16][R162.64+0x3c00], R8 ;  /* 0x003c0008a2007986 */ /* 0x0005e2000c101b10 */
[----:B------:R-:W-:Y:S02]  /*7610*/  F2FP.BF16.F32.PACK_AB R132, R22, R63 ;  /* 0x0000003f1684723e */ /* 0x000fe400000010ff */
[----:B------:R-:W-:Y:S01]  /*7620*/  F2FP.BF16.F32.PACK_AB R133, R24, R133 ;  /* 0x000000851885723e */ /* 0x000fe200000010ff */
[----:B------:R2:W-:Y:S01]  /*7630*/  STG.E.64 desc[UR16][R162.64+0x5000], R70 ;  /* 0x00500046a2007986 */ /* 0x0005e2000c101b10 */
[----:B------:R-:W-:Y:S02]  /*7640*/  F2FP.BF16.F32.PACK_AB R137, R28, R137 ;  /* 0x000000891c89723e */ /* 0x000fe400000010ff */
[----:B-1----:R-:W-:Y:S01]  /*7650*/  F2FP.BF16.F32.PACK_AB R2, R30, R67 ;  /* 0x000000431e02723e */ /* 0x002fe200000010ff */
        /* <DEDUP_REMOVED lines=22> */
[----:B------:R2:W-:Y:S04]  /*77c0*/  STG.E.64 desc[UR16][R162.64+0x10400], R10 ;  /* 0x0104000aa2007986 */ /* 0x0005e8000c101b10 */
[----:B------:R2:W-:Y:S04]  /*77d0*/  STG.E.64 desc[UR16][R162.64+0x11800], R16 ;  /* 0x01180010a2007986 */ /* 0x0005e8000c101b10 */
[----:B------:R2:W-:Y:S01]  /*77e0*/  STG.E.64 desc[UR16][R162.64+0x12c00], R68 ;  /* 0x012c0044a2007986 */ /* 0x0005e2000c101b10 */
[----:B------:R-:W-:Y:S05]  /*77f0*/  BRA.U !UP0, `(.L_x_483) ;  /* 0xffffff9108c47547 */ /* 0x000fea000b83ffff */
.L_x_473:
[----:B------:R-:W-:Y:S02]  /*7800*/  USHF.L.U32 UR10, UR11, 0x3, URZ ;  /* 0x000000030b0a7899 */ /* 0x000fe400080006ff */
[----:B------:R-:W-:Y:S02]  /*7810*/  ULOP3.LUT UR14, UR11, 0x1, URZ, 0xc0, !UPT ;  /* 0x000000010b0e7892 */ /* 0x000fe4000f8ec0ff */
[----:B------:R-:W-:Y:S02]  /*7820*/  ULOP3.LUT UR10, UR10, 0x7fff0, URZ, 0xc0, !UPT ;  /* 0x0007fff00a0a7892 */ /* 0x000fe4000f8ec0ff */
[----:B------:R-:W-:Y:S02]  /*7830*/  UIMAD UR14, UR14, 0x140, URZ ;  /* 0x000001400e0e78a4 */ /* 0x000fe4000f8e02ff */
[----:B---3--:R-:W-:Y:S02]  /*7840*/  UIADD3 UR10, UPT, UPT, UR10, UR19, URZ ;  /* 0x000000130a0a7290 */ /* 0x008fe4000fffe0ff */
[----:B------:R-:W-:-:S02]  /*7850*/  UIADD3 UR18, UPT, UPT, UR14, 0x140, URZ ;  /* 0x000001400e127890 */ /* 0x000fc4000fffe0ff */
[----:B------:R-:W-:-:S04]  /*7860*/  ULEA UR10, UR10, UR14, 0x5 ;  /* 0x0000000e0a0a7291 */ /* 0x000fc8000f8e28ff */
[----:B------:R-:W-:-:S06]  /*7870*/  UISETP.GE.AND UP0, UPT, UR10, UR18, UPT ;  /* 0x000000120a00728c */ /* 0x000fcc000bf06270 */
[----:B------:R-:W-:-:S13]  /*7880*/  PLOP3.LUT P0, PT, PT, PT, UP0, 0x80, 0x8 ;  /* 0x000000000008781c */ /* 0x000fda0003f0f008 */
[----:B------:R-:W-:Y:S05]  /*7890*/  @P0 EXIT ;  /* 0x000000000000094d */ /* 0x000fea0003800000 */
[----:B------:R-:W0:Y:S01]  /*78a0*/  S2R R39, SR_TID.X ;  /* 0x0000000000277919 */ /* 0x000e220000002100 */
[----:B--2---:R-:W1:Y:S01]  /*78b0*/  LDC.64 R2, c[0x0][0x3c8] ;  /* 0x0000f200ff027b82 */ /* 0x004e620000000a00 */
[----:B------:R-:W-:Y:S01]  /*78c0*/  UMOV UR6, 0x400 ;  /* 0x0000040000067882 */ /* 0x000fe20000000000 */
[----:B------:R-:W2:Y:S01]  /*78d0*/  LDCU.64 UR4, c[0x0][0x3d0] ;  /* 0x00007a00ff0477ac */ /* 0x000ea20008000a00 */
[----:B------:R-:W-:-:S05]  /*78e0*/  MOV R18, UR10 ;  /* 0x0000000a00127c02 */ /* 0x000fca0008000f00 */
[----:B------:R-:W3:Y:S01]  /*78f0*/  S2UR UR7, SR_CgaCtaId ;  /* 0x00000000000779c3 */ /* 0x000ee20000008800 */
[----:B--2---:R-:W-:Y:S01]  /*7900*/  UIADD3 UR4, UP0, UPT, UR4, 0x36000, URZ ;  /* 0x0003600004047890 */ /* 0x004fe2000ff1e0ff */
[----:B-1----:R-:W-:-:S03]  /*7910*/  ISETP.LT.U32.AND P0, PT, R2, 0x4, PT ;  /* 0x000000040200780c */ /* 0x002fc60003f01070 */
[----:B------:R-:W-:Y:S01]  /*7920*/  UIADD3.X UR5, UPT, UPT, URZ, UR5, URZ, UP0, !UPT ;  /* 0x00000005ff057290 */ /* 0x000fe200087fe4ff */
        /* <DEDUP_REMOVED lines=40> */
.L_x_495:
        /* <DEDUP_REMOVED lines=27> */
.L_x_488:
        /* <DEDUP_REMOVED lines=33> */
.L_x_487:
[----:B------:R-:W-:Y:S05]  /*7f70*/  BSYNC.RECONVERGENT B1 ;  /* 0x0000000000017941 */ /* 0x000fea0003800200 */
.L_x_486:
        /* <DEDUP_REMOVED lines=25> */
.L_x_490:
[----:B------:R-:W-:Y:S05]  /*8110*/  BSYNC.RECONVERGENT B1 ;  /* 0x0000000000017941 */ /* 0x000fea0003800200 */
.L_x_489:
        /* <DEDUP_REMOVED lines=30> */
.L_x_485:
[----:B------:R-:W-:Y:S05]  /*8300*/  BSYNC.RECONVERGENT B0 ;  /* 0x0000000000007941 */ /* 0x000fea0003800200 */
.L_x_484:
[----:B------:R0:W-:Y:S01]  /*8310*/  STS [R9], R21 ;  /* 0x0000001509007388 */ /* 0x0001e20000000800 */
[----:B------:R-:W1:Y:S01]  /*8320*/  LDC.64 R14, c[0x0][0x388] ;  /* 0x0000e200ff0e7b82 */ /* 0x000e620000000a00 */
[----:B------:R-:W-:Y:S02]  /*8330*/  ISETP.GT.U32.AND P1, PT, R47, 0x9, PT ;  /* 0x000000092f00780c */ /* 0x000fe40003f24070 */
[----:B------:R0:W-:Y:S01]  /*8340*/  STS [R9+0x500], R22 ;  /* 0x0005001609007388 */ /* 0x0001e20000000800 */
[----:B------:R-:W-:-:S04]  /*8350*/  MOV R23, R8 ;  /* 0x0000000800177202 */ /* 0x000fc80000000f00 */
[----:B------:R-:W2:Y:S08]  /*8360*/  LDC.64 R16, c[0x0][0x390] ;  /* 0x0000e400ff107b82 */ /* 0x000eb00000000a00 */
[----:B0-----:R-:W-:Y:S06]  /*8370*/  BAR.SYNC.DEFER_BLOCKING 0x0 ;  /* 0x0000000000007b1d */ /* 0x001fec0000010000 */
.L_x_494:
        /* <DEDUP_REMOVED lines=31> */
.L_x_505:
        /* <DEDUP_REMOVED lines=11> */
.L_x_493:
[----:B------:R-:W-:Y:S05]  /*8620*/  BSYNC.RECONVERGENT B0 ;  /* 0x0000000000007941 */ /* 0x000fea0003800200 */
.L_x_492:
        /* <DEDUP_REMOVED lines=9> */
.L_x_491:
        /* <DEDUP_REMOVED lines=8> */
.L_x_497:
[----:B------:R-:W-:Y:S05]  /*8740*/  BSYNC B0 ;  /* 0x0000000000007941 */ /* 0x000fea0003800000 */
.L_x_496:
        /* <DEDUP_REMOVED lines=8> */
.L_x_498:
[----:B------:R-:W-:Y:S01]  /*87d0*/  FADD.FTZ R13, R13, R10 ;  /* 0x0000000a0d0d7221 */ /* 0x000fe20000010000 */
[----:B------:R-:W-:-:S04]  /*87e0*/  HFMA2 R28, -RZ, RZ, 0, 2.384185791015625e-07 ;  /* 0x00000004ff1c7431 */ /* 0x000fc800000001ff */
[----:B------:R-:W-:Y:S02]  /*87f0*/  MOV R29, R13 ;  /* 0x0000000d001d7202 */ /* 0x000fe40000000f00 */
[----:B------:R-:W-:-:S07]  /*8800*/  MOV R12, R27 ;  /* 0x0000001b000c7202 */ /* 0x000fce0000000f00 */
[----:B------:R-:W-:Y:S05]  /*8810*/  WARPSYNC.COLLECTIVE R26, `(.L_x_499) ;  /* 0x000000001a087348 */ /* 0x000fea0003c00000 */
[----:B------:R0:W1:Y:S02]  /*8820*/  SHFL.BFLY P3, R27, R29, R28, R31 ;  /* 0x0c00001c1d1b7389 */ /* 0x000064000006001f */
[----:B01----:R-:W-:Y:S05]  /*8830*/  ENDCOLLECTIVE ;  /* 0x000000000000791b */ /* 0x003fea0003800000 */
.L_x_499:
[----:B------:R-:W-:-:S05]  /*8840*/  FADD.FTZ R12, R12, R11 ;  /* 0x0000000b0c0c7221 */ /* 0x000fca0000010000 */
[----:B------:R-:W-:Y:S02]  /*8850*/  MOV R29, R12 ;  /* 0x0000000c001d7202 */ /* 0x000fe40000000f00 */
[----:B------:R-:W-:-:S07]  /*8860*/  MOV R22, R27 ;  /* 0x0000001b00167202 */ /* 0x000fce0000000f00 */
[----:B------:R-:W-:Y:S05]  /*8870*/  WARPSYNC.COLLECTIVE R26, `(.L_x_500) ;  /* 0x000000001a087348 */ /* 0x000fea0003c00000 */
[----:B------:R0:W1:Y:S02]  /*8880*/  SHFL.BFLY P3, R27, R29, R28, R31 ;  /* 0x0c00001c1d1b7389 */ /* 0x000064000006001f */
[----:B01----:R-:W-:Y:S05]  /*8890*/  ENDCOLLECTIVE ;  /* 0x000000000000791b */ /* 0x003fea0003800000 */
.L_x_500:
[----:B------:R-:W-:Y:S01]  /*88a0*/  FADD.FTZ R22, R13, R22 ;  /* 0x000000160d167221 */ /* 0x000fe20000010000 */
[----:B------:R-:W-:-:S04]  /*88b0*/  HFMA2 R28, -RZ, RZ, 0, 1.1920928955078125e-07 ;  /* 0x00000002ff1c7431 */ /* 0x000fc800000001ff */
[----:B------:R-:W-:Y:S02]  /*88c0*/  MOV R29, R22 ;  /* 0x00000016001d7202 */ /* 0x000fe40000000f00 */
[----:B------:R-:W-:-:S07]  /*88d0*/  MOV R21, R27 ;  /* 0x0000001b00157202 */ /* 0x000fce0000000f00 */
[----:B------:R-:W-:Y:S05]  /*88e0*/  WARPSYNC.COLLECTIVE R26, `(.L_x_501) ;  /* 0x000000001a087348 */ /* 0x000fea0003c00000 */
[----:B------:R0:W1:Y:S02]  /*88f0*/  SHFL.BFLY P3, R27, R29, R28, R31 ;  /* 0x0c00001c1d1b7389 */ /* 0x000064000006001f */
[----:B01----:R-:W-:Y:S05]  /*8900*/  ENDCOLLECTIVE ;  /* 0x000000000000791b */ /* 0x003fea0003800000 */
.L_x_501:
[----:B------:R-:W-:-:S05]  /*8910*/  FADD.FTZ R21, R12, R21 ;  /* 0x000000150c157221 */ /* 0x000fca0000010000 */
[----:B------:R-:W-:Y:S02]  /*8920*/  MOV R29, R21 ;  /* 0x00000015001d7202 */ /* 0x000fe40000000f00 */
[----:B------:R-:W-:-:S07]  /*8930*/  MOV R25, R27 ;  /* 0x0000001b00197202 */ /* 0x000fce0000000f00 */
[----:B------:R-:W-:Y:S05]  /*8940*/  WARPSYNC.COLLECTIVE R26, `(.L_x_502) ;  /* 0x000000001a087348 */ /* 0x000fea0003c00000 */
[----:B------:R0:W1:Y:S02]  /*8950*/  SHFL.BFLY P3, R27, R29, R28, R31 ;  /* 0x0c00001c1d1b7389 */ /* 0x000064000006001f */
[----:B01----:R-:W-:Y:S05]  /*8960*/  ENDCOLLECTIVE ;  /* 0x000000000000791b */ /* 0x003fea0003800000 */
.L_x_502:
[----:B------:R-:W-:Y:S01]  /*8970*/  FADD.FTZ R25, R22, R25 ;  /* 0x0000001916197221 */ /* 0x000fe20000010000 */
[----:B------:R-:W-:-:S04]  /*8980*/  HFMA2 R28, -RZ, RZ, 0, 5.9604644775390625e-08 ;  /* 0x00000001ff1c7431 */ /* 0x000fc800000001ff */
[----:B------:R-:W-:Y:S02]  /*8990*/  MOV R29, R25 ;  /* 0x00000019001d7202 */ /* 0x000fe40000000f00 */
[----:B------:R-:W-:-:S07]  /*89a0*/  MOV R10, R27 ;  /* 0x0000001b000a7202 */ /* 0x000fce0000000f00 */
[----:B------:R-:W-:Y:S05]  /*89b0*/  WARPSYNC.COLLECTIVE R26, `(.L_x_503) ;  /* 0x000000001a087348 */ /* 0x000fea0003c00000 */
[----:B------:R0:W1:Y:S02]  /*89c0*/  SHFL.BFLY P3, R27, R29, R28, R31 ;  /* 0x0c00001c1d1b7389 */ /* 0x000064000006001f */
[----:B01----:R-:W-:Y:S05]  /*89d0*/  ENDCOLLECTIVE ;  /* 0x000000000000791b */ /* 0x003fea0003800000 */
.L_x_503:
[----:B------:R-:W-:-:S05]  /*89e0*/  FADD.FTZ R10, R21, R10 ;  /* 0x0000000a150a7221 */ /* 0x000fca0000010000 */
[----:B------:R-:W-:Y:S02]  /*89f0*/  MOV R29, R10 ;  /* 0x0000000a001d7202 */ /* 0x000fe40000000f00 */
[----:B------:R-:W-:-:S07]  /*8a00*/  MOV R24, R27 ;  /* 0x0000001b00187202 */ /* 0x000fce0000000f00 */
[----:B------:R-:W-:Y:S05]  /*8a10*/  WARPSYNC.COLLECTIVE R26, `(.L_x_504) ;  /* 0x000000001a087348 */ /* 0x000fea0003c00000 */
[----:B------:R0:W1:Y:S02]  /*8a20*/  SHFL.BFLY P3, R27, R29, R28, R31 ;  /* 0x0c00001c1d1b7389 */ /* 0x000064000006001f */
[----:B01----:R-:W-:Y:S05]  /*8a30*/  ENDCOLLECTIVE ;  /* 0x000000000000791b */ /* 0x003fea0003800000 */
.L_x_504:
[----:B------:R-:W-:Y:S01]  /*8a40*/  FADD.FTZ R24, R25, R24 ;  /* 0x0000001819187221 */ /* 0x000fe20000010000 */
[----:B------:R-:W-:Y:S01]  /*8a50*/  MOV R11, R27 ;  /* 0x0000001b000b7202 */ /* 0x000fe20000000f00 */
[----:B------:R-:W-:Y:S06]  /*8a60*/  BRA `(.L_x_505) ;  /* 0xfffffff800c07947 */ /* 0x000fec000383ffff */
.L_x_506:
        /* <DEDUP_REMOVED lines=9> */
.L_x_1598:


//--------------------- .text._ZN13group_norm_v218gn_bwd_cuda_kernelI13__nv_bfloat16Li320ELi2ELi16ELi40ELi1024ELb1ELb1ELi32ELi320ELi320ELi4ELb1ELi8ELb0ELb0ELNS_15WgradSyncMethodE3ENS_16CompileConditionILi1000EEEEEvPT_S6_S6_PKS5_S8_S8_S8_PKfflPfPj --------------------------
	.section	.text._ZN13group_norm_v218gn_bwd_cuda_kernelI13__nv_bfloat16Li320ELi2ELi16ELi40ELi1024ELb1ELb1ELi32ELi320ELi320ELi4ELb1ELi8ELb0ELb0ELNS_15WgradSyncMethodE3ENS_16CompileConditionILi1000EEEEEvPT_S6_S6_PKS5_S8_S8_S8_PKfflPfPj,"ax",@progbits
	.align	128
        .global         _ZN13group_norm_v218gn_bwd_cuda_kernelI13__nv_bfloat16Li320ELi2ELi16ELi40ELi1024ELb1ELb1ELi32ELi320ELi320ELi4ELb1ELi8ELb0ELb0ELNS_15WgradSyncMethodE3ENS_16CompileConditionILi1000EEEEEvPT_S6_S6_PKS5_S8_S8_S8_PKfflPfPj
        .type           _ZN13group_norm_v218gn_bwd_cuda_kernelI13__nv_bfloat16Li320ELi2ELi16ELi40ELi1024ELb1ELb1ELi32ELi320ELi320ELi4ELb1ELi8ELb0ELb0ELNS_15WgradSyncMethodE3ENS_16CompileConditionILi1000EEEEEvPT_S6_S6_PKS5_S8_S8_S8_PKfflPfPj,@function
        .size           _ZN13group_norm_v218gn_bwd_cuda_kernelI13__nv_bfloat16Li320ELi2ELi16ELi40ELi1024ELb1ELb1ELi32ELi320ELi320ELi4ELb1ELi8ELb0ELb0ELNS_15WgradSyncMethodE3ENS_16CompileConditionILi1000EEEEEvPT_S6_S6_PKS5_S8_S8_S8_PKfflPfPj,(.L_x_1599 - _ZN13group_norm_v218gn_bwd_cuda_kernelI13__nv_bfloat16Li320ELi2ELi16ELi40ELi1024ELb1ELb1ELi32ELi320ELi320ELi4ELb1ELi8ELb0ELb0ELNS_15WgradSyncMethodE3ENS_16CompileConditionILi1000EEEEEvPT_S6_S6_PKS5_S8_S8_S8_PKfflPfPj)
        .other          _ZN13group_norm_v218gn_bwd_cuda_kernelI13__nv_bfloat16Li320ELi2ELi16ELi40ELi1024ELb1ELb1ELi32ELi320ELi320ELi4ELb1ELi8ELb0ELb0ELNS_15WgradSyncMethodE3ENS_16CompileConditionILi1000EEEEEvPT_S6_S6_PKS5_S8_S8_S8_PKfflPfPj,@"STO_CUDA_ENTRY STV_DEFAULT"
_ZN13group_norm_v218gn_bwd_cuda_kernelI13__nv_bfloat16Li320ELi2ELi16ELi40ELi1024ELb1ELb1ELi32ELi320ELi320ELi4ELb1ELi8ELb0ELb0ELNS_15WgradSyncMethodE3ENS_16CompileConditionILi1000EEEEEvPT_S6_S6_PKS5_S8_S8_S8_PKfflPfPj:
.text._ZN13group_norm_v218gn_bwd_cuda_kernelI13__nv_bfloat16Li320ELi2ELi16ELi40ELi1024ELb1ELb1ELi32ELi320ELi320ELi4ELb1ELi8ELb0ELb0ELNS_15WgradSyncMethodE3ENS_16CompileConditionILi1000EEEEEvPT_S6_S6_PKS5_S8_S8_S8_PKfflPfPj:
        /* <DEDUP_REMOVED lines=29> */
.L_x_509:
[----:B0-----:R-:W2:Y:S04]  /*01d0*/  LD.E.STRONG.GPU R5, desc[UR14][R2.64+0x20] ;  /* 0x0000200e02057980 */ /* 0x001ea8000c10f900 */
[----:B--2---:R-:W-:Y:S01]  /*01e0*/  CCTL.IVALL ;  /* 0x00000000ff00798f */ /* 0x004fe20002000000 */
[----:B------:R-:W-:Y:S05]  /*01f0*/  YIELD ;  /* 0x0000000000007946 */ /* 0x000fea0003800000 */
[----:B-----5:R-:W-:-:S04]  /*0200*/  LOP3.LUT R5, R5, R0, RZ, 0x3c, !PT ;  /* 0x0000000005057212 */ /* 0x020fc800078e3cff */
[----:B------:R-:W-:-:S13]  /*0210*/  ISETP.GT.AND P0, PT, R5, -0x1, PT ;  /* 0xffffffff0500780c */ /* 0x000fda0003f04270 */
[----:B------:R-:W-:Y:S05]  /*0220*/  @P0 BRA `(.L_x_509) ;  /* 0xfffffffc00e80947 */ /* 0x000fea000383ffff */
.L_x_508:
[----:B------:R-:W-:Y:S05]  /*0230*/  WARPSYNC.ALL ;  /* 0x0000000000007948 */ /* 0x000fea0003800000 */
[----:B------:R-:W-:Y:S06]  /*0240*/  BAR.SYNC.DEFER_BLOCKING 0x0 ;  /* 0x0000000000007b1d */ /* 0x000fec0000010000 */
[----:B------:R-:W-:Y:S05]  /*0250*/  BRA `(.L_x_510) ;  /* 0x00000044005c7947 */ /* 0x000fea0003800000 */
.L_x_507:
        /* <DEDUP_REMOVED lines=24> */
[----:B------:R-:W-:Y:S01]  /*03e0*/  UMOV UR4, URZ ;  /* 0x000000ff00047c82 */ /* 0x000fe20008000000 */
[C---:B--2---:R-:W-:Y:S02]  /*03f0*/  PRMT R0, R6.reuse, 0x7632, R0 ;  /* 0x0000763206007816 */ /* 0x044fe40000000000 */
[----:B------:R-:W-:Y:S01]  /*0400*/  SHF.L.U32 R2, R6, 0x10, RZ ;  /* 0x0000001006027819 */ /* 0x000fe200000006ff */
[----:B------:R-:W-:Y:S01]  /*0410*/  IMAD R6, R11, 0x667, RZ ;  /* 0x000006670b067824 */ /* 0x000fe200078e02ff */
[----:B------:R-:W-:Y:S02]  /*0420*/  PRMT R10, R7, 0x7632, R10 ;  /* 0x00007632070a7816 */ /* 0x000fe4000000000a */
[----:B---3--:R-:W-:-:S02]  /*0430*/  PRMT R12, R8, 0x7632, R12 ;  /* 0x00007632080c7816 */ /* 0x008fc4000000000c */
[----:B------:R-:W-:Y:S02]  /*0440*/  PRMT R13, R9, 0x7632, R13 ;  /* 0x00007632090d7816 */ /* 0x000fe4000000000d */
[----:B------:R-:W-:Y:S02]  /*0450*/  SHF.L.U32 R4, R8, 0x10, RZ ;  /* 0x0000001008047819 */ /* 0x000fe400000006ff */
[----:B------:R-:W-:Y:S02]  /*0460*/  SHF.L.U32 R3, R7, 0x10, RZ ;  /* 0x0000001007037819 */ /* 0x000fe400000006ff */
[----:B------:R-:W-:Y:S02]  /*0470*/  SHF.L.U32 R5, R9, 0x10, RZ ;  /* 0x0000001009057819 */ /* 0x000fe400000006ff */
[----:B------:R-:W-:Y:S02]  /*0480*/  SHF.L.U32 R8, R10, 0x10, RZ ;  /* 0x000000100a087819 */ /* 0x000fe400000006ff */
[----:B------:R-:W-:-:S02]  /*0490*/  SHF.R.U32.HI R6, RZ, 0x10, R6 ;  /* 0x00000010ff067819 */ /* 0x000fc40000011606 */
[----:B------:R-:W-:Y:S02]  /*04a0*/  SHF.L.U32 R7, R0, 0x10, RZ ;  /* 0x0000001000077819 */ /* 0x000fe400000006ff */
[----:B------:R-:W-:Y:S02]  /*04b0*/  SHF.L.U32 R9, R12, 0x10, RZ ;  /* 0x000000100c097819 */ /* 0x000fe400000006ff */
[----:B------:R-:W-:-:S07]  /*04c0*/  SHF.L.U32 R10, R13, 0x10, RZ ;  /* 0x000000100d0a7819 */ /* 0x000fce00000006ff */
.L_x_522:
[----:B0-----:R-:W0:Y:S01]  /*04d0*/  S2R R27, SR_TID.X ;  /* 0x00000000001b7919 */ /* 0x001e220000002100 */
[----:B------:R-:W1:Y:S01]  /*04e0*/  S2UR UR8, SR_CTAID.Y ;  /* 0x00000000000879c3 */ /* 0x000e620000002600 */
[----:B------:R-:W-:Y:S01]  /*04f0*/  USHF.R.U64 UR13, UR10, 0x1, UR5 ;  /* 0x000000010a0d7899 */ /* 0x000fe20008001205 */
[----:B------:R-:W-:Y:S01]  /*0500*/  HFMA2 R15, -RZ, RZ, 0, 0 ;  /* 0x00000000ff0f7431 */ /* 0x000fe200000001ff */
[----:B------:R-:W-:Y:S01]  /*0510*/  USHF.R.U32.HI UR6, URZ, 0x1, UR5 ;  /* 0x00000001ff067899 */ /* 0x000fe20008011605 */
[----:B------:R-:W2:Y:S04]  /*0520*/  LDCU.64 UR16, c[0x0][0x3b8] ;  /* 0x00007700ff1077ac */ /* 0x000ea80008000a00 */
        /* <DEDUP_REMOVED lines=14> */
[----:B------:R-:W0:Y:S01]  /*0610*/  S2R R71, SR_CgaCtaId ;  /* 0x0000000000477919 */ /* 0x000e220000008800 */
[----:B------:R-:W-:Y:S01]  /*0620*/  MOV R65, 0x400 ;  /* 0x0000040000417802 */ /* 0x000fe20000000f00 */
[----:B------:R-:W-:Y:S01]  /*0630*/  IMAD R0, R0, 0x334, RZ ;  /* 0x0000033400007824 */ /* 0x000fe200078e02ff */
[----:B------:R-:W1:Y:S01]  /*0640*/  LDCU.64 UR16, c[0x0][0x3c8] ;  /* 0x00007900ff1077ac */ /* 0x000e620008000a00 */
        /* <DEDUP_REMOVED lines=9> */
[----:B------:R-:W-:Y:S01]  /*06e0*/  IMAD R0, R11, 0x50, R0 ;  /* 0x000000500b007824 */ /* 0x000fe200078e0200 */
[----:B------:R-:W-:-:S04]  /*06f0*/  MOV R11, UR13 ;  /* 0x0000000d000b7c02 */ /* 0x000fc80008000f00 */
[----:B------:R-:W-:Y:S02]  /*0700*/  SHF.L.U32 R14, R0, 0x2, RZ ;  /* 0x00000002000e7819 */ /* 0x000fe400000006ff */
[----:B------:R-:W-:-:S03]  /*0710*/  LOP3.LUT R0, R89, 0x3e0, R16, 0xf8, !PT ;  /* 0x000003e059007812 */ /* 0x000fc600078ef810 */
[----:B------:R-:W-:-:S04]  /*0720*/  IMAD.WIDE.U32 R14, R11, 0xa0000, R14 ;  /* 0x000a00000b0e7825 */ /* 0x000fc800078e000e */
[----:B------:R-:W-:-:S05]  /*0730*/  IMAD R11, R0, 0x280, RZ ;  /* 0x00000280000b7824 */ /* 0x000fca00078e02ff */
[----:B------:R-:W-:-:S04]  /*0740*/  IADD3 R0, P1, PT, R11, R14, RZ ;  /* 0x0000000e0b007210 */ /* 0x000fc80007f3e0ff */
[----:B------:R-:W-:Y:S01]  /*0750*/  IADD3.X R15, PT, PT, R15, UR6, RZ, P1, !PT ;  /* 0x000000060f0f7c10 */ /* 0x000fe20008ffe4ff */
[----:B------:R-:W3:Y:S01]  /*0760*/  LDCU.64 UR6, c[0x0][0x398] ;  /* 0x00007300ff0677ac */ /* 0x000ee20008000a00 */
[C---:B------:R-:W-:Y:S02]  /*0770*/  SHF.L.U32 R11, R0.reuse, 0x1, RZ ;  /* 0x00000001000b7819 */ /* 0x040fe400000006ff */
[----:B------:R-:W-:Y:S02]  /*0780*/  SHF.L.U64.HI R12, R0, 0x1, R15 ;  /* 0x00000001000c7819 */ /* 0x000fe4000001020f */
[----:B----4-:R-:W-:-:S04]  /*0790*/  IADD3 R62, P0, PT, R11, UR20, RZ ;  /* 0x000000140b3e7c10 */ /* 0x010fc8000ff1e0ff */
[----:B------:R-:W-:-:S05]  /*07a0*/  IADD3.X R63, PT, PT, R12, UR21, RZ, P0, !PT ;  /* 0x000000150c3f7c10 */ /* 0x000fca00087fe4ff */
[----:B------:R-:W4:Y:S04]  /*07b0*/  LDG.E.64.CONSTANT R30, desc[UR14][R62.64] ;  /* 0x0000000e3e1e7981 */ /* 0x000f28000c1e9b00 */
[----:B------:R-:W5:Y:S04]  /*07c0*/  LDG.E.64.CONSTANT R24, desc[UR14][R62.64+0x1400] ;  /* 0x0014000e3e187981 */ /* 0x000f68000c1e9b00 */
[----:B------:R-:W5:Y:S01]  /*07d0*/  LDG.E.64.CONSTANT R20, desc[UR14][R62.64+0x2800] ;  /* 0x0028000e3e147981 */ /* 0x000f62000c1e9b00 */
[----:B---3--:R-:W-:Y:S01]  /*07e0*/  IADD3 R60, P0, PT, R11, UR6, RZ ;  /* 0x000000060b3c7c10 */ /* 0x008fe2000ff1e0ff */
[----:B------:R-:W2:Y:S02]  /*07f0*/  LDCU UR6, c[0x0][0x3c0] ;  /* 0x00007800ff0677ac */ /* 0x000ea40008000800 */
[----:B------:R-:W3:Y:S01]  /*0800*/  LDG.E.64.CONSTANT R58, desc[UR14][R62.64+0x3c00] ;  /* 0x003c000e3e3a7981 */ /* 0x000ee2000c1e9b00 */
[----:B------:R-:W-:-:S03]  /*0810*/  IADD3.X R61, PT, PT, R12, UR7, RZ, P0, !PT ;  /* 0x000000070c3d7c10 */ /* 0x000fc600087fe4ff */
[----:B------:R-:W3:Y:S04]  /*0820*/  LDG.E.64.CONSTANT R18, desc[UR14][R62.64+0x5000] ;  /* 0x0050000e3e127981 */ /* 0x000ee8000c1e9b00 */
[----:B------:R-:W3:Y:S04]  /*0830*/  LDG.E.64.CONSTANT R22, desc[UR14][R60.64] ;  /* 0x0000000e3c167981 */ /* 0x000ee8000c1e9b00 */
[----:B------:R-:W3:Y:S04]  /*0840*/  LDG.E.64.CONSTANT R52, desc[UR14][R60.64+0x1400] ;  /* 0x0014000e3c347981 */ /* 0x000ee8000c1e9b00 */
[----:B------:R-:W3:Y:S04]  /*0850*/  LDG.E.64.CONSTANT R54, desc[UR14][R60.64+0x2800] ;  /* 0x0028000e3c367981 */ /* 0x000ee8000c1e9b00 */
[----:B------:R-:W3:Y:S04]  /*0860*/  LDG.E.64.CONSTANT R16, desc[UR14][R60.64+0x3c00] ;  /* 0x003c000e3c107981 */ /* 0x000ee8000c1e9b00 */
[----:B------:R-:W3:Y:S01]  /*0870*/  LDG.E.64.CONSTANT R56, desc[UR14][R60.64+0x5000] ;  /* 0x0050000e3c387981 */ /* 0x000ee2000c1e9b00 */
[----:B------:R-:W-:-:S02]  /*0880*/  IADD3 R68, PT, PT, R65, 0x2800, RZ ;  /* 0x0000280041447810 */ /* 0x000fc40007ffe0ff */
[----:B------:R-:W-:Y:S02]  /*0890*/  LOP3.LUT R27, R27, 0xffff, RZ, 0xc0, !PT ;  /* 0x0000ffff1b1b7812 */ /* 0x000fe400078ec0ff */
[----:B0-----:R-:W-:-:S05]  /*08a0*/  LEA R70, R71, R68, 0x18 ;  /* 0x0000004447467211 */ /* 0x001fca00078ec0ff */
[----:B------:R-:W-:-:S05]  /*08b0*/  IMAD R70, R27, 0x28, R70 ;  /* 0x000000281b467824 */ /* 0x000fca00078e0246 */
[----:B------:R-:W-:Y:S01]  /*08c0*/  LEA R89, R89, R70, 0x3 ;  /* 0x0000004659597211 */ /* 0x000fe200078e18ff */
[----:B--2---:R-:W-:-:S06]  /*08d0*/  FADD.FTZ R13, R47, UR6 ;  /* 0x000000062f0d7e21 */ /* 0x004fcc0008010000 */
[----:B------:R-:W0:Y:S01]  /*08e0*/  MUFU.RSQ R13, R13 ;  /* 0x0000000d000d7308 */ /* 0x000e220000001400 */
[----:B----4-:R-:W-:-:S05]  /*08f0*/  SHF.L.U32 R15, R30, 0x10, RZ ;  /* 0x000000101e0f7819 */ /* 0x010fca00000006ff */
[----:B------:R-:W-:Y:S01]  /*0900*/  FADD.FTZ R0, -R46, R15 ;  /* 0x0000000f2e007221 */ /* 0x000fe20000010100 */
[----:B------:R-:W-:-:S05]  /*0910*/  SHF.L.U32 R15, R31, 0x10, RZ ;  /* 0x000000101f0f7819 */ /* 0x000fca00000006ff */
[----:B------:R-:W-:Y:S01]  /*0920*/  FADD.FTZ R36, -R46, R15 ;  /* 0x0000000f2e247221 */ /* 0x000fe20000010100 */
[----:B-----5:R-:W-:Y:S02]  /*0930*/  SHF.L.U32 R15, R24, 0x10, RZ ;  /* 0x00000010180f7819 */ /* 0x020fe400000006ff */
[----:B------:R-:W-:-:S03]  /*0940*/  PRMT R14, R30, 0x7632, R14 ;  /* 0x000076321e0e7816 */ /* 0x000fc6000000000e */
[----:B------:R-:W-:Y:S01]  /*0950*/  FADD.FTZ R34, -R46, R15 ;  /* 0x0000000f2e227221 */ /* 0x000fe20000010100 */
[----:B------:R-:W-:Y:S01]  /*0960*/  SHF.L.U32 R15, R25, 0x10, RZ ;  /* 0x00000010190f7819 */ /* 0x000fe200000006ff */
[----:B0-----:R-:W-:Y:S01]  /*0970*/  FMUL.FTZ R0, R13, R0 ;  /* 0x000000000d007220 */ /* 0x001fe20000410000 */
[----:B------:R-:W-:Y:S02]  /*0980*/  PRMT R24, R31, 0x7632, R24 ;  /* 0x000076321f187816 */ /* 0x000fe40000000018 */
[----:B------:R-:W-:Y:S01]  /*0990*/  SHF.L.U32 R31, R14, 0x10, RZ ;  /* 0x000000100e1f7819 */ /* 0x000fe200000006ff */
[----:B------:R-:W-:Y:S02]  /*09a0*/  FADD.FTZ R32, -R46, R15 ;  /* 0x0000000f2e207221 */ /* 0x000fe40000010100 */
[----:B------:R-:W2:Y:S01]  /*09b0*/  LDG.E.64.CONSTANT R14, desc[UR14][R62.64+0x6400] ;  /* 0x0064000e3e0e7981 */ /* 0x000ea2000c1e9b00 */
[----:B------:R-:W-:Y:S01]  /*09c0*/  FFMA.FTZ R50, R2, R0, R4 ;  /* 0x0000000002327223 */ /* 0x000fe20000010004 */
[----:B------:R-:W-:-:S03]  /*09d0*/  FMUL.FTZ R36, R13, R36 ;  /* 0x000000240d247220 */ /* 0x000fc60000410000 */
[----:B------:R-:W-:Y:S01]  /*09e0*/  FMUL.FTZ R28, R50, -1.4426950216293334961 ;  /* 0xbfb8aa3b321c7820 */ /* 0x000fe20000410000 */
[----:B------:R-:W-:-:S03]  /*09f0*/  FFMA.FTZ R49, R3, R36, R5 ;  /* 0x0000002403317223 */ /* 0x000fc60000010005 */
[----:B------:R0:W4:Y:S01]  /*0a00*/  MUFU.EX2 R29, R28 ;  /* 0x0000001c001d7308 */ /* 0x0001220000000800 */
[----:B------:R-:W-:Y:S01]  /*0a10*/  FMUL.FTZ R30, R49, -1.4426950216293334961 ;  /* 0xbfb8aa3b311e7820 */ /* 0x000fe20000410000 */
[----:B------:R-:W-:Y:S01]  /*0a20*/  SHF.L.U32 R35, R24, 0x10, RZ ;  /* 0x0000001018237819 */ /* 0x000fe200000006ff */
[----:B0-----:R-:W-:-:S05]  /*0a30*/  FADD.FTZ R28, -R46, R31 ;  /* 0x0000001f2e1c7221 */ /* 0x001fca0000010100 */
[----:B------:R0:W5:Y:S01]  /*0a40*/  MUFU.EX2 R33, R30 ;  /* 0x0000001e00217308 */ /* 0x0001620000000800 */
[----:B------:R-:W-:-:S04]  /*0a50*/  FMUL.FTZ R37, R13, R28 ;  /* 0x0000001c0d257220 */ /* 0x000fc80000410000 */
[----:B------:R-:W-:Y:S01]  /*0a60*/  FFMA.FTZ R64, R7, R37, R9 ;  /* 0x0000002507407223 */ /* 0x000fe20000010009 */
[----:B0-----:R-:W-:-:S04]  /*0a70*/  FADD.FTZ R30, -R46, R35 ;  /* 0x000000232e1e7221 */ /* 0x001fc80000010100 */
[----:B------:R-:W-:Y:S01]  /*0a80*/  FMUL.FTZ R35, R13, R30 ;  /* 0x0000001e0d237220 */ /* 0x000fe20000410000 */
[----:B------:R-:W-:-:S06]  /*0a90*/  FMUL.FTZ R30, R64, -1.4426950216293334961 ;  /* 0xbfb8aa3b401e7820 */ /* 0x000fcc0000410000 */
[----:B------:R-:W0:Y:S01]  /*0aa0*/  MUFU.EX2 R30, R30 ;  /* 0x0000001e001e7308 */ /* 0x000e220000000800 */
[----:B------:R-:W-:-:S04]  /*0ab0*/  FFMA.FTZ R51, R8, R35, R10 ;  /* 0x0000002308337223 */ /* 0x000fc8000001000a */
[----:B------:R-:W-:Y:S01]  /*0ac0*/  FMUL.FTZ R31, R51, -1.4426950216293334961 ;  /* 0xbfb8aa3b331f7820 */ /* 0x000fe20000410000 */
[----:B----4-:R-:W-:Y:S01]  /*0ad0*/  FADD.FTZ R29, R29, 1 ;  /* 0x3f8000001d1d7421 */ /* 0x010fe20000010000 */
[----:B------:R-:W-:Y:S01]  /*0ae0*/  FMUL.FTZ R34, R13, R34 ;  /* 0x000000220d227220 */ /* 0x000fe20000410000 */
[----:B-----5:R-:W-:-:S03]  /*0af0*/  FADD.FTZ R33, R33, 1 ;  /* 0x3f80000021217421 */ /* 0x020fc60000010000 */
[----:B------:R-:W4:Y:S01]  /*0b00*/  MUFU.EX2 R31, R31 ;  /* 0x0000001f001f7308 */ /* 0x000f220000000800 */
[----:B------:R-:W-:Y:S01]  /*0b10*/  FFMA.FTZ R26, R2, R34, R4 ;  /* 0x00000022021a7223 */ /* 0x000fe20000010004 */
[----:B0-----:R-:W-:-:S06]  /*0b20*/  FADD.FTZ R65, R30, 1 ;  /* 0x3f8000001e417421 */ /* 0x001fcc0000010000 */
[----:B------:R-:W0:Y:S01]  /*0b30*/  MUFU.RCP R67, R29 ;  /* 0x0000001d00437308 */ /* 0x000e220000001000 */
[----:B------:R-:W-:-:S07]  /*0b40*/  FMUL.FTZ R48, R26, -1.4426950216293334961 ;  /* 0xbfb8aa3b1a307820 */ /* 0x000fce0000410000 */
[----:B------:R-:W5:Y:S01]  /*0b50*/  MUFU.RCP R66, R33 ;  /* 0x0000002100427308 */ /* 0x000f620000001000 */
[----:B------:R-:W-:-:S07]  /*0b60*/  SHF.L.U32 R69, R20, 0x10, RZ ;  /* 0x0000001014457819 */ /* 0x000fce00000006ff */
[----:B------:R-:W1:Y:S01]  /*0b70*/  MUFU.RCP R65, R65 ;  /* 0x0000004100417308 */ /* 0x000e620000001000 */
[----:B----4-:R-:W-:Y:S01]  /*0b80*/  FADD.FTZ R68, R31, 1 ;  /* 0x3f8000001f447421 */ /* 0x010fe20000010000 */
[----:B------:R-:W-:-:S06]  /*0b90*/  FADD.FTZ R30, -R46, R69 ;  /* 0x000000452e1e7221 */ /* 0x000fcc0000010100 */
[----:B------:R-:W4:Y:S01]  /*0ba0*/  MUFU.EX2 R48, R48 ;  /* 0x0000003000307308 */ /* 0x000f220000000800 */
[----:B0-----:R-:W-:Y:S01]  /*0bb0*/  FADD.FTZ R69, -R67, 1 ;  /* 0x3f80000043457421 */ /* 0x001fe20000010100 */
[----:B-----5:R-:W-:Y:S01]  /*0bc0*/  FADD.FTZ R70, -R66, 1 ;  /* 0x3f80000042467421 */ /* 0x020fe20000010100 */
[----:B------:R-:W-:Y:S02]  /*0bd0*/  FMUL.FTZ R32, R13, R32 ;  /* 0x000000200d207220 */ /* 0x000fe40000410000 */
[----:B------:R-:W-:Y:S01]  /*0be0*/  FFMA.FTZ R50, R50, R69, 1 ;  /* 0x3f80000032327423 */ /* 0x000fe20000010045 */
[----:B------:R-:W-:Y:S02]  /*0bf0*/  FFMA.FTZ R69, R49, R70, 1 ;  /* 0x3f80000031457423 */ /* 0x000fe40000010046 */
[----:B------:R-:W0:Y:S01]  /*0c00*/  MUFU.RCP R68, R68 ;  /* 0x0000004400447308 */ /* 0x000e220000001000 */
[----:B-1----:R-:W-:Y:S01]  /*0c10*/  FADD.FTZ R49, -R65, 1 ;  /* 0x3f80000041317421 */ /* 0x002fe20000010100 */
[----:B------:R-:W-:Y:S01]  /*0c20*/  FFMA.FTZ R47, R3, R32, R5 ;  /* 0x00000020032f7223 */ /* 0x000fe20000010005 */
[----:B------:R-:W-:Y:S01]  /*0c30*/  PRMT R24, R24, 0x7632, R24 ;  /* 0x0000763218187816 */ /* 0x000fe20000000018 */
[----:B------:R-:W-:Y:S01]  /*0c40*/  FMUL.FTZ R67, R67, R50 ;  /* 0x0000003243437220 */ /* 0x000fe20000410000 */
[----:B------:R-:W-:Y:S01]  /*0c50*/  FMUL.FTZ R69, R66, R69 ;  /* 0x0000004542457220 */ /* 0x000fe20000410000 */
[----:B------:R-:W-:Y:S01]  /*0c60*/  FMUL.FTZ R28, R47, -1.4426950216293334961 ;  /* 0xbfb8aa3b2f1c7820 */ /* 0x000fe20000410000 */
[----:B------:R-:W-:Y:S01]  /*0c70*/  FFMA.FTZ R50, R64, R49, 1 ;  /* 0x3f80000040327423 */ /* 0x000fe20000010031 */
[----:B----4-:R-:W-:Y:S01]  /*0c80*/  FADD.FTZ R66, R48, 1 ;  /* 0x3f80000030427421 */ /* 0x010fe20000010000 */
[----:B------:R-:W-:Y:S01]  /*0c90*/  SHF.L.U32 R29, R24, 0x10, RZ ;  /* 0x00000010181d7819 */ /* 0x000fe200000006ff */
[----:B------:R-:W4:Y:S01]  /*0ca0*/  LDG.E.64.CONSTANT R48, desc[UR14][R62.64+0x7800] ;  /* 0x0078000e3e307981 */ /* 0x000f22000c1e9b00 */
[----:B------:R-:W-:Y:S01]  /*0cb0*/  PRMT R25, R25, 0x7632, R25 ;  /* 0x0000763219197816 */ /* 0x000fe20000000019 */
[----:B------:R-:W1:Y:S02]  /*0cc0*/  MUFU.EX2 R28, R28 ;  /* 0x0000001c001c7308 */ /* 0x000e640000000800 */
[----:B------:R-:W-:Y:S01]  /*0cd0*/  FADD.FTZ R24, -R46, R29 ;  /* 0x0000001d2e187221 */ /* 0x000fe20000010100 */
[----:B------:R-:W-:Y:S01]  /*0ce0*/  SHF.L.U32 R25, R25, 0x10, RZ ;  /* 0x0000001019197819 */ /* 0x000fe200000006ff */
[----:B0-----:R-:W-:Y:S01]  /*0cf0*/  FADD.FTZ R70, -R68, 1 ;  /* 0x3f80000044467421 */ /* 0x001fe20000010100 */
[C---:B------:R-:W-:Y:S01]  /*0d00*/  FMUL.FTZ R30, R13.reuse, R30 ;  /* 0x0000001e0d1e7220 */ /* 0x040fe20000410000 */
[----:B------:R-:W-:-:S02]  /*0d10*/  FMUL.FTZ R33, R13, R24 ;  /* 0x000000180d217220 */ /* 0x000fc40000410000 */
[----:B------:R-:W-:Y:S01]  /*0d20*/  FADD.FTZ R24, -R46, R25 ;  /* 0x000000192e187221 */ /* 0x000fe20000010100 */
[----:B------:R-:W-:Y:S01]  /*0d30*/  FFMA.FTZ R51, R51, R70, 1 ;  /* 0x3f80000033337423 */ /* 0x000fe20000010046 */
[----:B------:R-:W-:Y:S02]  /*0d40*/  FFMA.FTZ R74, R2, R30, R4 ;  /* 0x0000001e024a7223 */ /* 0x000fe40000010004 */
[----:B------:R-:W-:Y:S01]  /*0d50*/  FMUL.FTZ R31, R13, R24 ;  /* 0x000000180d1f7220 */ /* 0x000fe20000410000 */
[----:B------:R-:W-:Y:S01]  /*0d60*/  FMUL.FTZ R68, R68, R51 ;  /* 0x0000003344447220 */ /* 0x000fe20000410000 */
[----:B------:R-:W-:Y:S01]  /*0d70*/  FMUL.FTZ R71, R74, -1.4426950216293334961 ;  /* 0xbfb8aa3b4a477820 */ /* 0x000fe20000410000 */
[----:B------:R-:W-:Y:S01]  /*0d80*/  SHF.L.U32 R51, R21, 0x10, RZ ;  /* 0x0000001015337819 */ /* 0x000fe200000006ff */
[----:B------:R-:W-:Y:S01]  /*0d90*/  FFMA.FTZ R27, R8, R31, R10 ;  /* 0x0000001f081b7223 */ /* 0x000fe2000001000a */
[----:B------:R-:W-:Y:S01]  /*0da0*/  FFMA.FTZ R29, R7, R33, R9 ;  /* 0x00000021071d7223 */ /* 0x000fe20000010009 */
[----:B------:R0:W-:Y:S01]  /*0db0*/  MUFU.EX2 R25, R71 ;  /* 0x0000004700197308 */ /* 0x0001e20000000800 */
[----:B-1----:R-:W-:Y:S01]  /*0dc0*/  FADD.FTZ R82, R28, 1 ;  /* 0x3f8000001c527421 */ /* 0x002fe20000010000 */
[----:B------:R-:W-:Y:S01]  /*0dd0*/  FMUL.FTZ R87, R65, R50 ;  /* 0x0000003241577220 */ /* 0x000fe20000410000 */
[----:B------:R-:W-:Y:S01]  /*0de0*/  FADD.FTZ R28, -R46, R51 ;  /* 0x000000332e1c7221 */ /* 0x000fe20000010100 */
[----:B------:R-:W-:Y:S01]  /*0df0*/  FMUL.FTZ R24, R29, -1.4426950216293334961 ;  /* 0xbfb8aa3b1d187820 */ /* 0x000fe20000410000 */
[----:B------:R-:W5:Y:S01]  /*0e00*/  LDG.E.64.CONSTANT R50, desc[UR14][R60.64+0x6400] ;  /* 0x0064000e3c327981 */ /* 0x000f62000c1e9b00 */
[----:B0-----:R-:W-:-:S04]  /*0e10*/  FMUL.FTZ R71, R27, -1.4426950216293334961 ;  /* 0xbfb8aa3b1b477820 */ /* 0x001fc80000410000 */
[----:B------:R-:W0:Y:S08]  /*0e20*/  MUFU.EX2 R24, R24 ;  /* 0x0000001800187308 */ /* 0x000e300000000800 */
[----:B------:R-:W1:Y:S01]  /*0e30*/  MUFU.EX2 R64, R71 ;  /* 0x0000004700407308 */ /* 0x000e620000000800 */
[----:B---3--:R-:W-:-:S07]  /*0e40*/  SHF.L.U32 R88, R22, 0x10, RZ ;  /* 0x0000001016587819 */ /* 0x008fce00000006ff */
[----:B------:R-:W3:Y:S01]  /*0e50*/  MUFU.RCP R65, R66 ;  /* 0x0000004200417308 */ /* 0x000ee20000001000 */
[----:B0-----:R-:W-:Y:S01]  /*0e60*/  FADD.FTZ R24, R24, 1 ;  /* 0x3f80000018187421 */ /* 0x001fe20000010000 */
[----:B------:R-:W-:Y:S01]  /*0e70*/  FMUL.FTZ R88, R88, R67 ;  /* 0x0000004358587220 */ /* 0x000fe20000410000 */
[----:B-1----:R-:W-:-:S05]  /*0e80*/  FADD.FTZ R64, R64, 1 ;  /* 0x3f80000040407421 */ /* 0x002fca0000010000 */
[----:B------:R-:W0:Y:S01]  /*0e90*/  MUFU.RCP R82, R82 ;  /* 0x0000005200527308 */ /* 0x000e220000001000 */
[----:B------:R-:W-:-:S07]  /*0ea0*/  PRMT R22, R22, 0x7632, R22 ;  /* 0x0000763216167816 */ /* 0x000fce0000000016 */
[----:B------:R-:W1:Y:S01]  /*0eb0*/  MUFU.RCP R81, R64 ;  /* 0x0000004000517308 */ /* 0x000e620000001000 */
[----:B------:R-:W-:-:S07]  /*0ec0*/  SHF.L.U32 R86, R23, 0x10, RZ ;  /* 0x0000001017567819 */ /* 0x000fce00000006ff */
[----:B------:R-:W1:Y:S01]  /*0ed0*/  MUFU.RCP R67, R24 ;  /* 0x0000001800437308 */ /* 0x000e620000001000 */
[----:B------:R-:W-:Y:S01]  /*0ee0*/  SHF.L.U32 R22, R22, 0x10, RZ ;  /* 0x0000001016167819 */ /* 0x000fe200000006ff */
[----:B------:R-:W-:Y:S01]  /*0ef0*/  FMUL.FTZ R86, R86, R69 ;  /* 0x0000004556567220 */ /* 0x000fe20000410000 */
[----:B------:R-:W-:Y:S01]  /*0f00*/  SHF.L.U32 R73, R58, 0x10, RZ ;  /* 0x000000103a497819 */ /* 0x000fe200000006ff */
[----:B---3--:R-:W-:Y:S01]  /*0f10*/  FADD.FTZ R69, -R65, 1 ;  /* 0x3f80000041457421 */ /* 0x008fe20000010100 */
[----:B------:R-:W-:Y:S01]  /*0f20*/  FMUL.FTZ R28, R13, R28 ;  /* 0x0000001c0d1c7220 */ /* 0x000fe20000410000 */
[----:B------:R-:W-:Y:S01]  /*0f30*/  FMUL.FTZ R87, R22, R87 ;  /* 0x0000005716577220 */ /* 0x000fe20000410000 */
[----:B0-----:R-:W-:Y:S01]  /*0f40*/  FADD.FTZ R22, -R82, 1 ;  /* 0x3f80000052167421 */ /* 0x001fe20000010100 */
[----:B------:R-:W-:Y:S01]  /*0f50*/  PRMT R23, R23, 0x7632, R23 ;  /* 0x0000763217177816 */ /* 0x000fe20000000017 */
[----:B------:R-:W-:Y:S01]  /*0f60*/  FADD.FTZ R80, R25, 1 ;  /* 0x3f80000019507421 */ /* 0x000fe20000010000 */
[----:B------:R-:W-:Y:S01]  /*0f70*/  FFMA.FTZ R84, R26, R69, 1 ;  /* 0x3f8000001a547423 */ /* 0x000fe20000010045 */
[----:B-1----:R-:W-:Y:S01]  /*0f80*/  FADD.FTZ R76, -R81, 1 ;  /* 0x3f800000514c7421 */ /* 0x002fe20000010100 */
[----:B------:R-:W-:Y:S01]  /*0f90*/  FFMA.FTZ R71, R3, R28, R5 ;  /* 0x0000001c03477223 */ /* 0x000fe20000010005 */
[----:B------:R-:W-:Y:S01]  /*0fa0*/  FADD.FTZ R26, -R46, R73 ;  /* 0x000000492e1a7221 */ /* 0x000fe20000010100 */
[----:B------:R-:W-:Y:S01]  /*0fb0*/  FFMA.FTZ R73, R47, R22, 1 ;  /* 0x3f8000002f497423 */ /* 0x000fe20000010016 */
[----:B------:R-:W-:Y:S01]  /*0fc0*/  SHF.L.U32 R23, R23, 0x10, RZ ;  /* 0x0000001017177819 */ /* 0x000fe200000006ff */
[----:B------:R-:W-:Y:S01]  /*0fd0*/  FFMA.FTZ R76, R27, R76, 1 ;  /* 0x3f8000001b4c7423 */ /* 0x000fe2000001004c */
[----:B------:R-:W-:Y:S01]  /*0fe0*/  FADD.FTZ R22, -R67, 1 ;  /* 0x3f80000043167421 */ /* 0x000fe20000010100 */
[----:B------:R-:W-:Y:S01]  /*0ff0*/  FMUL.FTZ R70, R71, -1.4426950216293334961 ;  /* 0xbfb8aa3b47467820 */ /* 0x000fe20000410000 */
[----:B------:R-:W-:Y:S01]  /*1000*/  SHF.L.U32 R75, R18, 0x10, RZ ;  /* 0x00000010124b7819 */ /* 0x000fe200000006ff */
[----:B------:R-:W0:Y:S01]  /*1010*/  MUFU.RCP R80, R80 ;  /* 0x0000005000507308 */ /* 0x000e220000001000 */
[C---:B------:R-:W-:Y:S01]  /*1020*/  SHF.L.U32 R27, R52.reuse, 0x10, RZ ;  /* 0x00000010341b7819 */ /* 0x040fe200000006ff */
[----:B------:R-:W-:Y:S01]  /*1030*/  FFMA.FTZ R72, R29, R22, 1 ;  /* 0x3f8000001d487423 */ /* 0x000fe20000010016 */
[----:B------:R-:W-:Y:S01]  /*1040*/  PRMT R52, R52, 0x7632, R52 ;  /* 0x0000763234347816 */ /* 0x000fe20000000034 */
[----:B------:R-:W-:Y:S01]  /*1050*/  FMUL.FTZ R85, R23, R68 ;  /* 0x0000004417557220 */ /* 0x000fe20000410000 */
[----:B------:R-:W-:Y:S01]  /*1060*/  FADD.FTZ R68, -R46, R75 ;  /* 0x0000004b2e447221 */ /* 0x000fe20000010100 */
[----:B------:R-:W-:Y:S01]  /*1070*/  FMUL.FTZ R83, R67, R72 ;  /* 0x0000004843537220 */ /* 0x000fe20000410000 */
[----:B------:R-:W-:Y:S01]  /*1080*/  SHF.L.U32 R52, R52, 0x10, RZ ;  /* 0x0000001034347819 */ /* 0x000fe200000006ff */
[----:B------:R-:W1:Y:S01]  /*1090*/  MUFU.EX2 R23, R70 ;  /* 0x0000004600177308 */ /* 0x000e620000000800 */
[----:B------:R-:W-:-:S02]  /*10a0*/  SHF.L.U32 R75, R53, 0x10, RZ ;  /* 0x00000010354b7819 */ /* 0x000fc400000006ff */
[----:B------:R-:W-:Y:S02]  /*10b0*/  SHF.L.U32 R69, R59, 0x10, RZ ;  /* 0x000000103b457819 */ /* 0x000fe400000006ff */
[----:B------:R-:W-:Y:S02]  /*10c0*/  PRMT R20, R20, 0x7632, R20 ;  /* 0x0000763214147816 */ /* 0x000fe40000000014 */
[----:B------:R-:W-:Y:S02]  /*10d0*/  PRMT R53, R53, 0x7632, R53 ;  /* 0x0000763235357816 */ /* 0x000fe40000000035 */
[----:B------:R-:W-:Y:S01]  /*10e0*/  PRMT R59, R59, 0x7632, R59 ;  /* 0x000076323b3b7816 */ /* 0x000fe2000000003b */
[----:B------:R-:W-:Y:S01]  /*10f0*/  FMUL.FTZ R83, R52, R83 ;  /* 0x0000005334537220 */ /* 0x000fe20000410000 */
[----:B------:R-:W-:Y:S01]  /*1100*/  SHF.L.U32 R29, R20, 0x10, RZ ;  /* 0x00000010141d7819 */ /* 0x000fe200000006ff */
[----:B------:R-:W-:Y:S01]  /*1110*/  FMUL.FTZ R81, R81, R76 ;  /* 0x0000004c51517220 */ /* 0x000fe20000410000 */
[----:B------:R-:W-:-:S02]  /*1120*/  SHF.L.U32 R52, R53, 0x10, RZ ;  /* 0x0000001035347819 */ /* 0x000fc400000006ff */
[----:B------:R-:W-:Y:S01]  /*1130*/  SHF.L.U32 R59, R59, 0x10, RZ ;  /* 0x000000103b3b7819 */ /* 0x000fe200000006ff */
[----:B------:R-:W-:Y:S01]  /*1140*/  FADD.FTZ R78, -R46, R29 ;  /* 0x0000001d2e4e7221 */ /* 0x000fe20000010100 */
[----:B0-----:R-:W-:Y:S01]  /*1150*/  FADD.FTZ R53, -R80, 1 ;  /* 0x3f80000050357421 */ /* 0x001fe20000010100 */
[----:B------:R-:W-:Y:S02]  /*1160*/  FMUL.FTZ R81, R52, R81 ;  /* 0x0000005134517220 */ /* 0x000fe40000410000 */
[----:B------:R-:W-:Y:S01]  /*1170*/  FADD.FTZ R52, -R46, R59 ;  /* 0x0000003b2e347221 */ /* 0x000fe20000010100 */
[----:B------:R-:W-:Y:S01]  /*1180*/  FMUL.FTZ R29, R13, R78 ;  /* 0x0000004e0d1d7220 */ /* 0x000fe20000410000 */
[----:B-1----:R-:W-:Y:S01]  /*1190*/  FADD.FTZ R78, R23, 1 ;  /* 0x3f800000174e7421 */ /* 0x002fe20000010000 */
[----:B------:R-:W-:Y:S01]  /*11a0*/  FFMA.FTZ R77, R74, R53, 1 ;  /* 0x3f8000004a4d7423 */ /* 0x000fe20000010035 */
[----:B------:R-:W-:Y:S02]  /*11b0*/  FMUL.FTZ R23, R13, R52 ;  /* 0x000000340d177220 */ /* 0x000fe40000410000 */
[----:B------:R0:W3:Y:S01]  /*11c0*/  LDG.E.64.CONSTANT R52, desc[UR14][R62.64+0x8c00] ;  /* 0x008c000e3e347981 */ /* 0x0000e2000c1e9b00 */
[----:B------:R-:W-:Y:S01]  /*11d0*/  PRMT R21, R21, 0x7632, R21 ;  /* 0x0000763215157816 */ /* 0x000fe20000000015 */
[----:B------:R-:W-:Y:S01]  /*11e0*/  FMUL.FTZ R82, R82, R73 ;  /* 0x0000004952527220 */ /* 0x000fe20000410000 */
[----:B------:R-:W-:-:S02]  /*11f0*/  FFMA.FTZ R72, R7, R29, R9 ;  /* 0x0000001d07487223 */ /* 0x000fc40000010009 */
[----:B------:R-:W-:Y:S01]  /*1200*/  SHF.L.U32 R73, R21, 0x10, RZ ;  /* 0x0000001015497819 */ /* 0x000fe200000006ff */
[----:B------:R-:W-:Y:S01]  /*1210*/  FMUL.FTZ R84, R65, R84 ;  /* 0x0000005441547220 */ /* 0x000fe20000410000 */
[----:B------:R-:W-:Y:S01]  /*1220*/  PRMT R58, R58, 0x7632, R58 ;  /* 0x000076323a3a7816 */ /* 0x000fe2000000003a */
[----:B------:R-:W-:Y:S02]  /*1230*/  FMUL.FTZ R21, R72, -1.4426950216293334961 ;  /* 0xbfb8aa3b48157820 */ /* 0x000fe40000410000 */
[----:B------:R-:W-:Y:S01]  /*1240*/  FADD.FTZ R76, -R46, R73 ;  /* 0x000000492e4c7221 */ /* 0x000fe20000010100 */
[----:B------:R-:W-:Y:S01]  /*1250*/  SHF.L.U32 R73, R58, 0x10, RZ ;  /* 0x000000103a497819 */ /* 0x000fe200000006ff */
[----:B------:R-:W-:Y:S02]  /*1260*/  FMUL.FTZ R84, R27, R84 ;  /* 0x000000541b547220 */ /* 0x000fe40000410000 */
[----:B------:R-:W-:Y:S01]  /*1270*/  FMUL.FTZ R27, R13, R76 ;  /* 0x0000004c0d1b7220 */ /* 0x000fe20000410000 */
[----:B------:R-:W1:Y:S01]  /*1280*/  MUFU.EX2 R21, R21 ;  /* 0x0000001500157308 */ /* 0x000e620000000800 */
[----:B------:R-:W-:-:S02]  /*1290*/  FADD.FTZ R58, -R46, R73 ;  /* 0x000000492e3a7221 */ /* 0x000fc40000010100 */
[----:B------:R-:W-:-:S04]  /*12a0*/  FFMA.FTZ R73, R8, R27, R10 ;  /* 0x0000001b08497223 */ /* 0x000fc8000001000a */
[----:B------:R-:W-:-:S06]  /*12b0*/  FMUL.FTZ R76, R73, -1.4426950216293334961 ;  /* 0xbfb8aa3b494c7820 */ /* 0x000fcc0000410000 */
[----:B------:R-:W0:Y:S01]  /*12c0*/  MUFU.EX2 R76, R76 ;  /* 0x0000004c004c7308 */ /* 0x000e220000000800 */
[----:B------:R-:W-:Y:S01]  /*12d0*/  FMUL.FTZ R26, R13, R26 ;  /* 0x0000001a0d1a7220 */ /* 0x000fe20000410000 */
[----:B------:R-:W-:Y:S01]  /*12e0*/  FADD.FTZ R24, -R46, R69 ;  /* 0x000000452e187221 */ /* 0x000fe20000010100 */
[----:B-1----:R-:W-:Y:S02]  /*12f0*/  FADD.FTZ R79, R21, 1 ;  /* 0x3f800000154f7421 */ /* 0x002fe40000010000 */
[----:B------:R-:W-:Y:S01]  /*1300*/  FFMA.FTZ R66, R2, R26, R4 ;  /* 0x0000001a02427223 */ /* 0x000fe20000010004 */
[C---:B------:R-:W-:Y:S01]  /*1310*/  FMUL.FTZ R25, R13.reuse, R58 ;  /* 0x0000003a0d197220 */ /* 0x040fe20000410000 */
[----:B------:R-:W-:Y:S02]  /*1320*/  FMUL.FTZ R24, R13, R24 ;  /* 0x000000180d187220 */ /* 0x000fe40000410000 */
[----:B------:R-:W1:Y:S01]  /*1330*/  MUFU.RCP R79, R79 ;  /* 0x0000004f004f7308 */ /* 0x000e620000001000 */
[----:B------:R-:W-:Y:S01]  /*1340*/  FMUL.FTZ R69, R66, -1.4426950216293334961 ;  /* 0xbfb8aa3b42457820 */ /* 0x000fe20000410000 */
[----:B------:R-:W-:Y:S01]  /*1350*/  FFMA.FTZ R58, R7, R25, R9 ;  /* 0x00000019073a7223 */ /* 0x000fe20000010009 */
[----:B------:R-:W-:Y:S01]  /*1360*/  FFMA.FTZ R65, R3, R24, R5 ;  /* 0x0000001803417223 */ /* 0x000fe20000010005 */
[----:B------:R-:W-:-:S04]  /*1370*/  FMUL.FTZ R82, R75, R82 ;  /* 0x000000524b527220 */ /* 0x000fc80000410000 */
[----:B------:R-:W2:Y:S01]  /*1380*/  MUFU.RCP R78, R78 ;  /* 0x0000004e004e7308 */ /* 0x000ea20000001000 */
[----:B0-----:R-:W-:Y:S01]  /*1390*/  FADD.FTZ R76, R76, 1 ;  /* 0x3f8000004c4c7421 */ /* 0x001fe20000010000 */
[----:B------:R-:W-:Y:S01]  /*13a0*/  FMUL.FTZ R75, R58, -1.4426950216293334961 ;  /* 0xbfb8aa3b3a4b7820 */ /* 0x000fe20000410000 */
[----:B------:R-:W-:Y:S01]  /*13b0*/  FMUL.FTZ R70, R65, -1.4426950216293334961 ;  /* 0xbfb8aa3b41467820 */ /* 0x000fe20000410000 */
[----:B------:R-:W-:Y:S01]  /*13c0*/  FMUL.FTZ R80, R80, R77 ;  /* 0x0000004d50507220 */ /* 0x000fe20000410000 */
[----:B------:R-:W-:-:S03]  /*13d0*/  FFMA.FTZ R59, R8, R23, R10 ;  /* 0x00000017083b7223 */ /* 0x000fc6000001000a */
[----:B------:R-:W0:Y:S01]  /*13e0*/  MUFU.EX2 R69, R69 ;  /* 0x0000004500457308 */ /* 0x000e220000000800 */
[----:B------:R-:W-:Y:S01]  /*13f0*/  FMUL.FTZ R74, R59, -1.4426950216293334961 ;  /* 0xbfb8aa3b3b4a7820 */ /* 0x000fe20000410000 */
[----:B------:R-:W-:-:S06]  /*1400*/  PRMT R18, R18, 0x7632, R18 ;  /* 0x0000763212127816 */ /* 0x000fcc0000000012 */
[----:B------:R-:W0:Y:S01]  /*1410*/  MUFU.RCP R77, R76 ;  /* 0x0000004c004d7308 */ /* 0x000e220000001000 */
[----:B------:R-:W-:Y:S01]  /*1420*/  SHF.L.U32 R47, R19, 0x10, RZ ;  /* 0x00000010132f7819 */ /* 0x000fe200000006ff */
[----:B-1----:R-:W-:-:S06]  /*1430*/  FADD.FTZ R63, -R79, 1 ;  /* 0x3f8000004f3f7421 */ /* 0x002fcc0000010100 */
[----:B------:R-:W1:Y:S01]  /*1440*/  MUFU.EX2 R75, R75 ;  /* 0x0000004b004b7308 */ /* 0x000e620000000800 */
[----:B------:R-:W-:Y:S01]  /*1450*/  SHF.L.U32 R21, R18, 0x10, RZ ;  /* 0x0000001012157819 */ /* 0x000fe200000006ff */
[----:B--2---:R-:W-:-:S06]  /*1460*/  FADD.FTZ R18, -R78, 1 ;  /* 0x3f8000004e127421 */ /* 0x004fcc0000010100 */
[----:B------:R-:W2:Y:S01]  /*1470*/  MUFU.EX2 R70, R70 ;  /* 0x0000004600467308 */ /* 0x000ea20000000800 */
[----:B------:R-:W-:Y:S01]  /*1480*/  FFMA.FTZ R72, R72, R63, 1 ;  /* 0x3f80000048487423 */ /* 0x000fe2000001003f */
[----:B------:R-:W-:Y:S01]  /*1490*/  FMUL.FTZ R22, R13, R68 ;  /* 0x000000440d167220 */ /* 0x000fe20000410000 */
[----:B------:R-:W-:-:S05]  /*14a0*/  FADD.FTZ R64, -R46, R47 ;  /* 0x0000002f2e407221 */ /* 0x000fca0000010100 */
[----:B------:R-:W2:Y:S01]  /*14b0*/  MUFU.EX2 R74, R74 ;  /* 0x0000004a004a7308 */ /* 0x000ea20000000800 */
[----:B------:R-:W-:Y:S01]  /*14c0*/  FFMA.FTZ R71, R71, R18, 1 ;  /* 0x3f80000047477423 */ /* 0x000fe20000010012 */
[----:B0-----:R-:W-:Y:S01]  /*14d0*/  FADD.FTZ R69, R69, 1 ;  /* 0x3f80000045457421 */ /* 0x001fe20000010000 */
[----:B------:R-:W-:Y:S01]  /*14e0*/  FMUL.FTZ R79, R79, R72 ;  /* 0x000000484f4f7220 */ /* 0x000fe20000410000 */
[----:B------:R-:W-:Y:S01]  /*14f0*/  FFMA.FTZ R47, R2, R22, R4 ;  /* 0x00000016022f7223 */ /* 0x000fe20000010004 */
[----:B------:R-:W-:Y:S01]  /*1500*/  FMUL.FTZ R20, R13, R64 ;  /* 0x000000400d147220 */ /* 0x000fe20000410000 */
[----:B------:R-:W-:Y:S01]  /*1510*/  FADD.FTZ R62, -R46, R21 ;  /* 0x000000152e3e7221 */ /* 0x000fe20000010100 */
[----:B------:R-:W-:Y:S01]  /*1520*/  FADD.FTZ R72, -R77, 1 ;  /* 0x3f8000004d487421 */ /* 0x000fe20000010100 */
[----:B------:R-:W-:Y:S01]  /*1530*/  PRMT R19, R19, 0x7632, R19 ;  /* 0x0000763213137816 */ /* 0x000fe20000000013 */
[----:B------:R-:W-:Y:S01]  /*1540*/  FMUL.FTZ R78, R78, R71 ;  /* 0x000000474e4e7220 */ /* 0x000fe20000410000 */
[----:B-1----:R-:W-:Y:S01]  /*1550*/  FADD.FTZ R71, R75, 1 ;  /* 0x3f8000004b477421 */ /* 0x002fe20000010000 */
[----:B------:R-:W-:Y:S01]  /*1560*/  FMUL.FTZ R68, R47, -1.4426950216293334961 ;  /* 0xbfb8aa3b2f447820 */ /* 0x000fe20000410000 */
[----:B------:R-:W-:Y:S01]  /*1570*/  FFMA.FTZ R64, R3, R20, R5 ;  /* 0x0000001403407223 */ /* 0x000fe20000010005 */
[----:B------:R-:W-:Y:S01]  /*1580*/  FMUL.FTZ R21, R13, R62 ;  /* 0x0000003e0d157220 */ /* 0x000fe20000410000 */
[----:B------:R-:W-:Y:S01]  /*1590*/  FFMA.FTZ R72, R73, R72, 1 ;  /* 0x3f80000049487423 */ /* 0x000fe20000010048 */
[----:B------:R-:W0:Y:S01]  /*15a0*/  MUFU.RCP R69, R69 ;  /* 0x0000004500457308 */ /* 0x000e220000001000 */
[----:B--2---:R-:W-:Y:S01]  /*15b0*/  FADD.FTZ R70, R70, 1 ;  /* 0x3f80000046467421 */ /* 0x004fe20000010000 */
[----:B------:R-:W-:Y:S01]  /*15c0*/  SHF.L.U32 R73, R19, 0x10, RZ ;  /* 0x0000001013497819 */ /* 0x000fe200000006ff */
[----:B------:R-:W-:Y:S01]  /*15d0*/  FMUL.FTZ R67, R64, -1.4426950216293334961 ;  /* 0xbfb8aa3b40437820 */ /* 0x000fe20000410000 */
[----:B------:R-:W-:Y:S01]  /*15e0*/  FFMA.FTZ R18, R7, R21, R9 ;  /* 0x0000001507127223 */ /* 0x000fe20000010009 */
[----:B------:R-:W-:Y:S01]  /*15f0*/  FMUL.FTZ R77, R77, R72 ;  /* 0x000000484d4d7220 */ /* 0x000fe20000410000 */
[----:B------:R-:W-:Y:S01]  /*1600*/  PRMT R19, R54, 0x7632, R19 ;  /* 0x0000763236137816 */ /* 0x000fe20000000013 */
[----:B------:R-:W-:Y:S01]  /*1610*/  FADD.FTZ R76, -R46, R73 ;  /* 0x000000492e4c7221 */ /* 0x000fe20000010100 */
[----:B------:R-:W1:Y:S01]  /*1620*/  MUFU.RCP R71, R71 ;  /* 0x0000004700477308 */ /* 0x000e620000001000 */
[----:B------:R-:W-:Y:S01]  /*1630*/  FADD.FTZ R72, R74, 1 ;  /* 0x3f8000004a487421 */ /* 0x000fe20000010000 */
[----:B------:R-:W-:Y:S01]  /*1640*/  FMUL.FTZ R62, R18, -1.4426950216293334961 ;  /* 0xbfb8aa3b123e7820 */ /* 0x000fe20000410000 */
[----:B------:R-:W-:-:S02]  /*1650*/  SHF.L.U32 R63, R54, 0x10, RZ ;  /* 0x00000010363f7819 */ /* 0x000fc400000006ff */
[----:B------:R-:W-:-:S03]  /*1660*/  SHF.L.U32 R54, R19, 0x10, RZ ;  /* 0x0000001013367819 */ /* 0x000fc600000006ff */
[----:B------:R-:W2:Y:S01]  /*1670*/  MUFU.EX2 R68, R68 ;  /* 0x0000004400447308 */ /* 0x000ea20000000800 */
[----:B------:R-:W-:Y:S01]  /*1680*/  FMUL.FTZ R19, R13, R76 ;  /* 0x0000004c0d137220 */ /* 0x000fe20000410000 */
[----:B------:R-:W-:-:S06]  /*1690*/  SHF.L.U32 R73, R55, 0x10, RZ ;  /* 0x0000001037497819 */ /* 0x000fcc00000006ff */
[----:B------:R-:W2:Y:S01]  /*16a0*/  MUFU.RCP R70, R70 ;  /* 0x0000004600467308 */ /* 0x000ea20000001000 */
[----:B------:R-:W-:Y:S01]  /*16b0*/  FMUL.FTZ R80, R63, R80 ;  /* 0x000000503f507220 */ /* 0x000fe20000410000 */
[----:B------:R-:W-:-:S06]  /*16c0*/  FFMA.FTZ R63, R8, R19, R10 ;  /* 0x00000013083f7223 */ /* 0x000fcc000001000a */
[----:B------:R-:W2:Y:S01]  /*16d0*/  MUFU.EX2 R67, R67 ;  /* 0x0000004300437308 */ /* 0x000ea20000000800 */
[----:B------:R-:W-:Y:S01]  /*16e0*/  FMUL.FTZ R79, R54, R79 ;  /* 0x0000004f364f7220 */ /* 0x000fe20000410000 */
[----:B------:R-:W-:Y:S01]  /*16f0*/  FMUL.FTZ R78, R73, R78 ;  /* 0x0000004e494e7220 */ /* 0x000fe20000410000 */
[----:B------:R-:W-:-:S05]  /*1700*/  PRMT R55, R55, 0x7632, R55 ;  /* 0x0000763237377816 */ /* 0x000fca0000000037 */
[----:B------:R-:W2:Y:S01]  /*1710*/  MUFU.RCP R72, R72 ;  /* 0x0000004800487308 */ /* 0x000ea20000001000 */
[----:B------:R-:W-:Y:S01]  /*1720*/  FMUL.FTZ R54, R63, -1.4426950216293334961 ;  /* 0xbfb8aa3b3f367820 */ /* 0x000fe20000410000 */
[----:B0-----:R-:W-:-:S06]  /*1730*/  FADD.FTZ R73, -R69, 1 ;  /* 0x3f80000045497421 */ /* 0x001fcc0000010100 */
[----:B------:R-:W0:Y:S01]  /*1740*/  MUFU.EX2 R62, R62 ;  /* 0x0000003e003e7308 */ /* 0x000e220000000800 */
[----:B------:R-:W-:Y:S01]  /*1750*/  SHF.L.U32 R74, R55, 0x10, RZ ;  /* 0x00000010374a7819 */ /* 0x000fe200000006ff */
[----:B------:R-:W-:Y:S01]  /*1760*/  FFMA.FTZ R76, R66, R73, 1 ;  /* 0x3f800000424c7423 */ /* 0x000fe20000010049 */
[----:B-1----:R-:W-:Y:S01]  /*1770*/  FADD.FTZ R55, -R71, 1 ;  /* 0x3f80000047377421 */ /* 0x002fe20000010100 */
[----:B--2---:R-:W-:Y:S01]  /*1780*/  FADD.FTZ R66, R68, 1 ;  /* 0x3f80000044427421 */ /* 0x004fe20000010000 */
[----:B------:R-:W-:Y:S01]  /*1790*/  FADD.FTZ R68, -R70, 1 ;  /* 0x3f80000046447421 */ /* 0x000fe20000010100 */
[----:B------:R-:W-:Y:S02]  /*17a0*/  FMUL.FTZ R76, R69, R76 ;  /* 0x0000004c454c7220 */ /* 0x000fe40000410000 */
[----:B------:R-:W1:Y:S01]  /*17b0*/  MUFU.EX2 R54, R54 ;  /* 0x0000003600367308 */ /* 0x000e620000000800 */
[----:B------:R-:W-:Y:S01]  /*17c0*/  FFMA.FTZ R58, R58, R55, 1 ;  /* 0x3f8000003a3a7423 */ /* 0x000fe20000010037 */
[----:B------:R-:W-:Y:S01]  /*17d0*/  FADD.FTZ R69, R67, 1 ;  /* 0x3f80000043457421 */ /* 0x000fe20000010000 */
[----:B------:R-:W-:Y:S01]  /*17e0*/  FFMA.FTZ R67, R65, R68, 1 ;  /* 0x3f80000041437423 */ /* 0x000fe20000010044 */
[----:B------:R-:W-:Y:S01]  /*17f0*/  FADD.FTZ R68, -R72, 1 ;  /* 0x3f80000048447421 */ /* 0x000fe20000010100 */
[----:B------:R-:W-:Y:S01]  /*1800*/  FMUL.FTZ R75, R71, R58 ;  /* 0x0000003a474b7220 */ /* 0x000fe20000410000 */
[----:B------:R-:W-:Y:S01]  /*1810*/  FMUL.FTZ R77, R74, R77 ;  /* 0x0000004d4a4d7220 */ /* 0x000fe20000410000 */
[----:B------:R-:W-:Y:S01]  /*1820*/  FMUL.FTZ R74, R70, R67 ;  /* 0x00000043464a7220 */ /* 0x000fe20000410000 */
[----:B------:R-:W-:Y:S01]  /*1830*/  PRMT R55, R17, 0x7632, R55 ;  /* 0x0000763211377816 */ /* 0x000fe20000000037 */
[----:B0-----:R-:W-:Y:S01]  /*1840*/  FADD.FTZ R58, R62, 1 ;  /* 0x3f8000003e3a7421 */ /* 0x001fe20000010000 */
[----:B------:R-:W-:Y:S01]  /*1850*/  MUFU.RCP R66, R66 ;  /* 0x0000004200427308 */ /* 0x000fe20000001000 */
[----:B------:R-:W-:Y:S01]  /*1860*/  FFMA.FTZ R67, R59, R68, 1 ;  /* 0x3f8000003b437423 */ /* 0x000fe20000010044 */
[----:B------:R-:W-:-:S06]  /*1870*/  SHF.L.U32 R55, R55, 0x10, RZ ;  /* 0x0000001037377819 */ /* 0x000fcc00000006ff */
[----:B------:R1:W0:Y:S01]  /*1880*/  MUFU.RCP R65, R69 ;  /* 0x0000004500417308 */ /* 0x0002220000001000 */
[----:B------:R-:W-:Y:S01]  /*1890*/  FMUL.FTZ R72, R72, R67 ;  /* 0x0000004348487220 */ /* 0x000fe20000410000 */
[C---:B------:R-:W-:Y:S02]  /*18a0*/  SHF.L.U32 R59, R16.reuse, 0x10, RZ ;  /* 0x00000010103b7819 */ /* 0x040fe400000006ff */
[----:B------:R-:W-:-:S04]  /*18b0*/  PRMT R16, R16, 0x7632, R16 ;  /* 0x0000763210107816 */ /* 0x000fc80000000010 */
[----:B------:R-:W2:Y:S01]  /*18c0*/  MUFU.RCP R58, R58 ;  /* 0x0000003a003a7308 */ /* 0x000ea20000001000 */
[----:B------:R-:W-:Y:S01]  /*18d0*/  FMUL.FTZ R73, R55, R72 ;  /* 0x0000004837497220 */ /* 0x000fe20000410000 */
[----:B-1----:R-:W-:Y:S02]  /*18e0*/  FADD.FTZ R69, R54, 1 ;  /* 0x3f80000036457421 */ /* 0x002fe40000010000 */
[----:B------:R-:W3:Y:S01]  /*18f0*/  LDG.E.64.CONSTANT R54, desc[UR14][R60.64+0x7800] ;  /* 0x0078000e3c367981 */ /* 0x000ee2000c1e9b00 */
[----:B------:R-:W-:Y:S02]  /*1900*/  SHF.L.U32 R17, R17, 0x10, RZ ;  /* 0x0000001011117819 */ /* 0x000fe400000006ff */
[----:B------:R-:W-:Y:S02]  /*1910*/  SHF.L.U32 R16, R16, 0x10, RZ ;  /* 0x0000001010107819 */ /* 0x000fe400000006ff */
[----:B------:R-:W-:Y:S01]  /*1920*/  SHF.L.U32 R67, R14, 0x10, RZ ;  /* 0x000000100e437819 */ /* 0x000fe200000006ff */
[----:B------:R-:W-:Y:S01]  /*1930*/  FMUL.FTZ R74, R17, R74 ;  /* 0x0000004a114a7220 */ /* 0x000fe20000410000 */
[----:B0-----:R-:W-:Y:S01]  /*1940*/  FADD.FTZ R17, -R65, 1 ;  /* 0x3f80000041117421 */ /* 0x001fe20000010100 */
[----:B------:R-:W-:Y:S01]  /*1950*/  FMUL.FTZ R75, R16, R75 ;  /* 0x0000004b104b7220 */ /* 0x000fe20000410000 */
[----:B------:R-:W-:Y:S01]  /*1960*/  FADD.FTZ R16, -R66, 1 ;  /* 0x3f80000042107421 */ /* 0x000fe20000010100 */
[----:B------:R-:W-:Y:S01]  /*1970*/  FMUL.FTZ R76, R59, R76 ;  /* 0x0000004c3b4c7220 */ /* 0x000fe20000410000 */
[----:B------:R-:W-:Y:S01]  /*1980*/  FFMA.FTZ R70, R64, R17, 1 ;  /* 0x3f80000040467423 */ /* 0x000fe20000010011 */
[----:B------:R-:W-:Y:S01]  /*1990*/  SHF.L.U32 R17, R15, 0x10, RZ ;  /* 0x000000100f117819 */ /* 0x000fe200000006ff */
[----:B------:R-:W-:Y:S01]  /*19a0*/  FFMA.FTZ R47, R47, R16, 1 ;  /* 0x3f8000002f2f7423 */ /* 0x000fe20000010010 */
[----:B--2---:R-:W-:Y:S01]  /*19b0*/  FADD.FTZ R59, -R58, 1 ;  /* 0x3f8000003a3b7421 */ /* 0x004fe20000010100 */
[----:B------:R-:W-:Y:S01]  /*19c0*/  FADD.FTZ R16, -R46, R67 ;  /* 0x000000432e107221 */ /* 0x000fe20000010100 */
[----:B------:R-:W0:Y:S01]  /*19d0*/  MUFU.RCP R69, R69 ;  /* 0x0000004500457308 */ /* 0x000e220000001000 */
[----:B------:R-:W-:Y:S01]  /*19e0*/  PRMT R15, R14, 0x7632, R15 ;  /* 0x000076320e0f7816 */ /* 0x000fe2000000000f */
[----:B------:R-:W-:Y:S01]  /*19f0*/  FFMA.FTZ R59, R18, R59, 1 ;  /* 0x3f800000123b7423 */ /* 0x000fe2000001003b */
[----:B------:R-:W-:Y:S01]  /*1a00*/  FMUL.FTZ R18, R13, R16 ;  /* 0x000000100d127220 */ /* 0x000fe20000410000 */
[----:B------:R-:W-:Y:S01]  /*1a10*/  FADD.FTZ R16, -R46, R17 ;  /* 0x000000112e107221 */ /* 0x000fe20000010100 */
[----:B------:R-:W-:-:S02]  /*1a20*/  SHF.L.U32 R17, R15, 0x10, RZ ;  /* 0x000000100f117819 */ /* 0x000fc400000006ff */
[----:B------:R-:W-:Y:S01]  /*1a30*/  PRMT R15, R15, 0x7632, R15 ;  /* 0x000076320f0f7816 */ /* 0x000fe2000000000f */
[----:B------:R-:W-:-:S03]  /*1a40*/  FFMA.FTZ R14, R2, R18, R4 ;  /* 0x00000012020e7223 */ /* 0x000fc60000010004 */
[----:B------:R-:W-:Y:S01]  /*1a50*/  SHF.L.U32 R15, R15, 0x10, RZ ;  /* 0x000000100f0f7819 */ /* 0x000fe200000006ff */
[----:B------:R-:W-:Y:S01]  /*1a60*/  FMUL.FTZ R62, R14, -1.4426950216293334961 ;  /* 0xbfb8aa3b0e3e7820 */ /* 0x000fe20000410000 */
[----:B------:R-:W-:Y:S01]  /*1a70*/  FMUL.FTZ R16, R13, R16 ;  /* 0x000000100d107220 */ /* 0x000fe20000410000 */
[----:B------:R-:W-:Y:S02]  /*1a80*/  FMUL.FTZ R71, R58, R59 ;  /* 0x0000003b3a477220 */ /* 0x000fe40000410000 */
[----:B------:R-:W-:Y:S01]  /*1a90*/  FADD.FTZ R68, -R46, R15 ;  /* 0x0000000f2e447221 */ /* 0x000fe20000010100 */
[----:B------:R-:W-:Y:S01]  /*1aa0*/  SHF.L.U32 R59, R56, 0x10, RZ ;  /* 0x00000010383b7819 */ /* 0x000fe200000006ff */
[----:B------:R-:W-:Y:S01]  /*1ab0*/  FMUL.FTZ R72, R66, R47 ;  /* 0x0000002f42487220 */ /* 0x000fe20000410000 */
[----:B0-----:R-:W-:Y:S01]  /*1ac0*/  FADD.FTZ R64, -R69, 1 ;  /* 0x3f80000045407421 */ /* 0x001fe20000010100 */
[----:B------:R-:W-:Y:S01]  /*1ad0*/  FADD.FTZ R66, -R46, R17 ;  /* 0x000000112e427221 */ /* 0x000fe20000010100 */
[----:B------:R-:W-:Y:S01]  /*1ae0*/  FMUL.FTZ R15, R13, R68 ;  /* 0x000000440d0f7220 */ /* 0x000fe20000410000 */
[----:B------:R-:W-:Y:S01]  /*1af0*/  FFMA.FTZ R47, R3, R16, R5 ;  /* 0x00000010032f7223 */ /* 0x000fe20000010005 */
[----:B------:R-:W0:Y:S01]  /*1b00*/  MUFU.EX2 R62, R62 ;  /* 0x0000003e003e7308 */ /* 0x000e220000000800 */
[----:B------:R-:W-:Y:S01]  /*1b10*/  FFMA.FTZ R64, R63, R64, 1 ;  /* 0x3f8000003f407423 */ /* 0x000fe20000010040 */
[----:B------:R-:W-:Y:S01]  /*1b20*/  FMUL.FTZ R72, R59, R72 ;  /* 0x000000483b487220 */ /* 0x000fe20000410000 */
[----:B------:R-:W-:Y:S01]  /*1b30*/  FMUL.FTZ R17, R13, R66 ;  /* 0x000000420d117220 */ /* 0x000fe20000410000 */
[----:B------:R-:W-:Y:S01]  /*1b40*/  FFMA.FTZ R59, R8, R15, R10 ;  /* 0x0000000f083b7223 */ /* 0x000fe2000001000a */
[----:B------:R-:W-:Y:S01]  /*1b50*/  FMUL.FTZ R66, R47, -1.4426950216293334961 ;  /* 0xbfb8aa3b2f427820 */ /* 0x000fe20000410000 */
[----:B------:R-:W-:Y:S01]  /*1b60*/  FMUL.FTZ R70, R65, R70 ;  /* 0x0000004641467220 */ /* 0x000fe20000410000 */
[----:B------:R-:W-:Y:S01]  /*1b70*/  PRMT R65, R56, 0x7632, R65 ;  /* 0x0000763238417816 */ /* 0x000fe20000000041 */
[----:B------:R-:W-:Y:S01]  /*1b80*/  FMUL.FTZ R69, R69, R64 ;  /* 0x0000004045457220 */ /* 0x000fe20000410000 */
[----:B------:R-:W-:Y:S01]  /*1b90*/  FFMA.FTZ R58, R7, R17, R9 ;  /* 0x00000011073a7223 */ /* 0x000fe20000010009 */
[----:B------:R-:W-:Y:S01]  /*1ba0*/  FMUL.FTZ R56, R59, -1.4426950216293334961 ;  /* 0xbfb8aa3b3b387820 */ /* 0x000fe20000410000 */
[----:B------:R1:W2:Y:S02]  /*1bb0*/  MUFU.EX2 R64, R66 ;  /* 0x0000004200407308 */ /* 0x0002a40000000800 */
[----:B------:R-:W-:-:S06]  /*1bc0*/  FMUL.FTZ R63, R58, -1.4426950216293334961 ;  /* 0xbfb8aa3b3a3f7820 */ /* 0x000fcc0000410000 */
[----:B------:R-:W4:Y:S01]  /*1bd0*/  MUFU.EX2 R56, R56 ;  /* 0x0000003800387308 */ /* 0x000f220000000800 */
[----:B0-----:R-:W-:Y:S01]  /*1be0*/  FADD.FTZ R62, R62, 1 ;  /* 0x3f8000003e3e7421 */ /* 0x001fe20000010000 */
[----:B-1----:R-:W-:-:S06]  /*1bf0*/  SHF.L.U32 R66, R65, 0x10, RZ ;  /* 0x0000001041427819 */ /* 0x002fcc00000006ff */
[----:B------:R-:W0:Y:S01]  /*1c00*/  MUFU.EX2 R63, R63 ;  /* 0x0000003f003f7308 */ /* 0x000e220000000800 */
[----:B------:R-:W-:Y:S01]  /*1c10*/  FMUL.FTZ R71, R66, R71 ;  /* 0x0000004742477220 */ /* 0x000fe20000410000 */
[----:B------:R-:W-:Y:S01]  /*1c20*/  SHF.L.U32 R65, R57, 0x10, RZ ;  /* 0x0000001039417819 */ /* 0x000fe200000006ff */
[----:B--2---:R-:W-:-:S05]  /*1c30*/  FADD.FTZ R66, R64, 1 ;  /* 0x3f80000040427421 */ /* 0x004fca0000010000 */
[----:B------:R-:W1:Y:S01]  /*1c40*/  MUFU.RCP R62, R62 ;  /* 0x0000003e003e7308 */ /* 0x000e620000001000 */
[----:B------:R-:W-:Y:S01]  /*1c50*/  PRMT R57, R57, 0x7632, R57 ;  /* 0x0000763239397816 */ /* 0x000fe20000000039 */
[----:B------:R-:W-:Y:S01]  /*1c60*/  FMUL.FTZ R70, R65, R70 ;  /* 0x0000004641467220 */ /* 0x000fe20000410000 */
[----:B----4-:R-:W-:Y:S02]  /*1c70*/  FADD.FTZ R65, R56, 1 ;  /* 0x3f80000038417421 */ /* 0x010fe40000010000 */
[----:B------:R-:W-:Y:S02]  /*1c80*/  SHF.L.U32 R64, R57, 0x10, RZ ;  /* 0x0000001039407819 */ /* 0x000fe400000006ff */
[----:B------:R2:W4:Y:S01]  /*1c90*/  LDG.E.64.CONSTANT R56, desc[UR14][R60.64+0x8c00] ;  /* 0x008c000e3c387981 */ /* 0x000522000c1e9b00 */
[----:B------:R-:W5:Y:S01]  /*1ca0*/  MUFU.RCP R66, R66 ;  /* 0x0000004200427308 */ /* 0x000f620000001000 */
[----:B0-----:R-:W-:-:S07]  /*1cb0*/  FADD.FTZ R63, R63, 1 ;  /* 0x3f8000003f3f7421 */ /* 0x001fce0000010000 */
[----:B------:R-:W0:Y:S01]  /*1cc0*/  MUFU.RCP R65, R65 ;  /* 0x0000004100417308 */ /* 0x000e220000001000 */
[----:B-1----:R-:W-:-:S07]  /*1cd0*/  FADD.FTZ R67, -R62, 1 ;  /* 0x3f8000003e437421 */ /* 0x002fce0000010100 */
[----:B------:R-:W1:Y:S01]  /*1ce0*/  MUFU.RCP R63, R63 ;  /* 0x0000003f003f7308 */ /* 0x000e620000001000 */
[----:B------:R-:W-:Y:S01]  /*1cf0*/  FFMA.FTZ R67, R14, R67, 1 ;  /* 0x3f8000000e437423 */ /* 0x000fe20000010043 */
[----:B-----5:R-:W-:-:S03]  /*1d00*/  FADD.FTZ R14, -R66, 1 ;  /* 0x3f800000420e7421 */ /* 0x020fc60000010100 */
[----:B------:R-:W-:Y:S01]  /*1d10*/  FMUL.FTZ R68, R62, R67 ;  /* 0x000000433e447220 */ /* 0x000fe20000410000 */
[----:B------:R-:W-:Y:S01]  /*1d20*/  SHF.L.U32 R67, R48, 0x10, RZ ;  /* 0x0000001030437819 */ /* 0x000fe200000006ff */
[----:B------:R-:W-:Y:S01]  /*1d30*/  FFMA.FTZ R91, R47, R14, 1 ;  /* 0x3f8000002f5b7423 */ /* 0x000fe2000001000e */
[----:B------:R-:W-:Y:S01]  /*1d40*/  FMUL.FTZ R69, R64, R69 ;  /* 0x0000004540457220 */ /* 0x000fe20000410000 */
[----:B0-----:R-:W-:Y:S02]  /*1d50*/  FADD.FTZ R14, -R65, 1 ;  /* 0x3f800000410e7421 */ /* 0x001fe40000010100 */
[----:B------:R-:W-:Y:S02]  /*1d60*/  FADD.FTZ R64, -R46, R67 ;  /* 0x000000432e407221 */ /* 0x000fe40000010100 */
[----:B------:R-:W-:Y:S02]  /*1d70*/  FFMA.FTZ R62, R59, R14, 1 ;  /* 0x3f8000003b3e7423 */ /* 0x000fe4000001000e */
[----:B------:R-:W-:Y:S01]  /*1d80*/  FMUL.FTZ R14, R13, R64 ;  /* 0x000000400d0e7220 */ /* 0x000fe20000410000 */
[----:B-1----:R-:W-:-:S03]  /*1d90*/  FADD.FTZ R47, -R63, 1 ;  /* 0x3f8000003f2f7421 */ /* 0x002fc60000010100 */
[----:B--2---:R-:W-:Y:S01]  /*1da0*/  FFMA.FTZ R60, R2, R14, R4 ;  /* 0x0000000e023c7223 */ /* 0x004fe20000010004 */
[----:B------:R-:W-:-:S04]  /*1db0*/  FFMA.FTZ R58, R58, R47, 1 ;  /* 0x3f8000003a3a7423 */ /* 0x000fc8000001002f */
[----:B------:R-:W-:Y:S01]  /*1dc0*/  FMUL.FTZ R67, R63, R58 ;  /* 0x0000003a3f437220 */ /* 0x000fe20000410000 */
[----:B------:R-:W-:Y:S01]  /*1dd0*/  FMUL.FTZ R58, R60, -1.4426950216293334961 ;  /* 0xbfb8aa3b3c3a7820 */ /* 0x000fe20000410000 */
[----:B------:R-:W-:Y:S01]  /*1de0*/  SHF.L.U32 R59, R49, 0x10, RZ ;  /* 0x00000010313b7819 */ /* 0x000fe200000006ff */
[----:B------:R-:W-:Y:S01]  /*1df0*/  FMUL.FTZ R65, R65, R62 ;  /* 0x0000003e41417220 */ /* 0x000fe20000410000 */
[----:B------:R-:W-:Y:S02]  /*1e00*/  SHF.L.U32 R47, R50, 0x10, RZ ;  /* 0x00000010322f7819 */ /* 0x000fe400000006ff */
[----:B------:R-:W-:Y:S01]  /*1e10*/  PRMT R48, R48, 0x7632, R48 ;  /* 0x0000763230307816 */ /* 0x000fe20000000030 */
[----:B------:R-:W0:Y:S01]  /*1e20*/  MUFU.EX2 R58, R58 ;  /* 0x0000003a003a7308 */ /* 0x000e220000000800 */
[----:B------:R-:W-:Y:S01]  /*1e30*/  FADD.FTZ R62, -R46, R59 ;  /* 0x0000003b2e3e7221 */ /* 0x000fe20000010100 */
[----:B------:R-:W-:Y:S01]  /*1e40*/  PRMT R50, R50, 0x7632, R50 ;  /* 0x0000763232327816 */ /* 0x000fe20000000032 */
[----:B------:R-:W-:Y:S01]  /*1e50*/  FMUL.FTZ R68, R47, R68 ;  /* 0x000000442f447220 */ /* 0x000fe20000410000 */
[----:B------:R-:W-:Y:S01]  /*1e60*/  SHF.L.U32 R61, R48, 0x10, RZ ;  /* 0x00000010303d7819 */ /* 0x000fe200000006ff */
[----:B------:R-:W-:Y:S01]  /*1e70*/  FMUL.FTZ R47, R13, R62 ;  /* 0x0000003e0d2f7220 */ /* 0x000fe20000410000 */
[----:B------:R-:W-:-:S03]  /*1e80*/  SHF.L.U32 R50, R50, 0x10, RZ ;  /* 0x0000001032327819 */ /* 0x000fc600000006ff */
[----:B------:R-:W-:Y:S01]  /*1e90*/  FADD.FTZ R48, -R46, R61 ;  /* 0x0000003d2e307221 */ /* 0x000fe20000010100 */
[----:B------:R-:W-:Y:S01]  /*1ea0*/  FFMA.FTZ R59, R3, R47, R5 ;  /* 0x0000002f033b7223 */ /* 0x000fe20000010005 */
[----:B------:R-:W-:Y:S02]  /*1eb0*/  FMUL.FTZ R67, R50, R67 ;  /* 0x0000004332437220 */ /* 0x000fe40000410000 */
[----:B------:R-:W-:Y:S01]  /*1ec0*/  FMUL.FTZ R48, R13, R48 ;  /* 0x000000300d307220 */ /* 0x000fe20000410000 */
[----:B------:R-:W-:Y:S01]  /*1ed0*/  FMUL.FTZ R50, R59, -1.4426950216293334961 ;  /* 0xbfb8aa3b3b327820 */ /* 0x000fe20000410000 */
[----:B0-----:R-:W-:Y:S02]  /*1ee0*/  FADD.FTZ R64, R58, 1 ;  /* 0x3f8000003a407421 */ /* 0x001fe40000010000 */
[----:B------:R-:W-:-:S03]  /*1ef0*/  FFMA.FTZ R58, R7, R48, R9 ;  /* 0x00000030073a7223 */ /* 0x000fc60000010009 */
[----:B------:R-:W0:Y:S01]  /*1f00*/  MUFU.EX2 R50, R50 ;  /* 0x0000003200327308 */ /* 0x000e220000000800 */
[----:B------:R-:W-:-:S07]  /*1f10*/  FMUL.FTZ R63, R58, -1.4426950216293334961 ;  /* 0xbfb8aa3b3a3f7820 */ /* 0x000fce0000410000 */
[----:B------:R-:W1:Y:S01]  /*1f20*/  MUFU.EX2 R63, R63 ;  /* 0x0000003f003f7308 */ /* 0x000e620000000800 */
[----:B------:R-:W-:Y:S01]  /*1f30*/  PRMT R49, R49, 0x7632, R49 ;  /* 0x0000763231317816 */ /* 0x000fe20000000031 */
[----:B0-----:R-:W-:-:S06]  /*1f40*/  FADD.FTZ R62, R50, 1 ;  /* 0x3f800000323e7421 */ /* 0x001fcc0000010000 */
[----:B------:R-:W-:Y:S01]  /*1f50*/  MUFU.RCP R64, R64 ;  /* 0x0000004000407308 */ /* 0x000fe20000001000 */
[----:B------:R-:W-:Y:S01]  /*1f60*/  SHF.L.U32 R49, R49, 0x10, RZ ;  /* 0x0000001031317819 */ /* 0x000fe200000006ff */
[----:B-1----:R-:W-:-:S06]  /*1f70*/  FADD.FTZ R90, R63, 1 ;  /* 0x3f8000003f5a7421 */ /* 0x002fcc0000010000 */
[----:B------:R-:W0:Y:S01]  /*1f80*/  MUFU.RCP R62, R62 ;  /* 0x0000003e003e7308 */ /* 0x000e220000001000 */
[----:B------:R-:W-:-:S07]  /*1f90*/  FADD.FTZ R50, -R46, R49 ;  /* 0x000000312e327221 */ /* 0x000fce0000010100 */
[----:B------:R-:W1:Y:S01]  /*1fa0*/  MUFU.RCP R63, R90 ;  /* 0x0000005a003f7308 */ /* 0x000e620000001000 */
[----:B------:R-:W-:Y:S01]  /*1fb0*/  SHF.L.U32 R61, R51, 0x10, RZ ;  /* 0x00000010333d7819 */ /* 0x000fe200000006ff */
[----:B------:R-:W-:Y:S01]  /*1fc0*/  FMUL.FTZ R49, R13, R50 ;  /* 0x000000320d317220 */ /* 0x000fe20000410000 */
[----:B------:R-:W-:-:S03]  /*1fd0*/  FMUL.FTZ R66, R66, R91 ;  /* 0x0000005b42427220 */ /* 0x000fc60000410000 */
[----:B------:R-:W-:Y:S01]  /*1fe0*/  FFMA.FTZ R50, R8, R49, R10 ;  /* 0x0000003108327223 */ /* 0x000fe2000001000a */
[----:B------:R-:W-:Y:S01]  /*1ff0*/  FMUL.FTZ R66, R61, R66 ;  /* 0x000000423d427220 */ /* 0x000fe20000410000 */
[----:B0-----:R-:W-:Y:S01]  /*2000*/  FADD.FTZ R92, -R62, 1 ;  /* 0x3f8000003e5c7421 */ /* 0x001fe20000010100 */
[----:B------:R-:W-:Y:S01]  /*2010*/  FADD.FTZ R61, -R64, 1 ;  /* 0x3f800000403d7421 */ /* 0x000fe20000010100 */
[----:B------:R-:W-:Y:S02]  /*2020*/  FMUL.FTZ R93, R50, -1.4426950216293334961 ;  /* 0xbfb8aa3b325d7820 */ /* 0x000fe40000410000 */
[----:B------:R-:W-:Y:S01]  /*2030*/  FFMA.FTZ R59, R59, R92, 1 ;  /* 0x3f8000003b3b7423 */ /* 0x000fe2000001005c */
[----:B------:R-:W-:Y:S01]  /*2040*/  FFMA.FTZ R61, R60, R61, 1 ;  /* 0x3f8000003c3d7423 */ /* 0x000fe2000001003d */
[----:B------:R-:W-:Y:S01]  /*2050*/  PRMT R60, R51, 0x7632, R60 ;  /* 0x00007632333c7816 */ /* 0x000fe2000000003c */
[----:B-1----:R-:W-:Y:S01]  /*2060*/  FADD.FTZ R91, -R63, 1 ;  /* 0x3f8000003f5b7421 */ /* 0x002fe20000010100 */
[----:B------:R-:W0:Y:S01]  /*2070*/  MUFU.EX2 R51, R93 ;  /* 0x0000005d00337308 */ /* 0x000e220000000800 */
[----:B------:R-:W-:Y:S01]  /*2080*/  FMUL.FTZ R62, R62, R59 ;  /* 0x0000003b3e3e7220 */ /* 0x000fe20000410000 */
[----:B---3--:R-:W-:Y:S01]  /*2090*/  SHF.L.U32 R59, R52, 0x10, RZ ;  /* 0x00000010343b7819 */ /* 0x008fe200000006ff */
[----:B------:R-:W-:Y:S01]  /*20a0*/  FFMA.FTZ R58, R58, R91, 1 ;  /* 0x3f8000003a3a7423 */ /* 0x000fe2000001005b */
[----:B------:R-:W-:-:S03]  /*20b0*/  SHF.L.U32 R60, R60, 0x10, RZ ;  /* 0x000000103c3c7819 */ /* 0x000fc600000006ff */
[----:B------:R-:W-:Y:S01]  /*20c0*/  FMUL.FTZ R63, R63, R58 ;  /* 0x0000003a3f3f7220 */ /* 0x000fe20000410000 */
[----:B------:R-:W-:Y:S01]  /*20d0*/  FADD.FTZ R58, -R46, R59 ;  /* 0x0000003b2e3a7221 */ /* 0x000fe20000010100 */
[----:B------:R-:W-:-:S03]  /*20e0*/  FMUL.FTZ R65, R60, R65 ;  /* 0x000000413c417220 */ /* 0x000fc60000410000 */
[----:B------:R-:W-:Y:S01]  /*20f0*/  FMUL.FTZ R59, R13, R58 ;  /* 0x0000003a0d3b7220 */ /* 0x000fe20000410000 */
[----:B------:R-:W-:-:S03]  /*2100*/  FMUL.FTZ R64, R64, R61 ;  /* 0x0000003d40407220 */ /* 0x000fc60000410000 */
[----:B------:R-:W-:Y:S01]  /*2110*/  FFMA.FTZ R60, R2, R59, R4 ;  /* 0x0000003b023c7223 */ /* 0x000fe20000010004 */
[----:B0-----:R-:W-:-:S03]  /*2120*/  FADD.FTZ R61, R51, 1 ;  /* 0x3f800000333d7421 */ /* 0x001fc60000010000 */
[----:B------:R-:W-:-:S06]  /*2130*/  FMUL.FTZ R51, R60, -1.4426950216293334961 ;  /* 0xbfb8aa3b3c337820 */ /* 0x000fcc0000410000 */
[----:B------:R-:W0:Y:S01]  /*2140*/  MUFU.EX2 R51, R51 ;  /* 0x0000003300337308 */ /* 0x000e220000000800 */
[----:B------:R-:W-:-:S04]  /*2150*/  PRMT R52, R52, 0x7632, R52 ;  /* 0x0000763234347816 */ /* 0x000fc80000000034 */
[----:B------:R-:W-:-:S03]  /*2160*/  SHF.L.U32 R91, R52, 0x10, RZ ;  /* 0x00000010345b7819 */ /* 0x000fc600000006ff */
[----:B------:R-:W1:Y:S01]  /*2170*/  MUFU.RCP R61, R61 ;  /* 0x0000003d003d7308 */ /* 0x000e620000001000 */
[----:B0-----:R-:W-:Y:S01]  /*2180*/  FADD.FTZ R52, R51, 1 ;  /* 0x3f80000033347421 */ /* 0x001fe20000010000 */
[----:B------:R-:W-:-:S06]  /*2190*/  FADD.FTZ R58, -R46, R91 ;  /* 0x0000005b2e3a7221 */ /* 0x000fcc0000010100 */
[----:B------:R-:W0:Y:S01]  /*21a0*/  MUFU.RCP R52, R52 ;  /* 0x0000003400347308 */ /* 0x000e220000001000 */
[----:B------:R-:W-:Y:S01]  /*21b0*/  FMUL.FTZ R58, R13, R58 ;  /* 0x0000003a0d3a7220 */ /* 0x000fe20000410000 */
[----:B-1----:R-:W-:-:S04]  /*21c0*/  FADD.FTZ R91, -R61, 1 ;  /* 0x3f8000003d5b7421 */ /* 0x002fc80000010100 */
[----:B------:R-:W-:Y:S01]  /*21d0*/  FFMA.FTZ R90, R50, R91, 1 ;  /* 0x3f800000325a7423 */ /* 0x000fe2000001005b */
[----:B------:R-:W-:-:S04]  /*21e0*/  FFMA.FTZ R50, R7, R58, R9 ;  /* 0x0000003a07327223 */ /* 0x000fc80000010009 */
[----:B------:R-:W-:Y:S01]  /*21f0*/  FMUL.FTZ R92, R50, -1.4426950216293334961 ;  /* 0xbfb8aa3b325c7820 */ /* 0x000fe20000410000 */
[----:B0-----:R-:W-:-:S05]  /*2200*/  FADD.FTZ R91, -R52, 1 ;  /* 0x3f800000345b7421 */ /* 0x001fca0000010100 */
[----:B------:R-:W0:Y:S01]  /*2210*/  MUFU.EX2 R92, R92 ;  /* 0x0000005c005c7308 */ /* 0x000e220000000800 */
[----:B------:R-:W-:Y:S01]  /*2220*/  FFMA.FTZ R91, R60, R91, 1 ;  /* 0x3f8000003c5b7423 */ /* 0x000fe2000001005b */
[C---:B------:R-:W-:Y:S02]  /*2230*/  PRMT R60, R53.reuse, 0x7632, R60 ;  /* 0x00007632353c7816 */ /* 0x040fe4000000003c */
[----:B------:R-:W-:Y:S01]  /*2240*/  SHF.L.U32 R53, R53, 0x10, RZ ;  /* 0x0000001035357819 */ /* 0x000fe200000006ff */
[----:B------:R-:W-:Y:S01]  /*2250*/  FMUL.FTZ R61, R61, R90 ;  /* 0x0000005a3d3d7220 */ /* 0x000fe20000410000 */
[----:B------:R-:W-:-:S03]  /*2260*/  SHF.L.U32 R90, R60, 0x10, RZ ;  /* 0x000000103c5a7819 */ /* 0x000fc600000006ff */
[----:B------:R-:W-:Y:S01]  /*2270*/  FADD.FTZ R60, -R46, R53 ;  /* 0x000000352e3c7221 */ /* 0x000fe20000010100 */
[----:B------:R-:W-:-:S03]  /*2280*/  FMUL.FTZ R53, R52, R91 ;  /* 0x0000005b34357220 */ /* 0x000fc60000410000 */
[----:B------:R-:W-:-:S04]  /*2290*/  FMUL.FTZ R60, R13, R60 ;  /* 0x0000003c0d3c7220 */ /* 0x000fc80000410000 */
[----:B------:R-:W-:Y:S01]  /*22a0*/  FFMA.FTZ R52, R3, R60, R5 ;  /* 0x0000003c03347223 */ /* 0x000fe20000010005 */
[----:B0-----:R-:W-:-:S03]  /*22b0*/  FADD.FTZ R93, R92, 1 ;  /* 0x3f8000005c5d7421 */ /* 0x001fc60000010000 */
[----:B------:R-:W-:Y:S01]  /*22c0*/  FMUL.FTZ R92, R52, -1.4426950216293334961 ;  /* 0xbfb8aa3b345c7820 */ /* 0x000fe20000410000 */
[----:B------:R-:W0:Y:S08]  /*22d0*/  MUFU.RCP R51, R93 ;  /* 0x0000005d00337308 */ /* 0x000e300000001000 */
[----:B------:R-:W1:Y:S01]  /*22e0*/  MUFU.EX2 R92, R92 ;  /* 0x0000005c005c7308 */ /* 0x000e620000000800 */
[----:B------:R-:W-:Y:S01]  /*22f0*/  FADD.FTZ R46, -R46, R90 ;  /* 0x0000005a2e2e7221 */ /* 0x000fe20000010100 */
[----:B0-----:R-:W-:-:S04]  /*2300*/  FADD.FTZ R91, -R51, 1 ;  /* 0x3f800000335b7421 */ /* 0x001fc80000010100 */
[----:B------:R-:W-:Y:S01]  /*2310*/  FFMA.FTZ R90, R50, R91, 1 ;  /* 0x3f800000325a7423 */ /* 0x000fe2000001005b */
[----:B-1----:R-:W-:-:S04]  /*2320*/  FADD.FTZ R93, R92, 1 ;  /* 0x3f8000005c5d7421 */ /* 0x002fc80000010000 */
[----:B------:R-:W0:Y:S01]  /*2330*/  MUFU.RCP R50, R93 ;  /* 0x0000005d00327308 */ /* 0x000e220000001000 */
[----:B------:R-:W-:Y:S01]  /*2340*/  SHF.L.U32 R91, R54, 0x10, RZ ;  /* 0x00000010365b7819 */ /* 0x000fe200000006ff */
[----:B------:R-:W-:-:S04]  /*2350*/  FMUL.FTZ R46, R13, R46 ;  /* 0x0000002e0d2e7220 */ /* 0x000fc80000410000 */
[----:B------:R-:W-:Y:S01]  /*2360*/  FMUL.FTZ R64, R91, R64 ;  /* 0x000000405b407220 */ /* 0x000fe20000410000 */
[----:B0-----:R-:W-:-:S04]  /*2370*/  FADD.FTZ R91, -R50, 1 ;  /* 0x3f800000325b7421 */ /* 0x001fc80000010100 */
[----:B------:R-:W-:Y:S01]  /*2380*/  FFMA.FTZ R91, R52, R91, 1 ;  /* 0x3f800000345b7423 */ /* 0x000fe2000001005b */
[----:B------:R-:W-:-:S04]  /*2390*/  FFMA.FTZ R52, R8, R46, R10 ;  /* 0x0000002e08347223 */ /* 0x000fc8000001000a */
[----:B------:R-:W-:-:S06]  /*23a0*/  FMUL.FTZ R92, R52, -1.4426950216293334961 ;  /* 0xbfb8aa3b345c7820 */ /* 0x000fcc0000410000 */
[----:B------:R-:W0:Y:S01]  /*23b0*/  MUFU.EX2 R92, R92 ;  /* 0x0000005c005c7308 */ /* 0x000e220000000800 */
[----:B------:R-:W-:Y:S01]  /*23c0*/  FMUL.FTZ R51, R51, R90 ;  /* 0x0000005a33337220 */ /* 0x000fe20000410000 */
[----:B------:R-:W-:Y:S01]  /*23d0*/  PRMT R90, R54, 0x7632, R90 ;  /* 0x00007632365a7816 */ /* 0x000fe2000000005a */
[----:B------:R-:W-:Y:S01]  /*23e0*/  FMUL.FTZ R50, R50, R91 ;  /* 0x0000005b32327220 */ /* 0x000fe20000410000 */
[----:B0-----:R-:W-:-:S04]  /*23f0*/  FADD.FTZ R93, R92, 1 ;  /* 0x3f8000005c5d7421 */ /* 0x001fc80000010000 */
[----:B------:R-:W0:Y:S01]  /*2400*/  MUFU.RCP R54, R93 ;  /* 0x0000005d00367308 */ /* 0x000e220000001000 */
[----:B------:R-:W-:-:S05]  /*2410*/  SHF.L.U32 R91, R55, 0x10, RZ ;  /* 0x00000010375b7819 */ /* 0x000fca00000006ff */
[----:B------:R-:W-:Y:S01]  /*2420*/  FMUL.FTZ R62, R91, R62 ;  /* 0x0000003e5b3e7220 */ /* 0x000fe20000410000 */
[----:B0-----:R-:W-:-:S04]  /*2430*/  FADD.FTZ R91, -R54, 1 ;  /* 0x3f800000365b7421 */ /* 0x001fc80000010100 */
[----:B------:R-:W-:-:S04]  /*2440*/  FFMA.FTZ R91, R52, R91, 1 ;  /* 0x3f800000345b7423 */ /* 0x000fc8000001005b */
[----:B------:R-:W-:Y:S01]  /*2450*/  FMUL.FTZ R52, R54, R91 ;  /* 0x0000005b36347220 */ /* 0x000fe20000410000 */
[----:B----4-:R-:W-:Y:S02]  /*2460*/  SHF.L.U32 R54, R56, 0x10, RZ ;  /* 0x0000001038367819 */ /* 0x010fe400000006ff */
[----:B------:R-:W-:Y:S02]  /*2470*/  SHF.L.U32 R90, R90, 0x10, RZ ;  /* 0x000000105a5a7819 */ /* 0x000fe400000006ff */
[----:B------:R-:W-:Y:S01]  /*2480*/  PRMT R55, R55, 0x7632, R55 ;  /* 0x0000763237377816 */ /* 0x000fe20000000037 */
[----:B------:R-:W-:Y:S01]  /*2490*/  FMUL.FTZ R53, R54, R53 ;  /* 0x0000003536357220 */ /* 0x000fe20000410000 */
[----:B------:R-:W-:Y:S01]  /*24a0*/  PRMT R54, R57, 0x7632, R54 ;  /* 0x0000763239367816 */ /* 0x000fe20000000036 */
[----:B------:R-:W-:Y:S01]  /*24b0*/  FMUL.FTZ R63, R90, R63 ;  /* 0x0000003f5a3f7220 */ /* 0x000fe20000410000 */
[----:B------:R-:W-:Y:S02]  /*24c0*/  SHF.L.U32 R90, R55, 0x10, RZ ;  /* 0x00000010375a7819 */ /* 0x000fe400000006ff */
[----:B------:R-:W-:-:S02]  /*24d0*/  SHF.L.U32 R57, R57, 0x10, RZ ;  /* 0x0000001039397819 */ /* 0x000fc400000006ff */
[----:B------:R-:W-:-:S03]  /*24e0*/  SHF.L.U32 R55, R54, 0x10, RZ ;  /* 0x0000001036377819 */ /* 0x000fc600000006ff */
[----:B------:R-:W-:Y:S01]  /*24f0*/  FMUL.FTZ R50, R57, R50 ;  /* 0x0000003239327220 */ /* 0x000fe20000410000 */
[----:B------:R-:W-:Y:S01]  /*2500*/  FADD.FTZ R57, R88, R45 ;  /* 0x0000002d58397221 */ /* 0x000fe20000010000 */
[----:B------:R-:W-:Y:S01]  /*2510*/  FMUL.FTZ R52, R55, R52 ;  /* 0x0000003437347220 */ /* 0x000fe20000410000 */
[----:B------:R-:W-:Y:S01]  /*2520*/  FFMA.FTZ R55, R0, R88, R44 ;  /* 0x0000005800377223 */ /* 0x000fe2000001002c */
[----:B------:R-:W-:Y:S01]  /*2530*/  FFMA.FTZ R45, R36, R86, R40 ;  /* 0x00000056242d7223 */ /* 0x000fe20000010028 */
[----:B------:R-:W-:Y:S02]  /*2540*/  FADD.FTZ R41, R86, R41 ;  /* 0x0000002956297221 */ /* 0x000fe40000010000 */
[----:B------:R-:W-:Y:S01]  /*2550*/  FFMA.FTZ R55, R34, R84, R55 ;  /* 0x0000005422377223 */ /* 0x000fe20000010037 */
[----:B------:R-:W-:Y:S01]  /*2560*/  FFMA.FTZ R45, R32, R82, R45 ;  /* 0x00000052202d7223 */ /* 0x000fe2000001002d */
[----:B------:R-:W-:Y:S01]  /*2570*/  FADD.FTZ R41, R41, R82 ;  /* 0x0000005229297221 */ /* 0x000fe20000010000 */
[----:B------:R-:W-:Y:S01]  /*2580*/  FMUL.FTZ R88, R2, R88 ;  /* 0x0000005802587220 */ /* 0x000fe20000410000 */
[----:B------:R-:W-:Y:S01]  /*2590*/  FFMA.FTZ R55, R30, R80, R55 ;  /* 0x000000501e377223 */ /* 0x000fe20000010037 */
[----:B------:R-:W-:Y:S01]  /*25a0*/  FFMA.FTZ R45, R28, R78, R45 ;  /* 0x0000004e1c2d7223 */ /* 0x000fe2000001002d */
[-C--:B------:R-:W-:Y:S01]  /*25b0*/  FFMA.FTZ R42, R37, R87.reuse, R42 ;  /* 0x00000057252a7223 */ /* 0x080fe2000001002a */
[----:B------:R-:W-:Y:S01]  /*25c0*/  FADD.FTZ R43, R87, R43 ;  /* 0x0000002b572b7221 */ /* 0x000fe20000010000 */
[----:B------:R-:W-:Y:S01]  /*25d0*/  FADD.FTZ R91, R41, R78 ;  /* 0x0000004e295b7221 */ /* 0x000fe20000010000 */
[----:B------:R-:W-:Y:S01]  /*25e0*/  FMUL.FTZ R87, R7, R87 ;  /* 0x0000005707577220 */ /* 0x000fe20000410000 */
[----:B------:R-:W-:Y:S01]  /*25f0*/  FADD.FTZ R40, RZ, R88 ;  /* 0x00000058ff287221 */ /* 0x000fe20000010000 */
[----:B------:R-:W-:Y:S01]  /*2600*/  FFMA.FTZ R41, R26, R76, R55 ;  /* 0x0000004c1a297223 */ /* 0x000fe20000010037 */
[----:B------:R-:W-:Y:S01]  /*2610*/  FFMA.FTZ R55, R24, R74, R45 ;  /* 0x0000004a18377223 */ /* 0x000fe2000001002d */
[----:B------:R-:W-:Y:S01]  /*2620*/  FFMA.FTZ R44, R0, R88, RZ ;  /* 0x00000058002c7223 */ /* 0x000fe200000100ff */
[----:B------:R-:W-:Y:S01]  /*2630*/  FADD.FTZ R57, R57, R84 ;  /* 0x0000005439397221 */ /* 0x000fe20000010000 */
[----:B------:R-:W-:Y:S01]  /*2640*/  FADD.FTZ R45, R91, R74 ;  /* 0x0000004a5b2d7221 */ /* 0x000fe20000010000 */
        /* <DEDUP_REMOVED lines=12> */
[----:B------:R-:W-:Y:S01]  /*2710*/  PRMT R56, R56, 0x7632, R56 ;  /* 0x0000763238387816 */ /* 0x000fe20000000038 */
[----:B------:R-:W-:Y:S01]  /*2720*/  FFMA.FTZ R93, R35, R85, R44 ;  /* 0x00000055235d7223 */ /* 0x000fe2000001002c */
[----:B------:R-:W-:Y:S01]  /*2730*/  FADD.FTZ R57, R57, R72 ;  /* 0x0000004839397221 */ /* 0x000fe20000010000 */
[-C--:B------:R-:W-:Y:S01]  /*2740*/  FFMA.FTZ R42, R33, R83.reuse, R42 ;  /* 0x00000053212a7223 */ /* 0x080fe2000001002a */
[----:B------:R-:W-:Y:S01]  /*2750*/  FADD.FTZ R40, R43, R83 ;  /* 0x000000532b287221 */ /* 0x000fe20000010000 */
[----:B------:R-:W-:Y:S01]  /*2760*/  FMUL.FTZ R83, R7, R83 ;  /* 0x0000005307537220 */ /* 0x000fe20000410000 */
[----:B------:R-:W-:Y:S01]  /*2770*/  FADD.FTZ R44, R91, R84 ;  /* 0x000000545b2c7221 */ /* 0x000fe20000010000 */
[----:B------:R-:W-:Y:S01]  /*2780*/  SHF.L.U32 R56, R56, 0x10, RZ ;  /* 0x0000001038387819 */ /* 0x000fe200000006ff */
[----:B------:R-:W-:Y:S01]  /*2790*/  FFMA.FTZ R54, R34, R84, R93 ;  /* 0x0000005422367223 */ /* 0x000fe2000001005d */
[----:B------:R-:W-:Y:S01]  /*27a0*/  FADD.FTZ R43, R57, R68 ;  /* 0x00000044392b7221 */ /* 0x000fe20000010000 */
[----:B------:R-:W-:Y:S01]  /*27b0*/  FMUL.FTZ R82, R3, R82 ;  /* 0x0000005203527220 */ /* 0x000fe20000410000 */
[----:B------:R-:W-:Y:S01]  /*27c0*/  FADD.FTZ R57, R44, R83 ;  /* 0x000000532c397221 */ /* 0x000fe20000010000 */
[----:B------:R-:W-:Y:S01]  /*27d0*/  FFMA.FTZ R91, R33, R83, R54 ;  /* 0x00000053215b7223 */ /* 0x000fe20000010036 */
[----:B------:R-:W-:Y:S01]  /*27e0*/  FMUL.FTZ R51, R56, R51 ;  /* 0x0000003338337220 */ /* 0x000fe20000410000 */
[-C--:B------:R-:W-:Y:S01]  /*27f0*/  FFMA.FTZ R38, R31, R81.reuse, R38 ;  /* 0x000000511f267223 */ /* 0x080fe20000010026 */
[----:B------:R-:W-:Y:S01]  /*2800*/  FADD.FTZ R54, R39, R81 ;  /* 0x0000005127367221 */ /* 0x000fe20000010000 */
[----:B------:R-:W-:Y:S01]  /*2810*/  FMUL.FTZ R81, R8, R81 ;  /* 0x0000005108517220 */ /* 0x000fe20000410000 */
[----:B------:R-:W-:Y:S01]  /*2820*/  FADD.FTZ R56, R57, R82 ;  /* 0x0000005239387221 */ /* 0x000fe20000010000 */
[----:B------:R-:W-:Y:S01]  /*2830*/  FMUL.FTZ R61, R90, R61 ;  /* 0x0000003d5a3d7220 */ /* 0x000fe20000410000 */
[----:B------:R-:W-:Y:S01]  /*2840*/  FFMA.FTZ R90, R32, R82, R91 ;  /* 0x00000052205a7223 */ /* 0x000fe2000001005b */
        /* <DEDUP_REMOVED lines=18> */
[----:B------:R-:W-:Y:S01]  /*2970*/  FADD.FTZ R39, R56, R77 ;  /* 0x0000004d38277221 */ /* 0x000fe20000010000 */
[----:B------:R-:W-:Y:S01]  /*2980*/  FFMA.FTZ R40, R16, R66, R55 ;  /* 0x0000004210287223 */ /* 0x000fe20000010037 */
        /* <DEDUP_REMOVED lines=76> */
[----:B------:R-:W-:Y:S01]  /*2e50*/  FMUL.FTZ R56, R7, R51 ;  /* 0x0000003307387220 */ /* 0x000fe20000410000 */
[----:B------:R-:W-:Y:S01]  /*2e60*/  FFMA.FTZ R53, R59, R57, R54 ;  /* 0x000000393b357223 */ /* 0x000fe20000010036 */
[----:B------:R-:W-:Y:S02]  /*2e70*/  FMUL.FTZ R55, R3, R50 ;  /* 0x0000003203377220 */ /* 0x000fe40000410000 */
[----:B------:R-:W-:Y:S01]  /*2e80*/  FADD.FTZ R38, R39, R56 ;  /* 0x0000003827267221 */ /* 0x000fe20000010000 */
[----:B------:R-:W-:Y:S01]  /*2e90*/  FFMA.FTZ R53, R58, R56, R53 ;  /* 0x000000383a357223 */ /* 0x000fe20000010035 */
[----:B------:R-:W-:-:S02]  /*2ea0*/  FMUL.FTZ R54, R8, R52 ;  /* 0x0000003408367220 */ /* 0x000fc40000410000 */
        /* <DEDUP_REMOVED lines=68> */
.L_x_511:
        /* <DEDUP_REMOVED lines=86> */
.L_x_513:
[----:B------:R-:W-:Y:S05]  /*3850*/  BSYNC.RECONVERGENT B0 ;  /* 0x0000000000007941 */ /* 0x000fea0003800200 */
.L_x_512:
        /* <DEDUP_REMOVED lines=21> */
.L_x_515:
[----:B------:R-:W-:Y:S05]  /*39b0*/  BSYNC.RECONVERGENT B0 ;  /* 0x0000000000007941 */ /* 0x000fea0003800200 */
.L_x_514:
        /* <DEDUP_REMOVED lines=22> */
.L_x_518:
[----:B0-----:R-:W2:Y:S04]  /*3b20*/  LD.E.STRONG.GPU R53, desc[UR14][R50.64+0x20] ;  /* 0x0000200e32357980 */ /* 0x001ea8000c10f900 */
[----:B--2---:R-:W-:Y:S01]  /*3b30*/  CCTL.IVALL ;  /* 0x00000000ff00798f */ /* 0x004fe20002000000 */
[----:B------:R-:W-:Y:S05]  /*3b40*/  YIELD ;  /* 0x0000000000007946 */ /* 0x000fea0003800000 */
[----:B-----5:R-:W-:-:S04]  /*3b50*/  LOP3.LUT R53, R53, R52, RZ, 0x3c, !PT ;  /* 0x0000003435357212 */ /* 0x020fc800078e3cff */
[----:B------:R-:W-:-:S13]  /*3b60*/  ISETP.GT.AND P0, PT, R53, -0x1, PT ;  /* 0xffffffff3500780c */ /* 0x000fda0003f04270 */
[----:B------:R-:W-:Y:S05]  /*3b70*/  @P0 BRA `(.L_x_518) ;  /* 0xfffffffc00e80947 */ /* 0x000fea000383ffff */
.L_x_517:
[----:B------:R-:W-:Y:S05]  /*3b80*/  WARPSYNC.ALL ;  /* 0x0000000000007948 */ /* 0x000fea0003800000 */
[----:B------:R-:W-:Y:S06]  /*3b90*/  BAR.SYNC.DEFER_BLOCKING 0x0 ;  /* 0x0000000000007b1d */ /* 0x000fec0000010000 */
[----:B------:R-:W-:Y:S05]  /*3ba0*/  BRA `(.L_x_519) ;  /* 0x0000000000547947 */ /* 0x000fea0003800000 */
.L_x_516:
        /* <DEDUP_REMOVED lines=13> */
.L_x_521:
[----:B------:R-:W2:Y:S04]  /*3c80*/  LD.E.STRONG.GPU R52, desc[UR14][R50.64] ;  /* 0x0000000e32347980 */ /* 0x000ea8000c10f900 */
[----:B--2---:R-:W-:Y:S01]  /*3c90*/  CCTL.IVALL ;  /* 0x00000000ff00798f */ /* 0x004fe20002000000 */
[----:B------:R-:W-:Y:S05]  /*3ca0*/  YIELD ;  /* 0x0000000000007946 */ /* 0x000fea0003800000 */
[----:B-----5:R-:W-:-:S04]  /*3cb0*/  LOP3.LUT R52, R52, R53, RZ, 0x3c, !PT ;  /* 0x0000003534347212 */ /* 0x020fc800078e3cff */
[----:B------:R-:W-:-:S13]  /*3cc0*/  ISETP.GT.AND P0, PT, R52, -0x1, PT ;  /* 0xffffffff3400780c */ /* 0x000fda0003f04270 */
[----:B------:R-:W-:Y:S05]  /*3cd0*/  @P0 BRA `(.L_x_521) ;  /* 0xfffffffc00e80947 */ /* 0x000fea000383ffff */
.L_x_520:
[----:B------:R-:W-:Y:S05]  /*3ce0*/  WARPSYNC.ALL ;  /* 0x0000000000007948 */ /* 0x000fea0003800000 */
[----:B------:R-:W-:Y:S06]  /*3cf0*/  BAR.SYNC.DEFER_BLOCKING 0x0 ;  /* 0x0000000000007b1d */ /* 0x000fec0000010000 */
.L_x_519:
[----:B------:R-:W-:Y:S02]  /*3d00*/  ISETP.GT.U32.AND P0, PT, R89, 0xff, PT ;  /* 0x000000ff5900780c */ /* 0x000fe40003f04070 */
[----:B0-----:R-:W-:-:S11]  /*3d10*/  MOV R53, UR4 ;  /* 0x0000000400357c02 */ /* 0x001fd60008000f00 */
[----:B------:R-:W0:Y:S08]  /*3d20*/  @!P0 LDC R52, c[0x0][0x374] ;  /* 0x0000dd00ff348b82 */ /* 0x000e300000000800 */
[----:B------:R-:W1:Y:S01]  /*3d30*/  @!P0 LDC.64 R50, c[0x0][0x3d0] ;  /* 0x0000f400ff328b82 */ /* 0x000e620000000a00 */
[----:B0-----:R-:W-:Y:S01]  /*3d40*/  @!P0 IMAD R52, R52, R53, UR8 ;  /* 0x0000000834348e24 */ /* 0x001fe2000f8e0235 */
[----:B------:R-:W-:-:S04]  /*3d50*/  @!P0 SHF.L.U32 R53, R89, 0x1, RZ ;  /* 0x0000000159358819 */ /* 0x000fc800000006ff */
[----:B------:R-:W-:-:S04]  /*3d60*/  @!P0 LOP3.LUT R53, R53, 0x1fe, RZ, 0xc0, !PT ;  /* 0x000001fe35358812 */ /* 0x000fc800078ec0ff */
[----:B------:R-:W-:-:S05]  /*3d70*/  @!P0 LEA R53, R52, R53, 0x9 ;  /* 0x0000003534358211 */ /* 0x000fca00078e48ff */
[----:B-1----:R-:W-:-:S06]  /*3d80*/  @!P0 IMAD.WIDE.U32 R50, R53, 0x4, R50 ;  /* 0x0000000435328825 */ /* 0x002fcc00078e0032 */
[----:B------:R-:W2:Y:S01]  /*3d90*/  @!P0 LDG.E.64 R50, desc[UR14][R50.64] ;  /* 0x0000000e32328981 */ /* 0x000ea2000c1e1b00 */
[----:B------:R-:W-:Y:S01]  /*3da0*/  CS2R R52, SRZ ;  /* 0x0000000000347805 */ /* 0x000fe2000001ff00 */
[----:B------:R-:W0:Y:S01]  /*3db0*/  S2UR UR7, SR_CgaCtaId ;  /* 0x00000000000779c3 */ /* 0x000e220000008800 */
[----:B------:R-:W-:Y:S01]  /*3dc0*/  UMOV UR6, 0x400 ;  /* 0x0000040000067882 */ /* 0x000fe20000000000 */
[----:B------:R-:W-:Y:S02]  /*3dd0*/  ULOP3.LUT UR4, UR4, 0x1, URZ, 0x3c, !UPT ;  /* 0x0000000104047892 */ /* 0x000fe4000f8e3cff */
[----:B------:R-:W-:-:S04]  /*3de0*/  UIADD3 UR6, UPT, UPT, UR6, 0x3480, URZ ;  /* 0x0000348006067890 */ /* 0x000fc8000fffe0ff */
[----:B0-----:R-:W-:Y:S02]  /*3df0*/  ULEA UR6, UR7, UR6, 0x18 ;  /* 0x0000000607067291 */ /* 0x001fe4000f8ec0ff */
[----:B------:R-:W-:-:S04]  /*3e00*/  USHF.L.U32 UR7, UR8, 0x3, URZ ;  /* 0x0000000308077899 */ /* 0x000fc800080006ff */
[----:B------:R-:W-:Y:S01]  /*3e10*/  ULOP3.LUT UR7, UR7, 0x8, URZ, 0xc0, !UPT ;  /* 0x0000000807077892 */ /* 0x000fe2000f8ec0ff */
[----:B--2---:R-:W-:Y:S01]  /*3e20*/  @!P0 FADD.FTZ R53, RZ, R50 ;  /* 0x00000032ff358221 */ /* 0x004fe20000010000 */
[----:B------:R-:W-:Y:S01]  /*3e30*/  @!P0 FADD.FTZ R52, RZ, R51 ;  /* 0x00000033ff348221 */ /* 0x000fe20000010000 */
        /* <DEDUP_REMOVED lines=22> */
[----:B------:R-:W-:Y:S01]  /*3fa0*/  @!P0 LEA.HI R90, R89, UR6, RZ, 0x1e ;  /* 0x00000006595a8c11 */ /* 0x000fe2000f8ff0ff */
[----:B------:R-:W-:Y:S01]  /*3fb0*/  @!P0 FMUL.FTZ R51, R91, 2.4414062863797880709e-05 ;  /* 0x37cccccd5b338820 */ /* 0x000fe20000410000 */
[----:B------:R-:W-:-:S04]  /*3fc0*/  IADD3 R52, PT, PT, R6, -UR7, RZ ;  /* 0x8000000706347c10 */ /* 0x000fc8000fffe0ff */
[----:B------:R-:W-:Y:S01]  /*3fd0*/  @!P0 STS.64 [R90], R50 ;  /* 0x000000325a008388 */ /* 0x000fe20000000a00 */
[----:B------:R-:W-:Y:S01]  /*3fe0*/  LEA R91, R52, UR6, 0x3 ;  /* 0x00000006345b7c11 */ /* 0x000fe2000f8e18ff */
[----:B------:R-:W0:Y:S01]  /*3ff0*/  LDCU.64 UR6, c[0x0][0x380] ;  /* 0x00007000ff0677ac */ /* 0x000e220008000a00 */
        /* <DEDUP_REMOVED lines=30> */
[--C-:B------:R-:W-:Y:S01]  /*41e0*/  FADD.FTZ R61, R54, -R50.reuse ;  /* 0x80000032363d7221 */ /* 0x100fe20000010000 */
[-C--:B------:R-:W-:Y:S01]  /*41f0*/  FFMA.FTZ R54, R14, -R51.reuse, R65 ;  /* 0x800000330e367223 */ /* 0x080fe20000010041 */
[----:B0-----:R-:W-:Y:S01]  /*4200*/  IADD3 R14, P0, PT, R11, UR6, RZ ;  /* 0x000000060b0e7c10 */ /* 0x001fe2000ff1e0ff */
[C---:B------:R-:W-:Y:S01]  /*4210*/  FMUL.FTZ R0, R13.reuse, R0 ;  /* 0x000000000d007220 */ /* 0x040fe20000410000 */
[----:B------:R-:W-:Y:S01]  /*4220*/  FMUL.FTZ R11, R13, R52 ;  /* 0x000000340d0b7220 */ /* 0x000fe20000410000 */
        /* <DEDUP_REMOVED lines=11> */
[----:B------:R-:W-:Y:S01]  /*42e0*/  F2FP.BF16.F32.PACK_AB R16, R11, R0 ;  /* 0x000000000b10723e */ /* 0x000fe200000010ff */
[-C--:B------:R-:W-:Y:S01]  /*42f0*/  FFMA.FTZ R28, R28, -R51.reuse, R79 ;  /* 0x800000331c1c7223 */ /* 0x080fe2000001004f */
        /* <DEDUP_REMOVED lines=77> */
.L_x_510:
        /* <DEDUP_REMOVED lines=10> */
[----:B------:R-:W-:Y:S01]  /*4870*/  SHF.R.U32.HI R0, RZ, 0x5, R89 ;  /* 0x00000005ff007819 */ /* 0x000fe20000011659 */
[----:B------:R-:W1:Y:S01]  /*4880*/  S2UR UR9, SR_CgaCtaId ;  /* 0x00000000000979c3 */ /* 0x000e620000008800 */
[----:B------:R-:W-:Y:S01]  /*4890*/  UMOV UR8, 0x400 ;  /* 0x0000040000087882 */ /* 0x000fe20000000000 */
[----:B------:R-:W-:Y:S01]  /*48a0*/  UISETP.LT.AND.EX UP0, UPT, UR17, URZ, UPT, UP0 ;  /* 0x000000ff1100728c */ /* 0x000fe2000bf01300 */
[----:B------:R-:W-:Y:S02]  /*48b0*/  LOP3.LUT R4, RZ, R0, RZ, 0x33, !PT ;  /* 0x00000000ff047212 */ /* 0x000fe400078e33ff */
[C---:B------:R-:W-:Y:S01]  /*48c0*/  LOP3.LUT R10, R89.reuse, 0x1f, RZ, 0xc0, !PT ;  /* 0x0000001f590a7812 */ /* 0x040fe200078ec0ff */
[----:B------:R-:W-:Y:S01]  /*48d0*/  USEL UR7, UR16, 0x4, UP0 ;  /* 0x0000000410077887 */ /* 0x000fe20008000000 */
[C---:B------:R-:W-:Y:S01]  /*48e0*/  LOP3.LUT R42, R89.reuse, 0xf, RZ, 0xc0, !PT ;  /* 0x0000000f592a7812 */ /* 0x040fe200078ec0ff */
[----:B------:R-:W-:Y:S01]  /*48f0*/  USEL UR4, UR17, URZ, UP0 ;  /* 0x000000ff11047287 */ /* 0x000fe20008000000 */
[----:B------:R-:W-:Y:S01]  /*4900*/  SHF.L.U32 R11, R89, 0x1, RZ ;  /* 0x00000001590b7819 */ /* 0x000fe200000006ff */
[----:B------:R-:W-:Y:S01]  /*4910*/  USHF.L.U32 UR10, UR7, 0x5, URZ ;  /* 0x00000005070a7899 */ /* 0x000fe200080006ff */
[----:B0-----:R-:W-:Y:S01]  /*4920*/  MOV R13, UR6 ;  /* 0x00000006000d7c02 */ /* 0x001fe20008000f00 */
[----:B------:R-:W-:-:S04]  /*4930*/  USHF.L.U64.HI UR7, UR7, 0x5, UR4 ;  /* 0x0000000507077899 */ /* 0x000fc80008010204 */
[----:B------:R-:W-:Y:S02]  /*4940*/  IADD3 R4, P0, PT, R4, UR10, RZ ;  /* 0x0000000a04047c10 */ /* 0x000fe4000ff1e0ff */
[----:B------:R-:W-:Y:S01]  /*4950*/  MOV R5, UR7 ;  /* 0x0000000700057c02 */ /* 0x000fe20008000f00 */
[----:B------:R-:W0:Y:S03]  /*4960*/  LDCU.64 UR4, c[0x0][0x3d0] ;  /* 0x00007a00ff0477ac */ /* 0x000e260008000a00 */
[----:B------:R-:W-:Y:S01]  /*4970*/  IADD3.X R5, PT, PT, R5, -0x1, RZ, P0, !PT ;  /* 0xffffffff05057810 */ /* 0x000fe200007fe4ff */
[----:B-1----:R-:W-:-:S04]  /*4980*/  ULEA UR8, UR9, UR8, 0x18 ;  /* 0x0000000809087291 */ /* 0x002fc8000f8ec0ff */
[----:B------:R-:W-:-:S04]  /*4990*/  IMAD.WIDE.U32 R2, R5, -0x33333333, RZ ;  /* 0xcccccccd05027825 */ /* 0x000fc800078e00ff */
[----:B------:R-:W-:-:S04]  /*49a0*/  IMAD.WIDE.U32 R6, P0, R4, -0x33333334, R2 ;  /* 0xcccccccc04067825 */ /* 0x000fc80007800002 */
[----:B------:R-:W-:Y:S01]  /*49b0*/  IMAD.WIDE.U32 R2, R4, -0x33333333, RZ ;  /* 0xcccccccd04027825 */ /* 0x000fe200078e00ff */
[----:B------:R-:W-:Y:S01]  /*49c0*/  IADD3.X R9, PT, PT, RZ, RZ, RZ, P0, !PT ;  /* 0x000000ffff097210 */ /* 0x000fe200007fe4ff */
[----:B0-----:R-:W-:Y:S01]  /*49d0*/  UIADD3 UR4, UP0, UPT, UR4, 0x3a000, URZ ;  /* 0x0003a00004047890 */ /* 0x001fe2000ff1e0ff */
[----:B------:R-:W-:Y:S02]  /*49e0*/  MOV R8, R7 ;  /* 0x0000000700087202 */ /* 0x000fe40000000f00 */
[----:B------:R-:W-:Y:S01]  /*49f0*/  IADD3 RZ, P0, PT, R3, R6, RZ ;  /* 0x0000000603ff7210 */ /* 0x000fe20007f1e0ff */
[----:B------:R-:W-:-:S04]  /*4a00*/  UIADD3.X UR5, UPT, UPT, URZ, UR5, URZ, UP0, !UPT ;  /* 0x00000005ff057290 */ /* 0x000fc800087fe4ff */
        /* <DEDUP_REMOVED lines=21> */
.L_x_534:
        /* <DEDUP_REMOVED lines=28> */
.L_x_527:
        /* <DEDUP_REMOVED lines=33> */
.L_x_526:
[----:B------:R-:W-:Y:S05]  /*4f30*/  BSYNC.RECONVERGENT B1 ;  /* 0x0000000000017941 */ /* 0x000fea0003800200 */
.L_x_525:
        /* <DEDUP_REMOVED lines=25> */
.L_x_529:
[----:B------:R-:W-:Y:S05]  /*50d0*/  BSYNC.RECONVERGENT B1 ;  /* 0x0000000000017941 */ /* 0x000fea0003800200 */
.L_x_528:
        /* <DEDUP_REMOVED lines=26> */
.L_x_524:
[----:B------:R-:W-:Y:S05]  /*5280*/  BSYNC.RECONVERGENT B0 ;  /* 0x0000000000007941 */ /* 0x000fea0003800200 */
.L_x_523:
[----:B------:R0:W-:Y:S01]  /*5290*/  STS [R9], R27 ;  /* 0x0000001b09007388 */ /* 0x0001e20000000800 */
[----:B------:R-:W1:Y:S01]  /*52a0*/  LDC.64 R6, c[0x0][0x388] ;  /* 0x0000e200ff067b82 */ /* 0x000e620000000a00 */
[----:B------:R-:W-:Y:S02]  /*52b0*/  ISETP.GT.U32.AND P1, PT, R42, 0x9, PT ;  /* 0x000000092a00780c */ /* 0x000fe40003f24070 */
[----:B------:R0:W-:Y:S01]  /*52c0*/  STS [R9+0x500], R24 ;  /* 0x0005001809007388 */ /* 0x0001e20000000800 */
[----:B------:R-:W-:-:S04]  /*52d0*/  MOV R28, R8 ;  /* 0x00000008001c7202 */ /* 0x000fc80000000f00 */
[----:B------:R-:W2:Y:S08]  /*52e0*/  LDC.64 R18, c[0x0][0x390] ;  /* 0x0000e400ff127b82 */ /* 0x000eb00000000a00 */
[----:B0-----:R-:W-:Y:S06]  /*52f0*/  BAR.SYNC.DEFER_BLOCKING 0x0 ;  /* 0x0000000000007b1d */ /* 0x001fec0000010000 */
.L_x_533:
        /* <DEDUP_REMOVED lines=32> */
.L_x_544:
        /* <DEDUP_REMOVED lines=10> */
.L_x_532:
[----:B------:R-:W-:Y:S05]  /*55a0*/  BSYNC.RECONVERGENT B0 ;  /* 0x0000000000007941 */ /* 0x000fea0003800200 */
.L_x_531:
        /* <DEDUP_REMOVED lines=9> */
.L_x_530:
        /* <DEDUP_REMOVED lines=8> */
.L_x_536:
[----:B------:R-:W-:Y:S05]  /*56c0*/  BSYNC B0 ;  /* 0x0000000000007941 */ /* 0x000fea0003800000 */
.L_x_535:
        /* <DEDUP_REMOVED lines=8> */
.L_x_537:
[----:B------:R-:W-:Y:S01]  /*5750*/  FADD.FTZ R22, R22, R17 ;  /* 0x0000001116167221 */ /* 0x000fe20000010000 */
[----:B------:R-:W-:-:S04]  /*5760*/  HFMA2 R31, -RZ, RZ, 0, 2.384185791015625e-07 ;  /* 0x00000004ff1f7431 */ /* 0x000fc800000001ff */
[----:B------:R-:W-:Y:S02]  /*5770*/  MOV R32, R22 ;  /* 0x0000001600207202 */ /* 0x000fe40000000f00 */
[----:B------:R-:W-:-:S07]  /*5780*/  MOV R21, R29 ;  /* 0x0000001d00157202 */ /* 0x000fce0000000f00 */
[----:B------:R-:W-:Y:S05]  /*5790*/  WARPSYNC.COLLECTIVE R27, `(.L_x_538) ;  /* 0x000000001b087348 */ /* 0x000fea0003c00000 */
[----:B------:R0:W1:Y:S02]  /*57a0*/  SHFL.BFLY P3, R29, R32, R31, R34 ;  /* 0x0c00001f201d7389 */ /* 0x0000640000060022 */
[----:B01----:R-:W-:Y:S05]  /*57b0*/  ENDCOLLECTIVE ;  /* 0x000000000000791b */ /* 0x003fea0003800000 */
.L_x_538:
[----:B------:R-:W-:-:S05]  /*57c0*/  FADD.FTZ R21, R21, R20 ;  /* 0x0000001415157221 */ /* 0x000fca0000010000 */
[----:B------:R-:W-:Y:S02]  /*57d0*/  MOV R32, R21 ;  /* 0x0000001500207202 */ /* 0x000fe40000000f00 */
[----:B------:R-:W-:-:S07]  /*57e0*/  MOV R23, R29 ;  /* 0x0000001d00177202 */ /* 0x000fce0000000f00 */
[----:B------:R-:W-:Y:S05]  /*57f0*/  WARPSYNC.COLLECTIVE R27, `(.L_x_539) ;  /* 0x000000001b087348 */ /* 0x000fea0003c00000 */
[----:B------:R0:W1:Y:S02]  /*5800*/  SHFL.BFLY P3, R29, R32, R31, R34 ;  /* 0x0c00001f201d7389 */ /* 0x0000640000060022 */
[----:B01----:R-:W-:Y:S05]  /*5810*/  ENDCOLLECTIVE ;  /* 0x000000000000791b */ /* 0x003fea0003800000 */
.L_x_539:
[----:B------:R-:W-:Y:S01]  /*5820*/  FADD.FTZ R23, R22, R23 ;  /* 0x0000001716177221 */ /* 0x000fe20000010000 */
[----:B------:R-:W-:-:S04]  /*5830*/  HFMA2 R31, -RZ, RZ, 0, 1.1920928955078125e-07 ;  /* 0x00000002ff1f7431 */ /* 0x000fc800000001ff */
[----:B------:R-:W-:Y:S02]  /*5840*/  MOV R32, R23 ;  /* 0x0000001700207202 */ /* 0x000fe40000000f00 */
[----:B------:R-:W-:-:S07]  /*5850*/  MOV R24, R29 ;  /* 0x0000001d00187202 */ /* 0x000fce0000000f00 */
[----:B------:R-:W-:Y:S05]  /*5860*/  WARPSYNC.COLLECTIVE R27, `(.L_x_540) ;  /* 0x000000001b087348 */ /* 0x000fea0003c00000 */
[----:B------:R0:W1:Y:S02]  /*5870*/  SHFL.BFLY P3, R29, R32, R31, R34 ;  /* 0x0c00001f201d7389 */ /* 0x0000640000060022 */
[----:B01----:R-:W-:Y:S05]  /*5880*/  ENDCOLLECTIVE ;  /* 0x000000000000791b */ /* 0x003fea0003800000 */
.L_x_540:
[----:B------:R-:W-:-:S05]  /*5890*/  FADD.FTZ R24, R21, R24 ;  /* 0x0000001815187221 */ /* 0x000fca0000010000 */
[----:B------:R-:W-:Y:S02]  /*58a0*/  MOV R32, R24 ;  /* 0x0000001800207202 */ /* 0x000fe40000000f00 */
[----:B------:R-:W-:-:S07]  /*58b0*/  MOV R30, R29 ;  /* 0x0000001d001e7202 */ /* 0x000fce0000000f00 */
[----:B------:R-:W-:Y:S05]  /*58c0*/  WARPSYNC.COLLECTIVE R27, `(.L_x_541) ;  /* 0x000000001b087348 */ /* 0x000fea0003c00000 */
[----:B------:R0:W1:Y:S02]  /*58d0*/  SHFL.BFLY P3, R29, R32, R31, R34 ;  /* 0x0c00001f201d7389 */ /* 0x0000640000060022 */
[----:B01----:R-:W-:Y:S05]  /*58e0*/  ENDCOLLECTIVE ;  /* 0x000000000000791b */ /* 0x003fea0003800000 */
.L_x_541:
[----:B------:R-:W-:Y:S01]  /*58f0*/  FADD.FTZ R30, R23, R30 ;  /* 0x0000001e171e7221 */ /* 0x000fe20000010000 */
[----:B------:R-:W-:-:S04]  /*5900*/  HFMA2 R31, -RZ, RZ, 0, 5.9604644775390625e-08 ;  /* 0x00000001ff1f7431 */ /* 0x000fc800000001ff */
[----:B------:R-:W-:Y:S02]  /*5910*/  MOV R32, R30 ;  /* 0x0000001e00207202 */ /* 0x000fe40000000f00 */
[----:B------:R-:W-:-:S07]  /*5920*/  MOV R17, R29 ;  /* 0x0000001d00117202 */ /* 0x000fce0000000f00 */
[----:B------:R-:W-:Y:S05]  /*5930*/  WARPSYNC.COLLECTIVE R27, `(.L_x_542) ;  /* 0x000000001b087348 */ /* 0x000fea0003c00000 */
[----:B------:R0:W1:Y:S02]  /*5940*/  SHFL.BFLY P3, R29, R32, R31, R34 ;  /* 0x0c00001f201d7389 */ /* 0x0000640000060022 */
[----:B01----:R-:W-:Y:S05]  /*5950*/  ENDCOLLECTIVE ;  /* 0x000000000000791b */ /* 0x003fea0003800000 */
.L_x_542:
[----:B------:R-:W-:-:S05]  /*5960*/  FADD.FTZ R17, R24, R17 ;  /* 0x0000001118117221 */ /* 0x000fca0000010000 */
[----:B------:R-:W-:Y:S02]  /*5970*/  MOV R32, R17 ;  /* 0x0000001100207202 */ /* 0x000fe40000000f00 */
[----:B------:R-:W-:-:S07]  /*5980*/  MOV R25, R29 ;  /* 0x0000001d00197202 */ /* 0x000fce0000000f00 */
[----:B------:R-:W-:Y:S05]  /*5990*/  WARPSYNC.COLLECTIVE R27, `(.L_x_543) ;  /* 0x000000001b087348 */ /* 0x000fea0003c00000 */
[----:B------:R0:W1:Y:S02]  /*59a0*/  SHFL.BFLY P3, R29, R32, R31, R34 ;  /* 0x0c00001f201d7389 */ /* 0x0000640000060022 */
[----:B01----:R-:W-:Y:S05]  /*59b0*/  ENDCOLLECTIVE ;  /* 0x000000000000791b */ /* 0x003fea0003800000 */
.L_x_543:
[----:B------:R-:W-:Y:S01]  /*59c0*/  FADD.FTZ R25, R30, R25 ;  /* 0x000000191e197221 */ /* 0x000fe20000010000 */
[----:B------:R-:W-:Y:S01]  /*59d0*/  MOV R20, R29 ;  /* 0x0000001d00147202 */ /* 0x000fe20000000f00 */
[----:B------:R-:W-:Y:S06]  /*59e0*/  BRA `(.L_x_544) ;  /* 0xfffffff800c47947 */ /* 0x000fec000383ffff */
.L_x_545:
        /* <DEDUP_REMOVED lines=9> */
.L_x_1599:


//--------------------- .text._ZN13group_norm_v218gn_bwd_cuda_kernelI13__nv_bfloat16Li320ELi3ELi16ELi40ELi1024ELb1ELb1ELi32ELi320ELi320ELi4ELb1ELi10ELb0ELb0ELNS_15WgradSyncMethodE3ENS_16CompileConditionILi1000EEEEEvPT_S6_S6_PKS5_S8_S8_S8_PKfflPfPj --------------------------
	.section	.text._ZN13group_norm_v218gn_bwd_cuda_kernelI13__nv_bfloat16Li320ELi3ELi16ELi40ELi1024ELb1ELb1ELi32ELi320ELi320ELi4ELb1ELi10ELb0ELb0ELNS_15WgradSyncMethodE3ENS_16CompileConditionILi1000EEEEEvPT_S6_S6_PKS5_S8_S8_S8_PKfflPfPj,"ax",@progbits
	.align	128
        .global         _ZN13group_norm_v218gn_bwd_cuda_kernelI13__nv_bfloat16Li320ELi3ELi16ELi40ELi1024ELb1ELb1ELi32ELi320ELi320ELi4ELb1ELi10ELb0ELb0ELNS_15WgradSyncMethodE3ENS_16CompileConditionILi1000EEEEEvPT_S6_S6_PKS5_S8_S8_S8_PKfflPfPj
        .type           _ZN13group_norm_v218gn_bwd_cuda_kernelI13__nv_bfloat16Li320ELi3ELi16ELi40ELi1024ELb1ELb1ELi32ELi320ELi320ELi4ELb1ELi10ELb0ELb0ELNS_15WgradSyncMethodE3ENS_16CompileConditionILi1000EEEEEvPT_S6_S6_PKS5_S8_S8_S8_PKfflPfPj,@function
        .size           _ZN13group_norm_v218gn_bwd_cuda_kernelI13__nv_bfloat16Li320ELi3ELi16ELi40ELi1024ELb1ELb1ELi32ELi320ELi320ELi4ELb1ELi10ELb0ELb0ELNS_15WgradSyncMethodE3ENS_16CompileConditionILi1000EEEEEvPT_S6_S6_PKS5_S8_S8_S8_PKfflPfPj,(.L_x_1600 - _ZN13group_norm_v218gn_bwd_cuda_kernelI13__nv_bfloat16Li320ELi3ELi16ELi40ELi1024ELb1ELb1ELi32ELi320ELi320ELi4ELb1ELi10ELb0ELb0ELNS_15WgradSyncMethodE3ENS_16CompileConditionILi1000EEEEEvPT_S6_S6_PKS5_S8_S8_S8_PKfflPfPj)
        .other          _ZN13group_norm_v218gn_bwd_cuda_kernelI13__nv_bfloat16Li320ELi3ELi16ELi40ELi1024ELb1ELb1ELi32ELi320ELi320ELi4ELb1ELi10ELb0ELb0ELNS_15WgradSyncMethodE3ENS_16CompileConditionILi1000EEEEEvPT_S6_S6_PKS5_S8_S8_S8_PKfflPfPj,@"STO_CUDA_ENTRY STV_DEFAULT"
_ZN13group_norm_v218gn_bwd_cuda_kernelI13__nv_bfloat16Li320ELi3ELi16ELi40ELi1024ELb1ELb1ELi32ELi320ELi320ELi4ELb1ELi10ELb0ELb0ELNS_15WgradSyncMethodE3ENS_16CompileConditionILi1000EEEEEvPT_S6_S6_PKS5_S8_S8_S8_PKfflPfPj:
.text._ZN13group_norm_v218gn_bwd_cuda_kernelI13__nv_bfloat16Li320ELi3ELi16ELi40ELi1024ELb1ELb1ELi32ELi320ELi320ELi4ELb1ELi10ELb0ELb0ELNS_15WgradSyncMethodE3ENS_16CompileConditionILi1000EEEEEvPT_S6_S6_PKS5_S8_S8_S8_PKfflPfPj:
        /* <DEDUP_REMOVED lines=30> */
.L_x_548:
[----:B0-----:R-:W2:Y:S04]  /*01e0*/  LD.E.STRONG.GPU R5, desc[UR14][R2.64+0x28] ;  /* 0x0000280e02057980 */ /* 0x001ea8000c10f900 */
[----:B--2---:R-:W-:Y:S01]  /*01f0*/  CCTL.IVALL ;  /* 0x00000000ff00798f */ /* 0x004fe20002000000 */
[----:B------:R-:W-:Y:S05]  /*0200*/  YIELD ;  /* 0x0000000000007946 */ /* 0x000fea0003800000 */
[----:B-----5:R-:W-:-:S04]  /*0210*/  LOP3.LUT R5, R5, R0, RZ, 0x3c, !PT ;  /* 0x0000000005057212 */ /* 0x020fc800078e3cff */
[----:B------:R-:W-:-:S13]  /*0220*/  ISETP.GT.AND P0, PT, R5, -0x1, PT ;  /* 0xffffffff0500780c */ /* 0x000fda0003f04270 */
[----:B------:R-:W-:Y:S05]  /*0230*/  @P0 BRA `(.L_x_548) ;  /* 0xfffffffc00e80947 */ /* 0x000fea000383ffff */
.L_x_547:
[----:B------:R-:W-:Y:S05]  /*0240*/  WARPSYNC.ALL ;  /* 0x0000000000007948 */ /* 0x000fea0003800000 */
[----:B------:R-:W-:Y:S06]  /*0250*/  BAR.SYNC.DEFER_BLOCKING 0x0 ;  /* 0x0000000000007b1d */ /* 0x000fec0000010000 */
[----:B------:R-:W-:Y:S05]  /*0260*/  BRA `(.L_x_549) ;  /* 0x0000004c00fc7947 */ /* 0x000fea0003800000 */
.L_x_546:
        /* <DEDUP_REMOVED lines=19> */
[----:B------:R-:W-:Y:S01]  /*03a0*/  LOP3.LUT R5, R5, 0xffff, RZ, 0xc0, !PT ;  /* 0x0000ffff05057812 */ /* 0x000fe200078ec0ff */
[----:B------:R-:W-:Y:S02]  /*03b0*/  UMOV UR4, URZ ;  /* 0x000000ff00047c82 */ /* 0x000fe40008000000 */
[----:B------:R-:W-:Y:S02]  /*03c0*/  STL [R1+0x44], RZ ;  /* 0x000044ff01007387 */ /* 0x000fe40000100800 */
[----:B------:R-:W-:-:S02]  /*03d0*/  IMAD R5, R5, 0x667, RZ ;  /* 0x0000066705057824 */ /* 0x000fc400078e02ff */
[----:B------:R-:W-:Y:S04]  /*03e0*/  STL [R1+0x54], RZ ;  /* 0x000054ff01007387 */ /* 0x000fe80000100800 */
[----:B------:R-:W-:Y:S04]  /*03f0*/  STL [R1+0x3c], RZ ;  /* 0x00003cff01007387 */ /* 0x000fe80000100800 */
[----:B------:R-:W-:Y:S04]  /*0400*/  STL [R1+0x4c], RZ ;  /* 0x00004cff01007387 */ /* 0x000fe80000100800 */
[----:B------:R-:W-:Y:S04]  /*0410*/  STL [R1+0x40], RZ ;  /* 0x000040ff01007387 */ /* 0x000fe80000100800 */
[----:B------:R-:W-:Y:S04]  /*0420*/  STL [R1+0x50], RZ ;  /* 0x000050ff01007387 */ /* 0x000fe80000100800 */
[----:B------:R-:W-:Y:S04]  /*0430*/  STL [R1+0x38], RZ ;  /* 0x000038ff01007387 */ /* 0x000fe80000100800 */
[----:B------:R-:W-:Y:S01]  /*0440*/  STL [R1+0x48], RZ ;  /* 0x000048ff01007387 */ /* 0x000fe20000100800 */
[----:B--2---:R-:W-:-:S02]  /*0450*/  PRMT R11, R7, 0x7632, R11 ;  /* 0x00007632070b7816 */ /* 0x004fc4000000000b */
[----:B------:R-:W-:Y:S02]  /*0460*/  SHF.L.U32 R2, R7, 0x10, RZ ;  /* 0x0000001007027819 */ /* 0x000fe400000006ff */
[----:B------:R-:W-:Y:S02]  /*0470*/  SHF.R.U32.HI R7, RZ, 0x10, R5 ;  /* 0x00000010ff077819 */ /* 0x000fe40000011605 */
[----:B------:R-:W-:Y:S02]  /*0480*/  PRMT R10, R6, 0x7632, R10 ;  /* 0x00007632060a7816 */ /* 0x000fe4000000000a */
[----:B---3--:R-:W-:Y:S01]  /*0490*/  PRMT R12, R8, 0x7632, R12 ;  /* 0x00007632080c7816 */ /* 0x008fe2000000000c */
[----:B------:R0:W-:Y:S01]  /*04a0*/  STL [R1+0xa0], R7 ;  /* 0x0000a00701007387 */ /* 0x0001e20000100800 */
[----:B------:R-:W-:Y:S02]  /*04b0*/  PRMT R13, R9, 0x7632, R13 ;  /* 0x00007632090d7816 */ /* 0x000fe4000000000d */
[----:B------:R-:W-:-:S02]  /*04c0*/  SHF.L.U32 R0, R6, 0x10, RZ ;  /* 0x0000001006007819 */ /* 0x000fc400000006ff */
[----:B------:R-:W-:Y:S02]  /*04d0*/  SHF.L.U32 R3, R8, 0x10, RZ ;  /* 0x0000001008037819 */ /* 0x000fe400000006ff */
[----:B------:R-:W-:Y:S02]  /*04e0*/  SHF.L.U32 R4, R9, 0x10, RZ ;  /* 0x0000001009047819 */ /* 0x000fe400000006ff */
[----:B------:R-:W-:Y:S02]  /*04f0*/  SHF.L.U32 R5, R10, 0x10, RZ ;  /* 0x000000100a057819 */ /* 0x000fe400000006ff */
[----:B------:R-:W-:Y:S02]  /*0500*/  SHF.L.U32 R6, R11, 0x10, RZ ;  /* 0x000000100b067819 */ /* 0x000fe400000006ff */
[----:B0-----:R-:W-:Y:S02]  /*0510*/  SHF.L.U32 R7, R12, 0x10, RZ ;  /* 0x000000100c077819 */ /* 0x001fe400000006ff */
[----:B------:R-:W-:-:S07]  /*0520*/  SHF.L.U32 R8, R13, 0x10, RZ ;  /* 0x000000100d087819 */ /* 0x000fce00000006ff */
.L_x_561:
[----:B-1----:R-:W2:Y:S01]  /*0530*/  LDL R16, [R1+0xa0] ;  /* 0x0000a00001107983 */ /* 0x002ea20000100800 */
[----:B------:R-:W0:Y:S01]  /*0540*/  S2UR UR8, SR_CTAID.Y ;  /* 0x00000000000879c3 */ /* 0x000e220000002600 */
[----:B------:R-:W-:Y:S01]  /*0550*/  USHF.R.U64 UR13, UR10, 0x1, UR5 ;  /* 0x000000010a0d7899 */ /* 0x000fe20008001205 */
[----:B------:R-:W-:Y:S01]  /*0560*/  HFMA2 R13, -RZ, RZ, 0, 0 ;  /* 0x00000000ff0d7431 */ /* 0x000fe200000001ff */
[----:B------:R-:W1:Y:S01]  /*0570*/  S2R R53, SR_TID.X ;  /* 0x0000000000357919 */ /* 0x000e620000002100 */
[----:B------:R-:W-:Y:S01]  /*0580*/  USHF.R.U32.HI UR6, URZ, 0x1, UR5 ;  /* 0x00000001ff067899 */ /* 0x000fe20008011605 */
[----:B------:R-:W3:Y:S02]  /*0590*/  LDCU.64 UR16, c[0x0][0x3b8] ;  /* 0x00007700ff1077ac */ /* 0x000ee40008000a00 */
[----:B------:R-:W-:Y:S01]  /*05a0*/  MOV R15, UR13 ;  /* 0x0000000d000f7c02 */ /* 0x000fe20008000f00 */
[----:B------:R-:W4:Y:S01]  /*05b0*/  S2UR UR18, SR_CTAID.X ;  /* 0x00000000001279c3 */ /* 0x000f220000002500 */
[----:B------:R-:W-:-:S02]  /*05c0*/  USHF.L.U32 UR9, UR13, 0x5, URZ ;  /* 0x000000050d097899 */ /* 0x000fc400080006ff */
[----:B------:R-:W-:Y:S01]  /*05d0*/  USHF.L.U64.HI UR12, UR13, 0x5, UR6 ;  /* 0x000000050d0c7899 */ /* 0x000fe20008010206 */
[----:B------:R-:W3:Y:S05]  /*05e0*/  LDCU.64 UR20, c[0x0][0x3a0] ;  /* 0x00007400ff1477ac */ /* 0x000eea0008000a00 */
[----:B------:R-:W-:Y:S01]  /*05f0*/  MOV R11, UR12 ;  /* 0x0000000c000b7c02 */ /* 0x000fe20008000f00 */
[----:B------:R-:W-:Y:S02]  /*0600*/  UIMAD UR6, UR6, 0xa0000, URZ ;  /* 0x000a0000060678a4 */ /* 0x000fe4000f8e02ff */
[----:B0-----:R-:W-:Y:S02]  /*0610*/  ULOP3.LUT UR11, UR8, 0x1, URZ, 0xc0, !UPT ;  /* 0x00000001080b7892 */ /* 0x001fe4000f8ec0ff */
[----:B----4-:R-:W-:Y:S01]  /*0620*/  USHF.L.U32 UR7, UR18, 0x5, URZ ;  /* 0x0000000512077899 */ /* 0x010fe200080006ff */
[----:B-1----:R-:W-:-:S05]  /*0630*/  LOP3.LUT R9, R53, 0xffff, RZ, 0xc0, !PT ;  /* 0x0000ffff35097812 */ /* 0x002fca00078ec0ff */
[----:B------:R-:W-:Y:S01]  /*0640*/  MOV R14, UR7 ;  /* 0x00000007000e7c02 */ /* 0x000fe20008000f00 */
        /* <DEDUP_REMOVED lines=17> */
[----:B------:R-:W0:Y:S01]  /*0760*/  LDCU.64 UR6, c[0x0][0x398] ;  /* 0x00007300ff0677ac */ /* 0x000e220008000a00 */
[C---:B------:R-:W-:Y:S02]  /*0770*/  SHF.L.U32 R22, R9.reuse, 0x1, RZ ;  /* 0x0000000109167819 */ /* 0x040fe400000006ff */
[----:B------:R-:W-:-:S03]  /*0780*/  SHF.L.U64.HI R14, R9, 0x1, R12 ;  /* 0x00000001090e7819 */ /* 0x000fc6000001020c */
[----:B------:R0:W-:Y:S01]  /*0790*/  STL [R1+0x94], R22 ;  /* 0x0000941601007387 */ /* 0x0001e20000100800 */
[----:B--2---:R-:W-:-:S03]  /*07a0*/  IMAD.WIDE.U32 R10, R16, 0x2, R10 ;  /* 0x00000002100a7825 */ /* 0x004fc600078e000a */
[----:B---3--:R-:W-:-:S04]  /*07b0*/  LEA R16, P0, R10, UR16, 0x2 ;  /* 0x000000100a107c11 */ /* 0x008fc8000f8010ff */
[----:B------:R-:W-:Y:S01]  /*07c0*/  LEA.HI.X R17, R10, UR17, R11, 0x2, P0 ;  /* 0x000000110a117c11 */ /* 0x000fe200080f140b */
[----:B------:R1:W-:Y:S01]  /*07d0*/  STL [R1+0x98], R14 ;  /* 0x0000980e01007387 */ /* 0x0003e20000100800 */
[----:B------:R-:W-:Y:S01]  /*07e0*/  IADD3 R36, P0, PT, R22, UR20, RZ ;  /* 0x0000001416247c10 */ /* 0x000fe2000ff1e0ff */
[----:B------:R-:W2:Y:S03]  /*07f0*/  LDCU.64 UR16, c[0x0][0x3c8] ;  /* 0x00007900ff1077ac */ /* 0x000ea60008000a00 */
[----:B------:R-:W3:Y:S01]  /*0800*/  LDG.E.64.CONSTANT R16, desc[UR14][R16.64] ;  /* 0x0000000e10107981 */ /* 0x000ee2000c1e9b00 */
[----:B------:R-:W-:-:S05]  /*0810*/  IADD3.X R37, PT, PT, R14, UR21, RZ, P0, !PT ;  /* 0x000000150e257c10 */ /* 0x000fca00087fe4ff */
[----:B------:R-:W4:Y:S01]  /*0820*/  LDG.E.64.CONSTANT R18, desc[UR14][R36.64] ;  /* 0x0000000e24127981 */ /* 0x000f22000c1e9b00 */
[----:B0-----:R-:W-:Y:S01]  /*0830*/  IADD3 R22, P0, PT, R22, UR6, RZ ;  /* 0x0000000616167c10 */ /* 0x001fe2000ff1e0ff */
[----:B------:R-:W3:Y:S02]  /*0840*/  LDCU UR6, c[0x0][0x3c0] ;  /* 0x00007800ff0677ac */ /* 0x000ee40008000800 */
[----:B------:R-:W2:Y:S01]  /*0850*/  LDG.E.64.CONSTANT R32, desc[UR14][R36.64+0x1400] ;  /* 0x0014000e24207981 */ /* 0x000ea2000c1e9b00 */
[----:B------:R-:W-:-:S03]  /*0860*/  IADD3.X R23, PT, PT, R14, UR7, RZ, P0, !PT ;  /* 0x000000070e177c10 */ /* 0x000fc600087fe4ff */
[----:B------:R-:W2:Y:S04]  /*0870*/  LDG.E.64.CONSTANT R20, desc[UR14][R36.64+0x2800] ;  /* 0x0028000e24147981 */ /* 0x000ea8000c1e9b00 */
[----:B------:R-:W2:Y:S04]  /*0880*/  LDG.E.64.CONSTANT R24, desc[UR14][R22.64] ;  /* 0x0000000e16187981 */ /* 0x000ea8000c1e9b00 */
[----:B------:R-:W2:Y:S04]  /*0890*/  LDG.E.64.CONSTANT R30, desc[UR14][R36.64+0x3c00] ;  /* 0x003c000e241e7981 */ /* 0x000ea8000c1e9b00 */
[----:B------:R-:W2:Y:S01]  /*08a0*/  LDG.E.64.CONSTANT R10, desc[UR14][R36.64+0x5000] ;  /* 0x0050000e240a7981 */ /* 0x000ea2000c1e9b00 */
[----:B------:R-:W0:Y:S01]  /*08b0*/  S2R R61, SR_CgaCtaId ;  /* 0x00000000003d7919 */ /* 0x000e220000008800 */
[----:B------:R-:W-:-:S02]  /*08c0*/  MOV R57, 0x400 ;  /* 0x0000040000397802 */ /* 0x000fc40000000f00 */
[----:B------:R-:W2:Y:S02]  /*08d0*/  LDG.E.64.CONSTANT R26, desc[UR14][R22.64+0x1400] ;  /* 0x0014000e161a7981 */ /* 0x000ea4000c1e9b00 */
[----:B------:R-:W-:Y:S02]  /*08e0*/  IADD3 R57, PT, PT, R57, 0x2800, RZ ;  /* 0x0000280039397810 */ /* 0x000fe40007ffe0ff */
[----:B------:R-:W2:Y:S04]  /*08f0*/  LDG.E.64.CONSTANT R34, desc[UR14][R22.64+0x2800] ;  /* 0x0028000e16227981 */ /* 0x000ea8000c1e9b00 */
[----:B------:R-:W2:Y:S04]  /*0900*/  LDG.E.64.CONSTANT R38, desc[UR14][R22.64+0x3c00] ;  /* 0x003c000e16267981 */ /* 0x000ea8000c1e9b00 */
[----:B------:R-:W2:Y:S01]  /*0910*/  LDG.E.64.CONSTANT R42, desc[UR14][R36.64+0x6400] ;  /* 0x0064000e242a7981 */ /* 0x000ea2000c1e9b00 */
[----:B---3--:R-:W-:-:S06]  /*0920*/  FADD.FTZ R9, R17, UR6 ;  /* 0x0000000611097e21 */ /* 0x008fcc0008010000 */
[----:B------:R-:W1:Y:S01]  /*0930*/  MUFU.RSQ R9, R9 ;  /* 0x0000000900097308 */ /* 0x000e620000001400 */
[----:B----4-:R-:W-:-:S05]  /*0940*/  SHF.L.U32 R13, R18, 0x10, RZ ;  /* 0x00000010120d7819 */ /* 0x010fca00000006ff */
[C---:B------:R-:W-:Y:S01]  /*0950*/  FADD.FTZ R12, -R16.reuse, R13 ;  /* 0x0000000d100c7221 */ /* 0x040fe20000010100 */
[----:B------:R-:W-:Y:S01]  /*0960*/  SHF.L.U32 R13, R19, 0x10, RZ ;  /* 0x00000010130d7819 */ /* 0x000fe200000006ff */
[----:B--2---:R-:W-:Y:S02]  /*0970*/  STL [R1+0xf0], R25 ;  /* 0x0000f01901007387 */ /* 0x004fe40000100800 */
[C---:B-1----:R-:W-:Y:S02]  /*0980*/  FMUL.FTZ R14, R9.reuse, R12 ;  /* 0x0000000c090e7220 */ /* 0x042fe40000410000 */
[----:B------:R-:W-:Y:S01]  /*0990*/  FADD.FTZ R12, -R16, R13 ;  /* 0x0000000d100c7221 */ /* 0x000fe20000010100 */
[----:B------:R-:W-:Y:S01]  /*09a0*/  SHF.L.U32 R13, R32, 0x10, RZ ;  /* 0x00000010200d7819 */ /* 0x000fe200000006ff */
[----:B-----5:R-:W-:Y:S01]  /*09b0*/  FFMA.FTZ R52, R0, R14, R3 ;  /* 0x0000000e00347223 */ /* 0x020fe20000010003 */
[----:B------:R1:W-:Y:S02]  /*09c0*/  STL [R1+0x5c], R14 ;  /* 0x00005c0e01007387 */ /* 0x0003e40000100800 */
[----:B-1----:R-:W-:Y:S01]  /*09d0*/  FMUL.FTZ R14, R9, R12 ;  /* 0x0000000c090e7220 */ /* 0x002fe20000410000 */
[----:B------:R-:W-:Y:S01]  /*09e0*/  FADD.FTZ R12, -R16, R13 ;  /* 0x0000000d100c7221 */ /* 0x000fe20000010100 */
[----:B------:R-:W-:-:S02]  /*09f0*/  SHF.L.U32 R13, R33, 0x10, RZ ;  /* 0x00000010210d7819 */ /* 0x000fc400000006ff */
[----:B------:R-:W-:Y:S01]  /*0a00*/  FFMA.FTZ R48, R2, R14, R4 ;  /* 0x0000000e02307223 */ /* 0x000fe20000010004 */
[----:B------:R1:W-:Y:S02]  /*0a10*/  STL [R1+0x70], R14 ;  /* 0x0000700e01007387 */ /* 0x0003e40000100800 */
[----:B-1----:R-:W-:Y:S01]  /*0a20*/  FMUL.FTZ R14, R9, R12 ;  /* 0x0000000c090e7220 */ /* 0x002fe20000410000 */
[----:B------:R-:W-:Y:S01]  /*0a30*/  FADD.FTZ R12, -R16, R13 ;  /* 0x0000000d100c7221 */ /* 0x000fe20000010100 */
[----:B------:R-:W-:-:S03]  /*0a40*/  SHF.L.U32 R13, R20, 0x10, RZ ;  /* 0x00000010140d7819 */ /* 0x000fc600000006ff */
[C---:B------:R-:W-:Y:S02]  /*0a50*/  FMUL.FTZ R17, R9.reuse, R12 ;  /* 0x0000000c09117220 */ /* 0x040fe40000410000 */
[----:B------:R-:W-:Y:S01]  /*0a60*/  FADD.FTZ R12, -R16, R13 ;  /* 0x0000000d100c7221 */ /* 0x000fe20000010100 */
[----:B------:R-:W-:Y:S03]  /*0a70*/  STL [R1+0x74], R14 ;  /* 0x0000740e01007387 */ /* 0x000fe60000100800 */
[----:B------:R-:W-:Y:S01]  /*0a80*/  FMUL.FTZ R12, R9, R12 ;  /* 0x0000000c090c7220 */ /* 0x000fe20000410000 */
[----:B------:R-:W-:Y:S01]  /*0a90*/  STL [R1+0x80], R17 ;  /* 0x0000801101007387 */ /* 0x000fe20000100800 */
[----:B------:R-:W-:Y:S02]  /*0aa0*/  SHF.L.U32 R13, R21, 0x10, RZ ;  /* 0x00000010150d7819 */ /* 0x000fe400000006ff */
[----:B------:R-:W-:Y:S01]  /*0ab0*/  FFMA.FTZ R29, R0, R12, R3 ;  /* 0x0000000c001d7223 */ /* 0x000fe20000010003 */
[----:B------:R1:W-:Y:S02]  /*0ac0*/  STL [R1+0x8c], R12 ;  /* 0x00008c0c01007387 */ /* 0x0003e40000100800 */
[----:B------:R-:W-:Y:S01]  /*0ad0*/  FADD.FTZ R13, -R16, R13 ;  /* 0x0000000d100d7221 */ /* 0x000fe20000010100 */
[----:B-1----:R-:W-:Y:S01]  /*0ae0*/  SHF.L.U32 R12, R30, 0x10, RZ ;  /* 0x000000101e0c7819 */ /* 0x002fe200000006ff */
[----:B------:R-:W-:-:S02]  /*0af0*/  FFMA.FTZ R28, R2, R17, R4 ;  /* 0x00000011021c7223 */ /* 0x000fc40000010004 */
[----:B------:R-:W-:Y:S02]  /*0b00*/  FMUL.FTZ R13, R9, R13 ;  /* 0x0000000d090d7220 */ /* 0x000fe40000410000 */
[----:B------:R-:W-:-:S04]  /*0b10*/  FADD.FTZ R12, -R16, R12 ;  /* 0x0000000c100c7221 */ /* 0x000fc80000010100 */
[----:B------:R-:W-:Y:S01]  /*0b20*/  FMUL.FTZ R17, R9, R12 ;  /* 0x0000000c09117220 */ /* 0x000fe20000410000 */
[----:B------:R-:W-:Y:S01]  /*0b30*/  STL [R1+0x90], R13 ;  /* 0x0000900d01007387 */ /* 0x000fe20000100800 */
[----:B------:R-:W-:Y:S01]  /*0b40*/  FMUL.FTZ R56, R52, -1.4426950216293334961 ;  /* 0xbfb8aa3b34387820 */ /* 0x000fe20000410000 */
[----:B------:R-:W-:Y:S01]  /*0b50*/  SHF.L.U32 R44, R31, 0x10, RZ ;  /* 0x000000101f2c7819 */ /* 0x000fe200000006ff */
[----:B------:R-:W-:Y:S01]  /*0b60*/  FFMA.FTZ R41, R0, R17, R3 ;  /* 0x0000001100297223 */ /* 0x000fe20000010003 */
[----:B------:R1:W-:Y:S03]  /*0b70*/  STL [R1+0x88], R17 ;  /* 0x0000881101007387 */ /* 0x0003e60000100800 */
[----:B------:R-:W-:Y:S01]  /*0b80*/  FADD.FTZ R44, -R16, R44 ;  /* 0x0000002c102c7221 */ /* 0x000fe20000010100 */
[----:B------:R-:W2:Y:S01]  /*0b90*/  MUFU.EX2 R56, R56 ;  /* 0x0000003800387308 */ /* 0x000ea20000000800 */
[----:B-1----:R-:W-:-:S02]  /*0ba0*/  SHF.L.U32 R17, R10, 0x10, RZ ;  /* 0x000000100a117819 */ /* 0x002fc400000006ff */
[----:B------:R-:W-:Y:S01]  /*0bb0*/  PRMT R10, R18, 0x7632, R10 ;  /* 0x00007632120a7816 */ /* 0x000fe2000000000a */
[----:B------:R-:W-:-:S03]  /*0bc0*/  FMUL.FTZ R55, R48, -1.4426950216293334961 ;  /* 0xbfb8aa3b30377820 */ /* 0x000fc60000410000 */
[----:B------:R-:W-:Y:S01]  /*0bd0*/  SHF.L.U32 R54, R10, 0x10, RZ ;  /* 0x000000100a367819 */ /* 0x000fe200000006ff */
[----:B------:R-:W-:-:S04]  /*0be0*/  FMUL.FTZ R25, R9, R44 ;  /* 0x0000002c09197220 */ /* 0x000fc80000410000 */
[----:B------:R-:W-:Y:S01]  /*0bf0*/  FADD.FTZ R54, -R16, R54 ;  /* 0x0000003610367221 */ /* 0x000fe20000010100 */
[----:B------:R-:W1:Y:S01]  /*0c00*/  MUFU.EX2 R55, R55 ;  /* 0x0000003700377308 */ /* 0x000e620000000800 */
[----:B------:R3:W-:Y:S01]  /*0c10*/  STL [R1+0x84], R25 ;  /* 0x0000841901007387 */ /* 0x0007e20000100800 */
[----:B------:R-:W-:Y:S01]  /*0c20*/  FFMA.FTZ R44, R2, R25, R4 ;  /* 0x00000019022c7223 */ /* 0x000fe20000010004 */
[----:B--2---:R-:W-:Y:S01]  /*0c30*/  FADD.FTZ R56, R56, 1 ;  /* 0x3f80000038387421 */ /* 0x004fe20000010000 */
[----:B---3--:R-:W-:-:S04]  /*0c40*/  FMUL.FTZ R25, R9, R54 ;  /* 0x0000003609197220 */ /* 0x008fc80000410000 */
[----:B------:R-:W-:Y:S01]  /*0c50*/  FFMA.FTZ R59, R5, R25, R7 ;  /* 0x00000019053b7223 */ /* 0x000fe20000010007 */
[----:B------:R-:W-:-:S03]  /*0c60*/  PRMT R10, R32, 0x7632, R10 ;  /* 0x00007632200a7816 */ /* 0x000fc6000000000a */
[----:B------:R-:W-:Y:S01]  /*0c70*/  FMUL.FTZ R58, R59, -1.4426950216293334961 ;  /* 0xbfb8aa3b3b3a7820 */ /* 0x000fe20000410000 */
[----:B0-----:R-:W-:Y:S02]  /*0c80*/  LEA R32, R61, R57, 0x18 ;  /* 0x000000393d207211 */ /* 0x001fe400078ec0ff */
[----:B------:R0:W-:Y:S01]  /*0c90*/  MUFU.RCP R57, R56 ;  /* 0x0000003800397308 */ /* 0x0001e20000001000 */
[----:B------:R-:W-:Y:S01]  /*0ca0*/  SHF.L.U32 R18, R11, 0x10, RZ ;  /* 0x000000100b127819 */ /* 0x000fe200000006ff */
[----:B-1----:R-:W-:Y:S01]  /*0cb0*/  FADD.FTZ R55, R55, 1 ;  /* 0x3f80000037377421 */ /* 0x002fe20000010000 */
[----:B------:R-:W-:-:S05]  /*0cc0*/  PRMT R19, R19, 0x7632, R19 ;  /* 0x0000763213137816 */ /* 0x000fca0000000013 */
[----:B------:R-:W1:Y:S01]  /*0cd0*/  MUFU.EX2 R58, R58 ;  /* 0x0000003a003a7308 */ /* 0x000e620000000800 */
[----:B0-----:R-:W-:Y:S02]  /*0ce0*/  LOP3.LUT R56, R53, 0xffff, RZ, 0xc0, !PT ;  /* 0x0000ffff35387812 */ /* 0x001fe400078ec0ff */
[----:B------:R-:W-:Y:S01]  /*0cf0*/  SHF.L.U32 R53, R10, 0x10, RZ ;  /* 0x000000100a357819 */ /* 0x000fe200000006ff */
[----:B------:R-:W-:Y:S02]  /*0d00*/  FADD.FTZ R17, -R16, R17 ;  /* 0x0000001110117221 */ /* 0x000fe40000010100 */
[----:B------:R-:W-:Y:S02]  /*0d10*/  IMAD R32, R56, 0x28, R32 ;  /* 0x0000002838207824 */ /* 0x000fe400078e0220 */
[C---:B------:R-:W-:Y:S01]  /*0d20*/  FADD.FTZ R18, -R16.reuse, R18 ;  /* 0x0000001210127221 */ /* 0x040fe20000010100 */
[C---:B------:R-:W-:Y:S01]  /*0d30*/  FADD.FTZ R56, -R16.reuse, R53 ;  /* 0x0000003510387221 */ /* 0x040fe20000010100 */
[----:B------:R-:W-:Y:S01]  /*0d40*/  SHF.L.U32 R19, R19, 0x10, RZ ;  /* 0x0000001013137819 */ /* 0x000fe200000006ff */
[----:B------:R1:W0:Y:S01]  /*0d50*/  MUFU.RCP R53, R55 ;  /* 0x0000003700357308 */ /* 0x0002220000001000 */
[C---:B------:R-:W-:Y:S01]  /*0d60*/  FMUL.FTZ R17, R9.reuse, R17 ;  /* 0x0000001109117220 */ /* 0x040fe20000410000 */
[----:B------:R-:W-:Y:S01]  /*0d70*/  FMUL.FTZ R18, R9, R18 ;  /* 0x0000001209127220 */ /* 0x000fe20000410000 */
[----:B------:R-:W-:Y:S01]  /*0d80*/  PRMT R61, R33, 0x7632, R61 ;  /* 0x00007632213d7816 */ /* 0x000fe2000000003d */
[----:B------:R-:W-:-:S02]  /*0d90*/  FADD.FTZ R19, -R16, R19 ;  /* 0x0000001310137221 */ /* 0x000fc40000010100 */
[----:B------:R-:W-:Y:S01]  /*0da0*/  STL [R1+0x7c], R17 ;  /* 0x00007c1101007387 */ /* 0x000fe20000100800 */
[----:B------:R-:W-:Y:S01]  /*0db0*/  SHF.L.U32 R61, R61, 0x10, RZ ;  /* 0x000000103d3d7819 */ /* 0x000fe200000006ff */
[----:B------:R-:W-:Y:S02]  /*0dc0*/  FMUL.FTZ R19, R9, R19 ;  /* 0x0000001309137220 */ /* 0x000fe40000410000 */
[----:B------:R-:W-:Y:S01]  /*0dd0*/  STL [R1+0x78], R18 ;  /* 0x0000781201007387 */ /* 0x000fe20000100800 */
[----:B-1----:R-:W-:Y:S01]  /*0de0*/  FADD.FTZ R55, R58, 1 ;  /* 0x3f8000003a377421 */ /* 0x002fe20000010000 */
[----:B------:R-:W-:Y:S02]  /*0df0*/  FADD.FTZ R58, -R57, 1 ;  /* 0x3f800000393a7421 */ /* 0x000fe40000010100 */
[----:B------:R1:W-:Y:S01]  /*0e00*/  STL [R1+0x6c], R25 ;  /* 0x00006c1901007387 */ /* 0x0003e20000100800 */
[----:B------:R-:W-:Y:S01]  /*0e10*/  PRMT R10, R20, 0x7632, R10 ;  /* 0x00007632140a7816 */ /* 0x000fe2000000000a */
[----:B------:R-:W-:Y:S01]  /*0e20*/  FADD.FTZ R20, -R16, R61 ;  /* 0x0000003d10147221 */ /* 0x000fe20000010100 */
[----:B------:R-:W-:Y:S01]  /*0e30*/  LEA R32, R51, R32, 0x3 ;  /* 0x0000002033207211 */ /* 0x000fe200078e18ff */
[----:B------:R-:W-:Y:S01]  /*0e40*/  STL [R1+0x68], R19 ;  /* 0x0000681301007387 */ /* 0x000fe20000100800 */
[----:B------:R-:W-:Y:S01]  /*0e50*/  FFMA.FTZ R52, R52, R58, 1 ;  /* 0x3f80000034347423 */ /* 0x000fe2000001003a */
[----:B-1----:R-:W-:Y:S01]  /*0e60*/  FMUL.FTZ R25, R9, R56 ;  /* 0x0000003809197220 */ /* 0x002fe20000410000 */
[----:B0-----:R-:W-:-:S03]  /*0e70*/  FADD.FTZ R58, -R53, 1 ;  /* 0x3f800000353a7421 */ /* 0x001fc60000010100 */
[----:B------:R-:W-:Y:S01]  /*0e80*/  FFMA.FTZ R51, R5, R25, R7 ;  /* 0x0000001905337223 */ /* 0x000fe20000010007 */
[----:B------:R0:W-:Y:S04]  /*0e90*/  STL [R1+0x64], R25 ;  /* 0x0000641901007387 */ /* 0x0001e80000100800 */
[----:B------:R1:W-:Y:S01]  /*0ea0*/  STL [R1+0x9c], R32 ;  /* 0x00009c2001007387 */ /* 0x0003e20000100800 */
[----:B0-----:R-:W-:Y:S01]  /*0eb0*/  FMUL.FTZ R25, R9, R20 ;  /* 0x0000001409197220 */ /* 0x001fe20000410000 */
[----:B------:R-:W-:Y:S01]  /*0ec0*/  FFMA.FTZ R20, R48, R58, 1 ;  /* 0x3f80000030147423 */ /* 0x000fe2000001003a */
[----:B------:R-:W-:Y:S02]  /*0ed0*/  FFMA.FTZ R40, R2, R13, R4 ;  /* 0x0000000d02287223 */ /* 0x000fe40000010004 */
[----:B------:R-:W2:Y:S01]  /*0ee0*/  LDG.E.64.CONSTANT R12, desc[UR14][R22.64+0x5000] ;  /* 0x0050000e160c7981 */ /* 0x000ea2000c1e9b00 */
[----:B------:R-:W-:-:S03]  /*0ef0*/  MOV R58, R25 ;  /* 0x00000019003a7202 */ /* 0x000fc60000000f00 */
[----:B------:R0:W-:Y:S01]  /*0f00*/  STL [R1+0x60], R25 ;  /* 0x0000601901007387 */ /* 0x0001e20000100800 */
[----:B------:R-:W-:-:S03]  /*0f10*/  FFMA.FTZ R47, R0, R14, R3 ;  /* 0x0000000e002f7223 */ /* 0x000fc60000010003 */
[----:B------:R-:W3:Y:S01]  /*0f20*/  LDG.E.64.CONSTANT R14, desc[UR14][R36.64+0x7800] ;  /* 0x0078000e240e7981 */ /* 0x000ee2000c1e9b00 */
[----:B------:R-:W-:-:S03]  /*0f30*/  FFMA.FTZ R19, R6, R19, R8 ;  /* 0x0000001306137223 */ /* 0x000fc60000010008 */
[----:B-1----:R-:W4:Y:S04]  /*0f40*/  LDG.E.64.CONSTANT R32, desc[UR14][R22.64+0x6400] ;  /* 0x0064000e16207981 */ /* 0x002f28000c1e9b00 */
[----:B0-----:R-:W2:Y:S01]  /*0f50*/  LDL.LU R25, [R1+0xf0] ;  /* 0x0000f00001197983 */ /* 0x001ea20000300800 */
[----:B------:R-:W-:Y:S01]  /*0f60*/  FMUL.FTZ R54, R19, -1.4426950216293334961 ;  /* 0xbfb8aa3b13367820 */ /* 0x000fe20000410000 */
[----:B------:R-:W-:Y:S01]  /*0f70*/  FMUL.FTZ R50, R47, -1.4426950216293334961 ;  /* 0xbfb8aa3b2f327820 */ /* 0x000fe20000410000 */
[----:B------:R-:W-:Y:S01]  /*0f80*/  FMUL.FTZ R57, R57, R52 ;  /* 0x0000003439397220 */ /* 0x000fe20000410000 */
[----:B------:R-:W4:Y:S03]  /*0f90*/  LDG.E.64.CONSTANT R36, desc[UR14][R36.64+0x8c00] ;  /* 0x008c000e24247981 */ /* 0x000f26000c1e9b00 */
[----:B------:R-:W0:Y:S01]  /*0fa0*/  MUFU.EX2 R54, R54 ;  /* 0x0000003600367308 */ /* 0x000e220000000800 */
[----:B------:R-:W-:Y:S01]  /*0fb0*/  FFMA.FTZ R52, R6, R58, R8 ;  /* 0x0000003a06347223 */ /* 0x000fe20000010008 */
[----:B------:R-:W-:-:S06]  /*0fc0*/  SHF.L.U32 R61, R10, 0x10, RZ ;  /* 0x000000100a3d7819 */ /* 0x000fcc00000006ff */
[----:B------:R-:W-:Y:S01]  /*0fd0*/  MUFU.EX2 R50, R50 ;  /* 0x0000003200327308 */ /* 0x000fe20000000800 */
[----:B0-----:R-:W-:-:S07]  /*0fe0*/  FADD.FTZ R54, R54, 1 ;  /* 0x3f80000036367421 */ /* 0x001fce0000010000 */
[----:B------:R0:W1:Y:S01]  /*0ff0*/  MUFU.RCP R58, R54 ;  /* 0x00000036003a7308 */ /* 0x0000620000001000 */
[----:B------:R-:W-:Y:S01]  /*1000*/  FMUL.FTZ R49, R28, -1.4426950216293334961 ;  /* 0xbfb8aa3b1c317820 */ /* 0x000fe20000410000 */
[----:B------:R-:W-:Y:S01]  /*1010*/  FMUL.FTZ R56, R51, -1.4426950216293334961 ;  /* 0xbfb8aa3b33387820 */ /* 0x000fe20000410000 */
[----:B------:R-:W-:-:S05]  /*1020*/  FADD.FTZ R61, -R16, R61 ;  /* 0x0000003d103d7221 */ /* 0x000fca0000010100 */
[----:B------:R-:W1:Y:S01]  /*1030*/  MUFU.RCP R55, R55 ;  /* 0x0000003700377308 */ /* 0x000e620000001000 */
[----:B------:R-:W-:Y:S01]  /*1040*/  FMUL.FTZ R20, R53, R20 ;  /* 0x0000001435147220 */ /* 0x000fe20000410000 */
[----:B0-----:R-:W-:Y:S01]  /*1050*/  FMUL.FTZ R54, R9, R61 ;  /* 0x0000003d09367220 */ /* 0x001fe20000410000 */
[----:B------:R-:W-:-:S05]  /*1060*/  FMUL.FTZ R53, R52, -1.4426950216293334961 ;  /* 0xbfb8aa3b34357820 */ /* 0x000fca0000410000 */
[----:B------:R-:W0:Y:S01]  /*1070*/  MUFU.EX2 R49, R49 ;  /* 0x0000003100317308 */ /* 0x000e220000000800 */
[----:B-1----:R-:W-:Y:S01]  /*1080*/  FADD.FTZ R61, -R58, 1 ;  /* 0x3f8000003a3d7421 */ /* 0x002fe20000010100 */
[----:B------:R-:W-:-:S06]  /*1090*/  FADD.FTZ R50, R50, 1 ;  /* 0x3f80000032327421 */ /* 0x000fcc0000010000 */
[----:B------:R-:W1:Y:S01]  /*10a0*/  MUFU.EX2 R56, R56 ;  /* 0x0000003800387308 */ /* 0x000e620000000800 */
[----:B------:R-:W-:Y:S01]  /*10b0*/  FFMA.FTZ R19, R19, R61, 1 ;  /* 0x3f80000013137423 */ /* 0x000fe2000001003d */
[----:B------:R-:W-:-:S03]  /*10c0*/  FADD.FTZ R48, -R55, 1 ;  /* 0x3f80000037307421 */ /* 0x000fc60000010100 */
[----:B------:R-:W-:-:S03]  /*10d0*/  FMUL.FTZ R58, R58, R19 ;  /* 0x000000133a3a7220 */ /* 0x000fc60000410000 */
[----:B------:R-:W1:Y:S01]  /*10e0*/  MUFU.EX2 R53, R53 ;  /* 0x0000003500357308 */ /* 0x000e620000000800 */
[----:B------:R-:W-:Y:S01]  /*10f0*/  SHF.L.U32 R19, R24, 0x10, RZ ;  /* 0x0000001018137819 */ /* 0x000fe200000006ff */
[----:B------:R-:W-:Y:S01]  /*1100*/  FFMA.FTZ R59, R59, R48, 1 ;  /* 0x3f8000003b3b7423 */ /* 0x000fe20000010030 */
[----:B------:R-:W-:-:S05]  /*1110*/  PRMT R24, R21, 0x7632, R24 ;  /* 0x0000763215187816 */ /* 0x000fca0000000018 */
[----:B------:R-:W-:Y:S01]  /*1120*/  MUFU.RCP R50, R50 ;  /* 0x0000003200327308 */ /* 0x000fe20000001000 */
[C---:B------:R-:W-:Y:S01]  /*1130*/  PRMT R10, R24.reuse, 0x7632, R10 ;  /* 0x00007632180a7816 */ /* 0x040fe2000000000a */
[----:B------:R-:W-:Y:S01]  /*1140*/  FMUL.FTZ R59, R55, R59 ;  /* 0x0000003b373b7220 */ /* 0x000fe20000410000 */
[----:B------:R-:W-:Y:S01]  /*1150*/  SHF.L.U32 R24, R24, 0x10, RZ ;  /* 0x0000001018187819 */ /* 0x000fe200000006ff */
[----:B0-----:R-:W-:Y:S01]  /*1160*/  FADD.FTZ R49, R49, 1 ;  /* 0x3f80000031317421 */ /* 0x001fe20000010000 */
[----:B-1----:R-:W-:Y:S01]  /*1170*/  FADD.FTZ R55, R56, 1 ;  /* 0x3f80000038377421 */ /* 0x002fe20000010000 */
[----:B------:R-:W-:Y:S01]  /*1180*/  FMUL.FTZ R45, R40, -1.4426950216293334961 ;  /* 0xbfb8aa3b282d7820 */ /* 0x000fe20000410000 */
[----:B------:R-:W-:Y:S01]  /*1190*/  FMUL.FTZ R21, R19, R57 ;  /* 0x0000003913157220 */ /* 0x000fe20000410000 */
[----:B------:R-:W-:Y:S01]  /*11a0*/  FADD.FTZ R24, -R16, R24 ;  /* 0x0000001810187221 */ /* 0x000fe20000010100 */
[----:B------:R-:W-:Y:S01]  /*11b0*/  SHF.L.U32 R56, R10, 0x10, RZ ;  /* 0x000000100a387819 */ /* 0x000fe200000006ff */
[----:B------:R-:W-:Y:S01]  /*11c0*/  FFMA.FTZ R48, R5, R54, R7 ;  /* 0x0000003605307223 */ /* 0x000fe20000010007 */
[----:B------:R-:W0:Y:S01]  /*11d0*/  MUFU.RCP R49, R49 ;  /* 0x0000003100317308 */ /* 0x000e220000001000 */
[----:B------:R-:W-:Y:S01]  /*11e0*/  FADD.FTZ R53, R53, 1 ;  /* 0x3f80000035357421 */ /* 0x000fe20000010000 */
[----:B------:R-:W-:Y:S01]  /*11f0*/  FMUL.FTZ R61, R9, R24 ;  /* 0x00000018093d7220 */ /* 0x000fe20000410000 */
[----:B------:R1:W-:Y:S05]  /*1200*/  STL [R1+0x58], R54 ;  /* 0x0000583601007387 */ /* 0x0003ea0000100800 */
[----:B------:R-:W-:Y:S01]  /*1210*/  MUFU.RCP R55, R55 ;  /* 0x0000003700377308 */ /* 0x000fe20000001000 */
[----:B-1----:R-:W-:-:S07]  /*1220*/  FMUL.FTZ R54, R48, -1.4426950216293334961 ;  /* 0xbfb8aa3b30367820 */ /* 0x002fce0000410000 */
[----:B------:R-:W1:Y:S01]  /*1230*/  MUFU.EX2 R45, R45 ;  /* 0x0000002d002d7308 */ /* 0x000e620000000800 */
[----:B0-----:R-:W-:-:S07]  /*1240*/  FADD.FTZ R57, -R49, 1 ;  /* 0x3f80000031397421 */ /* 0x001fce0000010100 */
[----:B------:R-:W0:Y:S01]  /*1250*/  MUFU.EX2 R54, R54 ;  /* 0x0000003600367308 */ /* 0x000e220000000800 */
[----:B------:R-:W-:Y:S01]  /*1260*/  FMUL.FTZ R46, R29, -1.4426950216293334961 ;  /* 0xbfb8aa3b1d2e7820 */ /* 0x000fe20000410000 */
[----:B------:R-:W-:Y:S01]  /*1270*/  PRMT R10, R30, 0x7632, R10 ;  /* 0x000076321e0a7816 */ /* 0x000fe2000000000a */
[----:B------:R-:W-:Y:S01]  /*1280*/  FFMA.FTZ R28, R28, R57, 1 ;  /* 0x3f8000001c1c7423 */ /* 0x000fe20000010039 */
[----:B-1----:R-:W-:-:S04]  /*1290*/  FADD.FTZ R45, R45, 1 ;  /* 0x3f8000002d2d7421 */ /* 0x002fc80000010000 */
[----:B------:R-:W1:Y:S01]  /*12a0*/  MUFU.EX2 R46, R46 ;  /* 0x0000002e002e7308 */ /* 0x000e620000000800 */
[----:B------:R-:W-:-:S07]  /*12b0*/  FMUL.FTZ R49, R49, R28 ;  /* 0x0000001c31317220 */ /* 0x000fce0000410000 */
[----:B------:R0:W-:Y:S02]  /*12c0*/  MUFU.RCP R30, R45 ;  /* 0x0000002d001e7308 */ /* 0x0001e40000001000 */
[----:B0-----:R-:W-:Y:S02]  /*12d0*/  SHF.L.U32 R45, R10, 0x10, RZ ;  /* 0x000000100a2d7819 */ /* 0x001fe400000006ff */
[----:B------:R-:W-:Y:S01]  /*12e0*/  PRMT R10, R31, 0x7632, R10 ;  /* 0x000076321f0a7816 */ /* 0x000fe2000000000a */
[----:B------:R-:W-:-:S06]  /*12f0*/  FADD.FTZ R31, R54, 1 ;  /* 0x3f800000361f7421 */ /* 0x000fcc0000010000 */
[----:B------:R-:W-:Y:S01]  /*1300*/  MUFU.RCP R31, R31 ;  /* 0x0000001f001f7308 */ /* 0x000fe20000001000 */
[----:B-1----:R-:W-:Y:S01]  /*1310*/  FADD.FTZ R46, R46, 1 ;  /* 0x3f8000002e2e7421 */ /* 0x002fe20000010000 */
[----:B------:R0:W-:Y:S01]  /*1320*/  STL [R1+0x34], R61 ;  /* 0x0000343d01007387 */ /* 0x0001e20000100800 */
[----:B------:R-:W-:-:S05]  /*1330*/  FADD.FTZ R45, -R16, R45 ;  /* 0x0000002d102d7221 */ /* 0x000fca0000010100 */
[----:B------:R-:W1:Y:S01]  /*1340*/  MUFU.RCP R46, R46 ;  /* 0x0000002e002e7308 */ /* 0x000e620000001000 */
[----:B------:R-:W-:Y:S01]  /*1350*/  FMUL.FTZ R60, R44, -1.4426950216293334961 ;  /* 0xbfb8aa3b2c3c7820 */ /* 0x000fe20000410000 */
[----:B------:R-:W-:-:S06]  /*1360*/  FFMA.FTZ R17, R0, R17, R3 ;  /* 0x0000001100117223 */ /* 0x000fcc0000010003 */
[----:B------:R-:W-:Y:S01]  /*1370*/  MUFU.EX2 R60, R60 ;  /* 0x0000003c003c7308 */ /* 0x000fe20000000800 */
[----:B-1----:R-:W-:-:S04]  /*1380*/  FADD.FTZ R54, -R46, 1 ;  /* 0x3f8000002e367421 */ /* 0x002fc80000010100 */
[----:B------:R-:W-:-:S04]  /*1390*/  FFMA.FTZ R29, R29, R54, 1 ;  /* 0x3f8000001d1d7423 */ /* 0x000fc80000010036 */
[----:B------:R-:W-:Y:S01]  /*13a0*/  FMUL.FTZ R29, R46, R29 ;  /* 0x0000001d2e1d7220 */ /* 0x000fe20000410000 */
[----:B------:R-:W-:Y:S01]  /*13b0*/  FFMA.FTZ R18, R2, R18, R4 ;  /* 0x0000001202127223 */ /* 0x000fe20000010004 */
[----:B------:R-:W-:Y:S02]  /*13c0*/  PRMT R11, R34, 0x7632, R11 ;  /* 0x00007632220b7816 */ /* 0x000fe4000000000b */
[C---:B--2---:R-:W-:Y:S02]  /*13d0*/  SHF.L.U32 R19, R25.reuse, 0x10, RZ ;  /* 0x0000001019137819 */ /* 0x044fe400000006ff */
[----:B------:R-:W-:-:S03]  /*13e0*/  PRMT R24, R25, 0x7632, R24 ;  /* 0x0000763219187816 */ /* 0x000fc60000000018 */
[----:B------:R-:W-:Y:S01]  /*13f0*/  FMUL.FTZ R19, R19, R20 ;  /* 0x0000001413137220 */ /* 0x000fe20000410000 */
[----:B------:R-:W-:Y:S01]  /*1400*/  FMUL.FTZ R20, R56, R59 ;  /* 0x0000003b38147220 */ /* 0x000fe20000410000 */
[----:B------:R-:W-:Y:S01]  /*1410*/  FADD.FTZ R56, -R50, 1 ;  /* 0x3f80000032387421 */ /* 0x000fe20000010100 */
[----:B------:R1:W2:Y:S03]  /*1420*/  MUFU.RCP R25, R53 ;  /* 0x0000003500197308 */ /* 0x0002a60000001000 */
[----:B------:R-:W-:Y:S01]  /*1430*/  FFMA.FTZ R56, R47, R56, 1 ;  /* 0x3f8000002f387423 */ /* 0x000fe20000010038 */
[----:B-1----:R-:W-:-:S04]  /*1440*/  FFMA.FTZ R53, R6, R61, R8 ;  /* 0x0000003d06357223 */ /* 0x002fc80000010008 */
[----:B------:R-:W-:Y:S01]  /*1450*/  FMUL.FTZ R47, R53, -1.4426950216293334961 ;  /* 0xbfb8aa3b352f7820 */ /* 0x000fe20000410000 */
[----:B------:R-:W-:Y:S01]  /*1460*/  FMUL.FTZ R50, R50, R56 ;  /* 0x0000003832327220 */ /* 0x000fe20000410000 */
[----:B------:R-:W-:-:S04]  /*1470*/  FADD.FTZ R56, -R55, 1 ;  /* 0x3f80000037387421 */ /* 0x000fc80000010100 */
[----:B------:R-:W1:Y:S01]  /*1480*/  MUFU.EX2 R47, R47 ;  /* 0x0000002f002f7308 */ /* 0x000e620000000800 */
[----:B------:R-:W-:Y:S01]  /*1490*/  FFMA.FTZ R56, R51, R56, 1 ;  /* 0x3f80000033387423 */ /* 0x000fe20000010038 */
[----:B--2---:R-:W-:-:S04]  /*14a0*/  FADD.FTZ R51, -R25, 1 ;  /* 0x3f80000019337421 */ /* 0x004fc80000010100 */
[----:B------:R-:W-:Y:S01]  /*14b0*/  FFMA.FTZ R28, R52, R51, 1 ;  /* 0x3f800000341c7423 */ /* 0x000fe20000010033 */
[----:B------:R-:W-:Y:S02]  /*14c0*/  SHF.L.U32 R51, R26, 0x10, RZ ;  /* 0x000000101a337819 */ /* 0x000fe400000006ff */
[----:B------:R-:W-:Y:S01]  /*14d0*/  SHF.L.U32 R52, R10, 0x10, RZ ;  /* 0x000000100a347819 */ /* 0x000fe200000006ff */
[----:B------:R-:W-:Y:S02]  /*14e0*/  FMUL.FTZ R28, R25, R28 ;  /* 0x0000001c191c7220 */ /* 0x000fe40000410000 */
[----:B------:R-:W-:Y:S01]  /*14f0*/  FMUL.FTZ R25, R51, R50 ;  /* 0x0000003233197220 */ /* 0x000fe20000410000 */
[----:B-1----:R-:W-:Y:S01]  /*1500*/  FADD.FTZ R51, R47, 1 ;  /* 0x3f8000002f337421 */ /* 0x002fe20000010000 */
[--C-:B------:R-:W-:Y:S01]  /*1510*/  FADD.FTZ R47, -R16, R52.reuse ;  /* 0x00000034102f7221 */ /* 0x100fe20000010100 */
[----:B------:R-:W-:-:S04]  /*1520*/  PRMT R52, R27, 0x7632, R52 ;  /* 0x000076321b347816 */ /* 0x000fc80000000034 */
[----:B------:R-:W-:Y:S01]  /*1530*/  SHF.L.U32 R52, R52, 0x10, RZ ;  /* 0x0000001034347819 */ /* 0x000fe200000006ff */
[----:B0-----:R-:W-:-:S04]  /*1540*/  FMUL.FTZ R61, R41, -1.4426950216293334961 ;  /* 0xbfb8aa3b293d7820 */ /* 0x001fc80000410000 */
[----:B------:R-:W-:Y:S01]  /*1550*/  FMUL.FTZ R28, R52, R28 ;  /* 0x0000001c341c7220 */ /* 0x000fe20000410000 */
[----:B------:R-:W-:-:S04]  /*1560*/  FADD.FTZ R52, -R30, 1 ;  /* 0x3f8000001e347421 */ /* 0x000fc80000010100 */
[----:B------:R-:W-:Y:S01]  /*1570*/  FFMA.FTZ R40, R40, R52, 1 ;  /* 0x3f80000028287423 */ /* 0x000fe20000010034 */
[----:B------:R-:W-:Y:S01]  /*1580*/  FADD.FTZ R52, -R31, 1 ;  /* 0x3f8000001f347421 */ /* 0x000fe20000010100 */
[----:B------:R-:W0:Y:S01]  /*1590*/  MUFU.EX2 R61, R61 ;  /* 0x0000003d003d7308 */ /* 0x000e220000000800 */
[C---:B------:R-:W-:Y:S02]  /*15a0*/  FMUL.FTZ R59, R9.reuse, R45 ;  /* 0x0000002d093b7220 */ /* 0x040fe40000410000 */
[----:B------:R-:W-:Y:S01]  /*15b0*/  FFMA.FTZ R52, R48, R52, 1 ;  /* 0x3f80000030347423 */ /* 0x000fe20000010034 */
[----:B------:R-:W-:Y:S01]  /*15c0*/  FMUL.FTZ R47, R9, R47 ;  /* 0x0000002f092f7220 */ /* 0x000fe20000410000 */
[----:B------:R-:W-:Y:S01]  /*15d0*/  FMUL.FTZ R40, R30, R40 ;  /* 0x000000281e287220 */ /* 0x000fe20000410000 */
[----:B------:R-:W-:Y:S01]  /*15e0*/  FFMA.FTZ R45, R5, R59, R7 ;  /* 0x0000003b052d7223 */ /* 0x000fe20000010007 */
[----:B------:R-:W-:Y:S01]  /*15f0*/  FMUL.FTZ R52, R31, R52 ;  /* 0x000000341f347220 */ /* 0x000fe20000410000 */
[----:B------:R-:W1:Y:S01]  /*1600*/  MUFU.RCP R51, R51 ;  /* 0x0000003300337308 */ /* 0x000e620000001000 */
[----:B------:R-:W2:Y:S01]  /*1610*/  LDG.E.64.CONSTANT R30, desc[UR14][R22.64+0x7800] ;  /* 0x0078000e161e7981 */ /* 0x000ea2000c1e9b00 */
[----:B------:R-:W-:Y:S01]  /*1620*/  PRMT R10, R26, 0x7632, R10 ;  /* 0x000076321a0a7816 */ /* 0x000fe2000000000a */
[----:B------:R-:W-:Y:S01]  /*1630*/  FMUL.FTZ R50, R45, -1.4426950216293334961 ;  /* 0xbfb8aa3b2d327820 */ /* 0x000fe20000410000 */
[----:B------:R-:W-:Y:S01]  /*1640*/  SHF.L.U32 R26, R27, 0x10, RZ ;  /* 0x000000101b1a7819 */ /* 0x000fe200000006ff */
[----:B------:R-:W-:Y:S04]  /*1650*/  STL [R1+0x30], R59 ;  /* 0x0000303b01007387 */ /* 0x000fe80000100800 */
[----:B------:R3:W-:Y:S01]  /*1660*/  STL [R1+0x28], R47 ;  /* 0x0000282f01007387 */ /* 0x0007e20000100800 */
[----:B------:R-:W-:Y:S01]  /*1670*/  FMUL.FTZ R26, R26, R49 ;  /* 0x000000311a1a7220 */ /* 0x000fe20000410000 */
[----:B------:R-:W4:Y:S01]  /*1680*/  MUFU.EX2 R50, R50 ;  /* 0x0000003200327308 */ /* 0x000f220000000800 */
[----:B0-----:R-:W-:Y:S01]  /*1690*/  FADD.FTZ R54, R61, 1 ;  /* 0x3f8000003d367421 */ /* 0x001fe20000010000 */
[----:B------:R-:W-:Y:S01]  /*16a0*/  FMUL.FTZ R55, R55, R56 ;  /* 0x0000003837377220 */ /* 0x000fe20000410000 */
[----:B------:R-:W-:Y:S01]  /*16b0*/  FADD.FTZ R48, R60, 1 ;  /* 0x3f8000003c307421 */ /* 0x000fe20000010000 */
[----:B------:R-:W-:Y:S01]  /*16c0*/  SHF.L.U32 R57, R43, 0x10, RZ ;  /* 0x000000102b397819 */ /* 0x000fe200000006ff */
[----:B------:R-:W2:Y:S01]  /*16d0*/  LDG.E.64.CONSTANT R22, desc[UR14][R22.64+0x8c00] ;  /* 0x008c000e16167981 */ /* 0x000ea2000c1e9b00 */
[----:B---3--:R-:W-:Y:S01]  /*16e0*/  FFMA.FTZ R47, R6, R47, R8 ;  /* 0x0000002f062f7223 */ /* 0x008fe20000010008 */
[----:B------:R-:W-:-:S03]  /*16f0*/  SHF.L.U32 R27, R10, 0x10, RZ ;  /* 0x000000100a1b7819 */ /* 0x000fc600000006ff */
[----:B------:R-:W-:Y:S01]  /*1700*/  FMUL.FTZ R49, R47, -1.4426950216293334961 ;  /* 0xbfb8aa3b2f317820 */ /* 0x000fe20000410000 */
[----:B------:R-:W-:Y:S01]  /*1710*/  FMUL.FTZ R61, R17, -1.4426950216293334961 ;  /* 0xbfb8aa3b113d7820 */ /* 0x000fe20000410000 */
[----:B------:R-:W-:Y:S01]  /*1720*/  FMUL.FTZ R27, R27, R55 ;  /* 0x000000371b1b7220 */ /* 0x000fe20000410000 */
[----:B-1----:R-:W-:-:S03]  /*1730*/  FADD.FTZ R55, -R51, 1 ;  /* 0x3f80000033377421 */ /* 0x002fc60000010100 */
[----:B------:R-:W0:Y:S01]  /*1740*/  MUFU.EX2 R49, R49 ;  /* 0x0000003100317308 */ /* 0x000e220000000800 */
[----:B------:R-:W-:Y:S01]  /*1750*/  PRMT R10, R10, 0x7632, R10 ;  /* 0x000076320a0a7816 */ /* 0x000fe2000000000a */
[----:B------:R-:W-:-:S06]  /*1760*/  FFMA.FTZ R53, R53, R55, 1 ;  /* 0x3f80000035357423 */ /* 0x000fcc0000010037 */
[----:B------:R-:W1:Y:S01]  /*1770*/  MUFU.EX2 R61, R61 ;  /* 0x0000003d003d7308 */ /* 0x000e620000000800 */
[----:B------:R-:W-:Y:S01]  /*1780*/  SHF.L.U32 R10, R10, 0x10, RZ ;  /* 0x000000100a0a7819 */ /* 0x000fe200000006ff */
[----:B------:R-:W-:Y:S01]  /*1790*/  FMUL.FTZ R53, R51, R53 ;  /* 0x0000003533357220 */ /* 0x000fe20000410000 */
[----:B----4-:R-:W-:-:S03]  /*17a0*/  FADD.FTZ R50, R50, 1 ;  /* 0x3f80000032327421 */ /* 0x010fc60000010000 */
[----:B------:R-:W-:Y:S02]  /*17b0*/  FADD.FTZ R51, -R16, R10 ;  /* 0x0000000a10337221 */ /* 0x000fe40000010100 */
[----:B------:R3:W-:Y:S01]  /*17c0*/  MUFU.RCP R46, R54 ;  /* 0x00000036002e7308 */ /* 0x0007e20000001000 */
[----:B------:R4:W-:Y:S07]  /*17d0*/  STL [R1+0xec], R27 ;  /* 0x0000ec1b01007387 */ /* 0x0009ee0000100800 */
[----:B------:R-:W1:Y:S01]  /*17e0*/  MUFU.RCP R48, R48 ;  /* 0x0000003000307308 */ /* 0x000e620000001000 */
[----:B---3--:R-:W-:Y:S01]  /*17f0*/  SHF.L.U32 R54, R34, 0x10, RZ ;  /* 0x0000001022367819 */ /* 0x008fe200000006ff */
[----:B----4-:R-:W-:Y:S01]  /*1800*/  FMUL.FTZ R27, R9, R51 ;  /* 0x00000033091b7220 */ /* 0x010fe20000410000 */
[----:B0-----:R-:W-:-:S03]  /*1810*/  FADD.FTZ R51, R49, 1 ;  /* 0x3f80000031337421 */ /* 0x001fc60000010000 */
[----:B------:R-:W-:Y:S02]  /*1820*/  FMUL.FTZ R29, R54, R29 ;  /* 0x0000001d361d7220 */ /* 0x000fe40000410000 */
[----:B------:R-:W0:Y:S01]  /*1830*/  MUFU.RCP R50, R50 ;  /* 0x0000003200327308 */ /* 0x000e220000001000 */
[----:B-1----:R-:W-:Y:S01]  /*1840*/  FADD.FTZ R54, R61, 1 ;  /* 0x3f8000003d367421 */ /* 0x002fe20000010000 */
[----:B------:R-:W-:Y:S01]  /*1850*/  FMUL.FTZ R61, R18, -1.4426950216293334961 ;  /* 0xbfb8aa3b123d7820 */ /* 0x000fe20000410000 */
[C---:B------:R-:W-:Y:S02]  /*1860*/  PRMT R10, R35.reuse, 0x7632, R10 ;  /* 0x00007632230a7816 */ /* 0x040fe4000000000a */
[----:B------:R-:W-:Y:S02]  /*1870*/  SHF.L.U32 R34, R35, 0x10, RZ ;  /* 0x0000001023227819 */ /* 0x000fe400000006ff */
[C---:B------:R-:W-:Y:S01]  /*1880*/  SHF.L.U32 R35, R11.reuse, 0x10, RZ ;  /* 0x000000100b237819 */ /* 0x040fe200000006ff */
[----:B------:R-:W1:Y:S01]  /*1890*/  MUFU.RCP R51, R51 ;  /* 0x0000003300337308 */ /* 0x000e620000001000 */
[----:B------:R-:W-:-:S02]  /*18a0*/  PRMT R11, R11, 0x7632, R11 ;  /* 0x000076320b0b7816 */ /* 0x000fc4000000000b */
[----:B------:R-:W-:Y:S01]  /*18b0*/  SHF.L.U32 R49, R10, 0x10, RZ ;  /* 0x000000100a317819 */ /* 0x000fe200000006ff */
[----:B------:R-:W-:Y:S01]  /*18c0*/  FFMA.FTZ R10, R5, R27, R7 ;  /* 0x0000001b050a7223 */ /* 0x000fe20000010007 */
[----:B------:R-:W-:Y:S01]  /*18d0*/  FMUL.FTZ R35, R35, R52 ;  /* 0x0000003423237220 */ /* 0x000fe20000410000 */
[----:B------:R-:W-:Y:S02]  /*18e0*/  SHF.L.U32 R11, R11, 0x10, RZ ;  /* 0x000000100b0b7819 */ /* 0x000fe400000006ff */
[----:B------:R-:W3:Y:S01]  /*18f0*/  MUFU.EX2 R61, R61 ;  /* 0x0000003d003d7308 */ /* 0x000ee20000000800 */
[----:B------:R-:W-:Y:S01]  /*1900*/  FADD.FTZ R52, -R48, 1 ;  /* 0x3f80000030347421 */ /* 0x000fe20000010100 */
[----:B------:R-:W-:Y:S01]  /*1910*/  FMUL.FTZ R34, R34, R40 ;  /* 0x0000002822227220 */ /* 0x000fe20000410000 */
[----:B------:R-:W-:Y:S01]  /*1920*/  FMUL.FTZ R40, R49, R53 ;  /* 0x0000003531287220 */ /* 0x000fe20000410000 */
[----:B------:R-:W-:Y:S01]  /*1930*/  FMUL.FTZ R49, R10, -1.4426950216293334961 ;  /* 0xbfb8aa3b0a317820 */ /* 0x000fe20000410000 */
[----:B------:R-:W-:Y:S01]  /*1940*/  FFMA.FTZ R52, R44, R52, 1 ;  /* 0x3f8000002c347423 */ /* 0x000fe20000010034 */
[----:B------:R-:W-:Y:S01]  /*1950*/  FADD.FTZ R11, -R16, R11 ;  /* 0x0000000b100b7221 */ /* 0x000fe20000010100 */
[----:B0-----:R-:W-:Y:S01]  /*1960*/  FADD.FTZ R44, -R50, 1 ;  /* 0x3f800000322c7421 */ /* 0x001fe20000010100 */
[----:B------:R-:W-:Y:S02]  /*1970*/  STL [R1+0xe4], R28 ;  /* 0x0000e41c01007387 */ /* 0x000fe40000100800 */
[----:B------:R-:W0:Y:S02]  /*1980*/  MUFU.EX2 R49, R49 ;  /* 0x0000003100317308 */ /* 0x000e240000000800 */
[----:B------:R4:W-:Y:S01]  /*1990*/  STL [R1+0x20], R27 ;  /* 0x0000201b01007387 */ /* 0x0009e20000100800 */
[----:B------:R-:W-:Y:S01]  /*19a0*/  FFMA.FTZ R44, R45, R44, 1 ;  /* 0x3f8000002d2c7423 */ /* 0x000fe2000001002c */
[----:B-1----:R-:W-:Y:S01]  /*19b0*/  FADD.FTZ R45, -R51, 1 ;  /* 0x3f800000332d7421 */ /* 0x002fe20000010100 */
[----:B------:R-:W-:Y:S01]  /*19c0*/  FADD.FTZ R53, -R46, 1 ;  /* 0x3f8000002e357421 */ /* 0x000fe20000010100 */
[----:B----4-:R-:W-:Y:S01]  /*19d0*/  FMUL.FTZ R27, R9, R11 ;  /* 0x0000000b091b7220 */ /* 0x010fe20000410000 */
[----:B---3--:R-:W-:Y:S01]  /*19e0*/  FADD.FTZ R55, R61, 1 ;  /* 0x3f8000003d377421 */ /* 0x008fe20000010000 */
[----:B------:R-:W-:-:S02]  /*19f0*/  FFMA.FTZ R47, R47, R45, 1 ;  /* 0x3f8000002f2f7423 */ /* 0x000fc4000001002d */
[----:B------:R-:W-:Y:S01]  /*1a00*/  FFMA.FTZ R11, R6, R27, R8 ;  /* 0x0000001b060b7223 */ /* 0x000fe20000010008 */
[----:B------:R-:W-:Y:S01]  /*1a10*/  FMUL.FTZ R45, R50, R44 ;  /* 0x0000002c322d7220 */ /* 0x000fe20000410000 */
[----:B------:R-:W-:Y:S02]  /*1a20*/  FFMA.FTZ R41, R41, R53, 1 ;  /* 0x3f80000029297423 */ /* 0x000fe40000010035 */
[----:B------:R-:W-:Y:S01]  /*1a30*/  FMUL.FTZ R44, R11, -1.4426950216293334961 ;  /* 0xbfb8aa3b0b2c7820 */ /* 0x000fe20000410000 */
[----:B------:R-:W1:Y:S01]  /*1a40*/  MUFU.RCP R55, R55 ;  /* 0x0000003700377308 */ /* 0x000e620000001000 */
[----:B------:R-:W-:Y:S01]  /*1a50*/  FMUL.FTZ R41, R46, R41 ;  /* 0x000000292e297220 */ /* 0x000fe20000410000 */
[----:B------:R-:W-:Y:S01]  /*1a60*/  SHF.L.U32 R46, R38, 0x10, RZ ;  /* 0x00000010262e7819 */ /* 0x000fe200000006ff */
[----:B0-----:R-:W-:-:S05]  /*1a70*/  FADD.FTZ R49, R49, 1 ;  /* 0x3f80000031317421 */ /* 0x001fca0000010000 */
[----:B------:R-:W0:Y:S01]  /*1a80*/  MUFU.EX2 R44, R44 ;  /* 0x0000002c002c7308 */ /* 0x000e220000000800 */
[----:B------:R-:W-:Y:S01]  /*1a90*/  FMUL.FTZ R47, R51, R47 ;  /* 0x0000002f332f7220 */ /* 0x000fe20000410000 */
[----:B------:R-:W-:Y:S01]  /*1aa0*/  FMUL.FTZ R51, R46, R41 ;  /* 0x000000292e337220 */ /* 0x000fe20000410000 */
[----:B------:R-:W-:-:S05]  /*1ab0*/  SHF.L.U32 R41, R42, 0x10, RZ ;  /* 0x000000102a297819 */ /* 0x000fca00000006ff */
[----:B------:R-:W3:Y:S01]  /*1ac0*/  MUFU.RCP R54, R54 ;  /* 0x0000003600367308 */ /* 0x000ee20000001000 */
[----:B------:R-:W-:Y:S01]  /*1ad0*/  FMUL.FTZ R52, R48, R52 ;  /* 0x0000003430347220 */ /* 0x000fe20000410000 */
[----:B------:R-:W-:Y:S01]  /*1ae0*/  PRMT R48, R38, 0x7632, R48 ;  /* 0x0000763226307816 */ /* 0x000fe20000000030 */
[----:B------:R-:W-:Y:S01]  /*1af0*/  FADD.FTZ R41, -R16, R41 ;  /* 0x0000002910297221 */ /* 0x000fe20000010100 */
[C---:B------:R-:W-:Y:S01]  /*1b00*/  PRMT R38, R39.reuse, 0x7632, R38 ;  /* 0x0000763227267816 */ /* 0x040fe20000000026 */
[----:B------:R-:W-:Y:S01]  /*1b10*/  STL [R1+0xdc], R35 ;  /* 0x0000dc2301007387 */ /* 0x000fe20000100800 */
[----:B------:R-:W-:Y:S02]  /*1b20*/  SHF.L.U32 R50, R39, 0x10, RZ ;  /* 0x0000001027327819 */ /* 0x000fe400000006ff */
[----:B------:R-:W4:Y:S01]  /*1b30*/  MUFU.RCP R49, R49 ;  /* 0x0000003100317308 */ /* 0x000f220000001000 */
[----:B------:R-:W-:Y:S01]  /*1b40*/  SHF.L.U32 R39, R48, 0x10, RZ ;  /* 0x0000001030277819 */ /* 0x000fe200000006ff */
[----:B------:R-:W-:Y:S01]  /*1b50*/  STL [R1+0xd0], R40 ;  /* 0x0000d02801007387 */ /* 0x000fe20000100800 */
[----:B------:R-:W-:Y:S01]  /*1b60*/  SHF.L.U32 R38, R38, 0x10, RZ ;  /* 0x0000001026267819 */ /* 0x000fe200000006ff */
[----:B-1----:R-:W-:-:S02]  /*1b70*/  FADD.FTZ R48, -R55, 1 ;  /* 0x3f80000037307421 */ /* 0x002fc40000010100 */
[----:B------:R1:W-:Y:S01]  /*1b80*/  STL [R1+0x18], R27 ;  /* 0x0000181b01007387 */ /* 0x0003e20000100800 */
[----:B0-----:R-:W-:Y:S01]  /*1b90*/  FADD.FTZ R44, R44, 1 ;  /* 0x3f8000002c2c7421 */ /* 0x001fe20000010000 */
[----:B------:R-:W-:Y:S01]  /*1ba0*/  FMUL.FTZ R39, R39, R45 ;  /* 0x0000002d27277220 */ /* 0x000fe20000410000 */
[----:B---3--:R-:W-:Y:S01]  /*1bb0*/  FADD.FTZ R45, -R54, 1 ;  /* 0x3f800000362d7421 */ /* 0x008fe20000010100 */
[----:B------:R-:W-:Y:S01]  /*1bc0*/  FFMA.FTZ R48, R18, R48, 1 ;  /* 0x3f80000012307423 */ /* 0x000fe20000010030 */
[----:B------:R-:W-:Y:S01]  /*1bd0*/  FMUL.FTZ R38, R38, R47 ;  /* 0x0000002f26267220 */ /* 0x000fe20000410000 */
[----:B-1----:R-:W-:Y:S01]  /*1be0*/  FMUL.FTZ R27, R9, R41 ;  /* 0x00000029091b7220 */ /* 0x002fe20000410000 */
[----:B------:R4:W0:Y:S03]  /*1bf0*/  MUFU.RCP R47, R44 ;  /* 0x0000002c002f7308 */ /* 0x0008260000001000 */
[----:B------:R-:W-:Y:S01]  /*1c00*/  FFMA.FTZ R18, R0, R27, R3 ;  /* 0x0000001b00127223 */ /* 0x000fe20000010003 */
[----:B------:R-:W-:Y:S01]  /*1c10*/  FFMA.FTZ R17, R17, R45, 1 ;  /* 0x3f80000011117423 */ /* 0x000fe2000001002d */
[----:B------:R-:W-:Y:S01]  /*1c20*/  FADD.FTZ R57, -R16, R57 ;  /* 0x0000003910397221 */ /* 0x000fe20000010100 */
[----:B------:R-:W-:Y:S01]  /*1c30*/  PRMT R42, R42, 0x7632, R42 ;  /* 0x000076322a2a7816 */ /* 0x000fe2000000002a */
[----:B------:R-:W-:-:S02]  /*1c40*/  FMUL.FTZ R45, R18, -1.4426950216293334961 ;  /* 0xbfb8aa3b122d7820 */ /* 0x000fc40000410000 */
[----:B------:R-:W-:Y:S01]  /*1c50*/  FMUL.FTZ R57, R9, R57 ;  /* 0x0000003909397220 */ /* 0x000fe20000410000 */
[----:B----4-:R-:W-:Y:S01]  /*1c60*/  FADD.FTZ R44, -R49, 1 ;  /* 0x3f800000312c7421 */ /* 0x010fe20000010100 */
[----:B------:R-:W-:Y:S01]  /*1c70*/  SHF.L.U32 R42, R42, 0x10, RZ ;  /* 0x000000102a2a7819 */ /* 0x000fe200000006ff */
[----:B------:R-:W-:Y:S01]  /*1c80*/  FMUL.FTZ R50, R50, R52 ;  /* 0x0000003432327220 */ /* 0x000fe20000410000 */
[----:B------:R-:W1:Y:S01]  /*1c90*/  MUFU.EX2 R45, R45 ;  /* 0x0000002d002d7308 */ /* 0x000e620000000800 */
[----:B------:R-:W-:Y:S01]  /*1ca0*/  PRMT R52, R43, 0x7632, R52 ;  /* 0x000076322b347816 */ /* 0x000fe20000000034 */
[----:B------:R-:W-:Y:S01]  /*1cb0*/  FFMA.FTZ R41, R2, R57, R4 ;  /* 0x0000003902297223 */ /* 0x000fe20000010004 */
[----:B------:R-:W-:Y:S01]  /*1cc0*/  FFMA.FTZ R44, R10, R44, 1 ;  /* 0x3f8000000a2c7423 */ /* 0x000fe2000001002c */
[----:B------:R-:W-:Y:S01]  /*1cd0*/  FADD.FTZ R10, -R16, R42 ;  /* 0x0000002a100a7221 */ /* 0x000fe20000010100 */
[----:B------:R-:W-:Y:S01]  /*1ce0*/  SHF.L.U32 R52, R52, 0x10, RZ ;  /* 0x0000001034347819 */ /* 0x000fe200000006ff */
[----:B------:R-:W-:Y:S01]  /*1cf0*/  FMUL.FTZ R46, R41, -1.4426950216293334961 ;  /* 0xbfb8aa3b292e7820 */ /* 0x000fe20000410000 */
[----:B------:R-:W-:Y:S01]  /*1d00*/  FMUL.FTZ R55, R55, R48 ;  /* 0x0000003037377220 */ /* 0x000fe20000410000 */
[----:B------:R-:W-:Y:S01]  /*1d10*/  FMUL.FTZ R10, R9, R10 ;  /* 0x0000000a090a7220 */ /* 0x000fe20000410000 */
[----:B0-----:R-:W-:Y:S01]  /*1d20*/  FADD.FTZ R48, -R47, 1 ;  /* 0x3f8000002f307421 */ /* 0x001fe20000010100 */
[----:B------:R-:W-:-:S02]  /*1d30*/  FADD.FTZ R52, -R16, R52 ;  /* 0x0000003410347221 */ /* 0x000fc40000010100 */
[----:B------:R-:W-:Y:S01]  /*1d40*/  FFMA.FTZ R42, R5, R10, R7 ;  /* 0x0000000a052a7223 */ /* 0x000fe20000010007 */
[----:B------:R-:W0:Y:S01]  /*1d50*/  MUFU.EX2 R46, R46 ;  /* 0x0000002e002e7308 */ /* 0x000e220000000800 */
[----:B------:R-:W-:Y:S01]  /*1d60*/  FFMA.FTZ R48, R11, R48, 1 ;  /* 0x3f8000000b307423 */ /* 0x000fe20000010030 */
[----:B------:R-:W-:Y:S01]  /*1d70*/  FMUL.FTZ R11, R9, R52 ;  /* 0x00000034090b7220 */ /* 0x000fe20000410000 */
[----:B------:R-:W-:Y:S01]  /*1d80*/  FMUL.FTZ R52, R42, -1.4426950216293334961 ;  /* 0xbfb8aa3b2a347820 */ /* 0x000fe20000410000 */
[----:B------:R-:W-:Y:S01]  /*1d90*/  FMUL.FTZ R49, R49, R44 ;  /* 0x0000002c31317220 */ /* 0x000fe20000410000 */
[----:B------:R-:W-:Y:S01]  /*1da0*/  FMUL.FTZ R47, R47, R48 ;  /* 0x000000302f2f7220 */ /* 0x000fe20000410000 */
[----:B-1----:R-:W-:Y:S01]  /*1db0*/  FADD.FTZ R45, R45, 1 ;  /* 0x3f8000002d2d7421 */ /* 0x002fe20000010000 */
[----:B------:R-:W-:Y:S01]  /*1dc0*/  FFMA.FTZ R44, R6, R11, R8 ;  /* 0x0000000b062c7223 */ /* 0x000fe20000010008 */
[----:B------:R1:W3:Y:S01]  /*1dd0*/  MUFU.EX2 R48, R52 ;  /* 0x0000003400307308 */ /* 0x0002e20000000800 */
[----:B------:R-:W-:-:S02]  /*1de0*/  SHF.L.U32 R53, R12, 0x10, RZ ;  /* 0x000000100c357819 */ /* 0x000fc400000006ff */
[----:B------:R-:W-:Y:S02]  /*1df0*/  PRMT R12, R12, 0x7632, R12 ;  /* 0x000076320c0c7816 */ /* 0x000fe4000000000c */
[----:B------:R-:W-:-:S03]  /*1e00*/  SHF.L.U32 R56, R14, 0x10, RZ ;  /* 0x000000100e387819 */ /* 0x000fc600000006ff */
[----:B------:R-:W-:Y:S01]  /*1e10*/  MUFU.RCP R45, R45 ;  /* 0x0000002d002d7308 */ /* 0x000fe20000001000 */
[----:B-1----:R-:W-:Y:S01]  /*1e20*/  FMUL.FTZ R52, R44, -1.4426950216293334961 ;  /* 0xbfb8aa3b2c347820 */ /* 0x002fe20000410000 */
[----:B------:R-:W-:Y:S01]  /*1e30*/  FMUL.FTZ R54, R54, R17 ;  /* 0x0000001136367220 */ /* 0x000fe20000410000 */
[----:B------:R-:W-:Y:S01]  /*1e40*/  SHF.L.U32 R12, R12, 0x10, RZ ;  /* 0x000000100c0c7819 */ /* 0x000fe200000006ff */
[----:B0-----:R-:W-:Y:S01]  /*1e50*/  FADD.FTZ R46, R46, 1 ;  /* 0x3f8000002e2e7421 */ /* 0x001fe20000010000 */
[----:B------:R-:W-:Y:S01]  /*1e60*/  FADD.FTZ R56, -R16, R56 ;  /* 0x0000003810387221 */ /* 0x000fe20000010100 */
[----:B------:R-:W-:Y:S02]  /*1e70*/  PRMT R14, R13, 0x7632, R14 ;  /* 0x000076320d0e7816 */ /* 0x000fe4000000000e */
[----:B------:R-:W0:Y:S01]  /*1e80*/  MUFU.EX2 R52, R52 ;  /* 0x0000003400347308 */ /* 0x000e220000000800 */
[----:B------:R-:W-:Y:S01]  /*1e90*/  FMUL.FTZ R54, R53, R54 ;  /* 0x0000003635367220 */ /* 0x000fe20000410000 */
[----:B------:R-:W-:Y:S01]  /*1ea0*/  SHF.L.U32 R53, R13, 0x10, RZ ;  /* 0x000000100d357819 */ /* 0x000fe200000006ff */
[----:B------:R-:W-:Y:S01]  /*1eb0*/  FMUL.FTZ R49, R12, R49 ;  /* 0x000000310c317220 */ /* 0x000fe20000410000 */
[----:B------:R-:W-:Y:S01]  /*1ec0*/  SHF.L.U32 R12, R15, 0x10, RZ ;  /* 0x000000100f0c7819 */ /* 0x000fe200000006ff */
[----:B------:R-:W-:-:S03]  /*1ed0*/  FMUL.FTZ R56, R9, R56 ;  /* 0x0000003809387220 */ /* 0x000fc60000410000 */
[----:B------:R1:W4:Y:S01]  /*1ee0*/  MUFU.RCP R13, R46 ;  /* 0x0000002e000d7308 */ /* 0x0003220000001000 */
[----:B---3--:R-:W-:Y:S01]  /*1ef0*/  FADD.FTZ R48, R48, 1 ;  /* 0x3f80000030307421 */ /* 0x008fe20000010000 */
[----:B------:R-:W-:Y:S01]  /*1f00*/  FFMA.FTZ R17, R0, R56, R3 ;  /* 0x0000003800117223 */ /* 0x000fe20000010003 */
[----:B------:R-:W-:Y:S01]  /*1f10*/  FADD.FTZ R12, -R16, R12 ;  /* 0x0000000c100c7221 */ /* 0x000fe20000010100 */
[----:B-1----:R-:W-:Y:S02]  /*1f20*/  SHF.L.U32 R46, R14, 0x10, RZ ;  /* 0x000000100e2e7819 */ /* 0x002fe400000006ff */
[----:B------:R-:W-:Y:S01]  /*1f30*/  FMUL.FTZ R43, R17, -1.4426950216293334961 ;  /* 0xbfb8aa3b112b7820 */ /* 0x000fe20000410000 */
[----:B------:R-:W-:Y:S02]  /*1f40*/  FMUL.FTZ R12, R9, R12 ;  /* 0x0000000c090c7220 */ /* 0x000fe40000410000 */
[----:B------:R-:W-:Y:S02]  /*1f50*/  FMUL.FTZ R47, R46, R47 ;  /* 0x0000002f2e2f7220 */ /* 0x000fe40000410000 */
[----:B------:R1:W3:Y:S01]  /*1f60*/  MUFU.RCP R46, R48 ;  /* 0x00000030002e7308 */ /* 0x0002e20000001000 */
[----:B------:R-:W-:Y:S01]  /*1f70*/  FMUL.FTZ R55, R53, R55 ;  /* 0x0000003735377220 */ /* 0x000fe20000410000 */
[----:B0-----:R-:W-:Y:S01]  /*1f80*/  FADD.FTZ R52, R52, 1 ;  /* 0x3f80000034347421 */ /* 0x001fe20000010000 */
[----:B-1----:R-:W-:-:S05]  /*1f90*/  FADD.FTZ R48, -R45, 1 ;  /* 0x3f8000002d307421 */ /* 0x002fca0000010100 */
[----:B------:R-:W0:Y:S01]  /*1fa0*/  MUFU.EX2 R43, R43 ;  /* 0x0000002b002b7308 */ /* 0x000e220000000800 */
[----:B------:R-:W-:Y:S01]  /*1fb0*/  FFMA.FTZ R53, R18, R48, 1 ;  /* 0x3f80000012357423 */ /* 0x000fe20000010030 */
[----:B------:R-:W-:-:S03]  /*1fc0*/  FFMA.FTZ R18, R2, R12, R4 ;  /* 0x0000000c02127223 */ /* 0x000fc60000010004 */
[----:B------:R-:W-:-:S03]  /*1fd0*/  FMUL.FTZ R53, R45, R53 ;  /* 0x000000352d357220 */ /* 0x000fc60000410000 */
[----:B------:R4:W1:Y:S01]  /*1fe0*/  MUFU.RCP R48, R52 ;  /* 0x0000003400307308 */ /* 0x0008620000001000 */
[----:B------:R-:W-:Y:S01]  /*1ff0*/  FMUL.FTZ R45, R18, -1.4426950216293334961 ;  /* 0xbfb8aa3b122d7820 */ /* 0x000fe20000410000 */
[----:B----4-:R-:W-:-:S06]  /*2000*/  FADD.FTZ R52, -R13, 1 ;  /* 0x3f8000000d347421 */ /* 0x010fcc0000010100 */
[----:B------:R-:W4:Y:S01]  /*2010*/  MUFU.EX2 R45, R45 ;  /* 0x0000002d002d7308 */ /* 0x000f220000000800 */
[----:B------:R-:W-:Y:S01]  /*2020*/  FFMA.FTZ R41, R41, R52, 1 ;  /* 0x3f80000029297423 */ /* 0x000fe20000010034 */
[----:B---3--:R-:W-:-:S03]  /*2030*/  FADD.FTZ R52, -R46, 1 ;  /* 0x3f8000002e347421 */ /* 0x008fc60000010100 */
[----:B------:R-:W-:Y:S01]  /*2040*/  FMUL.FTZ R41, R13, R41 ;  /* 0x000000290d297220 */ /* 0x000fe20000410000 */
[----:B------:R-:W-:Y:S01]  /*2050*/  PRMT R13, R14, 0x7632, R13 ;  /* 0x000076320e0d7816 */ /* 0x000fe2000000000d */
[----:B0-----:R-:W-:Y:S01]  /*2060*/  FADD.FTZ R14, R43, 1 ;  /* 0x3f8000002b0e7421 */ /* 0x001fe20000010000 */
[----:B------:R-:W-:Y:S01]  /*2070*/  FFMA.FTZ R52, R42, R52, 1 ;  /* 0x3f8000002a347423 */ /* 0x000fe20000010034 */
[----:B-1----:R-:W-:Y:S01]  /*2080*/  FADD.FTZ R42, -R48, 1 ;  /* 0x3f800000302a7421 */ /* 0x002fe20000010100 */
[----:B------:R-:W-:-:S03]  /*2090*/  SHF.L.U32 R13, R13, 0x10, RZ ;  /* 0x000000100d0d7819 */ /* 0x000fc600000006ff */
[----:B------:R-:W0:Y:S01]  /*20a0*/  MUFU.RCP R14, R14 ;  /* 0x0000000e000e7308 */ /* 0x000e220000001000 */
[----:B------:R-:W-:Y:S01]  /*20b0*/  FFMA.FTZ R42, R44, R42, 1 ;  /* 0x3f8000002c2a7423 */ /* 0x000fe2000001002a */
[----:B------:R-:W-:Y:S01]  /*20c0*/  FADD.FTZ R13, -R16, R13 ;  /* 0x0000000d100d7221 */ /* 0x000fe20000010100 */
[----:B----4-:R-:W-:Y:S01]  /*20d0*/  FADD.FTZ R45, R45, 1 ;  /* 0x3f8000002d2d7421 */ /* 0x010fe20000010000 */
[----:B------:R-:W-:Y:S01]  /*20e0*/  SHF.L.U32 R43, R32, 0x10, RZ ;  /* 0x00000010202b7819 */ /* 0x000fe200000006ff */
[----:B------:R-:W-:Y:S01]  /*20f0*/  FMUL.FTZ R48, R48, R42 ;  /* 0x0000002a30307220 */ /* 0x000fe20000410000 */
[----:B------:R-:W-:Y:S02]  /*2100*/  FMUL.FTZ R13, R9, R13 ;  /* 0x0000000d090d7220 */ /* 0x000fe40000410000 */
[----:B------:R-:W1:Y:S01]  /*2110*/  MUFU.RCP R42, R45 ;  /* 0x0000002d002a7308 */ /* 0x000e620000001000 */
[----:B------:R-:W-:Y:S01]  /*2120*/  FMUL.FTZ R52, R46, R52 ;  /* 0x000000342e347220 */ /* 0x000fe20000410000 */
[----:B------:R-:W-:Y:S01]  /*2130*/  FFMA.FTZ R61, R5, R13, R7 ;  /* 0x0000000d053d7223 */ /* 0x000fe20000010007 */
[----:B------:R-:W-:Y:S01]  /*2140*/  SHF.L.U32 R46, R33, 0x10, RZ ;  /* 0x00000010212e7819 */ /* 0x000fe200000006ff */
[----:B------:R-:W-:-:S02]  /*2150*/  FMUL.FTZ R53, R43, R53 ;  /* 0x000000352b357220 */ /* 0x000fc40000410000 */
[----:B------:R-:W-:Y:S02]  /*2160*/  FMUL.FTZ R43, R61, -1.4426950216293334961 ;  /* 0xbfb8aa3b3d2b7820 */ /* 0x000fe40000410000 */
[----:B------:R-:W-:Y:S02]  /*2170*/  FMUL.FTZ R46, R46, R41 ;  /* 0x000000292e2e7220 */ /* 0x000fe40000410000 */
[----:B------:R0:W3:Y:S01]  /*2180*/  MUFU.EX2 R41, R43 ;  /* 0x0000002b00297308 */ /* 0x0000e20000000800 */
[----:B------:R-:W-:Y:S02]  /*2190*/  PRMT R33, R33, 0x7632, R33 ;  /* 0x0000763221217816 */ /* 0x000fe40000000021 */
[----:B------:R-:W-:Y:S01]  /*21a0*/  PRMT R15, R32, 0x7632, R15 ;  /* 0x00007632200f7816 */ /* 0x000fe2000000000f */
[----:B0-----:R-:W-:-:S04]  /*21b0*/  FADD.FTZ R43, -R14, 1 ;  /* 0x3f8000000e2b7421 */ /* 0x001fc80000010100 */
[----:B------:R-:W-:Y:S01]  /*21c0*/  FFMA.FTZ R32, R17, R43, 1 ;  /* 0x3f80000011207423 */ /* 0x000fe2000001002b */
[----:B------:R-:W-:Y:S01]  /*21d0*/  SHF.L.U32 R17, R33, 0x10, RZ ;  /* 0x0000001021117819 */ /* 0x000fe200000006ff */
[----:B-1----:R-:W-:Y:S01]  /*21e0*/  FADD.FTZ R33, -R42, 1 ;  /* 0x3f8000002a217421 */ /* 0x002fe20000010100 */
[----:B------:R0:W-:Y:S03]  /*21f0*/  STL [R1+0xd4], R39 ;  /* 0x0000d42701007387 */ /* 0x0001e60000100800 */
[----:B------:R-:W-:Y:S01]  /*2200*/  FFMA.FTZ R33, R18, R33, 1 ;  /* 0x3f80000012217423 */ /* 0x000fe20000010021 */
[----:B------:R-:W-:Y:S01]  /*2210*/  FMUL.FTZ R48, R17, R48 ;  /* 0x0000003011307220 */ /* 0x000fe20000410000 */
[----:B------:R-:W-:Y:S02]  /*2220*/  PRMT R17, R36, 0x7632, R17 ;  /* 0x0000763224117816 */ /* 0x000fe40000000011 */
[----:B0-----:R-:W-:Y:S01]  /*2230*/  FMUL.FTZ R39, R42, R33 ;  /* 0x000000212a277220 */ /* 0x001fe20000410000 */
[----:B------:R-:W-:-:S02]  /*2240*/  PRMT R33, R15, 0x7632, R33 ;  /* 0x000076320f217816 */ /* 0x000fc40000000021 */
[----:B------:R-:W-:Y:S02]  /*2250*/  PRMT R18, R37, 0x7632, R18 ;  /* 0x0000763225127816 */ /* 0x000fe40000000012 */
[----:B------:R-:W-:Y:S01]  /*2260*/  SHF.L.U32 R33, R33, 0x10, RZ ;  /* 0x0000001021217819 */ /* 0x000fe200000006ff */
[----:B------:R-:W-:Y:S01]  /*2270*/  FMUL.FTZ R32, R14, R32 ;  /* 0x000000200e207220 */ /* 0x000fe20000410000 */
[----:B------:R-:W-:Y:S02]  /*2280*/  SHF.L.U32 R43, R15, 0x10, RZ ;  /* 0x000000100f2b7819 */ /* 0x000fe400000006ff */
[----:B------:R-:W-:Y:S02]  /*2290*/  SHF.L.U32 R14, R36, 0x10, RZ ;  /* 0x00000010240e7819 */ /* 0x000fe400000006ff */
[----:B------:R-:W-:Y:S02]  /*22a0*/  SHF.L.U32 R15, R37, 0x10, RZ ;  /* 0x00000010250f7819 */ /* 0x000fe400000006ff */
[----:B------:R-:W-:-:S02]  /*22b0*/  SHF.L.U32 R17, R17, 0x10, RZ ;  /* 0x0000001011117819 */ /* 0x000fc400000006ff */
[----:B------:R-:W-:Y:S01]  /*22c0*/  SHF.L.U32 R18, R18, 0x10, RZ ;  /* 0x0000001012127819 */ /* 0x000fe200000006ff */
[C---:B------:R-:W-:Y:S01]  /*22d0*/  FADD.FTZ R33, -R16.reuse, R33 ;  /* 0x0000002110217221 */ /* 0x040fe20000010100 */
[C---:B------:R-:W-:Y:S01]  /*22e0*/  FADD.FTZ R14, -R16.reuse, R14 ;  /* 0x0000000e100e7221 */ /* 0x040fe20000010100 */
[C---:B------:R-:W-:Y:S01]  /*22f0*/  FADD.FTZ R15, -R16.reuse, R15 ;  /* 0x0000000f100f7221 */ /* 0x040fe20000010100 */
[C---:B------:R-:W-:Y:S01]  /*2300*/  FADD.FTZ R17, -R16.reuse, R17 ;  /* 0x0000001110117221 */ /* 0x040fe20000010100 */
[----:B------:R-:W-:Y:S01]  /*2310*/  FADD.FTZ R18, -R16, R18 ;  /* 0x0000001210127221 */ /* 0x000fe20000010100 */
[----:B------:R-:W-:Y:S01]  /*2320*/  FMUL.FTZ R16, R9, R33 ;  /* 0x0000002109107220 */ /* 0x000fe20000410000 */
[----:B---3--:R-:W-:-:S03]  /*2330*/  FADD.FTZ R41, R41, 1 ;  /* 0x3f80000029297421 */ /* 0x008fc60000010000 */
[----:B------:R-:W-:Y:S01]  /*2340*/  FFMA.FTZ R42, R6, R16, R8 ;  /* 0x00000010062a7223 */ /* 0x000fe20000010008 */
[----:B------:R-:W-:-:S03]  /*2350*/  FMUL.FTZ R14, R9, R14 ;  /* 0x0000000e090e7220 */ /* 0x000fc60000410000 */
[----:B------:R-:W-:Y:S01]  /*2360*/  FMUL.FTZ R60, R42, -1.4426950216293334961 ;  /* 0xbfb8aa3b2a3c7820 */ /* 0x000fe20000410000 */
[----:B------:R-:W0:Y:S01]  /*2370*/  MUFU.RCP R41, R41 ;  /* 0x0000002900297308 */ /* 0x000e220000001000 */
[----:B------:R-:W-:Y:S01]  /*2380*/  SHF.L.U32 R24, R24, 0x10, RZ ;  /* 0x0000001018187819 */ /* 0x000fe200000006ff */
[----:B------:R-:W-:Y:S01]  /*2390*/  FFMA.FTZ R59, R0, R14, R3 ;  /* 0x0000000e003b7223 */ /* 0x000fe20000010003 */
[----:B------:R-:W-:Y:S01]  /*23a0*/  FMUL.FTZ R15, R9, R15 ;  /* 0x0000000f090f7220 */ /* 0x000fe20000410000 */
[----:B------:R-:W-:-:S04]  /*23b0*/  FMUL.FTZ R52, R43, R52 ;  /* 0x000000342b347220 */ /* 0x000fc80000410000 */
[----:B------:R-:W1:Y:S01]  /*23c0*/  MUFU.EX2 R60, R60 ;  /* 0x0000003c003c7308 */ /* 0x000e620000000800 */
[----:B------:R-:W-:Y:S01]  /*23d0*/  FMUL.FTZ R24, R24, R58 ;  /* 0x0000003a18187220 */ /* 0x000fe20000410000 */
[----:B------:R-:W-:Y:S01]  /*23e0*/  FMUL.FTZ R43, R59, -1.4426950216293334961 ;  /* 0xbfb8aa3b3b2b7820 */ /* 0x000fe20000410000 */
[----:B------:R-:W-:Y:S01]  /*23f0*/  FFMA.FTZ R58, R2, R15, R4 ;  /* 0x0000000f023a7223 */ /* 0x000fe20000010004 */
[C---:B------:R-:W-:Y:S01]  /*2400*/  FMUL.FTZ R17, R9.reuse, R17 ;  /* 0x0000001109117220 */ /* 0x040fe20000410000 */
[----:B------:R-:W-:Y:S02]  /*2410*/  FMUL.FTZ R18, R9, R18 ;  /* 0x0000001209127220 */ /* 0x000fe40000410000 */
[----:B------:R-:W-:Y:S01]  /*2420*/  FMUL.FTZ R44, R58, -1.4426950216293334961 ;  /* 0xbfb8aa3b3a2c7820 */ /* 0x000fe20000410000 */
[----:B------:R-:W3:Y:S01]  /*2430*/  MUFU.EX2 R43, R43 ;  /* 0x0000002b002b7308 */ /* 0x000ee20000000800 */
[----:B------:R-:W-:Y:S01]  /*2440*/  FFMA.FTZ R37, R5, R17, R7 ;  /* 0x0000001105257223 */ /* 0x000fe20000010007 */
[----:B0-----:R-:W-:Y:S01]  /*2450*/  FADD.FTZ R33, -R41, 1 ;  /* 0x3f80000029217421 */ /* 0x001fe20000010100 */
[----:B------:R-:W-:-:S02]  /*2460*/  FFMA.FTZ R36, R6, R18, R8 ;  /* 0x0000001206247223 */ /* 0x000fc40000010008 */
[----:B------:R-:W-:-:S03]  /*2470*/  FMUL.FTZ R45, R37, -1.4426950216293334961 ;  /* 0xbfb8aa3b252d7820 */ /* 0x000fc60000410000 */
[----:B------:R-:W0:Y:S01]  /*2480*/  MUFU.EX2 R44, R44 ;  /* 0x0000002c002c7308 */ /* 0x000e220000000800 */
[----:B------:R-:W-:Y:S01]  /*2490*/  FFMA.FTZ R61, R61, R33, 1 ;  /* 0x3f8000003d3d7423 */ /* 0x000fe20000010021 */
[----:B-1----:R-:W-:Y:S01]  /*24a0*/  FADD.FTZ R60, R60, 1 ;  /* 0x3f8000003c3c7421 */ /* 0x002fe20000010000 */
[----:B------:R-:W-:-:S05]  /*24b0*/  FMUL.FTZ R33, R36, -1.4426950216293334961 ;  /* 0xbfb8aa3b24217820 */ /* 0x000fca0000410000 */
[----:B------:R-:W1:Y:S01]  /*24c0*/  MUFU.EX2 R45, R45 ;  /* 0x0000002d002d7308 */ /* 0x000e620000000800 */
[----:B---3--:R-:W-:-:S07]  /*24d0*/  FADD.FTZ R43, R43, 1 ;  /* 0x3f8000002b2b7421 */ /* 0x008fce0000010000 */
[----:B------:R-:W3:Y:S01]  /*24e0*/  MUFU.RCP R60, R60 ;  /* 0x0000003c003c7308 */ /* 0x000ee20000001000 */
[----:B0-----:R-:W-:-:S07]  /*24f0*/  FADD.FTZ R44, R44, 1 ;  /* 0x3f8000002c2c7421 */ /* 0x001fce0000010000 */
[----:B------:R-:W0:Y:S01]  /*2500*/  MUFU.EX2 R33, R33 ;  /* 0x0000002100217308 */ /* 0x000e220000000800 */
[----:B-1----:R-:W-:-:S07]  /*2510*/  FADD.FTZ R45, R45, 1 ;  /* 0x3f8000002d2d7421 */ /* 0x002fce0000010000 */
[----:B------:R-:W1:Y:S01]  /*2520*/  MUFU.RCP R43, R43 ;  /* 0x0000002b002b7308 */ /* 0x000e620000001000 */
[----:B------:R-:W-:Y:S01]  /*2530*/  FMUL.FTZ R41, R41, R61 ;  /* 0x0000003d29297220 */ /* 0x000fe20000410000 */
[----:B---3--:R-:W-:-:S06]  /*2540*/  FADD.FTZ R61, -R60, 1 ;  /* 0x3f8000003c3d7421 */ /* 0x008fcc0000010100 */
[----:B------:R-:W3:Y:S01]  /*2550*/  MUFU.RCP R44, R44 ;  /* 0x0000002c002c7308 */ /* 0x000ee20000001000 */
[----:B0-----:R-:W-:Y:S01]  /*2560*/  FADD.FTZ R33, R33, 1 ;  /* 0x3f80000021217421 */ /* 0x001fe20000010000 */
[----:B------:R-:W-:-:S06]  /*2570*/  FFMA.FTZ R42, R42, R61, 1 ;  /* 0x3f8000002a2a7423 */ /* 0x000fcc000001003d */
[----:B------:R-:W0:Y:S01]  /*2580*/  MUFU.RCP R45, R45 ;  /* 0x0000002d002d7308 */ /* 0x000e220000001000 */
[----:B------:R-:W-:Y:S01]  /*2590*/  FMUL.FTZ R42, R60, R42 ;  /* 0x0000002a3c2a7220 */ /* 0x000fe20000410000 */
[----:B-1----:R-:W-:-:S06]  /*25a0*/  FADD.FTZ R60, -R43, 1 ;  /* 0x3f8000002b3c7421 */ /* 0x002fcc0000010100 */
[----:B------:R-:W1:Y:S01]  /*25b0*/  MUFU.RCP R33, R33 ;  /* 0x0000002100217308 */ /* 0x000e620000001000 */
[----:B------:R-:W-:Y:S01]  /*25c0*/  FFMA.FTZ R59, R59, R60, 1 ;  /* 0x3f8000003b3b7423 */ /* 0x000fe2000001003c */
[----:B---3--:R-:W-:Y:S01]  /*25d0*/  FADD.FTZ R60, -R44, 1 ;  /* 0x3f8000002c3c7421 */ /* 0x008fe20000010100 */
[----:B------:R-:W-:Y:S03]  /*25e0*/  STL [R1+0xc4], R38 ;  /* 0x0000c42601007387 */ /* 0x000fe60000100800 */
[----:B------:R-:W-:Y:S01]  /*25f0*/  FFMA.FTZ R58, R58, R60, 1 ;  /* 0x3f8000003a3a7423 */ /* 0x000fe2000001003c */
[----:B------:R3:W-:Y:S01]  /*2600*/  STL [R1+0x10], R27 ;  /* 0x0000101b01007387 */ /* 0x0007e20000100800 */
[----:B0-----:R-:W-:-:S03]  /*2610*/  FADD.FTZ R60, -R45, 1 ;  /* 0x3f8000002d3c7421 */ /* 0x001fc60000010100 */
[----:B---3--:R-:W3:Y:S04]  /*2620*/  LDL R27, [R1+0x5c] ;  /* 0x00005c00011b7983 */ /* 0x008ee80000100800 */
[----:B------:R-:W-:Y:S01]  /*2630*/  STL [R1+0xb4], R57 ;  /* 0x0000b43901007387 */ /* 0x000fe20000100800 */
[----:B------:R-:W-:-:S03]  /*2640*/  FFMA.FTZ R37, R37, R60, 1 ;  /* 0x3f80000025257423 */ /* 0x000fc6000001003c */
[----:B------:R-:W-:Y:S01]  /*2650*/  STL [R1+0xb8], R56 ;  /* 0x0000b83801007387 */ /* 0x000fe20000100800 */
[----:B-1----:R-:W-:-:S03]  /*2660*/  FADD.FTZ R60, -R33, 1 ;  /* 0x3f800000213c7421 */ /* 0x002fc60000010100 */
[----:B------:R-:W-:Y:S04]  /*2670*/  STL [R1+0xbc], R10 ;  /* 0x0000bc0a01007387 */ /* 0x000fe80000100800 */
[----:B------:R-:W-:Y:S04]  /*2680*/  STL [R1+0xc0], R11 ;  /* 0x0000c00b01007387 */ /* 0x000fe80000100800 */
[----:B------:R-:W-:Y:S04]  /*2690*/  STL [R1+0xd8], R55 ;  /* 0x0000d83701007387 */ /* 0x000fe80000100800 */
[----:B------:R-:W-:Y:S01]  /*26a0*/  STL [R1+0xc8], R49 ;  /* 0x0000c83101007387 */ /* 0x000fe20000100800 */
[----:B------:R-:W-:-:S03]  /*26b0*/  FFMA.FTZ R36, R36, R60, 1 ;  /* 0x3f80000024247423 */ /* 0x000fc6000001003c */
[----:B------:R-:W-:Y:S04]  /*26c0*/  STL [R1+0xcc], R47 ;  /* 0x0000cc2f01007387 */ /* 0x000fe80000100800 */
[----:B------:R-:W-:Y:S04]  /*26d0*/  STL [R1+0xb0], R12 ;  /* 0x0000b00c01007387 */ /* 0x000fe80000100800 */
[----:B------:R0:W-:Y:S01]  /*26e0*/  STL [R1+0xe0], R13 ;  /* 0x0000e00d01007387 */ /* 0x0001e20000100800 */
[----:B------:R-:W-:-:S03]  /*26f0*/  FMUL.FTZ R45, R45, R37 ;  /* 0x000000252d2d7220 */ /* 0x000fc60000410000 */
[----:B0-----:R-:W4:Y:S04]  /*2700*/  LDL R13, [R1+0x70] ;  /* 0x00007000010d7983 */ /* 0x001f280000100800 */
[----:B------:R0:W-:Y:S04]  /*2710*/  STL [R1+0xe8], R53 ;  /* 0x0000e83501007387 */ /* 0x0001e80000100800 */
[----:B0-----:R-:W4:Y:S04]  /*2720*/  LDL R53, [R1+0x6c] ;  /* 0x00006c0001357983 */ /* 0x001f280000100800 */
[----:B------:R0:W-:Y:S04]  /*2730*/  STL [R1+0xa4], R3 ;  /* 0x0000a40301007387 */ /* 0x0001e80000100800 */
[----:B------:R-:W-:Y:S04]  /*2740*/  STL [R1+0xa8], R4 ;  /* 0x0000a80401007387 */ /* 0x000fe80000100800 */
[----:B------:R1:W-:Y:S01]  /*2750*/  STL [R1+0xac], R7 ;  /* 0x0000ac0701007387 */ /* 0x0003e20000100800 */
[----:B0-----:R-:W-:Y:S01]  /*2760*/  FMUL.FTZ R3, R33, R36 ;  /* 0x0000002421037220 */ /* 0x001fe20000410000 */
[----:B--2---:R-:W-:-:S02]  /*2770*/  SHF.L.U32 R33, R30, 0x10, RZ ;  /* 0x000000101e217819 */ /* 0x004fc400000006ff */
[----:B------:R-:W3:Y:S04]  /*2780*/  LDL.LU R47, [R1+0x40] ;  /* 0x00004000012f7983 */ /* 0x000ee80000300800 */
[----:B------:R-:W2:Y:S01]  /*2790*/  LDL.LU R38, [R1+0x44] ;  /* 0x0000440001267983 */ /* 0x000ea20000300800 */
[----:B------:R-:W-:-:S03]  /*27a0*/  FMUL.FTZ R32, R33, R32 ;  /* 0x0000002021207220 */ /* 0x000fc60000410000 */
[----:B------:R0:W-:Y:S01]  /*27b0*/  STL [R1+0x2c], R3 ;  /* 0x00002c0301007387 */ /* 0x0001e20000100800 */
[----:B------:R-:W-:-:S03]  /*27c0*/  SHF.L.U32 R33, R31, 0x10, RZ ;  /* 0x000000101f217819 */ /* 0x000fc600000006ff */
[----:B------:R-:W4:Y:S04]  /*27d0*/  LDL.LU R37, [R1+0x38] ;  /* 0x0000380001257983 */ /* 0x000f280000300800 */
[----:B------:R-:W4:Y:S04]  /*27e0*/  LDL.LU R28, [R1+0x3c] ;  /* 0x00003c00011c7983 */ /* 0x000f280000300800 */
[----:B------:R-:W4:Y:S04]  /*27f0*/  LDL.LU R12, [R1+0x50] ;  /* 0x00005000010c7983 */ /* 0x000f280000300800 */
[----:B------:R-:W4:Y:S01]  /*2800*/  LDL.LU R11, [R1+0x54] ;  /* 0x00005400010b7983 */ /* 0x000f220000300800 */
[----:B------:R-:W-:-:S03]  /*2810*/  FMUL.FTZ R33, R33, R39 ;  /* 0x0000002721217220 */ /* 0x000fc60000410000 */
[----:B-1----:R-:W4:Y:S04]  /*2820*/  LDL.LU R7, [R1+0x48] ;  /* 0x0000480001077983 */ /* 0x002f280000300800 */
[----:B0-----:R-:W4:Y:S04]  /*2830*/  LDL.LU R3, [R1+0x4c] ;  /* 0x00004c0001037983 */ /* 0x001f280000300800 */
[----:B------:R-:W4:Y:S04]  /*2840*/  LDL R40, [R1+0x80] ;  /* 0x0000800001287983 */ /* 0x000f280000100800 */
[----:B------:R-:W4:Y:S04]  /*2850*/  LDL R35, [R1+0x68] ;  /* 0x0000680001237983 */ /* 0x000f280000100800 */
[----:B------:R-:W4:Y:S04]  /*2860*/  LDL R39, [R1+0x74] ;  /* 0x0000740001277983 */ /* 0x000f280000100800 */
[----:B------:R-:W4:Y:S01]  /*2870*/  LDL R49, [R1+0x8c] ;  /* 0x00008c0001317983 */ /* 0x000f220000100800 */
[----:B------:R-:W-:-:S02]  /*2880*/  PRMT R36, R30, 0x7632, R36 ;  /* 0x000076321e247816 */ /* 0x000fc40000000024 */
[----:B------:R-:W-:Y:S01]  /*2890*/  PRMT R30, R31, 0x7632, R30 ;  /* 0x000076321f1e7816 */ /* 0x000fe2000000001e */
[----:B------:R-:W4:Y:S01]  /*28a0*/  LDL R10, [R1+0x90] ;  /* 0x00009000010a7983 */ /* 0x000f220000100800 */
[----:B------:R-:W-:Y:S02]  /*28b0*/  SHF.L.U32 R31, R36, 0x10, RZ ;  /* 0x00000010241f7819 */ /* 0x000fe400000006ff */
[----:B------:R-:W-:Y:S01]  /*28c0*/  SHF.L.U32 R30, R30, 0x10, RZ ;  /* 0x000000101e1e7819 */ /* 0x000fe200000006ff */
[----:B------:R-:W-:Y:S01]  /*28d0*/  FMUL.FTZ R43, R43, R59 ;  /* 0x0000003b2b2b7220 */ /* 0x000fe20000410000 */
[----:B------:R-:W-:Y:S01]  /*28e0*/  SHF.L.U32 R36, R22, 0x10, RZ ;  /* 0x0000001016247819 */ /* 0x000fe200000006ff */
[----:B------:R-:W-:Y:S01]  /*28f0*/  FMUL.FTZ R41, R31, R41 ;  /* 0x000000291f297220 */ /* 0x000fe20000410000 */
[----:B------:R-:W-:Y:S01]  /*2900*/  FMUL.FTZ R44, R44, R58 ;  /* 0x0000003a2c2c7220 */ /* 0x000fe20000410000 */
[----:B------:R-:W-:Y:S01]  /*2910*/  FMUL.FTZ R42, R30, R42 ;  /* 0x0000002a1e2a7220 */ /* 0x000fe20000410000 */
[----:B------:R-:W-:Y:S01]  /*2920*/  SHF.L.U32 R30, R23, 0x10, RZ ;  /* 0x00000010171e7819 */ /* 0x000fe200000006ff */
[----:B------:R-:W-:Y:S01]  /*2930*/  FMUL.FTZ R55, R0, R25 ;  /* 0x0000001900377220 */ /* 0x000fe20000410000 */
[----:B------:R-:W-:-:S02]  /*2940*/  PRMT R31, R22, 0x7632, R31 ;  /* 0x00007632161f7816 */ /* 0x000fc4000000001f */
[----:B------:R-:W-:Y:S01]  /*2950*/  PRMT R60, R23, 0x7632, R60 ;  /* 0x00007632173c7816 */ /* 0x000fe2000000003c */
[----:B------:R-:W-:Y:S01]  /*2960*/  FMUL.FTZ R43, R36, R43 ;  /* 0x0000002b242b7220 */ /* 0x000fe20000410000 */
[----:B------:R-:W-:Y:S01]  /*2970*/  SHF.L.U32 R22, R31, 0x10, RZ ;  /* 0x000000101f167819 */ /* 0x000fe200000006ff */
[----:B------:R-:W-:Y:S01]  /*2980*/  FMUL.FTZ R44, R30, R44 ;  /* 0x0000002c1e2c7220 */ /* 0x000fe20000410000 */
[----:B------:R-:W4:Y:S03]  /*2990*/  LDL R4, [R1+0x88] ;  /* 0x0000880001047983 */ /* 0x000f260000100800 */
[----:B------:R-:W-:Y:S01]  /*29a0*/  FMUL.FTZ R45, R22, R45 ;  /* 0x0000002d162d7220 */ /* 0x000fe20000410000 */
[----:B------:R-:W4:Y:S04]  /*29b0*/  LDL R56, [R1+0x84] ;  /* 0x0000840001387983 */ /* 0x000f280000100800 */
[----:B------:R-:W4:Y:S01]  /*29c0*/  LDL R57, [R1+0x7c] ;  /* 0x00007c0001397983 */ /* 0x000f220000100800 */
[----:B---3--:R-:W-:Y:S01]  /*29d0*/  FFMA.FTZ R59, R27, R21, R47 ;  /* 0x000000151b3b7223 */ /* 0x008fe2000001002f */
[----:B--2---:R-:W-:Y:S01]  /*29e0*/  FADD.FTZ R58, R21, R38 ;  /* 0x00000026153a7221 */ /* 0x004fe20000010000 */
[----:B------:R-:W-:Y:S01]  /*29f0*/  FMUL.FTZ R47, R0, R29 ;  /* 0x0000001d002f7220 */ /* 0x000fe20000410000 */
[----:B------:R-:W2:Y:S01]  /*2a00*/  LDL R38, [R1+0x58] ;  /* 0x0000580001267983 */ /* 0x000ea20000100800 */
[-C--:B----4-:R-:W-:Y:S01]  /*2a10*/  FFMA.FTZ R36, R13, R19.reuse, R37 ;  /* 0x000000130d247223 */ /* 0x090fe20000010025 */
[----:B------:R-:W-:Y:S01]  /*2a20*/  FADD.FTZ R37, R19, R28 ;  /* 0x0000001c13257221 */ /* 0x000fe20000010000 */
[----:B------:R-:W-:Y:S01]  /*2a30*/  FMUL.FTZ R28, R2, R19 ;  /* 0x00000013021c7220 */ /* 0x000fe20000410000 */
[----:B------:R-:W-:Y:S01]  /*2a40*/  FFMA.FTZ R30, R53, R20, R12 ;  /* 0x00000014351e7223 */ /* 0x000fe2000001000c */
[----:B------:R-:W-:Y:S01]  /*2a50*/  SHF.L.U32 R12, R60, 0x10, RZ ;  /* 0x000000103c0c7819 */ /* 0x000fe200000006ff */
[----:B------:R-:W-:Y:S01]  /*2a60*/  FMUL.FTZ R60, R0, R21 ;  /* 0x00000015003c7220 */ /* 0x000fe20000410000 */
[----:B------:R-:W-:Y:S01]  /*2a70*/  FADD.FTZ R58, R58, R25 ;  /* 0x000000193a3a7221 */ /* 0x000fe20000010000 */
[----:B------:R-:W-:Y:S01]  /*2a80*/  FADD.FTZ R31, R20, R11 ;  /* 0x0000000b141f7221 */ /* 0x000fe20000010000 */
[----:B------:R-:W-:Y:S01]  /*2a90*/  FMUL.FTZ R11, R2, R34 ;  /* 0x00000022020b7220 */ /* 0x000fe20000410000 */
[----:B------:R-:W-:-:S02]  /*2aa0*/  FADD.FTZ R23, R24, R3 ;  /* 0x0000000318177221 */ /* 0x000fc40000010000 */
[----:B------:R-:W3:Y:S01]  /*2ab0*/  LDL R3, [R1+0x60] ;  /* 0x0000600001037983 */ /* 0x000ee20000100800 */
[-C--:B------:R-:W-:Y:S01]  /*2ac0*/  FFMA.FTZ R21, R40, R26.reuse, R36 ;  /* 0x0000001a28157223 */ /* 0x080fe20000010024 */
[----:B------:R-:W-:Y:S01]  /*2ad0*/  FMUL.FTZ R36, R2, R26 ;  /* 0x0000001a02247220 */ /* 0x000fe20000410000 */
[----:B------:R-:W-:Y:S02]  /*2ae0*/  FFMA.FTZ R22, R35, R24, R7 ;  /* 0x0000001823167223 */ /* 0x000fe40000010007 */
[----:B------:R-:W4:Y:S01]  /*2af0*/  LDL R7, [R1+0x64] ;  /* 0x0000640001077983 */ /* 0x000f220000100800 */
[----:B------:R-:W-:Y:S01]  /*2b00*/  FFMA.FTZ R19, R39, R25, R59 ;  /* 0x0000001927137223 */ /* 0x000fe2000001003b */
[----:B------:R-:W-:Y:S02]  /*2b10*/  FADD.FTZ R25, R37, R26 ;  /* 0x0000001a25197221 */ /* 0x000fe40000010000 */
[----:B------:R-:W-:Y:S01]  /*2b20*/  STL [R1+0x8], R60 ;  /* 0x0000083c01007387 */ /* 0x000fe20000100800 */
[----:B------:R-:W-:-:S03]  /*2b30*/  FMUL.FTZ R37, R5, R20 ;  /* 0x0000001405257220 */ /* 0x000fc60000410000 */
[----:B------:R0:W-:Y:S01]  /*2b40*/  STL [R1+0x24], R28 ;  /* 0x0000241c01007387 */ /* 0x0001e20000100800 */
[----:B------:R-:W-:-:S03]  /*2b50*/  FFMA.FTZ R19, R49, R29, R19 ;  /* 0x0000001d31137223 */ /* 0x000fc60000010013 */
[----:B------:R1:W-:Y:S01]  /*2b60*/  STL [R1+0x1c], R55 ;  /* 0x00001c3701007387 */ /* 0x0003e20000100800 */
[----:B------:R-:W-:-:S03]  /*2b70*/  FADD.FTZ R26, R58, R29 ;  /* 0x0000001d3a1a7221 */ /* 0x000fc60000010000 */
[----:B------:R-:W-:Y:S01]  /*2b80*/  STL [R1+0x14], R36 ;  /* 0x0000142401007387 */ /* 0x000fe20000100800 */
[----:B------:R-:W-:-:S03]  /*2b90*/  FFMA.FTZ R29, R27, R60, RZ ;  /* 0x0000003c1b1d7223 */ /* 0x000fc600000100ff */
[----:B------:R-:W-:Y:S04]  /*2ba0*/  STL [R1+0xc], R47 ;  /* 0x00000c2f01007387 */ /* 0x000fe80000100800 */
[----:B------:R-:W-:Y:S04]  /*2bb0*/  STL [R1+0x4], R11 ;  /* 0x0000040b01007387 */ /* 0x000fe80000100800 */
[----:B------:R3:W-:Y:S04]  /*2bc0*/  STL [R1], R37 ;  /* 0x0000002501007387 */ /* 0x0007e80000100800 */
[----:B------:R-:W2:Y:S01]  /*2bd0*/  LDL.LU R27, [R1+0xec] ;  /* 0x0000ec00011b7983 */ /* 0x000ea20000300800 */
[----:B------:R-:W-:Y:S01]  /*2be0*/  FFMA.FTZ R21, R10, R34, R21 ;  /* 0x000000220a157223 */ /* 0x000fe20000010015 */
[----:B------:R-:W-:Y:S01]  /*2bf0*/  FADD.FTZ R25, R25, R34 ;  /* 0x0000002219197221 */ /* 0x000fe20000010000 */
[----:B------:R-:W-:Y:S01]  /*2c00*/  FADD.FTZ R34, RZ, R60 ;  /* 0x0000003cff227221 */ /* 0x000fe20000010000 */
[----:B------:R-:W-:Y:S01]  /*2c10*/  FADD.FTZ R20, R26, R51 ;  /* 0x000000331a147221 */ /* 0x000fe20000010000 */
[----:B------:R-:W-:Y:S01]  /*2c20*/  FMUL.FTZ R59, R6, R24 ;  /* 0x00000018063b7220 */ /* 0x000fe20000410000 */
[----:B------:R-:W-:Y:S01]  /*2c30*/  FFMA.FTZ R24, R53, R37, R29 ;  /* 0x0000002535187223 */ /* 0x000fe2000001001d */
[----:B------:R-:W-:Y:S01]  /*2c40*/  FADD.FTZ R26, R34, R37 ;  /* 0x00000025221a7221 */ /* 0x000fe20000010000 */
[----:B------:R-:W3:Y:S02]  /*2c50*/  LDL.LU R53, [R1+0xe8] ;  /* 0x0000e80001357983 */ /* 0x000ee40000300800 */
[----:B------:R-:W-:Y:S01]  /*2c60*/  FFMA.FTZ R29, R13, R28, R24 ;  /* 0x0000001c0d1d7223 */ /* 0x000fe20000010018 */
[----:B------:R-:W-:-:S02]  /*2c70*/  FADD.FTZ R26, R26, R28 ;  /* 0x0000001c1a1a7221 */ /* 0x000fc40000010000 */
[----:B0-----:R-:W3:Y:S01]  /*2c80*/  LDL.LU R28, [R1+0xe4] ;  /* 0x0000e400011c7983 */ /* 0x001ee20000300800 */
[----:B------:R-:W-:-:S03]  /*2c90*/  FFMA.FTZ R29, R35, R59, R29 ;  /* 0x0000003b231d7223 */ /* 0x000fc6000001001d */
[----:B------:R-:W3:Y:S01]  /*2ca0*/  LDL.LU R13, [R1+0xe0] ;  /* 0x0000e000010d7983 */ /* 0x000ee20000300800 */
[----:B------:R-:W-:Y:S01]  /*2cb0*/  FFMA.FTZ R19, R4, R51, R19 ;  /* 0x0000003304137223 */ /* 0x000fe20000010013 */
[----:B------:R-:W-:Y:S01]  /*2cc0*/  FADD.FTZ R20, R20, R54 ;  /* 0x0000003614147221 */ /* 0x000fe20000010000 */
[----:B--2---:R-:W-:Y:S02]  /*2cd0*/  FADD.FTZ R24, R31, R27 ;  /* 0x0000001b1f187221 */ /* 0x004fe40000010000 */
[----:B------:R-:W2:Y:S04]  /*2ce0*/  LDL R31, [R1+0x34] ;  /* 0x00003400011f7983 */ /* 0x000ea80000100800 */
[----:B------:R-:W2:Y:S01]  /*2cf0*/  LDL.LU R35, [R1+0xdc] ;  /* 0x0000dc0001237983 */ /* 0x000ea20000300800 */
[-C--:B------:R-:W-:Y:S01]  /*2d00*/  FFMA.FTZ R19, R57, R54.reuse, R19 ;  /* 0x0000003639137223 */ /* 0x080fe20000010013 */
[----:B------:R-:W-:Y:S01]  /*2d10*/  FMUL.FTZ R58, R0, R54 ;  /* 0x00000036003a7220 */ /* 0x000fe20000410000 */
[----:B------:R-:W-:Y:S01]  /*2d20*/  FMUL.FTZ R54, R5, R27 ;  /* 0x0000001b05367220 */ /* 0x000fe20000410000 */
[----:B------:R-:W-:Y:S01]  /*2d30*/  FFMA.FTZ R29, R39, R55, R29 ;  /* 0x00000037271d7223 */ /* 0x000fe2000001001d */
[----:B------:R-:W-:Y:S01]  /*2d40*/  FADD.FTZ R26, R26, R59 ;  /* 0x0000003b1a1a7221 */ /* 0x000fe20000010000 */
[----:B------:R-:W2:Y:S02]  /*2d50*/  LDL R34, [R1+0x30] ;  /* 0x0000300001227983 */ /* 0x000ea40000100800 */
[C---:B----4-:R-:W-:Y:S01]  /*2d60*/  FFMA.FTZ R29, R7.reuse, R54, R29 ;  /* 0x00000036071d7223 */ /* 0x050fe2000001001d */
[----:B------:R-:W-:Y:S01]  /*2d70*/  FADD.FTZ R26, R26, R55 ;  /* 0x000000371a1a7221 */ /* 0x000fe20000010000 */
[----:B------:R-:W-:Y:S01]  /*2d80*/  FMUL.FTZ R61, R0, R51 ;  /* 0x00000033003d7220 */ /* 0x000fe20000410000 */
[----:B-1----:R-:W4:Y:S01]  /*2d90*/  LDL.LU R55, [R1+0xd8] ;  /* 0x0000d80001377983 */ /* 0x002f220000300800 */
[----:B------:R-:W-:Y:S01]  /*2da0*/  FFMA.FTZ R30, R7, R27, R30 ;  /* 0x0000001b071e7223 */ /* 0x000fe2000001001e */
[-C--:B---3--:R-:W-:Y:S01]  /*2db0*/  FFMA.FTZ R22, R3, R28.reuse, R22 ;  /* 0x0000001c03167223 */ /* 0x088fe20000010016 */
[----:B------:R-:W-:Y:S01]  /*2dc0*/  FADD.FTZ R23, R23, R28 ;  /* 0x0000001c17177221 */ /* 0x000fe20000010000 */
[----:B------:R-:W3:Y:S01]  /*2dd0*/  LDL.LU R39, [R1+0xd4] ;  /* 0x0000d40001277983 */ /* 0x000ee20000300800 */
[----:B------:R-:W-:Y:S01]  /*2de0*/  FMUL.FTZ R51, R6, R28 ;  /* 0x0000001c06337220 */ /* 0x000fe20000410000 */
[----:B------:R-:W-:Y:S01]  /*2df0*/  FFMA.FTZ R29, R40, R36, R29 ;  /* 0x00000024281d7223 */ /* 0x000fe2000001001d */
[----:B------:R-:W-:Y:S01]  /*2e00*/  FADD.FTZ R26, R26, R54 ;  /* 0x000000361a1a7221 */ /* 0x000fe20000010000 */
[----:B------:R-:W4:Y:S04]  /*2e10*/  LDL R37, [R1+0x28] ;  /* 0x0000280001257983 */ /* 0x000f280000100800 */
[----:B------:R-:W4:Y:S04]  /*2e20*/  LDL R28, [R1+0x78] ;  /* 0x00007800011c7983 */ /* 0x000f280000100800 */
[----:B------:R-:W4:Y:S04]  /*2e30*/  LDL R7, [R1+0x10] ;  /* 0x0000100001077983 */ /* 0x000f280000100800 */
[----:B------:R-:W4:Y:S01]  /*2e40*/  LDL.LU R40, [R1+0xd0] ;  /* 0x0000d00001287983 */ /* 0x000f220000300800 */
[----:B------:R-:W-:Y:S01]  /*2e50*/  FADD.FTZ R26, R26, R36 ;  /* 0x000000241a1a7221 */ /* 0x000fe20000010000 */
[----:B------:R-:W-:Y:S01]  /*2e60*/  FFMA.FTZ R29, R3, R51, R29 ;  /* 0x00000033031d7223 */ /* 0x000fe2000001001d */
[-C--:B------:R-:W-:Y:S01]  /*2e70*/  FFMA.FTZ R21, R56, R50.reuse, R21 ;  /* 0x0000003238157223 */ /* 0x080fe20000010015 */
[----:B------:R-:W-:Y:S01]  /*2e80*/  FADD.FTZ R25, R25, R50 ;  /* 0x0000003219197221 */ /* 0x000fe20000010000 */
[----:B------:R-:W-:Y:S01]  /*2e90*/  FADD.FTZ R26, R26, R51 ;  /* 0x000000331a1a7221 */ /* 0x000fe20000010000 */
[----:B------:R-:W-:Y:S01]  /*2ea0*/  FMUL.FTZ R60, R2, R50 ;  /* 0x00000032023c7220 */ /* 0x000fe20000410000 */
[----:B------:R-:W-:Y:S01]  /*2eb0*/  FFMA.FTZ R29, R49, R47, R29 ;  /* 0x0000002f311d7223 */ /* 0x000fe2000001001d */
[----:B------:R-:W4:Y:S01]  /*2ec0*/  LDL R3, [R1+0x20] ;  /* 0x0000200001037983 */ /* 0x000f220000100800 */
[----:B------:R-:W-:-:S03]  /*2ed0*/  FADD.FTZ R26, R26, R47 ;  /* 0x0000002f1a1a7221 */ /* 0x000fc60000010000 */
[----:B------:R-:W4:Y:S04]  /*2ee0*/  LDL.LU R47, [R1+0xcc] ;  /* 0x0000cc00012f7983 */ /* 0x000f280000300800 */
[----:B------:R-:W4:Y:S04]  /*2ef0*/  LDL.LU R49, [R1+0xc8] ;  /* 0x0000c80001317983 */ /* 0x000f280000300800 */
[----:B------:R-:W4:Y:S01]  /*2f00*/  LDL R27, [R1+0x18] ;  /* 0x00001800011b7983 */ /* 0x000f220000100800 */
[-C--:B--2---:R-:W-:Y:S01]  /*2f10*/  FMUL.FTZ R50, R5, R35.reuse ;  /* 0x0000002305327220 */ /* 0x084fe20000410000 */
[----:B------:R-:W-:-:S03]  /*2f20*/  FFMA.FTZ R30, R38, R35, R30 ;  /* 0x00000023261e7223 */ /* 0x000fc6000001001e */
[----:B------:R-:W-:Y:S02]  /*2f30*/  FFMA.FTZ R29, R38, R50, R29 ;  /* 0x00000032261d7223 */ /* 0x000fe4000001001d */
[----:B------:R-:W2:Y:S02]  /*2f40*/  LDL.LU R38, [R1+0xc4] ;  /* 0x0000c40001267983 */ /* 0x000ea40000300800 */
[----:B------:R-:W-:Y:S01]  /*2f50*/  FFMA.FTZ R29, R10, R11, R29 ;  /* 0x0000000b0a1d7223 */ /* 0x000fe2000001001d */
[----:B------:R-:W-:Y:S01]  /*2f60*/  FADD.FTZ R24, R24, R35 ;  /* 0x0000002318187221 */ /* 0x000fe20000010000 */
[----:B---3--:R-:W-:-:S03]  /*2f70*/  FFMA.FTZ R30, R34, R39, R30 ;  /* 0x00000027221e7223 */ /* 0x008fc6000001001e */
[----:B------:R-:W-:Y:S01]  /*2f80*/  FADD.FTZ R24, R24, R39 ;  /* 0x0000002718187221 */ /* 0x000fe20000010000 */
[----:B------:R-:W-:Y:S01]  /*2f90*/  FMUL.FTZ R39, R5, R39 ;  /* 0x0000002705277220 */ /* 0x000fe20000410000 */
[-C--:B----4-:R-:W-:Y:S01]  /*2fa0*/  FFMA.FTZ R22, R31, R40.reuse, R22 ;  /* 0x000000281f167223 */ /* 0x090fe20000010016 */
[----:B------:R-:W-:Y:S01]  /*2fb0*/  FADD.FTZ R23, R23, R40 ;  /* 0x0000002817177221 */ /* 0x000fe20000010000 */
[----:B------:R-:W-:-:S04]  /*2fc0*/  FMUL.FTZ R40, R6, R40 ;  /* 0x0000002806287220 */ /* 0x000fc80000410000 */
[----:B------:R-:W-:-:S04]  /*2fd0*/  FFMA.FTZ R29, R31, R40, R29 ;  /* 0x000000281f1d7223 */ /* 0x000fc8000001001d */
[----:B------:R-:W-:-:S04]  /*2fe0*/  FFMA.FTZ R29, R4, R61, R29 ;  /* 0x0000003d041d7223 */ /* 0x000fc8000001001d */
[----:B------:R-:W-:Y:S01]  /*2ff0*/  FFMA.FTZ R29, R34, R39, R29 ;  /* 0x00000027221d7223 */ /* 0x000fe2000001001d */
[----:B------:R-:W-:-:S03]  /*3000*/  FADD.FTZ R26, R26, R50 ;  /* 0x000000321a1a7221 */ /* 0x000fc60000010000 */
[----:B------:R-:W-:Y:S01]  /*3010*/  FFMA.FTZ R29, R56, R60, R29 ;  /* 0x0000003c381d7223 */ /* 0x000fe2000001001d */
[----:B------:R-:W-:Y:S02]  /*3020*/  FADD.FTZ R26, R26, R11 ;  /* 0x0000000b1a1a7221 */ /* 0x000fe40000010000 */
[----:B------:R-:W3:Y:S04]  /*3030*/  LDL.LU R11, [R1+0xc0] ;  /* 0x0000c000010b7983 */ /* 0x000ee80000300800 */
[----:B------:R-:W4:Y:S04]  /*3040*/  LDL.LU R10, [R1+0xbc] ;  /* 0x0000bc00010a7983 */ /* 0x000f280000300800 */
[----:B------:R-:W3:Y:S04]  /*3050*/  LDL.LU R56, [R1+0xb8] ;  /* 0x0000b80001387983 */ /* 0x000ee80000300800 */
[----:B------:R-:W3:Y:S01]  /*3060*/  LDL.LU R31, [R1+0x2c] ;  /* 0x00002c00011f7983 */ /* 0x000ee20000300800 */
[-C--:B--2---:R-:W-:Y:S01]  /*3070*/  FFMA.FTZ R22, R37, R38.reuse, R22 ;  /* 0x0000002625167223 */ /* 0x084fe20000010016 */
[----:B------:R-:W-:Y:S01]  /*3080*/  FADD.FTZ R23, R23, R38 ;  /* 0x0000002617177221 */ /* 0x000fe20000010000 */
[----:B------:R-:W-:-:S04]  /*3090*/  FMUL.FTZ R38, R6, R38 ;  /* 0x0000002606267220 */ /* 0x000fc80000410000 */
[----:B------:R-:W-:-:S04]  /*30a0*/  FFMA.FTZ R29, R37, R38, R29 ;  /* 0x00000026251d7223 */ /* 0x000fc8000001001d */
[----:B------:R-:W-:Y:S02]  /*30b0*/  FFMA.FTZ R29, R57, R58, R29 ;  /* 0x0000003a391d7223 */ /* 0x000fe4000001001d */
[----:B------:R-:W2:Y:S01]  /*30c0*/  LDL.LU R57, [R1+0xb4] ;  /* 0x0000b40001397983 */ /* 0x000ea20000300800 */
[----:B------:R-:W-:Y:S01]  /*30d0*/  FMUL.FTZ R37, R5, R49 ;  /* 0x0000003105257220 */ /* 0x000fe20000410000 */
[----:B------:R-:W-:-:S03]  /*30e0*/  FMUL.FTZ R36, R2, R55 ;  /* 0x0000003702247220 */ /* 0x000fc60000410000 */
[----:B------:R-:W-:Y:S01]  /*30f0*/  FFMA.FTZ R29, R3, R37, R29 ;  /* 0x00000025031d7223 */ /* 0x000fe2000001001d */
[----:B------:R-:W-:-:S03]  /*3100*/  FMUL.FTZ R35, R6, R47 ;  /* 0x0000002f06237220 */ /* 0x000fc60000410000 */
[C---:B------:R-:W-:Y:S01]  /*3110*/  FFMA.FTZ R29, R28.reuse, R36, R29 ;  /* 0x000000241c1d7223 */ /* 0x040fe2000001001d */
        /* <DEDUP_REMOVED lines=8> */
[----:B------:R-:W-:Y:S01]  /*31a0*/  FFMA.FTZ R4, R7, R53, R19 ;  /* 0x0000003507047223 */ /* 0x000fe20000010013 */
[----:B------:R-:W-:Y:S01]  /*31b0*/  FADD.FTZ R55, R20, R53 ;  /* 0x0000003514377221 */ /* 0x000fe20000010000 */
[----:B------:R-:W-:Y:S01]  /*31c0*/  FADD.FTZ R3, R24, R52 ;  /* 0x0000003418037221 */ /* 0x000fe20000010000 */
[----:B------:R-:W-:Y:S01]  /*31d0*/  FMUL.FTZ R19, R5, R52 ;  /* 0x0000003405137220 */ /* 0x000fe20000410000 */
[----:B------:R-:W-:Y:S01]  /*31e0*/  FADD.FTZ R49, R25, R46 ;  /* 0x0000002e19317221 */ /* 0x000fe20000010000 */
[----:B------:R-:W-:Y:S01]  /*31f0*/  FMUL.FTZ R20, R2, R46 ;  /* 0x0000002e02147220 */ /* 0x000fe20000410000 */
[----:B------:R-:W-:-:S02]  /*3200*/  FFMA.FTZ R29, R7, R34, R29 ;  /* 0x00000022071d7223 */ /* 0x000fc4000001001d */
[----:B------:R-:W2:Y:S01]  /*3210*/  LDL.LU R7, [R1+0x9c] ;  /* 0x00009c0001077983 */ /* 0x000ea20000300800 */
[----:B----4-:R-:W-:Y:S01]  /*3220*/  FFMA.FTZ R53, R10, R52, R30 ;  /* 0x000000340a357223 */ /* 0x010fe2000001001e */
[----:B---3--:R-:W-:Y:S01]  /*3230*/  FFMA.FTZ R52, R11, R48, R22 ;  /* 0x000000300b347223 */ /* 0x008fe20000010016 */
[----:B------:R-:W-:-:S04]  /*3240*/  FADD.FTZ R26, R26, R40 ;  /* 0x000000281a1a7221 */ /* 0x000fc80000010000 */
[----:B------:R-:W-:-:S04]  /*3250*/  FADD.FTZ R26, R26, R61 ;  /* 0x0000003d1a1a7221 */ /* 0x000fc80000010000 */
[----:B------:R-:W-:Y:S01]  /*3260*/  FADD.FTZ R26, R26, R39 ;  /* 0x000000271a1a7221 */ /* 0x000fe20000010000 */
[----:B--2---:R-:W-:Y:S01]  /*3270*/  FFMA.FTZ R47, R57, R46, R21 ;  /* 0x0000002e392f7223 */ /* 0x004fe20000010015 */
[----:B------:R-:W-:Y:S01]  /*3280*/  FADD.FTZ R46, R23, R48 ;  /* 0x00000030172e7221 */ /* 0x000fe20000010000 */
[----:B------:R-:W-:Y:S01]  /*3290*/  FMUL.FTZ R21, R6, R48 ;  /* 0x0000003006157220 */ /* 0x000fe20000410000 */
[----:B------:R-:W-:Y:S02]  /*32a0*/  FMUL.FTZ R48, R12, R31 ;  /* 0x0000001f0c307220 */ /* 0x000fe40000410000 */
[----:B------:R-:W2:Y:S01]  /*32b0*/  LDL.LU R12, [R1+0xb0] ;  /* 0x0000b000010c7983 */ /* 0x000ea20000300800 */
[----:B------:R-:W-:-:S04]  /*32c0*/  FADD.FTZ R26, R26, R60 ;  /* 0x0000003c1a1a7221 */ /* 0x000fc80000010000 */
[----:B------:R-:W-:-:S04]  /*32d0*/  FADD.FTZ R26, R26, R38 ;  /* 0x000000261a1a7221 */ /* 0x000fc80000010000 */
[----:B------:R-:W-:-:S04]  /*32e0*/  FADD.FTZ R26, R26, R58 ;  /* 0x0000003a1a1a7221 */ /* 0x000fc80000010000 */
[----:B------:R-:W-:-:S04]  /*32f0*/  FADD.FTZ R26, R26, R37 ;  /* 0x000000251a1a7221 */ /* 0x000fc80000010000 */
[----:B------:R-:W-:-:S04]  /*3300*/  FADD.FTZ R26, R26, R36 ;  /* 0x000000241a1a7221 */ /* 0x000fc80000010000 */
[----:B------:R-:W-:-:S04]  /*3310*/  FADD.FTZ R26, R26, R35 ;  /* 0x000000231a1a7221 */ /* 0x000fc80000010000 */
[----:B------:R-:W-:Y:S01]  /*3320*/  FADD.FTZ R26, R26, R34 ;  /* 0x000000221a1a7221 */ /* 0x000fe20000010000 */
[----:B------:R-:W-:-:S03]  /*3330*/  FFMA.FTZ R29, R10, R19, R29 ;  /* 0x000000130a1d7223 */ /* 0x000fc6000001001d */
[----:B------:R-:W-:Y:S01]  /*3340*/  FADD.FTZ R26, R26, R19 ;  /* 0x000000131a1a7221 */ /* 0x000fe20000010000 */
[----:B------:R-:W-:-:S03]  /*3350*/  FFMA.FTZ R29, R57, R20, R29 ;  /* 0x00000014391d7223 */ /* 0x000fc6000001001d */
[----:B------:R-:W-:Y:S01]  /*3360*/  FADD.FTZ R26, R26, R20 ;  /* 0x000000141a1a7221 */ /* 0x000fe20000010000 */
[----:B------:R-:W-:Y:S01]  /*3370*/  FMUL.FTZ R22, R0, R32 ;  /* 0x0000002000167220 */ /* 0x000fe20000410000 */
[----:B------:R-:W-:Y:S02]  /*3380*/  FFMA.FTZ R31, R11, R21, R29 ;  /* 0x000000150b1f7223 */ /* 0x000fe4000001001d */
[----:B------:R-:W-:Y:S01]  /*3390*/  FADD.FTZ R26, R26, R21 ;  /* 0x000000151a1a7221 */ /* 0x000fe20000010000 */
[----:B------:R-:W-:Y:S01]  /*33a0*/  FMUL.FTZ R23, R5, R41 ;  /* 0x0000002905177220 */ /* 0x000fe20000410000 */
[----:B------:R-:W-:Y:S02]  /*33b0*/  FFMA.FTZ R31, R56, R22, R31 ;  /* 0x00000016381f7223 */ /* 0x000fe4000001001f */
[----:B------:R-:W-:Y:S01]  /*33c0*/  FADD.FTZ R30, R26, R22 ;  /* 0x000000161a1e7221 */ /* 0x000fe20000010000 */
[----:B------:R-:W-:Y:S01]  /*33d0*/  FMUL.FTZ R24, R2, R33 ;  /* 0x0000002102187220 */ /* 0x000fe20000410000 */
[----:B------:R-:W-:-:S02]  /*33e0*/  FFMA.FTZ R31, R13, R23, R31 ;  /* 0x000000170d1f7223 */ /* 0x000fc4000001001f */
[----:B------:R-:W-:Y:S01]  /*33f0*/  FADD.FTZ R30, R30, R23 ;  /* 0x000000171e1e7221 */ /* 0x000fe20000010000 */
[----:B------:R-:W-:-:S03]  /*3400*/  FMUL.FTZ R25, R6, R42 ;  /* 0x0000002a06197220 */ /* 0x000fc60000410000 */
        /* <DEDUP_REMOVED lines=8> */
[----:B------:R-:W-:-:S04]  /*3490*/  FADD.FTZ R30, R30, R28 ;  /* 0x0000001c1e1e7221 */ /* 0x000fc80000010000 */
[----:B------:R-:W-:Y:S01]  /*34a0*/  FADD.FTZ R30, R30, R29 ;  /* 0x0000001d1e1e7221 */ /* 0x000fe20000010000 */
[----:B------:R-:W-:Y:S01]  /*34b0*/  FADD.FTZ R49, R49, R33 ;  /* 0x0000002131317221 */ /* 0x000fe20000010000 */
[----:B------:R-:W-:Y:S01]  /*34c0*/  FFMA.FTZ R52, R16, R42, R52 ;  /* 0x0000002a10347223 */ /* 0x000fe20000010034 */
[----:B------:R-:W-:-:S03]  /*34d0*/  FADD.FTZ R46, R46, R42 ;  /* 0x0000002a2e2e7221 */ /* 0x000fc60000010000 */
[----:B------:R-:W-:Y:S01]  /*34e0*/  FFMA.FTZ R52, R18, R48, R52 ;  /* 0x0000003012347223 */ /* 0x000fe20000010034 */
[----:B------:R-:W-:Y:S02]  /*34f0*/  UIADD3 UR10, UP0, UPT, UR10, 0xa, URZ ;  /* 0x0000000a0a0a7890 */ /* 0x000fe4000ff1e0ff */
[----:B------:R-:W-:Y:S02]  /*3500*/  USHF.L.U32 UR13, UR16, 0x1, URZ ;  /* 0x00000001100d7899 */ /* 0x000fe400080006ff */
[----:B------:R-:W-:Y:S02]  /*3510*/  UIADD3.X UR5, UPT, UPT, URZ, UR5, URZ, UP0, !UPT ;  /* 0x00000005ff057290 */ /* 0x000fe400087fe4ff */
[----:B------:R-:W-:Y:S02]  /*3520*/  USHF.L.U64.HI UR12, UR16, 0x1, UR17 ;  /* 0x00000001100c7899 */ /* 0x000fe40008010211 */
[----:B------:R-:W-:-:S04]  /*3530*/  UISETP.GE.U32.AND UP0, UPT, UR10, UR13, UPT ;  /* 0x0000000d0a00728c */ /* 0x000fc8000bf06070 */
[----:B------:R-:W-:Y:S01]  /*3540*/  UISETP.GE.AND.EX UP0, UPT, UR5, UR12, UPT, UP0 ;  /* 0x0000000c0500728c */ /* 0x000fe2000bf06300 */
[----:B--2---:R-:W-:-:S04]  /*3550*/  FFMA.FTZ R31, R12, R24, R31 ;  /* 0x000000180c1f7223 */ /* 0x004fc8000001001f */
[----:B------:R-:W-:-:S04]  /*3560*/  FFMA.FTZ R31, R16, R25, R31 ;  /* 0x00000019101f7223 */ /* 0x000fc8000001001f */
[----:B------:R-:W-:-:S04]  /*3570*/  FFMA.FTZ R31, R14, R26, R31 ;  /* 0x0000001a0e1f7223 */ /* 0x000fc8000001001f */
[----:B------:R-:W-:-:S04]  /*3580*/  FFMA.FTZ R31, R17, R27, R31 ;  /* 0x0000001b111f7223 */ /* 0x000fc8000001001f */
[----:B------:R-:W-:-:S04]  /*3590*/  FFMA.FTZ R31, R15, R28, R31 ;  /* 0x0000001c0f1f7223 */ /* 0x000fc8000001001f */
[----:B------:R-:W-:Y:S01]  /*35a0*/  FFMA.FTZ R31, R18, R29, R31 ;  /* 0x0000001d121f7223 */ /* 0x000fe2000001001f */
[----:B------:R-:W-:-:S04]  /*35b0*/  FFMA.FTZ R47, R12, R33, R47 ;  /* 0x000000210c2f7223 */ /* 0x000fc8000001002f */
[----:B------:R0:W-:Y:S01]  /*35c0*/  STS.64 [R7], R30 ;  /* 0x0000001e07007388 */ /* 0x0001e20000000a00 */
[----:B------:R-:W-:Y:S01]  /*35d0*/  FADD.FTZ R33, R49, R44 ;  /* 0x0000002c31217221 */ /* 0x000fe20000010000 */
[----:B0-----:R-:W-:Y:S01]  /*35e0*/  FFMA.FTZ R30, R56, R32, R4 ;  /* 0x00000020381e7223 */ /* 0x001fe20000010004 */
[----:B------:R-:W-:Y:S01]  /*35f0*/  FADD.FTZ R32, R55, R32 ;  /* 0x0000002037207221 */ /* 0x000fe20000010000 */
[----:B------:R-:W-:Y:S01]  /*3600*/  FFMA.FTZ R31, R13, R41, R53 ;  /* 0x000000290d1f7223 */ /* 0x000fe20000010035 */
[----:B------:R-:W-:Y:S01]  /*3610*/  FADD.FTZ R41, R3, R41 ;  /* 0x0000002903297221 */ /* 0x000fe20000010000 */
[----:B------:R-:W-:Y:S01]  /*3620*/  FFMA.FTZ R30, R14, R43, R30 ;  /* 0x0000002b0e1e7223 */ /* 0x000fe2000001001e */
[----:B------:R-:W-:Y:S01]  /*3630*/  FADD.FTZ R32, R32, R43 ;  /* 0x0000002b20207221 */ /* 0x000fe20000010000 */
[----:B------:R0:W5:Y:S01]  /*3640*/  LDL.LU R7, [R1+0xac] ;  /* 0x0000ac0001077983 */ /* 0x0001620000300800 */
[----:B------:R-:W-:Y:S01]  /*3650*/  FFMA.FTZ R55, R15, R44, R47 ;  /* 0x0000002c0f377223 */ /* 0x000fe2000001002f */
[----:B------:R-:W-:-:S02]  /*3660*/  FFMA.FTZ R31, R17, R45, R31 ;  /* 0x0000002d111f7223 */ /* 0x000fc4000001001f */
[----:B------:R0:W5:Y:S01]  /*3670*/  LDL.LU R4, [R1+0xa8] ;  /* 0x0000a80001047983 */ /* 0x0001620000300800 */
[----:B------:R-:W-:Y:S01]  /*3680*/  FADD.FTZ R41, R41, R45 ;  /* 0x0000002d29297221 */ /* 0x000fe20000010000 */
[----:B------:R-:W-:Y:S02]  /*3690*/  FADD.FTZ R53, R46, R48 ;  /* 0x000000302e357221 */ /* 0x000fe40000010000 */
[----:B------:R0:W5:Y:S04]  /*36a0*/  LDL.LU R3, [R1+0xa4] ;  /* 0x0000a40001037983 */ /* 0x0001680000300800 */
[----:B------:R0:W-:Y:S04]  /*36b0*/  STL [R1+0x40], R30 ;  /* 0x0000401e01007387 */ /* 0x0001e80000100800 */
[----:B------:R0:W-:Y:S04]  /*36c0*/  STL [R1+0x44], R32 ;  /* 0x0000442001007387 */ /* 0x0001e80000100800 */
[----:B------:R0:W-:Y:S04]  /*36d0*/  STL [R1+0x38], R55 ;  /* 0x0000383701007387 */ /* 0x0001e80000100800 */
[----:B------:R0:W-:Y:S04]  /*36e0*/  STL [R1+0x3c], R33 ;  /* 0x00003c2101007387 */ /* 0x0001e80000100800 */
[----:B------:R0:W-:Y:S04]  /*36f0*/  STL [R1+0x50], R31 ;  /* 0x0000501f01007387 */ /* 0x0001e80000100800 */
[----:B------:R0:W-:Y:S04]  /*3700*/  STL [R1+0x54], R41 ;  /* 0x0000542901007387 */ /* 0x0001e80000100800 */
[----:B------:R0:W-:Y:S01]  /*3710*/  STL.64 [R1+0x48], R52 ;  /* 0x0000483401007387 */ /* 0x0001e20000100a00 */
[----:B------:R-:W-:Y:S06]  /*3720*/  BAR.SYNC.DEFER_BLOCKING 0x0 ;  /* 0x0000000000007b1d */ /* 0x000fec0000010000 */
[----:B------:R-:W-:Y:S05]  /*3730*/  BRA.U !UP0, `(.L_x_550) ;  /* 0x0000000108dc7547 */ /* 0x000fea000b800000 */
[----:B------:R-:W0:Y:S01]  /*3740*/  S2R R42, SR_TID.X ;  /* 0x00000000002a7919 */ /* 0x000e220000002100 */
[----:B------:R-:W1:Y:S01]  /*3750*/  S2UR UR7, SR_CgaCtaId ;  /* 0x00000000000779c3 */ /* 0x000e620000008800 */
[----:B------:R-:W-:Y:S01]  /*3760*/  UMOV UR6, 0x400 ;  /* 0x0000040000067882 */ /* 0x000fe20000000000 */
[----:B------:R-:W-:Y:S02]  /*3770*/  MOV R48, R31 ;  /* 0x0000001f00307202 */ /* 0x000fe40000000f00 */
[----:B------:R-:W-:Y:S02]  /*3780*/  MOV R46, R30 ;  /* 0x0000001e002e7202 */ /* 0x000fe40000000f00 */
[----:B------:R-:W-:Y:S02]  /*3790*/  MOV R47, R32 ;  /* 0x00000020002f7202 */ /* 0x000fe40000000f00 */
[----:B------:R-:W-:Y:S02]  /*37a0*/  MOV R49, R41 ;  /* 0x0000002900317202 */ /* 0x000fe40000000f00 */
[----:B------:R-:W-:-:S02]  /*37b0*/  MOV R44, R55 ;  /* 0x00000037002c7202 */ /* 0x000fc40000000f00 */
[----:B------:R-:W-:Y:S01]  /*37c0*/  MOV R45, R33 ;  /* 0x00000021002d7202 */ /* 0x000fe20000000f00 */
        /* <DEDUP_REMOVED lines=11> */
[C---:B0-----:R-:W-:Y:S02]  /*3880*/  LOP3.LUT R32, R31.reuse, 0x10, RZ, 0x3c, !PT ;  /* 0x000000101f207812 */ /* 0x041fe400078e3cff */
[----:B------:R-:W-:Y:S02]  /*3890*/  LOP3.LUT R31, R31, 0x18, RZ, 0x3c, !PT ;  /* 0x000000181f1f7812 */ /* 0x000fe400078e3cff */
[C---:B------:R-:W-:Y:S02]  /*38a0*/  IADD3 R32, PT, PT, R30.reuse, R32, RZ ;  /* 0x000000201e207210 */ /* 0x040fe40007ffe0ff */
[----:B------:R-:W-:Y:S02]  /*38b0*/  IADD3 R31, PT, PT, R30, R31, RZ ;  /* 0x0000001f1e1f7210 */ /* 0x000fe40007ffe0ff */
[----:B------:R-:W-:Y:S01]  /*38c0*/  SHF.R.U32.HI R30, RZ, 0x4, R42 ;  /* 0x00000004ff1e7819 */ /* 0x000fe2000001162a */
[----:B------:R-:W-:Y:S03]  /*38d0*/  STS.64 [R32], R44 ;  /* 0x0000002c20007388 */ /* 0x000fe60000000a00 */
[----:B------:R-:W-:Y:S01]  /*38e0*/  LOP3.LUT R30, R30, R42, RZ, 0x3c, !PT ;  /* 0x0000002a1e1e7212 */ /* 0x000fe200078e3cff */
[----:B------:R-:W-:Y:S03]  /*38f0*/  STS.64 [R31], R52 ;  /* 0x000000341f007388 */ /* 0x000fe60000000a00 */
        /* <DEDUP_REMOVED lines=18> */
[----:B------:R-:W-:Y:S01]  /*3a20*/  MOV R32, UR6 ;  /* 0x0000000600207c02 */ /* 0x000fe20008000f00 */
[----:B------:R-:W-:Y:S01]  /*3a30*/  FADD.FTZ R31, R33, R31 ;  /* 0x0000001f211f7221 */ /* 0x000fe20000010000 */
[----:B------:R-:W-:-:S03]  /*3a40*/  MOV R33, UR11 ;  /* 0x0000000b00217c02 */ /* 0x000fc60008000f00 */
[----:B------:R-:W-:Y:S02]  /*3a50*/  IMAD R32, R32, 0x280, R42 ;  /* 0x0000028020207824 */ /* 0x000fe400078e022a */
[----:B------:R-:W0:Y:S02]  /*3a60*/  LDC.64 R42, c[0x0][0x3d0] ;  /* 0x0000f400ff2a7b82 */ /* 0x000e240000000a00 */
[----:B------:R-:W-:-:S05]  /*3a70*/  IMAD R32, R33, 0x140, R32 ;  /* 0x0000014021207824 */ /* 0x000fca00078e0220 */
[----:B------:R-:W-:-:S05]  /*3a80*/  SHF.L.U32 R32, R32, 0x1, RZ ;  /* 0x0000000120207819 */ /* 0x000fca00000006ff */
[----:B0-----:R-:W-:-:S05]  /*3a90*/  IMAD.WIDE.U32 R32, R32, 0x4, R42 ;  /* 0x0000000420207825 */ /* 0x001fca00078e002a */
[----:B------:R1:W-:Y:S02]  /*3aa0*/  STG.E.64 desc[UR14][R32.64+0xa000], R30 ;  /* 0x00a0001e20007986 */ /* 0x0003e4000c101b0e */
.L_x_550:
[----:B------:R-:W2:Y:S01]  /*3ab0*/  S2R R46, SR_TID.X ;  /* 0x00000000002e7919 */ /* 0x000ea20000002100 */
[----:B------:R-:W-:Y:S01]  /*3ac0*/  BSSY.RECONVERGENT B0, `(.L_x_551) ;  /* 0x0000055000007945 */ /* 0x000fe20003800200 */
[----:B01----:R-:W-:Y:S02]  /*3ad0*/  CS2R R30, SRZ ;  /* 0x00000000001e7805 */ /* 0x003fe4000001ff00 */
[----:B--2---:R-:W-:-:S13]  /*3ae0*/  ISETP.GT.U32.AND P0, PT, R46, 0x1f, PT ;  /* 0x0000001f2e00780c */ /* 0x004fda0003f04070 */
[----:B------:R-:W-:Y:S05]  /*3af0*/  @P0 BRA `(.L_x_552) ;  /* 0x0000000400440947 */ /* 0x000fea0003800000 */
[----:B------:R-:W0:Y:S01]  /*3b00*/  S2R R31, SR_CgaCtaId ;  /* 0x00000000001f7919 */ /* 0x000e220000008800 */
[----:B------:R-:W-:Y:S01]  /*3b10*/  USHF.L.U32 UR6, UR8, 0x3, URZ ;  /* 0x0000000308067899 */ /* 0x000fe200080006ff */
[----:B------:R-:W-:Y:S01]  /*3b20*/  HFMA2 R30, -RZ, RZ, 0, 2.384185791015625e-06 ;  /* 0x00000028ff1e7431 */ /* 0x000fe200000001ff */
        /* <DEDUP_REMOVED lines=8> */
[----:B------:R-:W-:Y:S02]  /*3bb0*/  SHF.R.U32.HI R30, RZ, 0x2, R41 ;  /* 0x00000002ff1e7819 */ /* 0x000fe40000011629 */
[----:B------:R-:W-:-:S04]  /*3bc0*/  LOP3.LUT R32, R41, 0x4, RZ, 0xfc, !PT ;  /* 0x0000000429207812 */ /* 0x000fc800078efcff */
[----:B------:R-:W-:Y:S02]  /*3bd0*/  SHF.R.U32.HI R32, RZ, 0x2, R32 ;  /* 0x00000002ff207819 */ /* 0x000fe40000011620 */
[----:B0-----:R-:W-:-:S05]  /*3be0*/  LEA R42, R31, R42, 0x18 ;  /* 0x0000002a1f2a7211 */ /* 0x001fca00078ec0ff */
[--C-:B------:R-:W-:Y:S02]  /*3bf0*/  IMAD R30, R30, 0x28, R42.reuse ;  /* 0x000000281e1e7824 */ /* 0x100fe400078e022a */
[----:B------:R-:W-:-:S03]  /*3c00*/  IMAD R32, R32, 0x28, R42 ;  /* 0x0000002820207824 */ /* 0x000fc600078e022a */
[----:B------:R-:W-:Y:S02]  /*3c10*/  IADD3 R30, PT, PT, R30, R43, RZ ;  /* 0x0000002b1e1e7210 */ /* 0x000fe40007ffe0ff */
[----:B------:R-:W-:-:S04]  /*3c20*/  IADD3 R32, PT, PT, R43, R32, RZ ;  /* 0x000000202b207210 */ /* 0x000fc80007ffe0ff */
[----:B------:R-:W0:Y:S04]  /*3c30*/  LDS.64 R30, [R30] ;  /* 0x000000001e1e7984 */ /* 0x000e280000000a00 */
        /* <DEDUP_REMOVED lines=57> */
[----:B------:R-:W-:Y:S02]  /*3fd0*/  FADD.FTZ R33, R33, R31 ;  /* 0x0000001f21217221 */ /* 0x000fe40000010000 */
[----:B------:R-:W0:Y:S02]  /*3fe0*/  LDS.64 R30, [R41] ;  /* 0x00000000291e7984 */ /* 0x000e240000000a00 */
[----:B0-----:R-:W-:Y:S01]  /*3ff0*/  FADD.FTZ R30, R32, R30 ;  /* 0x0000001e201e7221 */ /* 0x001fe20000010000 */
[----:B------:R-:W-:-:S07]  /*4000*/  FADD.FTZ R31, R33, R31 ;  /* 0x0000001f211f7221 */ /* 0x000fce0000010000 */
.L_x_552:
[----:B------:R-:W-:Y:S05]  /*4010*/  BSYNC.RECONVERGENT B0 ;  /* 0x0000000000007941 */ /* 0x000fea0003800200 */
.L_x_551:
        /* <DEDUP_REMOVED lines=21> */
.L_x_554:
[----:B------:R-:W-:Y:S05]  /*4170*/  BSYNC.RECONVERGENT B0 ;  /* 0x0000000000007941 */ /* 0x000fea0003800200 */
.L_x_553:
        /* <DEDUP_REMOVED lines=22> */
.L_x_557:
[----:B------:R-:W2:Y:S04]  /*42e0*/  LD.E.STRONG.GPU R33, desc[UR14][R30.64+0x28] ;  /* 0x0000280e1e217980 */ /* 0x000ea8000c10f900 */
[----:B--2---:R-:W-:Y:S01]  /*42f0*/  CCTL.IVALL ;  /* 0x00000000ff00798f */ /* 0x004fe20002000000 */
[----:B------:R-:W-:Y:S05]  /*4300*/  YIELD ;  /* 0x0000000000007946 */ /* 0x000fea0003800000 */
[----:B-----5:R-:W-:-:S04]  /*4310*/  LOP3.LUT R33, R33, R32, RZ, 0x3c, !PT ;  /* 0x0000002021217212 */ /* 0x020fc800078e3cff */
[----:B------:R-:W-:-:S13]  /*4320*/  ISETP.GT.AND P0, PT, R33, -0x1, PT ;  /* 0xffffffff2100780c */ /* 0x000fda0003f04270 */
[----:B------:R-:W-:Y:S05]  /*4330*/  @P0 BRA `(.L_x_557) ;  /* 0xfffffffc00e80947 */ /* 0x000fea000383ffff */
.L_x_556:
[----:B------:R-:W-:Y:S05]  /*4340*/  WARPSYNC.ALL ;  /* 0x0000000000007948 */ /* 0x000fea0003800000 */
[----:B------:R-:W-:Y:S06]  /*4350*/  BAR.SYNC.DEFER_BLOCKING 0x0 ;  /* 0x0000000000007b1d */ /* 0x000fec0000010000 */
[----:B------:R-:W-:Y:S05]  /*4360*/  BRA `(.L_x_558) ;  /* 0x0000000000547947 */ /* 0x000fea0003800000 */
.L_x_555:
        /* <DEDUP_REMOVED lines=13> */
.L_x_560:
[----:B------:R-:W2:Y:S04]  /*4440*/  LD.E.STRONG.GPU R33, desc[UR14][R30.64] ;  /* 0x0000000e1e217980 */ /* 0x000ea8000c10f900 */
[----:B--2---:R-:W-:Y:S01]  /*4450*/  CCTL.IVALL ;  /* 0x00000000ff00798f */ /* 0x004fe20002000000 */
[----:B------:R-:W-:Y:S05]  /*4460*/  YIELD ;  /* 0x0000000000007946 */ /* 0x000fea0003800000 */
[----:B-----5:R-:W-:-:S04]  /*4470*/  LOP3.LUT R33, R33, R32, RZ, 0x3c, !PT ;  /* 0x0000002021217212 */ /* 0x020fc800078e3cff */
[----:B------:R-:W-:-:S13]  /*4480*/  ISETP.GT.AND P0, PT, R33, -0x1, PT ;  /* 0xffffffff2100780c */ /* 0x000fda0003f04270 */
[----:B------:R-:W-:Y:S05]  /*4490*/  @P0 BRA `(.L_x_560) ;  /* 0xfffffffc00e80947 */ /* 0x000fea000383ffff */
.L_x_559:
[----:B------:R-:W-:Y:S05]  /*44a0*/  WARPSYNC.ALL ;  /* 0x0000000000007948 */ /* 0x000fea0003800000 */
[----:B------:R-:W-:Y:S06]  /*44b0*/  BAR.SYNC.DEFER_BLOCKING 0x0 ;  /* 0x0000000000007b1d */ /* 0x000fec0000010000 */
.L_x_558:
[----:B------:R-:W-:Y:S01]  /*44c0*/  ISETP.GT.U32.AND P0, PT, R46, 0xff, PT ;  /* 0x000000ff2e00780c */ /* 0x000fe20003f04070 */
[----:B------:R-:W2:Y:S01]  /*44d0*/  LDL R52, [R1+0xa0] ;  /* 0x0000a00001347983 */ /* 0x000ea20000100800 */
[----:B0-----:R-:W-:Y:S01]  /*44e0*/  MOV R31, UR4 ;  /* 0x00000004001f7c02 */ /* 0x001fe20008000f00 */
[----:B------:R-:W0:Y:S02]  /*44f0*/  S2UR UR7, SR_CgaCtaId ;  /* 0x00000000000779c3 */ /* 0x000e240000008800 */
[----:B------:R-:W3:Y:S04]  /*4500*/  LDL.LU R49, [R1+0x8] ;  /* 0x0000080001317983 */ /* 0x000ee80000300800 */
[----:B------:R-:W4:Y:S04]  /*4510*/  LDL.LU R48, [R1+0x5c] ;  /* 0x00005c0001307983 */ /* 0x000f280000300800 */
[----:B------:R-:W1:Y:S01]  /*4520*/  @!P0 LDC R30, c[0x0][0x374] ;  /* 0x0000dd00ff1e8b82 */ /* 0x000e620000000800 */
[----:B------:R-:W4:Y:S04]  /*4530*/  LDL.LU R47, [R1] ;  /* 0x00000000012f7983 */ /* 0x000f280000300800 */
[----:B------:R-:W4:Y:S03]  /*4540*/  LDL.LU R41, [R1+0x24] ;  /* 0x0000240001297983 */ /* 0x000f260000300800 */
[----:B------:R-:W0:Y:S01]  /*4550*/  @!P0 LDC.64 R32, c[0x0][0x3d0] ;  /* 0x0000f400ff208b82 */ /* 0x000e220000000a00 */
[----:B------:R-:W4:Y:S04]  /*4560*/  LDL.LU R42, [R1+0x1c] ;  /* 0x00001c00012a7983 */ /* 0x000f280000300800 */
[----:B------:R-:W4:Y:S04]  /*4570*/  LDL.LU R43, [R1+0x14] ;  /* 0x00001400012b7983 */ /* 0x000f280000300800 */
[----:B------:R-:W4:Y:S04]  /*4580*/  LDL.LU R44, [R1+0xc] ;  /* 0x00000c00012c7983 */ /* 0x000f280000300800 */
[----:B------:R-:W4:Y:S01]  /*4590*/  LDL.LU R45, [R1+0x4] ;  /* 0x00000400012d7983 */ /* 0x000f220000300800 */
[----:B-1----:R-:W-:Y:S01]  /*45a0*/  @!P0 IMAD R30, R30, R31, UR8 ;  /* 0x000000081e1e8e24 */ /* 0x002fe2000f8e021f */
[----:B------:R-:W-:-:S02]  /*45b0*/  @!P0 SHF.L.U32 R31, R46, 0x1, RZ ;  /* 0x000000012e1f8819 */ /* 0x000fc400000006ff */
[----:B------:R-:W-:Y:S02]  /*45c0*/  STL [R1+0xb8], R6 ;  /* 0x0000b80601007387 */ /* 0x000fe40000100800 */
[----:B------:R-:W-:Y:S02]  /*45d0*/  @!P0 LOP3.LUT R31, R31, 0x1fe, RZ, 0xc0, !PT ;  /* 0x000001fe1f1f8812 */ /* 0x000fe400078ec0ff */
[----:B------:R-:W-:Y:S02]  /*45e0*/  STL [R1+0xb4], R5 ;  /* 0x0000b40501007387 */ /* 0x000fe40000100800 */
[----:B------:R-:W-:Y:S02]  /*45f0*/  @!P0 LEA R30, R30, R31, 0x9 ;  /* 0x0000001f1e1e8211 */ /* 0x000fe400078e48ff */
[----:B-----5:R1:W-:Y:S03]  /*4600*/  STL [R1+0xb0], R4 ;  /* 0x0000b00401007387 */ /* 0x0203e60000100800 */
[----:B0-----:R-:W-:Y:S01]  /*4610*/  @!P0 IMAD.WIDE.U32 R30, R30, 0x4, R32 ;  /* 0x000000041e1e8825 */ /* 0x001fe200078e0020 */
[----:B------:R0:W-:Y:S03]  /*4620*/  STL [R1+0xac], R3 ;  /* 0x0000ac0301007387 */ /* 0x0001e60000100800 */
[----:B------:R-:W-:Y:S01]  /*4630*/  HFMA2 R32, -RZ, RZ, 0, 0 ;  /* 0x00000000ff207431 */ /* 0x000fe200000001ff */
[----:B------:R-:W-:Y:S01]  /*4640*/  UMOV UR6, 0x400 ;  /* 0x0000040000067882 */ /* 0x000fe20000000000 */
[----:B------:R0:W-:Y:S04]  /*4650*/  STL [R1+0xa8], R2 ;  /* 0x0000a80201007387 */ /* 0x0001e80000100800 */
[----:B------:R-:W2:Y:S01]  /*4660*/  @!P0 LDG.E.64 R30, desc[UR14][R30.64] ;  /* 0x0000000e1e1e8981 */ /* 0x000ea2000c1e1b00 */
[----:B------:R-:W-:-:S03]  /*4670*/  UIADD3 UR6, UPT, UPT, UR6, 0x3480, URZ ;  /* 0x0000348006067890 */ /* 0x000fc6000fffe0ff */
[----:B------:R0:W-:Y:S04]  /*4680*/  STL [R1+0xa4], R0 ;  /* 0x0000a40001007387 */ /* 0x0001e80000100800 */
[----:B-1----:R-:W4:Y:S04]  /*4690*/  LDL.LU R4, [R1+0x6c] ;  /* 0x00006c0001047983 */ /* 0x002f280000300800 */
[----:B0-----:R-:W4:Y:S04]  /*46a0*/  LDL.LU R3, [R1+0x70] ;  /* 0x0000700001037983 */ /* 0x001f280000300800 */
[----:B------:R-:W4:Y:S01]  /*46b0*/  LDL.LU R2, [R1+0x68] ;  /* 0x0000680001027983 */ /* 0x000f220000300800 */
[----:B------:R-:W-:-:S03]  /*46c0*/  ULEA UR6, UR7, UR6, 0x18 ;  /* 0x0000000607067291 */ /* 0x000fc6000f8ec0ff */
[----:B------:R-:W4:Y:S01]  /*46d0*/  LDL.LU R0, [R1+0x74] ;  /* 0x0000740001007983 */ /* 0x000f220000300800 */
[----:B--2---:R-:W-:Y:S01]  /*46e0*/  @!P0 FADD.FTZ R32, RZ, R30 ;  /* 0x0000001eff208221 */ /* 0x004fe20000010000 */
[----:B------:R-:W-:Y:S01]  /*46f0*/  MOV R30, RZ ;  /* 0x000000ff001e7202 */ /* 0x000fe20000000f00 */
[----:B------:R-:W-:-:S03]  /*4700*/  @!P0 FADD.FTZ R30, RZ, R31 ;  /* 0x0000001fff1e8221 */ /* 0x000fc60000010000 */
        /* <DEDUP_REMOVED lines=16> */
[----:B------:R-:W0:Y:S01]  /*4810*/  SHFL.BFLY PT, R30, R31, 0x1, 0x1f ;  /* 0x0c201f001f1e7f89 */ /* 0x000e2200000e0000 */
[----:B------:R-:W-:Y:S01]  /*4820*/  LOP3.LUT P0, RZ, R46, 0x31f, RZ, 0xc0, !PT ;  /* 0x0000031f2eff7812 */ /* 0x000fe2000780c0ff */
[----:B0-----:R-:W-:-:S02]  /*4830*/  FADD.FTZ R30, R31, R30 ;  /* 0x0000001e1f1e7221 */ /* 0x001fc40000010000 */
[----:B------:R-:W0:Y:S02]  /*4840*/  SHFL.BFLY PT, R31, R32, 0x1, 0x1f ;  /* 0x0c201f00201f7f89 */ /* 0x000e2400000e0000 */
[----:B0-----:R-:W-:-:S08]  /*4850*/  FADD.FTZ R31, R32, R31 ;  /* 0x0000001f201f7221 */ /* 0x001fd00000010000 */
[----:B------:R-:W-:Y:S02]  /*4860*/  @!P0 LEA.HI R32, R46, UR6, RZ, 0x1e ;  /* 0x000000062e208c11 */ /* 0x000fe4000f8ff0ff */
[----:B------:R-:W2:Y:S01]  /*4870*/  LDL.LU R46, [R1+0x64] ;  /* 0x00006400012e7983 */ /* 0x000ea20000300800 */
[----:B------:R-:W-:Y:S01]  /*4880*/  @!P0 FMUL.FTZ R30, R30, 2.4414062863797880709e-05 ;  /* 0x37cccccd1e1e8820 */ /* 0x000fe20000410000 */
[----:B------:R-:W-:-:S05]  /*4890*/  @!P0 FMUL.FTZ R31, R31, 2.4414062863797880709e-05 ;  /* 0x37cccccd1f1f8820 */ /* 0x000fca0000410000 */
[----:B------:R0:W-:Y:S01]  /*48a0*/  @!P0 STS.64 [R32], R30 ;  /* 0x0000001e20008388 */ /* 0x0001e20000000a00 */
[----:B------:R-:W-:-:S04]  /*48b0*/  USHF.L.U32 UR7, UR8, 0x3, URZ ;  /* 0x0000000308077899 */ /* 0x000fc800080006ff */
[----:B------:R-:W-:-:S06]  /*48c0*/  ULOP3.LUT UR7, UR7, 0x8, URZ, 0xc0, !UPT ;  /* 0x0000000807077892 */ /* 0x000fcc000f8ec0ff */
[----:B0-----:R-:W-:-:S04]  /*48d0*/  IADD3 R30, PT, PT, R52, -UR7, RZ ;  /* 0x80000007341e7c10 */ /* 0x001fc8000fffe0ff */
[----:B------:R-:W-:Y:S01]  /*48e0*/  LEA R30, R30, UR6, 0x3 ;  /* 0x000000061e1e7c11 */ /* 0x000fe2000f8e18ff */
[----:B------:R-:W-:Y:S06]  /*48f0*/  BAR.SYNC.DEFER_BLOCKING 0x0 ;  /* 0x0000000000007b1d */ /* 0x000fec0000010000 */
[----:B------:R-:W0:Y:S01]  /*4900*/  LDCU.64 UR6, c[0x0][0x380] ;  /* 0x00007000ff0677ac */ /* 0x000e220008000a00 */
[----:B------:R-:W3:Y:S02]  /*4910*/  LDS.64 R30, [R30] ;  /* 0x000000001e1e7984 */ /* 0x000ee40000000a00 */
[--C-:B---3--:R-:W-:Y:S01]  /*4920*/  FADD.FTZ R32, R49, -R30.reuse ;  /* 0x8000001e31207221 */ /* 0x108fe20000010000 */
[--C-:B----4-:R-:W-:Y:S01]  /*4930*/  FADD.FTZ R33, R47, -R30.reuse ;  /* 0x8000001e2f217221 */ /* 0x110fe20000010000 */
[--C-:B------:R-:W-:Y:S01]  /*4940*/  FADD.FTZ R41, R41, -R30.reuse ;  /* 0x8000001e29297221 */ /* 0x100fe20000010000 */
[----:B------:R-:W-:Y:S01]  /*4950*/  FADD.FTZ R59, R59, -R30 ;  /* 0x8000001e3b3b7221 */ /* 0x000fe20000010000 */
[-C--:B------:R-:W-:Y:S01]  /*4960*/  FFMA.FTZ R32, R48, -R31.reuse, R32 ;  /* 0x8000001f30207223 */ /* 0x080fe20000010020 */
[----:B------:R-:W-:Y:S01]  /*4970*/  FADD.FTZ R42, R42, -R30 ;  /* 0x8000001e2a2a7221 */ /* 0x000fe20000010000 */
[----:B------:R-:W3:Y:S01]  /*4980*/  LDL.LU R48, [R1+0x80] ;  /* 0x0000800001307983 */ /* 0x000ee20000300800 */
[-C--:B------:R-:W-:Y:S01]  /*4990*/  FFMA.FTZ R33, R4, -R31.reuse, R33 ;  /* 0x8000001f04217223 */ /* 0x080fe20000010021 */
[----:B------:R-:W-:-:S02]  /*49a0*/  FFMA.FTZ R41, R3, -R31, R41 ;  /* 0x8000001f03297223 */ /* 0x000fc40000010029 */
[----:B------:R-:W4:Y:S01]  /*49b0*/  LDL.LU R6, [R1+0x60] ;  /* 0x0000600001067983 */ /* 0x000f220000300800 */
[----:B------:R-:W-:-:S03]  /*49c0*/  FFMA.FTZ R59, R2, -R31, R59 ;  /* 0x8000001f023b7223 */ /* 0x000fc6000001003b */
[----:B------:R-:W4:Y:S01]  /*49d0*/  LDL.LU R5, [R1+0x8c] ;  /* 0x00008c0001057983 */ /* 0x000f220000300800 */
[----:B------:R-:W-:-:S03]  /*49e0*/  FFMA.FTZ R42, R0, -R31, R42 ;  /* 0x8000001f002a7223 */ /* 0x000fc6000001002a */
        /* <DEDUP_REMOVED lines=30> */
[----:B------:R-:W4:Y:S04]  /*4bd0*/  LDL.LU R0, [R1+0x88] ;  /* 0x0000880001007983 */ /* 0x000f280000300800 */
[----:B------:R-:W4:Y:S01]  /*4be0*/  LDL.LU R30, [R1+0x30] ;  /* 0x00003000011e7983 */ /* 0x000f220000300800 */
[----:B--2---:R-:W-:-:S03]  /*4bf0*/  FFMA.FTZ R54, R46, -R31, R54 ;  /* 0x8000001f2e367223 */ /* 0x004fc60000010036 */
[----:B------:R-:W2:Y:S04]  /*4c00*/  LDL.LU R46, [R1+0x84] ;  /* 0x00008400012e7983 */ /* 0x000ea80000300800 */
[----:B------:R-:W2:Y:S04]  /*4c10*/  LDL.LU R55, [R1+0x28] ;  /* 0x0000280001377983 */ /* 0x000ea80000300800 */
[----:B------:R-:W2:Y:S04]  /*4c20*/  LDL.LU R47, [R1+0x7c] ;  /* 0x00007c00012f7983 */ /* 0x000ea80000300800 */
[----:B------:R-:W2:Y:S04]  /*4c30*/  LDL.LU R53, [R1+0x20] ;  /* 0x0000200001357983 */ /* 0x000ea80000300800 */
[----:B------:R-:W2:Y:S04]  /*4c40*/  LDL.LU R52, [R1+0x78] ;  /* 0x0000780001347983 */ /* 0x000ea80000300800 */
[----:B------:R-:W2:Y:S01]  /*4c50*/  LDL.LU R49, [R1+0x18] ;  /* 0x0000180001317983 */ /* 0x000ea20000300800 */
[----:B---3--:R-:W-:-:S03]  /*4c60*/  FFMA.FTZ R43, R48, -R31, R43 ;  /* 0x8000001f302b7223 */ /* 0x008fc6000001002b */
[----:B------:R-:W3:Y:S01]  /*4c70*/  LDL.LU R48, [R1+0x10] ;  /* 0x0000100001307983 */ /* 0x000ee20000300800 */
[----:B----4-:R-:W-:-:S03]  /*4c80*/  FFMA.FTZ R51, R6, -R31, R51 ;  /* 0x8000001f06337223 */ /* 0x010fc60000010033 */
[----:B------:R1:W5:Y:S01]  /*4c90*/  LDL.LU R6, [R1+0xb8] ;  /* 0x0000b80001067983 */ /* 0x0003620000300800 */
        /* <DEDUP_REMOVED lines=11> */
[----:B------:R-:W0:Y:S01]  /*4d50*/  LDL.LU R30, [R1+0x94] ;  /* 0x00009400011e7983 */ /* 0x000e220000300800 */
[----:B--2---:R-:W-:-:S03]  /*4d60*/  FFMA.FTZ R58, R47, -R31, R58 ;  /* 0x8000001f2f3a7223 */ /* 0x004fc6000001003a */
[----:B------:R-:W2:Y:S01]  /*4d70*/  LDL.LU R47, [R1+0x98] ;  /* 0x00009800012f7983 */ /* 0x000ea20000300800 */
        /* <DEDUP_REMOVED lines=51> */
[----:B------:R-:W4:Y:S01]  /*50b0*/  S2R R46, SR_TID.X ;  /* 0x00000000002e7919 */ /* 0x000f220000002100 */
[----:B---3--:R-:W-:-:S04]  /*50c0*/  FFMA.FTZ R34, R48, -R31, R34 ;  /* 0x8000001f30227223 */ /* 0x008fc80000010022 */
[----:B------:R-:W-:-:S05]  /*50d0*/  FMUL.FTZ R34, R9, R34 ;  /* 0x0000002209227220 */ /* 0x000fca0000410000 */
[----:B------:R-:W-:Y:S02]  /*50e0*/  F2FP.BF16.F32.PACK_AB R34, R29, R34 ;  /* 0x000000221d22723e */ /* 0x000fe400000010ff */
[----:B0-----:R-:W-:Y:S01]  /*50f0*/  IADD3 R10, P0, PT, R30, UR6, RZ ;  /* 0x000000061e0a7c10 */ /* 0x001fe2000ff1e0ff */
[----:B------:R-:W-:Y:S01]  /*5100*/  FFMA.FTZ R30, R17, -R31, R27 ;  /* 0x8000001f111e7223 */ /* 0x000fe2000001001b */
[C---:B------:R-:W-:Y:S01]  /*5110*/  FMUL.FTZ R17, R9.reuse, R50 ;  /* 0x0000003209117220 */ /* 0x040fe20000410000 */
[C---:B------:R-:W-:Y:S02]  /*5120*/  FMUL.FTZ R27, R9.reuse, R38 ;  /* 0x00000026091b7220 */ /* 0x040fe40000410000 */
[C---:B------:R-:W-:Y:S01]  /*5130*/  FMUL.FTZ R31, R9.reuse, R30 ;  /* 0x0000001e091f7220 */ /* 0x040fe20000410000 */
[----:B------:R-:W-:Y:S01]  /*5140*/  FMUL.FTZ R9, R9, R18 ;  /* 0x0000001209097220 */ /* 0x000fe20000410000 */
[----:B------:R-:W-:Y:S02]  /*5150*/  F2FP.BF16.F32.PACK_AB R16, R17, R44 ;  /* 0x0000002c1110723e */ /* 0x000fe400000010ff */
[----:B------:R-:W-:-:S02]  /*5160*/  F2FP.BF16.F32.PACK_AB R19, R27, R60 ;  /* 0x0000003c1b13723e */ /* 0x000fc400000010ff */
[----:B------:R-:W-:Y:S02]  /*5170*/  F2FP.BF16.F32.PACK_AB R17, R40, R45 ;  /* 0x0000002d2811723e */ /* 0x000fe400000010ff */
[----:B------:R-:W-:Y:S02]  /*5180*/  F2FP.BF16.F32.PACK_AB R18, R32, R61 ;  /* 0x0000003d2012723e */ /* 0x000fe400000010ff */
[----:B------:R-:W-:Y:S02]  /*5190*/  F2FP.BF16.F32.PACK_AB R26, R31, R26 ;  /* 0x0000001a1f1a723e */ /* 0x000fe400000010ff */
[----:B------:R-:W-:Y:S01]  /*51a0*/  F2FP.BF16.F32.PACK_AB R27, R9, R28 ;  /* 0x0000001c091b723e */ /* 0x000fe200000010ff */
[----:B------:R-:W-:Y:S01]  /*51b0*/  ULOP3.LUT UR4, UR4, 0x1, URZ, 0x3c, !UPT ;  /* 0x0000000104047892 */ /* 0x000fe2000f8e3cff */
[----:B--2---:R-:W-:-:S05]  /*51c0*/  IADD3.X R11, PT, PT, R47, UR7, RZ, P0, !PT ;  /* 0x000000072f0b7c10 */ /* 0x004fca00087fe4ff */
        /* <DEDUP_REMOVED lines=8> */
[----:B----4-:R-:W-:Y:S05]  /*5250*/  BRA.U !UP0, `(.L_x_561) ;  /* 0xffffffb108b47547 */ /* 0x010fea000b83ffff */
.L_x_549:
        /* <DEDUP_REMOVED lines=11> */
[----:B------:R-:W0:Y:S01]  /*5310*/  S2UR UR9, SR_CgaCtaId ;  /* 0x00000000000979c3 */ /* 0x000e220000008800 */
[----:B------:R-:W-:Y:S01]  /*5320*/  SHF.R.U32.HI R28, RZ, 0x4, R46 ;  /* 0x00000004ff1c7819 */ /* 0x000fe2000001162e */
[----:B------:R-:W-:Y:S01]  /*5330*/  UISETP.LT.AND.EX UP0, UPT, UR17, URZ, UPT, UP0 ;  /* 0x000000ff1100728c */ /* 0x000fe2000bf01300 */
[----:B------:R-:W-:Y:S01]  /*5340*/  LOP3.LUT R30, RZ, R31, RZ, 0x33, !PT ;  /* 0x0000001fff1e7212 */ /* 0x000fe200078e33ff */
[----:B------:R-:W-:Y:S01]  /*5350*/  UMOV UR8, 0x400 ;  /* 0x0000040000087882 */ /* 0x000fe20000000000 */
[C---:B-1----:R-:W-:Y:S01]  /*5360*/  LOP3.LUT R27, R46.reuse, 0x1f, RZ, 0xc0, !PT ;  /* 0x0000001f2e1b7812 */ /* 0x042fe200078ec0ff */
[----:B------:R-:W-:Y:S01]  /*5370*/  USEL UR7, UR16, 0x5, UP0 ;  /* 0x0000000510077887 */ /* 0x000fe20008000000 */
[C---:B------:R-:W-:Y:S01]  /*5380*/  LOP3.LUT R40, R46.reuse, 0xf, RZ, 0xc0, !PT ;  /* 0x0000000f2e287812 */ /* 0x040fe200078ec0ff */
[----:B------:R-:W-:Y:S01]  /*5390*/  USEL UR4, UR17, URZ, UP0 ;  /* 0x000000ff11047287 */ /* 0x000fe20008000000 */
[----:B------:R-:W-:Y:S01]  /*53a0*/  SHF.L.U32 R25, R46, 0x1, RZ ;  /* 0x000000012e197819 */ /* 0x000fe200000006ff */
[----:B------:R-:W-:Y:S01]  /*53b0*/  USHF.L.U32 UR10, UR7, 0x5, URZ ;  /* 0x00000005070a7899 */ /* 0x000fe200080006ff */
[----:B------:R-:W-:Y:S01]  /*53c0*/  MOV R24, UR6 ;  /* 0x0000000600187c02 */ /* 0x000fe20008000f00 */
[----:B------:R-:W-:-:S04]  /*53d0*/  USHF.L.U64.HI UR7, UR7, 0x5, UR4 ;  /* 0x0000000507077899 */ /* 0x000fc80008010204 */
[----:B------:R-:W-:Y:S02]  /*53e0*/  IADD3 R30, P0, PT, R30, UR10, RZ ;  /* 0x0000000a1e1e7c10 */ /* 0x000fe4000ff1e0ff */
[----:B------:R-:W-:Y:S01]  /*53f0*/  MOV R29, UR7 ;  /* 0x00000007001d7c02 */ /* 0x000fe20008000f00 */
[----:B------:R-:W1:Y:S03]  /*5400*/  LDCU.64 UR4, c[0x0][0x3d0] ;  /* 0x00007a00ff0477ac */ /* 0x000e660008000a00 */
[----:B------:R-:W-:Y:S01]  /*5410*/  IADD3.X R29, PT, PT, R29, -0x1, RZ, P0, !PT ;  /* 0xffffffff1d1d7810 */ /* 0x000fe200007fe4ff */
[----:B0-----:R-:W-:-:S04]  /*5420*/  ULEA UR8, UR9, UR8, 0x18 ;  /* 0x0000000809087291 */ /* 0x001fc8000f8ec0ff */
[----:B-----5:R-:W-:Y:S02]  /*5430*/  IMAD.WIDE.U32 R2, R29, -0x33333333, RZ ;  /* 0xcccccccd1d027825 */ /* 0x020fe400078e00ff */
[----:B------:R-:W-:Y:S02]  /*5440*/  LEA R26, R31, UR8, 0x7 ;  /* 0x000000081f1a7c11 */ /* 0x000fe4000f8e38ff */
[----:B------:R-:W-:-:S04]  /*5450*/  IMAD.WIDE.U32 R4, P0, R30, -0x33333334, R2 ;  /* 0xcccccccc1e047825 */ /* 0x000fc80007800002 */
[----:B------:R-:W-:Y:S01]  /*5460*/  IMAD.WIDE.U32 R2, R30, -0x33333333, RZ ;  /* 0xcccccccd1e027825 */ /* 0x000fe200078e00ff */
[----:B------:R-:W-:Y:S01]  /*5470*/  IADD3.X R7, PT, PT, RZ, RZ, RZ, P0, !PT ;  /* 0x000000ffff077210 */ /* 0x000fe200007fe4ff */
[----:B-1----:R-:W-:Y:S01]  /*5480*/  UIADD3 UR4, UP0, UPT, UR4, 0x3c000, URZ ;  /* 0x0003c00004047890 */ /* 0x002fe2000ff1e0ff */
[----:B------:R-:W-:Y:S02]  /*5490*/  MOV R6, R5 ;  /* 0x0000000500067202 */ /* 0x000fe40000000f00 */
[----:B------:R-:W-:Y:S01]  /*54a0*/  IADD3 RZ, P0, PT, R3, R4, RZ ;  /* 0x0000000403ff7210 */ /* 0x000fe20007f1e0ff */
[----:B------:R-:W-:Y:S01]  /*54b0*/  UIADD3.X UR5, UPT, UPT, URZ, UR5, URZ, UP0, !UPT ;  /* 0x00000005ff057290 */ /* 0x000fe200087fe4ff */
[----:B------:R-:W-:-:S03]  /*54c0*/  LOP3.LUT R5, R28, 0x1e, RZ, 0xc0, !PT ;  /* 0x0000001e1c057812 */ /* 0x000fc600078ec0ff */
[----:B------:R-:W-:Y:S01]  /*54d0*/  IMAD.WIDE.U32.X R2, R29, -0x33333334, R6, P0 ;  /* 0xcccccccc1d027825 */ /* 0x000fe200000e0406 */
[----:B------:R-:W-:-:S04]  /*54e0*/  LOP3.LUT R5, R5, 0x1f, R46, 0x78, !PT ;  /* 0x0000001f05057812 */ /* 0x000fc800078e782e */
[----:B------:R-:W-:Y:S02]  /*54f0*/  SHF.R.U64 R44, R2, 0x3, R3 ;  /* 0x00000003022c7819 */ /* 0x000fe40000001203 */
[----:B------:R-:W-:Y:S02]  /*5500*/  LEA R26, R5, R26, 0x2 ;  /* 0x0000001a051a7211 */ /* 0x000fe400078e10ff */
        /* <DEDUP_REMOVED lines=14> */
.L_x_573:
        /* <DEDUP_REMOVED lines=26> */
.L_x_566:
        /* <DEDUP_REMOVED lines=33> */
.L_x_565:
[----:B------:R-:W-:Y:S05]  /*59a0*/  BSYNC.RECONVERGENT B1 ;  /* 0x0000000000017941 */ /* 0x000fea0003800200 */
.L_x_564:
        /* <DEDUP_REMOVED lines=25> */
.L_x_568:
[----:B------:R-:W-:Y:S05]  /*5b40*/  BSYNC.RECONVERGENT B1 ;  /* 0x0000000000017941 */ /* 0x000fea0003800200 */
.L_x_567:
        /* <DEDUP_REMOVED lines=28> */
.L_x_563:
[----:B------:R-:W-:Y:S05]  /*5d10*/  BSYNC.RECONVERGENT B0 ;  /* 0x0000000000007941 */ /* 0x000fea0003800200 */
.L_x_562:
[----:B------:R0:W-:Y:S01]  /*5d20*/  STS [R26], R35 ;  /* 0x000000231a007388 */ /* 0x0001e20000000800 */
[----:B------:R-:W1:Y:S01]  /*5d30*/  LDC.64 R6, c[0x0][0x388] ;  /* 0x0000e200ff067b82 */ /* 0x000e620000000a00 */
[----:B------:R-:W-:Y:S02]  /*5d40*/  ISETP.GT.U32.AND P1, PT, R40, 0x9, PT ;  /* 0x000000092800780c */ /* 0x000fe40003f24070 */
[----:B------:R0:W-:Y:S01]  /*5d50*/  STS [R26+0x500], R36 ;  /* 0x000500241a007388 */ /* 0x0001e20000000800 */
[----:B------:R-:W-:-:S04]  /*5d60*/  MOV R8, R28 ;  /* 0x0000001c00087202 */ /* 0x000fc80000000f00 */
[----:B------:R-:W2:Y:S08]  /*5d70*/  LDC.64 R4, c[0x0][0x390] ;  /* 0x0000e400ff047b82 */ /* 0x000eb00000000a00 */
[----:B0-----:R-:W-:Y:S06]  /*5d80*/  BAR.SYNC.DEFER_BLOCKING 0x0 ;  /* 0x0000000000007b1d */ /* 0x001fec0000010000 */
.L_x_572:
        /* <DEDUP_REMOVED lines=32> */
.L_x_583:
        /* <DEDUP_REMOVED lines=10> */
.L_x_571:
[----:B------:R-:W-:Y:S05]  /*6030*/  BSYNC.RECONVERGENT B0 ;  /* 0x0000000000007941 */ /* 0x000fea0003800200 */
.L_x_570:
        /* <DEDUP_REMOVED lines=9> */
.L_x_569:
        /* <DEDUP_REMOVED lines=8> */
.L_x_575:
[----:B------:R-:W-:Y:S05]  /*6150*/  BSYNC B0 ;  /* 0x0000000000007941 */ /* 0x000fea0003800000 */
.L_x_574:
        /* <DEDUP_REMOVED lines=8> */
.L_x_576:
[----:B------:R-:W-:Y:S01]  /*61e0*/  FADD.FTZ R12, R12, R9 ;  /* 0x000000090c0c7221 */ /* 0x000fe20000010000 */
[----:B------:R-:W-:-:S04]  /*61f0*/  HFMA2 R19, -RZ, RZ, 0, 2.384185791015625e-07 ;  /* 0x00000004ff137431 */ /* 0x000fc800000001ff */
[----:B------:R-:W-:Y:S02]  /*6200*/  MOV R20, R12 ;  /* 0x0000000c00147202 */ /* 0x000fe40000000f00 */
[----:B------:R-:W-:-:S07]  /*6210*/  MOV R11, R18 ;  /* 0x00000012000b7202 */ /* 0x000fce0000000f00 */
[----:B------:R-:W-:Y:S05]  /*6220*/  WARPSYNC.COLLECTIVE R17, `(.L_x_577) ;  /* 0x0000000011087348 */ /* 0x000fea0003c00000 */
[----:B------:R0:W1:Y:S02]  /*6230*/  SHFL.BFLY P3, R18, R20, R19, R22 ;  /* 0x0c00001314127389 */ /* 0x0000640000060016 */
[----:B01----:R-:W-:Y:S05]  /*6240*/  ENDCOLLECTIVE ;  /* 0x000000000000791b */ /* 0x003fea0003800000 */
.L_x_577:
[----:B------:R-:W-:-:S05]  /*6250*/  FADD.FTZ R11, R11, R10 ;  /* 0x0000000a0b0b7221 */ /* 0x000fca0000010000 */
[----:B------:R-:W-:Y:S02]  /*6260*/  MOV R20, R11 ;  /* 0x0000000b00147202 */ /* 0x000fe40000000f00 */
[----:B------:R-:W-:-:S07]  /*6270*/  MOV R13, R18 ;  /* 0x00000012000d7202 */ /* 0x000fce0000000f00 */
[----:B------:R-:W-:Y:S05]  /*6280*/  WARPSYNC.COLLECTIVE R17, `(.L_x_578) ;  /* 0x0000000011087348 */ /* 0x000fea0003c00000 */
[----:B------:R0:W1:Y:S02]  /*6290*/  SHFL.BFLY P3, R18, R20, R19, R22 ;  /* 0x0c00001314127389 */ /* 0x0000640000060016 */
[----:B01----:R-:W-:Y:S05]  /*62a0*/  ENDCOLLECTIVE ;  /* 0x000000000000791b */ /* 0x003fea0003800000 */
.L_x_578:
[----:B------:R-:W-:Y:S01]  /*62b0*/  FADD.FTZ R13, R12, R13 ;  /* 0x0000000d0c0d7221 */ /* 0x000fe20000010000 */
[----:B------:R-:W-:-:S04]  /*62c0*/  HFMA2 R19, -RZ, RZ, 0, 1.1920928955078125e-07 ;  /* 0x00000002ff137431 */ /* 0x000fc800000001ff */
[----:B------:R-:W-:Y:S02]  /*62d0*/  MOV R20, R13 ;  /* 0x0000000d00147202 */ /* 0x000fe40000000f00 */
[----:B------:R-:W-:-:S07]  /*62e0*/  MOV R14, R18 ;  /* 0x00000012000e7202 */ /* 0x000fce0000000f00 */
[----:B------:R-:W-:Y:S05]  /*62f0*/  WARPSYNC.COLLECTIVE R17, `(.L_x_579) ;  /* 0x0000000011087348 */ /* 0x000fea0003c00000 */
[----:B------:R0:W1:Y:S02]  /*6300*/  SHFL.BFLY P3, R18, R20, R19, R22 ;  /* 0x0c00001314127389 */ /* 0x0000640000060016 */
[----:B01----:R-:W-:Y:S05]  /*6310*/  ENDCOLLECTIVE ;  /* 0x000000000000791b */ /* 0x003fea0003800000 */
.L_x_579:
[----:B------:R-:W-:-:S05]  /*6320*/  FADD.FTZ R14, R11, R14 ;  /* 0x0000000e0b0e7221 */ /* 0x000fca0000010000 */
[----:B------:R-:W-:Y:S02]  /*6330*/  MOV R20, R14 ;  /* 0x0000000e00147202 */ /* 0x000fe40000000f00 */
[----:B------:R-:W-:-:S07]  /*6340*/  MOV R16, R18 ;  /* 0x0000001200107202 */ /* 0x000fce0000000f00 */
[----:B------:R-:W-:Y:S05]  /*6350*/  WARPSYNC.COLLECTIVE R17, `(.L_x_580) ;  /* 0x0000000011087348 */ /* 0x000fea0003c00000 */
[----:B------:R0:W1:Y:S02]  /*6360*/  SHFL.BFLY P3, R18, R20, R19, R22 ;  /* 0x0c00001314127389 */ /* 0x0000640000060016 */
[----:B01----:R-:W-:Y:S05]  /*6370*/  ENDCOLLECTIVE ;  /* 0x000000000000791b */ /* 0x003fea0003800000 */
.L_x_580:
[----:B------:R-:W-:Y:S01]  /*6380*/  FADD.FTZ R16, R13, R16 ;  /* 0x000000100d107221 */ /* 0x000fe20000010000 */
[----:B------:R-:W-:-:S04]  /*6390*/  HFMA2 R19, -RZ, RZ, 0, 5.9604644775390625e-08 ;  /* 0x00000001ff137431 */ /* 0x000fc800000001ff */
[----:B------:R-:W-:Y:S02]  /*63a0*/  MOV R20, R16 ;  /* 0x0000001000147202 */ /* 0x000fe40000000f00 */
[----:B------:R-:W-:-:S07]  /*63b0*/  MOV R9, R18 ;  /* 0x0000001200097202 */ /* 0x000fce0000000f00 */
[----:B------:R-:W-:Y:S05]  /*63c0*/  WARPSYNC.COLLECTIVE R17, `(.L_x_581) ;  /* 0x0000000011087348 */ /* 0x000fea0003c00000 */
[----:B------:R0:W1:Y:S02]  /*63d0*/  SHFL.BFLY P3, R18, R20, R19, R22 ;  /* 0x0c00001314127389 */ /* 0x0000640000060016 */
[----:B01----:R-:W-:Y:S05]  /*63e0*/  ENDCOLLECTIVE ;  /* 0x000000000000791b */ /* 0x003fea0003800000 */
.L_x_581:
[----:B------:R-:W-:-:S05]  /*63f0*/  FADD.FTZ R9, R14, R9 ;  /* 0x000000090e097221 */ /* 0x000fca0000010000 */
[----:B------:R-:W-:Y:S02]  /*6400*/  MOV R20, R9 ;  /* 0x0000000900147202 */ /* 0x000fe40000000f00 */
[----:B------:R-:W-:-:S07]  /*6410*/  MOV R15, R18 ;  /* 0x00000012000f7202 */ /* 0x000fce0000000f00 */
[----:B------:R-:W-:Y:S05]  /*6420*/  WARPSYNC.COLLECTIVE R17, `(.L_x_582) ;  /* 0x0000000011087348 */ /* 0x000fea0003c00000 */
[----:B------:R0:W1:Y:S02]  /*6430*/  SHFL.BFLY P3, R18, R20, R19, R22 ;  /* 0x0c00001314127389 */ /* 0x0000640000060016 */
[----:B01----:R-:W-:Y:S05]  /*6440*/  ENDCOLLECTIVE ;  /* 0x000000000000791b */ /* 0x003fea0003800000 */
.L_x_582:
[----:B------:R-:W-:Y:S01]  /*6450*/  FADD.FTZ R15, R16, R15 ;  /* 0x0000000f100f7221 */ /* 0x000fe20000010000 */
[----:B------:R-:W-:Y:S01]  /*6460*/  MOV R10, R18 ;  /* 0x00000012000a7202 */ /* 0x000fe20000000f00 */
[----:B------:R-:W-:Y:S06]  /*6470*/  BRA `(.L_x_583) ;  /* 0xfffffff800c47947 */ /* 0x000fec000383ffff */
.L_x_584:
        /* <DEDUP_REMOVED lines=16> */
.L_x_1600:


//--------------------- .text._ZN13group_norm_v218gn_bwd_cuda_kernelI13__nv_bfloat16Li320ELi3ELi16ELi40ELi1024ELb1ELb1ELi32ELi320ELi320ELi4ELb1ELi12ELb0ELb0ELNS_15WgradSyncMethodE3ENS_16CompileConditionILi1000EEEEEvPT_S6_S6_PKS5_S8_S8_S8_PKfflPfPj --------------------------
	.section	.text._ZN13group_norm_v218gn_bwd_cuda_kernelI13__nv_bfloat16Li320ELi3ELi16ELi40ELi1024ELb1ELb1ELi32ELi320ELi320ELi4ELb1ELi12ELb0ELb0ELNS_15WgradSyncMethodE3ENS_16CompileConditionILi1000EEEEEvPT_S6_S6_PKS5_S8_S8_S8_PKfflPfPj,"ax",@progbits
	.align	128
        .global         _ZN13group_norm_v218gn_bwd_cuda_kernelI13__nv_bfloat16Li320ELi3ELi16ELi40ELi1024ELb1ELb1ELi32ELi320ELi320ELi4ELb1ELi12ELb0ELb0ELNS_15WgradSyncMethodE3ENS_16CompileConditionILi1000EEEEEvPT_S6_S6_PKS5_S8_S8_S8_PKfflPfPj
        .type           _ZN13group_norm_v218gn_bwd_cuda_kernelI13__nv_bfloat16Li320ELi3ELi16ELi40ELi1024ELb1ELb1ELi32ELi320ELi320ELi4ELb1ELi12ELb0ELb0ELNS_15WgradSyncMethodE3ENS_16CompileConditionILi1000EEEEEvPT_S6_S6_PKS5_S8_S8_S8_PKfflPfPj,@function
        .size           _ZN13group_norm_v218gn_bwd_cuda_kernelI13__nv_bfloat16Li320ELi3ELi16ELi40ELi1024ELb1ELb1ELi32ELi320ELi320ELi4ELb1ELi12ELb0ELb0ELNS_15WgradSyncMethodE3ENS_16CompileConditionILi1000EEEEEvPT_S6_S6_PKS5_S8_S8_S8_PKfflPfPj,(.L_x_1601 - _ZN13group_norm_v218gn_bwd_cuda_kernelI13__nv_bfloat16Li320ELi3ELi16ELi40ELi1024ELb1ELb1ELi32ELi320ELi320ELi4ELb1ELi12ELb0ELb0ELNS_15WgradSyncMethodE3ENS_16CompileConditionILi1000EEEEEvPT_S6_S6_PKS5_S8_S8_S8_PKfflPfPj)
        .other          _ZN13group_norm_v218gn_bwd_cuda_kernelI13__nv_bfloat16Li320ELi3ELi16ELi40ELi1024ELb1ELb1ELi32ELi320ELi320ELi4ELb1ELi12ELb0ELb0ELNS_15WgradSyncMethodE3ENS_16CompileConditionILi1000EEEEEvPT_S6_S6_PKS5_S8_S8_S8_PKfflPfPj,@"STO_CUDA_ENTRY STV_DEFAULT"
_ZN13group_norm_v218gn_bwd_cuda_kernelI13__nv_bfloat16Li320ELi3ELi16ELi40ELi1024ELb1ELb1ELi32ELi320ELi320ELi4ELb1ELi12ELb0ELb0ELNS_15WgradSyncMethodE3ENS_16CompileConditionILi1000EEEEEvPT_S6_S6_PKS5_S8_S8_S8_PKfflPfPj:
.text._ZN13group_norm_v218gn_bwd_cuda_kernelI13__nv_bfloat16Li320ELi3ELi16ELi40ELi1024ELb1ELb1ELi32ELi320ELi320ELi4ELb1ELi12ELb0ELb0ELNS_15WgradSyncMethodE3ENS_16CompileConditionILi1000EEEEEvPT_S6_S6_PKS5_S8_S8_S8_PKfflPfPj:
        /* <DEDUP_REMOVED lines=30> */
.L_x_587:
[----:B0-----:R-:W2:Y:S04]  /*01e0*/  LD.E.STRONG.GPU R5, desc[UR14][R2.64+0x30] ;  /* 0x0000300e02057980 */ /* 0x001ea8000c10f900 */
[----:B--2---:R-:W-:Y:S01]  /*01f0*/  CCTL.IVALL ;  /* 0x00000000ff00798f */ /* 0x004fe20002000000 */
[----:B------:R-:W-:Y:S05]  /*0200*/  YIELD ;  /* 0x0000000000007946 */ /* 0x000fea0003800000 */
[----:B-----5:R-:W-:-:S04]  /*0210*/  LOP3.LUT R5, R5, R0, RZ, 0x3c, !PT ;  /* 0x0000000005057212 */ /* 0x020fc800078e3cff */
[----:B------:R-:W-:-:S13]  /*0220*/  ISETP.GT.AND P0, PT, R5, -0x1, PT ;  /* 0xffffffff0500780c */ /* 0x000fda0003f04270 */
[----:B------:R-:W-:Y:S05]  /*0230*/  @P0 BRA `(.L_x_587) ;  /* 0xfffffffc00e80947 */ /* 0x000fea000383ffff */
.L_x_586:
[----:B------:R-:W-:Y:S05]  /*0240*/  WARPSYNC.ALL ;  /* 0x0000000000007948 */ /* 0x000fea0003800000 */
[----:B------:R-:W-:Y:S06]  /*0250*/  BAR.SYNC.DEFER_BLOCKING 0x0 ;  /* 0x0000000000007b1d */ /* 0x000fec0000010000 */
[----:B------:R-:W-:Y:S05]  /*0260*/  BRA `(.L_x_588) ;  /* 0x0000004c00fc7947 */ /* 0x000fea0003800000 */
.L_x_585:
        /* <DEDUP_REMOVED lines=44> */
.L_x_600:
        /* <DEDUP_REMOVED lines=856> */
.L_x_589:
        /* <DEDUP_REMOVED lines=86> */
.L_x_591:
[----:B------:R-:W-:Y:S05]  /*4010*/  BSYNC.RECONVERGENT B0 ;  /* 0x0000000000007941 */ /* 0x000fea0003800200 */
.L_x_590:
        /* <DEDUP_REMOVED lines=21> */
.L_x_593:
[----:B------:R-:W-:Y:S05]  /*4170*/  BSYNC.RECONVERGENT B0 ;  /* 0x0000000000007941 */ /* 0x000fea0003800200 */
.L_x_592:
        /* <DEDUP_REMOVED lines=22> */
.L_x_596:
[----:B------:R-:W2:Y:S04]  /*42e0*/  LD.E.STRONG.GPU R33, desc[UR14][R30.64+0x30] ;  /* 0x0000300e1e217980 */ /* 0x000ea8000c10f900 */
[----:B--2---:R-:W-:Y:S01]  /*42f0*/  CCTL.IVALL ;  /* 0x00000000ff00798f */ /* 0x004fe20002000000 */
[----:B------:R-:W-:Y:S05]  /*4300*/  YIELD ;  /* 0x0000000000007946 */ /* 0x000fea0003800000 */
[----:B-----5:R-:W-:-:S04]  /*4310*/  LOP3.LUT R33, R33, R32, RZ, 0x3c, !PT ;  /* 0x0000002021217212 */ /* 0x020fc800078e3cff */
[----:B------:R-:W-:-:S13]  /*4320*/  ISETP.GT.AND P0, PT, R33, -0x1, PT ;  /* 0xffffffff2100780c */ /* 0x000fda0003f04270 */
[----:B------:R-:W-:Y:S05]  /*4330*/  @P0 BRA `(.L_x_596) ;  /* 0xfffffffc00e80947 */ /* 0x000fea000383ffff */
.L_x_595:
[----:B------:R-:W-:Y:S05]  /*4340*/  WARPSYNC.ALL ;  /* 0x0000000000007948 */ /* 0x000fea0003800000 */
[----:B------:R-:W-:Y:S06]  /*4350*/  BAR.SYNC.DEFER_BLOCKING 0x0 ;  /* 0x0000000000007b1d */ /* 0x000fec0000010000 */
[----:B------:R-:W-:Y:S05]  /*4360*/  BRA `(.L_x_597) ;  /* 0x0000000000547947 */ /* 0x000fea0003800000 */
.L_x_594:
        /* <DEDUP_REMOVED lines=13> */
.L_x_599:
[----:B------:R-:W2:Y:S04]  /*4440*/  LD.E.STRONG.GPU R33, desc[UR14][R30.64] ;  /* 0x0000000e1e217980 */ /* 0x000ea8000c10f900 */
[----:B--2---:R-:W-:Y:S01]  /*4450*/  CCTL.IVALL ;  /* 0x00000000ff00798f */ /* 0x004fe20002000000 */
[----:B------:R-:W-:Y:S05]  /*4460*/  YIELD ;  /* 0x0000000000007946 */ /* 0x000fea0003800000 */
[----:B-----5:R-:W-:-:S04]  /*4470*/  LOP3.LUT R33, R33, R32, RZ, 0x3c, !PT ;  /* 0x0000002021217212 */ /* 0x020fc800078e3cff */
[----:B------:R-:W-:-:S13]  /*4480*/  ISETP.GT.AND P0, PT, R33, -0x1, PT ;  /* 0xffffffff2100780c */ /* 0x000fda0003f04270 */
[----:B------:R-:W-:Y:S05]  /*4490*/  @P0 BRA `(.L_x_599) ;  /* 0xfffffffc00e80947 */ /* 0x000fea000383ffff */
.L_x_598:
[----:B------:R-:W-:Y:S05]  /*44a0*/  WARPSYNC.ALL ;  /* 0x0000000000007948 */ /* 0x000fea0003800000 */
[----:B------:R-:W-:Y:S06]  /*44b0*/  BAR.SYNC.DEFER_BLOCKING 0x0 ;  /* 0x0000000000007b1d */ /* 0x000fec0000010000 */
.L_x_597:
        /* <DEDUP_REMOVED lines=218> */
.L_x_588:
        /* <DEDUP_REMOVED lines=57> */
.L_x_612:
        /* <DEDUP_REMOVED lines=26> */
.L_x_605:
        /* <DEDUP_REMOVED lines=33> */
.L_x_604:
[----:B------:R-:W-:Y:S05]  /*59a0*/  BSYNC.RECONVERGENT B1 ;  /* 0x0000000000017941 */ /* 0x000fea0003800200 */
.L_x_603:
        /* <DEDUP_REMOVED lines=25> */
.L_x_607:
[----:B------:R-:W-:Y:S05]  /*5b40*/  BSYNC.RECONVERGENT B1 ;  /* 0x0000000000017941 */ /* 0x000fea0003800200 */
.L_x_606:
        /* <DEDUP_REMOVED lines=28> */
.L_x_602:
[----:B------:R-:W-:Y:S05]  /*5d10*/  BSYNC.RECONVERGENT B0 ;  /* 0x0000000000007941 */ /* 0x000fea0003800200 */
.L_x_601:
[----:B------:R0:W-:Y:S01]  /*5d20*/  STS [R26], R35 ;  /* 0x000000231a007388 */ /* 0x0001e20000000800 */
[----:B------:R-:W1:Y:S01]  /*5d30*/  LDC.64 R6, c[0x0][0x388] ;  /* 0x0000e200ff067b82 */ /* 0x000e620000000a00 */
[----:B------:R-:W-:Y:S02]  /*5d40*/  ISETP.GT.U32.AND P1, PT, R40, 0x9, PT ;  /* 0x000000092800780c */ /* 0x000fe40003f24070 */
[----:B------:R0:W-:Y:S01]  /*5d50*/  STS [R26+0x500], R36 ;  /* 0x000500241a007388 */ /* 0x0001e20000000800 */
[----:B------:R-:W-:-:S04]  /*5d60*/  MOV R8, R28 ;  /* 0x0000001c00087202 */ /* 0x000fc80000000f00 */
[----:B------:R-:W2:Y:S08]  /*5d70*/  LDC.64 R4, c[0x0][0x390] ;  /* 0x0000e400ff047b82 */ /* 0x000eb00000000a00 */
[----:B0-----:R-:W-:Y:S06]  /*5d80*/  BAR.SYNC.DEFER_BLOCKING 0x0 ;  /* 0x0000000000007b1d */ /* 0x001fec0000010000 */
.L_x_611:
        /* <DEDUP_REMOVED lines=32> */
.L_x_622:
        /* <DEDUP_REMOVED lines=10> */
.L_x_610:
[----:B------:R-:W-:Y:S05]  /*6030*/  BSYNC.RECONVERGENT B0 ;  /* 0x0000000000007941 */ /* 0x000fea0003800200 */
.L_x_609:
        /* <DEDUP_REMOVED lines=9> */
.L_x_608:
        /* <DEDUP_REMOVED lines=8> */
.L_x_614:
[----:B------:R-:W-:Y:S05]  /*6150*/  BSYNC B0 ;  /* 0x0000000000007941 */ /* 0x000fea0003800000 */
.L_x_613:
        /* <DEDUP_REMOVED lines=8> */
.L_x_615:
[----:B------:R-:W-:Y:S01]  /*61e0*/  FADD.FTZ R12, R12, R9 ;  /* 0x000000090c0c7221 */ /* 0x000fe20000010000 */
[----:B------:R-:W-:-:S04]  /*61f0*/  HFMA2 R19, -RZ, RZ, 0, 2.384185791015625e-07 ;  /* 0x00000004ff137431 */ /* 0x000fc800000001ff */
[----:B------:R-:W-:Y:S02]  /*6200*/  MOV R20, R12 ;  /* 0x0000000c00147202 */ /* 0x000fe40000000f00 */
[----:B------:R-:W-:-:S07]  /*6210*/  MOV R11, R18 ;  /* 0x00000012000b7202 */ /* 0x000fce0000000f00 */
[----:B------:R-:W-:Y:S05]  /*6220*/  WARPSYNC.COLLECTIVE R17, `(.L_x_616) ;  /* 0x0000000011087348 */ /* 0x000fea0003c00000 */
[----:B------:R0:W1:Y:S02]  /*6230*/  SHFL.BFLY P3, R18, R20, R19, R22 ;  /* 0x0c00001314127389 */ /* 0x0000640000060016 */
[----:B01----:R-:W-:Y:S05]  /*6240*/  ENDCOLLECTIVE ;  /* 0x000000000000791b */ /* 0x003fea0003800000 */
.L_x_616:
[----:B------:R-:W-:-:S05]  /*6250*/  FADD.FTZ R11, R11, R10 ;  /* 0x0000000a0b0b7221 */ /* 0x000fca0000010000 */
[----:B------:R-:W-:Y:S02]  /*6260*/  MOV R20, R11 ;  /* 0x0000000b00147202 */ /* 0x000fe40000000f00 */
[----:B------:R-:W-:-:S07]  /*6270*/  MOV R13, R18 ;  /* 0x00000012000d7202 */ /* 0x000fce0000000f00 */
[----:B------:R-:W-:Y:S05]  /*6280*/  WARPSYNC.COLLECTIVE R17, `(.L_x_617) ;  /* 0x0000000011087348 */ /* 0x000fea0003c00000 */
[----:B------:R0:W1:Y:S02]  /*6290*/  SHFL.BFLY P3, R18, R20, R19, R22 ;  /* 0x0c00001314127389 */ /* 0x0000640000060016 */
[----:B01----:R-:W-:Y:S05]  /*62a0*/  ENDCOLLECTIVE ;  /* 0x000000000000791b */ /* 0x003fea0003800000 */
.L_x_617:
[----:B------:R-:W-:Y:S01]  /*62b0*/  FADD.FTZ R13, R12, R13 ;  /* 0x0000000d0c0d7221 */ /* 0x000fe20000010000 */
[----:B------:R-:W-:-:S04]  /*62c0*/  HFMA2 R19, -RZ, RZ, 0, 1.1920928955078125e-07 ;  /* 0x00000002ff137431 */ /* 0x000fc800000001ff */
[----:B------:R-:W-:Y:S02]  /*62d0*/  MOV R20, R13 ;  /* 0x0000000d00147202 */ /* 0x000fe40000000f00 */
[----:B------:R-:W-:-:S07]  /*62e0*/  MOV R14, R18 ;  /* 0x00000012000e7202 */ /* 0x000fce0000000f00 */
[----:B------:R-:W-:Y:S05]  /*62f0*/  WARPSYNC.COLLECTIVE R17, `(.L_x_618) ;  /* 0x0000000011087348 */ /* 0x000fea0003c00000 */
[----:B------:R0:W1:Y:S02]  /*6300*/  SHFL.BFLY P3, R18, R20, R19, R22 ;  /* 0x0c00001314127389 */ /* 0x0000640000060016 */
[----:B01----:R-:W-:Y:S05]  /*6310*/  ENDCOLLECTIVE ;  /* 0x000000000000791b */ /* 0x003fea0003800000 */
.L_x_618:
[----:B------:R-:W-:-:S05]  /*6320*/  FADD.FTZ R14, R11, R14 ;  /* 0x0000000e0b0e7221 */ /* 0x000fca0000010000 */
[----:B------:R-:W-:Y:S02]  /*6330*/  MOV R20, R14 ;  /* 0x0000000e00147202 */ /* 0x000fe40000000f00 */
[----:B------:R-:W-:-:S07]  /*6340*/  MOV R16, R18 ;  /* 0x0000001200107202 */ /* 0x000fce0000000f00 */
[----:B------:R-:W-:Y:S05]  /*6350*/  WARPSYNC.COLLECTIVE R17, `(.L_x_619) ;  /* 0x0000000011087348 */ /* 0x000fea0003c00000 */
[----:B------:R0:W1:Y:S02]  /*6360*/  SHFL.BFLY P3, R18, R20, R19, R22 ;  /* 0x0c00001314127389 */ /* 0x0000640000060016 */
[----:B01----:R-:W-:Y:S05]  /*6370*/  ENDCOLLECTIVE ;  /* 0x000000000000791b */ /* 0x003fea0003800000 */
.L_x_619:
[----:B------:R-:W-:Y:S01]  /*6380*/  FADD.FTZ R16, R13, R16 ;  /* 0x000000100d107221 */ /* 0x000fe20000010000 */
[----:B------:R-:W-:-:S04]  /*6390*/  HFMA2 R19, -RZ, RZ, 0, 5.9604644775390625e-08 ;  /* 0x00000001ff137431 */ /* 0x000fc800000001ff */
[----:B------:R-:W-:Y:S02]  /*63a0*/  MOV R20, R16 ;  /* 0x0000001000147202 */ /* 0x000fe40000000f00 */
[----:B------:R-:W-:-:S07]  /*63b0*/  MOV R9, R18 ;  /* 0x0000001200097202 */ /* 0x000fce0000000f00 */
[----:B------:R-:W-:Y:S05]  /*63c0*/  WARPSYNC.COLLECTIVE R17, `(.L_x_620) ;  /* 0x0000000011087348 */ /* 0x000fea0003c00000 */
[----:B------:R0:W1:Y:S02]  /*63d0*/  SHFL.BFLY P3, R18, R20, R19, R22 ;  /* 0x0c00001314127389 */ /* 0x0000640000060016 */
[----:B01----:R-:W-:Y:S05]  /*63e0*/  ENDCOLLECTIVE ;  /* 0x000000000000791b */ /* 0x003fea0003800000 */
.L_x_620:
[----:B------:R-:W-:-:S05]  /*63f0*/  FADD.FTZ R9, R14, R9 ;  /* 0x000000090e097221 */ /* 0x000fca0000010000 */
[----:B------:R-:W-:Y:S02]  /*6400*/  MOV R20, R9 ;  /* 0x0000000900147202 */ /* 0x000fe40000000f00 */
[----:B------:R-:W-:-:S07]  /*6410*/  MOV R15, R18 ;  /* 0x00000012000f7202 */ /* 0x000fce0000000f00 */
[----:B------:R-:W-:Y:S05]  /*6420*/  WARPSYNC.COLLECTIVE R17, `(.L_x_621) ;  /* 0x0000000011087348 */ /* 0x000fea0003c00000 */
[----:B------:R0:W1:Y:S02]  /*6430*/  SHFL.BFLY P3, R18, R20, R19, R22 ;  /* 0x0c00001314127389 */ /* 0x0000640000060016 */
[----:B01----:R-:W-:Y:S05]  /*6440*/  ENDCOLLECTIVE ;  /* 0x000000000000791b */ /* 0x003fea0003800000 */
.L_x_621:
[----:B------:R-:W-:Y:S01]  /*6450*/  FADD.FTZ R15, R16, R15 ;  /* 0x0000000f100f7221 */ /* 0x000fe20000010000 */
[----:B------:R-:W-:Y:S01]  /*6460*/  MOV R10, R18 ;  /* 0x00000012000a7202 */ /* 0x000fe20000000f00 */
[----:B------:R-:W-:Y:S06]  /*6470*/  BRA `(.L_x_622) ;  /* 0xfffffff800c47947 */ /* 0x000fec000383ffff */
.L_x_623:
        /* <DEDUP_REMOVED lines=16> */
.L_x_1601:


//--------------------- .text._ZN13group_norm_v214gn_cuda_kernelI13__nv_bfloat16Li320ELi3ELi32ELi20ELi1024ELb0ELi8ELi320ELi320ELi4ELb1ELi2ELb0ELb0ENS_16CompileConditionILi1000EEEEEvPT_PKS4_S7_S7_flPfS8_Pj --------------------------
	.section	.text._ZN13group_norm_v214gn_cuda_kernelI13__nv_bfloat16Li320ELi3ELi32ELi20ELi1024ELb0ELi8ELi320ELi320ELi4ELb1ELi2ELb0ELb0ENS_16CompileConditionILi1000EEEEEvPT_PKS4_S7_S7_flPfS8_Pj,"ax",@progbits
	.align	128
        .global         _ZN13group_norm_v214gn_cuda_kernelI13__nv_bfloat16Li320ELi3ELi32ELi20ELi1024ELb0ELi8ELi320ELi320ELi4ELb1ELi2ELb0ELb0ENS_16CompileConditionILi1000EEEEEvPT_PKS4_S7_S7_flPfS8_Pj
        .type           _ZN13group_norm_v214gn_cuda_kernelI13__nv_bfloat16Li320ELi3ELi32ELi20ELi1024ELb0ELi8ELi320ELi320ELi4ELb1ELi2ELb0ELb0ENS_16CompileConditionILi1000EEEEEvPT_PKS4_S7_S7_flPfS8_Pj,@function
        .size           _ZN13group_norm_v214gn_cuda_kernelI13__nv_bfloat16Li320ELi3ELi32ELi20ELi1024ELb0ELi8ELi320ELi320ELi4ELb1ELi2ELb0ELb0ENS_16CompileConditionILi1000EEEEEvPT_PKS4_S7_S7_flPfS8_Pj,(.L_x_1602 - _ZN13group_norm_v214gn_cuda_kernelI13__nv_bfloat16Li320ELi3ELi32ELi20ELi1024ELb0ELi8ELi320ELi320ELi4ELb1ELi2ELb0ELb0ENS_16CompileConditionILi1000EEEEEvPT_PKS4_S7_S7_flPfS8_Pj)
        .other          _ZN13group_norm_v214gn_cuda_kernelI13__nv_bfloat16Li320ELi3ELi32ELi20ELi1024ELb0ELi8ELi320ELi320ELi4ELb1ELi2ELb0ELb0ENS_16CompileConditionILi1000EEEEEvPT_PKS4_S7_S7_flPfS8_Pj,@"STO_CUDA_ENTRY STV_DEFAULT"
_ZN13group_norm_v214gn_cuda_kernelI13__nv_bfloat16Li320ELi3ELi32ELi20ELi1024ELb0ELi8ELi320ELi320ELi4ELb1ELi2ELb0ELb0ENS_16CompileConditionILi1000EEEEEvPT_PKS4_S7_S7_flPfS8_Pj:
.text._ZN13group_norm_v214gn_cuda_kernelI13__nv_bfloat16Li320ELi3ELi32ELi20ELi1024ELb0ELi8ELi320ELi320ELi4ELb1ELi2ELb0ELb0ENS_16CompileConditionILi1000EEEEEvPT_PKS4_S7_S7_flPfS8_Pj:
[----:B------:R-:W-:Y:S01]  /*0000*/  LDC R1, c[0x0][0x37c] ;  /* 0x0000df00ff017b82 */ /* 0x000fe20000000800 */
[----:B------:R-:W0:Y:S01]  /*0010*/  S2R R0, SR_CTAID.Y ;  /* 0x0000000000007919 */ /* 0x000e220000002600 */
[----:B------:R-:W1:Y:S01]  /*0020*/  LDCU.64 UR4, c[0x0][0x3a8] ;  /* 0x00007500ff0477ac */ /* 0x000e620008000a00 */
[----:B0-----:R-:W-:-:S04]  /*0030*/  SHF.R.U32.HI R11, RZ, 0x1, R0 ;  /* 0x00000001ff0b7819 */ /* 0x001fc80000011600 */
[----:B-1----:R-:W-:-:S04]  /*0040*/  ISETP.GE.U32.AND P0, PT, R11, UR4, PT ;  /* 0x000000040b007c0c */ /* 0x002fc8000bf06070 */
[----:B------:R-:W-:-:S13]  /*0050*/  ISETP.GE.AND.EX P0, PT, RZ, UR5, PT, P0 ;  /* 0x00000005ff007c0c */ /* 0x000fda000bf06300 */
[----:B------:R-:W-:Y:S05]  /*0060*/  @P0 EXIT ;  /* 0x000000000000094d */ /* 0x000fea0003800000 */
[----:B------:R-:W0:Y:S01]  /*0070*/  S2R R2, SR_TID.X ;  /* 0x0000000000027919 */ /* 0x000e220000002100 */
[----:B------:R-:W1:Y:S01]  /*0080*/  LDC.64 R20, c[0x0][0x390] ;  /* 0x0000e400ff147b82 */ /* 0x000e620000000a00 */
[----:B------:R-:W2:Y:S01]  /*0090*/  LDCU.64 UR4, c[0x0][0x398] ;  /* 0x00007300ff0477ac */ /* 0x000ea20008000a00 */
[----:B------:R-:W3:Y:S01]  /*00a0*/  LDCU.64 UR6, c[0x0][0x358] ;  /* 0x00006b00ff0677ac */ /* 0x000ee20008000a00 */
[----:B------:R-:W4:Y:S05]  /*00b0*/  S2R R14, SR_CgaCtaId ;  /* 0x00000000000e7919 */ /* 0x000f2a0000008800 */
[----:B------:R-:W4:Y:S01]  /*00c0*/  LDC.64 R16, c[0x0][0x3b0] ;  /* 0x0000ec00ff107b82 */ /* 0x000f220000000a00 */
[----:B------:R-:W4:Y:S07]  /*00d0*/  S2R R24, SR_CTAID.X ;  /* 0x0000000000187919 */ /* 0x000f2e0000002500 */
[----:B------:R-:W4:Y:S01]  /*00e0*/  LDC.64 R50, c[0x0][0x3c0] ;  /* 0x0000f000ff327b82 */ /* 0x000f220000000a00 */
[----:B0-----:R-:W-:-:S05]  /*00f0*/  LOP3.LUT R3, R2, 0xffff, RZ, 0xc0, !PT ;  /* 0x0000ffff02037812 */ /* 0x001fca00078ec0ff */
[----:B------:R-:W-:-:S05]  /*0100*/  IMAD R3, R3, 0xcccd, RZ ;  /* 0x0000cccd03037824 */ /* 0x000fca00078e02ff */
[----:B------:R-:W-:-:S04]  /*0110*/  SHF.R.U32.HI R9, RZ, 0x16, R3 ;  /* 0x00000016ff097819 */ /* 0x000fc80000011603 */
[----:B------:R-:W-:-:S05]  /*0120*/  PRMT R3, R9, 0x9910, RZ ;  /* 0x0000991009037816 */ /* 0x000fca00000000ff */
[----:B------:R-:W-:-:S05]  /*0130*/  IMAD R3, R3, 0x50, RZ ;  /* 0x0000005003037824 */ /* 0x000fca00078e02ff */
[----:B------:R-:W-:-:S04]  /*0140*/  IADD3 R3, PT, PT, RZ, -R3, RZ ;  /* 0x80000003ff037210 */ /* 0x000fc80007ffe0ff */
[----:B------:R-:W-:Y:S02]  /*0150*/  PRMT R5, R3, 0x7710, RZ ;  /* 0x0000771003057816 */ /* 0x000fe400000000ff */
[----:B------:R-:W-:Y:S02]  /*0160*/  LOP3.LUT R3, R0, 0x1, RZ, 0xc0, !PT ;  /* 0x0000000100037812 */ /* 0x000fe400078ec0ff */
[----:B------:R-:W-:-:S03]  /*0170*/  IADD3 R5, PT, PT, R5, R2, RZ ;  /* 0x0000000205057210 */ /* 0x000fc60007ffe0ff */
[----:B------:R-:W-:Y:S01]  /*0180*/  IMAD R4, R3, 0x140, RZ ;  /* 0x0000014003047824 */ /* 0x000fe200078e02ff */
[----:B------:R-:W-:-:S04]  /*0190*/  LOP3.LUT R3, R5, 0xffff, RZ, 0xc0, !PT ;  /* 0x0000ffff05037812 */ /* 0x000fc800078ec0ff */
[----:B------:R-:W-:-:S04]  /*01a0*/  LEA R40, R3, R4, 0x2 ;  /* 0x0000000403287211 */ /* 0x000fc800078e10ff */
[C---:B--2---:R-:W-:Y:S01]  /*01b0*/  LEA R18, P0, R40.reuse, UR4, 0x1 ;  /* 0x0000000428127c11 */ /* 0x044fe2000f8008ff */
[----:B-1----:R-:W-:-:S03]  /*01c0*/  IMAD.WIDE.U32 R20, R40, 0x2, R20 ;  /* 0x0000000228147825 */ /* 0x002fc600078e0014 */
[----:B------:R-:W-:-:S03]  /*01d0*/  LEA.HI.X R19, R40, UR5, RZ, 0x1, P0 ;  /* 0x0000000528137c11 */ /* 0x000fc600080f0cff */
[----:B---3--:R-:W5:Y:S04]  /*01e0*/  LDG.E.64.CONSTANT R20, desc[UR6][R20.64] ;  /* 0x0000000614147981 */ /* 0x008f68000c1e9b00 */
[----:B------:R-:W5:Y:S01]  /*01f0*/  LDG.E.64.CONSTANT R18, desc[UR6][R18.64] ;  /* 0x0000000612127981 */ /* 0x000f62000c1e9b00 */
[----:B------:R-:W-:Y:S01]  /*0200*/  IMAD.SHL.U32 R5, R0, 0x10, RZ ;  /* 0x0000001000057824 */ /* 0x000fe200078e00ff */
[----:B----4-:R-:W-:Y:S01]  /*0210*/  ISETP.EQ.U32.AND P1, PT, R16, RZ, PT ;  /* 0x000000ff1000720c */ /* 0x010fe20003f22070 */
[----:B------:R-:W-:Y:S01]  /*0220*/  IMAD.WIDE.U32 R50, R0, 0x4, R50 ;  /* 0x0000000400327825 */ /* 0x000fe200078e0032 */
[----:B------:R-:W-:Y:S01]  /*0230*/  LOP3.LUT P0, RZ, R24, 0x7f, RZ, 0xc0, !PT ;  /* 0x0000007f18ff7812 */ /* 0x000fe2000780c0ff */
[----:B------:R-:W0:Y:S01]  /*0240*/  LDCU UR8, c[0x0][0x374] ;  /* 0x00006e80ff0877ac */ /* 0x000e220008000800 */
[----:B------:R-:W-:-:S02]  /*0250*/  LOP3.LUT R13, R5, 0x10, RZ, 0xc0, !PT ;  /* 0x00000010050d7812 */ /* 0x000fc400078ec0ff */
[----:B------:R-:W-:Y:S02]  /*0260*/  MOV R5, 0x400 ;  /* 0x0000040000057802 */ /* 0x000fe40000000f00 */
[----:B------:R-:W-:Y:S02]  /*0270*/  LEA.HI R7, R2, R13, RZ, 0x1e ;  /* 0x0000000d02077211 */ /* 0x000fe400078ff0ff */
[----:B------:R-:W-:Y:S02]  /*0280*/  IADD3 R6, PT, PT, R5, 0xc80, RZ ;  /* 0x00000c8005067810 */ /* 0x000fe40007ffe0ff */
[----:B------:R-:W-:Y:S01]  /*0290*/  LEA R12, R14, R5, 0x18 ;  /* 0x000000050e0c7211 */ /* 0x000fe200078ec0ff */
[----:B------:R-:W-:Y:S01]  /*02a0*/  IMAD R7, R7, 0x14, -R4 ;  /* 0x0000001407077824 */ /* 0x000fe200078e0a04 */
[----:B------:R-:W-:Y:S02]  /*02b0*/  SHF.L.U32 R4, R2, 0x3, RZ ;  /* 0x0000000302047819 */ /* 0x000fe400000006ff */
[----:B------:R-:W-:Y:S01]  /*02c0*/  LEA R14, R14, R6, 0x18 ;  /* 0x000000060e0e7211 */ /* 0x000fe200078ec0ff */
[----:B------:R-:W-:Y:S01]  /*02d0*/  VIADD R6, R7, 0x8 ;  /* 0x0000000807067836 */ /* 0x000fe20000000000 */
[----:B------:R-:W-:-:S02]  /*02e0*/  LOP3.LUT R15, R4, 0x18, RZ, 0xc0, !PT ;  /* 0x00000018040f7812 */ /* 0x000fc400078ec0ff */
[C---:B------:R-:W-:Y:S02]  /*02f0*/  IADD3 R4, PT, PT, R7.reuse, 0x4, RZ ;  /* 0x0000000407047810 */ /* 0x040fe40007ffe0ff */
[C---:B------:R-:W-:Y:S02]  /*0300*/  IADD3 R8, PT, PT, R7.reuse, 0xc, RZ ;  /* 0x0000000c07087810 */ /* 0x040fe40007ffe0ff */
[----:B------:R-:W-:Y:S02]  /*0310*/  IADD3 R10, PT, PT, R7, 0x10, RZ ;  /* 0x00000010070a7810 */ /* 0x000fe40007ffe0ff */
[----:B------:R-:W-:Y:S02]  /*0320*/  SHF.R.U32.HI R5, RZ, 0x2, R7 ;  /* 0x00000002ff057819 */ /* 0x000fe40000011607 */
[----:B------:R-:W-:Y:S02]  /*0330*/  SHF.R.U32.HI R7, RZ, 0x2, R4 ;  /* 0x00000002ff077819 */ /* 0x000fe40000011604 */
[----:B------:R-:W-:Y:S01]  /*0340*/  SHF.R.U32.HI R23, RZ, 0x2, R6 ;  /* 0x00000002ff177819 */ /* 0x000fe20000011606 */
[----:B------:R-:W-:Y:S01]  /*0350*/  IMAD R4, R5, 0x28, R12 ;  /* 0x0000002805047824 */ /* 0x000fe200078e020c */
[----:B------:R-:W-:Y:S01]  /*0360*/  SHF.R.U32.HI R25, RZ, 0x2, R8 ;  /* 0x00000002ff197819 */ /* 0x000fe20000011608 */
[----:B------:R-:W-:Y:S01]  /*0370*/  IMAD R6, R7, 0x28, R12 ;  /* 0x0000002807067824 */ /* 0x000fe200078e020c */
[----:B------:R-:W-:Y:S01]  /*0380*/  SHF.R.U32.HI R27, RZ, 0x2, R10 ;  /* 0x00000002ff1b7819 */ /* 0x000fe2000001160a */
[--C-:B------:R-:W-:Y:S01]  /*0390*/  IMAD R8, R23, 0x28, R12.reuse ;  /* 0x0000002817087824 */ /* 0x100fe200078e020c */
[----:B------:R-:W-:Y:S01]  /*03a0*/  LOP3.LUT R23, R40, 0xffff, RZ, 0xc0, !PT ;  /* 0x0000ffff28177812 */ /* 0x000fe200078ec0ff */
[--C-:B------:R-:W-:Y:S01]  /*03b0*/  IMAD R10, R25, 0x28, R12.reuse ;  /* 0x00000028190a7824 */ /* 0x100fe200078e020c */
[----:B------:R-:W-:Y:S01]  /*03c0*/  ISETP.EQ.OR.EX P0, PT, R17, RZ, P0, P1 ;  /* 0x000000ff1100720c */ /* 0x000fe20000702710 */
[----:B------:R-:W-:Y:S01]  /*03d0*/  IMAD R22, R27, 0x28, R12 ;  /* 0x000000281b167824 */ /* 0x000fe200078e020c */
[----:B------:R-:W-:Y:S01]  /*03e0*/  IADD3 R4, PT, PT, R4, R15, RZ ;  /* 0x0000000f04047210 */ /* 0x000fe20007ffe0ff */
[C---:B------:R-:W-:Y:S01]  /*03f0*/  IMAD.IADD R5, R15.reuse, 0x1, R6 ;  /* 0x000000010f057824 */ /* 0x040fe200078e0206 */
[----:B------:R-:W-:Y:S01]  /*0400*/  IADD3 R6, PT, PT, R15, R8, RZ ;  /* 0x000000080f067210 */ /* 0x000fe20007ffe0ff */
[----:B------:R-:W-:Y:S01]  /*0410*/  IMAD R12, R3, 0x28, R12 ;  /* 0x00000028030c7824 */ /* 0x000fe200078e020c */
[C---:B------:R-:W-:Y:S01]  /*0420*/  IADD3 R7, PT, PT, R15.reuse, R10, RZ ;  /* 0x0000000a0f077210 */ /* 0x040fe20007ffe0ff */
[C---:B------:R-:W-:Y:S01]  /*0430*/  IMAD.SHL.U32 R10, R24.reuse, 0x8, RZ ;  /* 0x00000008180a7824 */ /* 0x040fe200078e00ff */
[----:B------:R-:W-:Y:S01]  /*0440*/  IADD3 R8, PT, PT, R15, R22, RZ ;  /* 0x000000160f087210 */ /* 0x000fe20007ffe0ff */
[----:B------:R-:W-:Y:S01]  /*0450*/  IMAD R22, R23, 0xccd, RZ ;  /* 0x00000ccd17167824 */ /* 0x000fe200078e02ff */
[----:B------:R-:W-:-:S02]  /*0460*/  SHF.L.U32 R3, R24, 0x1, RZ ;  /* 0x0000000118037819 */ /* 0x000fc400000006ff */
[----:B------:R-:W-:Y:S02]  /*0470*/  LOP3.LUT R10, R10, 0x3f8, RZ, 0xc0, !PT ;  /* 0x000003f80a0a7812 */ /* 0x000fe400078ec0ff */
[----:B------:R-:W-:Y:S02]  /*0480*/  LEA.HI R13, R22, -R13, RZ, 0x10 ;  /* 0x8000000d160d7211 */ /* 0x000fe400078f80ff */
[----:B------:R-:W-:Y:S02]  /*0490*/  LOP3.LUT R3, R3, 0xfe, RZ, 0xc0, !PT ;  /* 0x000000fe03037812 */ /* 0x000fe400078ec0ff */
[----:B------:R-:W-:Y:S01]  /*04a0*/  IADD3 R38, PT, PT, R9, R10, RZ ;  /* 0x0000000a09267210 */ /* 0x000fe20007ffe0ff */
[----:B------:R-:W-:Y:S01]  /*04b0*/  IMAD R10, R13, 0x8, R14 ;  /* 0x000000080d0a7824 */ /* 0x000fe200078e020e */
[----:B------:R-:W-:Y:S02]  /*04c0*/  LEA R9, R9, R12, 0x3 ;  /* 0x0000000c09097211 */ /* 0x000fe400078e18ff */
[----:B------:R-:W-:-:S02]  /*04d0*/  CS2R R12, SRZ ;  /* 0x00000000000c7805 */ /* 0x000fc4000001ff00 */
[C---:B------:R-:W-:Y:S02]  /*04e0*/  ISETP.GT.U32.OR P0, PT, R2.reuse, 0xf, P0 ;  /* 0x0000000f0200780c */ /* 0x040fe40000704470 */
[----:B0-----:R-:W-:-:S11]  /*04f0*/  LEA R14, R2, R3, 0x6 ;  /* 0x00000003020e7211 */ /* 0x001fd600078e30ff */
.L_x_634:
[----:B------:R-:W-:Y:S01]  /*0500*/  HFMA2 R41, -RZ, RZ, 0, 0 ;  /* 0x00000000ff297431 */ /* 0x000fe200000001ff */
[----:B------:R-:W0:Y:S01]  /*0510*/  LDCU.64 UR4, c[0x0][0x388] ;  /* 0x00007100ff0477ac */ /* 0x000e220008000a00 */
[----:B------:R-:W-:Y:S02]  /*0520*/  IMAD R15, R38, 0x280, RZ ;  /* 0x00000280260f7824 */ /* 0x000fe400078e02ff */
[----:B------:R-:W-:Y:S02]  /*0530*/  IMAD R3, R12, 0xa0000, RZ ;  /* 0x000a00000c037824 */ /* 0x000fe400078e02ff */
[----:B------:R-:W-:-:S03]  /*0540*/  IMAD.WIDE.U32 R16, R11, 0xa0000, R40 ;  /* 0x000a00000b107825 */ /* 0x000fc600078e0028 */
[----:B------:R-:W-:-:S04]  /*0550*/  IADD3 R16, P1, PT, R15, R16, RZ ;  /* 0x000000100f107210 */ /* 0x000fc80007f3e0ff */
[----:B------:R-:W-:Y:S02]  /*0560*/  IADD3.X R17, PT, PT, R17, R3, RZ, P1, !PT ;  /* 0x0000000311117210 */ /* 0x000fe40000ffe4ff */
[C---:B------:R-:W-:Y:S02]  /*0570*/  SHF.L.U32 R15, R16.reuse, 0x1, RZ ;  /* 0x00000001100f7819 */ /* 0x040fe400000006ff */
[----:B------:R-:W-:Y:S02]  /*0580*/  SHF.L.U64.HI R16, R16, 0x1, R17 ;  /* 0x0000000110107819 */ /* 0x000fe40000010211 */
[----:B0-----:R-:W-:-:S04]  /*0590*/  IADD3 R24, P1, PT, R15, UR4, RZ ;  /* 0x000000040f187c10 */ /* 0x001fc8000ff3e0ff */
[----:B------:R-:W-:-:S05]  /*05a0*/  IADD3.X R25, PT, PT, R16, UR5, RZ, P1, !PT ;  /* 0x0000000510197c10 */ /* 0x000fca0008ffe4ff */
[----:B------:R-:W2:Y:S04]  /*05b0*/  LDG.E.64.CONSTANT R22, desc[UR6][R24.64] ;  /* 0x0000000618167981 */ /* 0x000ea8000c1e9b00 */
[----:B------:R-:W3:Y:S01]  /*05c0*/  LDG.E.64.CONSTANT R46, desc[UR6][R24.64+0x1400] ;  /* 0x00140006182e7981 */ /* 0x000ee2000c1e9b00 */
[----:B------:R-:W-:Y:S01]  /*05d0*/  ISETP.GT.U32.AND P1, PT, R2, 0x3f, PT ;  /* 0x0000003f0200780c */ /* 0x000fe20003f24070 */
[----:B------:R-:W-:Y:S01]  /*05e0*/  BSSY.RECONVERGENT B0, `(.L_x_624) ;  /* 0x0000030000007945 */ /* 0x000fe20003800200 */
[----:B------:R-:W-:Y:S02]  /*05f0*/  CS2R R30, SRZ ;  /* 0x00000000001e7805 */ /* 0x000fe4000001ff00 */
[C---:B--2---:R-:W-:Y:S01]  /*0600*/  PRMT R17, R22.reuse, 0x7632, R17 ;  /* 0x0000763216117816 */ /* 0x044fe20000000011 */
[----:B------:R-:W-:Y:S01]  /*0610*/  IMAD.U32 R3, R22, 0x10000, RZ ;  /* 0x0001000016037824 */ /* 0x000fe200078e00ff */
[----:B------:R-:W-:-:S02]  /*0620*/  PRMT R41, R23, 0x7632, R41 ;  /* 0x0000763217297816 */ /* 0x000fc40000000029 */
[----:B------:R-:W-:Y:S01]  /*0630*/  SHF.L.U32 R17, R17, 0x10, RZ ;  /* 0x0000001011117819 */ /* 0x000fe200000006ff */
[----:B------:R-:W-:Y:S01]  /*0640*/  FADD.FTZ R22, RZ, R3 ;  /* 0x00000003ff167221 */ /* 0x000fe20000010000 */
[----:B------:R-:W-:Y:S01]  /*0650*/  FFMA.FTZ R26, R3, R3, RZ ;  /* 0x00000003031a7223 */ /* 0x000fe200000100ff */
[----:B------:R-:W-:Y:S02]  /*0660*/  SHF.L.U32 R39, R23, 0x10, RZ ;  /* 0x0000001017277819 */ /* 0x000fe400000006ff */
[----:B------:R-:W-:Y:S01]  /*0670*/  FADD.FTZ R22, R22, R17 ;  /* 0x0000001116167221 */ /* 0x000fe20000010000 */
[----:B------:R-:W-:Y:S01]  /*0680*/  FFMA.FTZ R26, R17, R17, R26 ;  /* 0x00000011111a7223 */ /* 0x000fe2000001001a */
[----:B------:R-:W-:Y:S02]  /*0690*/  SHF.L.U32 R41, R41, 0x10, RZ ;  /* 0x0000001029297819 */ /* 0x000fe400000006ff */
[----:B------:R-:W-:Y:S01]  /*06a0*/  FADD.FTZ R22, R22, R39 ;  /* 0x0000002716167221 */ /* 0x000fe20000010000 */
[----:B------:R-:W-:Y:S01]  /*06b0*/  FFMA.FTZ R26, R39, R39, R26 ;  /* 0x00000027271a7223 */ /* 0x000fe2000001001a */
[----:B---3--:R-:W-:-:S02]  /*06c0*/  PRMT R45, R46, 0x7632, R45 ;  /* 0x000076322e2d7816 */ /* 0x008fc4000000002d */
[----:B------:R-:W-:Y:S01]  /*06d0*/  SHF.L.U32 R43, R46, 0x10, RZ ;  /* 0x000000102e2b7819 */ /* 0x000fe200000006ff */
[----:B------:R-:W-:Y:S01]  /*06e0*/  FADD.FTZ R22, R22, R41 ;  /* 0x0000002916167221 */ /* 0x000fe20000010000 */
[----:B------:R-:W-:Y:S01]  /*06f0*/  FFMA.FTZ R26, R41, R41, R26 ;  /* 0x00000029291a7223 */ /* 0x000fe2000001001a */
[----:B------:R-:W-:Y:S01]  /*0700*/  IMAD.U32 R45, R45, 0x10000, RZ ;  /* 0x000100002d2d7824 */ /* 0x000fe200078e00ff */
[----:B------:R-:W-:Y:S01]  /*0710*/  PRMT R49, R47, 0x7632, R49 ;  /* 0x000076322f317816 */ /* 0x000fe20000000031 */
[----:B------:R-:W-:Y:S01]  /*0720*/  FADD.FTZ R22, R22, R43 ;  /* 0x0000002b16167221 */ /* 0x000fe20000010000 */
[----:B------:R-:W-:Y:S01]  /*0730*/  FFMA.FTZ R26, R43, R43, R26 ;  /* 0x0000002b2b1a7223 */ /* 0x000fe2000001001a */
[----:B------:R-:W-:Y:S02]  /*0740*/  SHF.L.U32 R47, R47, 0x10, RZ ;  /* 0x000000102f2f7819 */ /* 0x000fe400000006ff */
[----:B------:R-:W-:Y:S01]  /*0750*/  FADD.FTZ R22, R22, R45 ;  /* 0x0000002d16167221 */ /* 0x000fe20000010000 */
[----:B------:R-:W-:Y:S01]  /*0760*/  FFMA.FTZ R26, R45, R45, R26 ;  /* 0x0000002d2d1a7223 */ /* 0x000fe2000001001a */
[----:B------:R-:W-:-:S02]  /*0770*/  SHF.L.U32 R49, R49, 0x10, RZ ;  /* 0x0000001031317819 */ /* 0x000fc400000006ff */
[----:B------:R-:W-:Y:S01]  /*0780*/  FADD.FTZ R22, R22, R47 ;  /* 0x0000002f16167221 */ /* 0x000fe20000010000 */
[----:B------:R-:W-:-:S03]  /*0790*/  FFMA.FTZ R26, R47, R47, R26 ;  /* 0x0000002f2f1a7223 */ /* 0x000fc6000001001a */
[----:B------:R-:W-:Y:S01]  /*07a0*/  FADD.FTZ R22, R22, R49 ;  /* 0x0000003116167221 */ /* 0x000fe20000010000 */
[----:B------:R-:W-:-:S05]  /*07b0*/  FFMA.FTZ R23, R49, R49, R26 ;  /* 0x0000003131177223 */ /* 0x000fca000001001a */
[----:B------:R0:W-:Y:S01]  /*07c0*/  STS.64 [R9], R22 ;  /* 0x0000001609007388 */ /* 0x0001e20000000a00 */
[----:B------:R-:W-:Y:S06]  /*07d0*/  BAR.SYNC.DEFER_BLOCKING 0x0 ;  /* 0x0000000000007b1d */ /* 0x000fec0000010000 */
[----:B------:R-:W-:Y:S05]  /*07e0*/  @P1 BRA `(.L_x_625) ;  /* 0x00000000003c1947 */ /* 0x000fea0003800000 */
[----:B0-----:R-:W0:Y:S04]  /*07f0*/  LDS.64 R22, [R4] ;  /* 0x0000000004167984 */ /* 0x001e280000000a00 */
[----:B------:R-:W1:Y:S04]  /*0800*/  LDS.64 R24, [R5] ;  /* 0x0000000005187984 */ /* 0x000e680000000a00 */
[----:B------:R-:W2:Y:S04]  /*0810*/  LDS.64 R26, [R6] ;  /* 0x00000000061a7984 */ /* 0x000ea80000000a00 */
[----:B------:R-:W3:Y:S04]  /*0820*/  LDS.64 R28, [R7] ;  /* 0x00000000071c7984 */ /* 0x000ee80000000a00 */
[----:B------:R-:W4:Y:S01]  /*0830*/  LDS.64 R30, [R8] ;  /* 0x00000000081e7984 */ /* 0x000f220000000a00 */
[----:B0-----:R-:W-:Y:S01]  /*0840*/  FADD.FTZ R33, RZ, R22 ;  /* 0x00000016ff217221 */ /* 0x001fe20000010000 */
[----:B------:R-:W-:-:S03]  /*0850*/  FADD.FTZ R22, RZ, R23 ;  /* 0x00000017ff167221 */ /* 0x000fc60000010000 */
[----:B-1----:R-:W-:Y:S01]  /*0860*/  FADD.FTZ R33, R33, R24 ;  /* 0x0000001821217221 */ /* 0x002fe20000010000 */
[----:B------:R-:W-:-:S03]  /*0870*/  FADD.FTZ R22, R22, R25 ;  /* 0x0000001916167221 */ /* 0x000fc60000010000 */
[----:B--2---:R-:W-:Y:S01]  /*0880*/  FADD.FTZ R33, R33, R26 ;  /* 0x0000001a21217221 */ /* 0x004fe20000010000 */
[----:B------:R-:W-:-:S03]  /*0890*/  FADD.FTZ R22, R22, R27 ;  /* 0x0000001b16167221 */ /* 0x000fc60000010000 */
[----:B---3--:R-:W-:Y:S01]  /*08a0*/  FADD.FTZ R33, R33, R28 ;  /* 0x0000001c21217221 */ /* 0x008fe20000010000 */
[----:B------:R-:W-:-:S03]  /*08b0*/  FADD.FTZ R22, R22, R29 ;  /* 0x0000001d16167221 */ /* 0x000fc60000010000 */
[----:B----4-:R-:W-:Y:S01]  /*08c0*/  FADD.FTZ R30, R33, R30 ;  /* 0x0000001e211e7221 */ /* 0x010fe20000010000 */
[----:B------:R-:W-:-:S07]  /*08d0*/  FADD.FTZ R31, R22, R31 ;  /* 0x0000001f161f7221 */ /* 0x000fce0000010000 */
.L_x_625:
[----:B------:R-:W-:Y:S05]  /*08e0*/  BSYNC.RECONVERGENT B0 ;  /* 0x0000000000007941 */ /* 0x000fea0003800200 */
.L_x_624:
[----:B0-----:R-:W0:Y:S01]  /*08f0*/  SHFL.BFLY PT, R23, R30, 0x2, 0x1f ;  /* 0x0c401f001e177f89 */ /* 0x001e2200000e0000 */
[C---:B------:R-:W-:Y:S02]  /*0900*/  LOP3.LUT P2, RZ, R2.reuse, 0x3c3, RZ, 0xc0, !PT ;  /* 0x000003c302ff7812 */ /* 0x040fe4000784c0ff */
[----:B------:R-:W-:Y:S02]  /*0910*/  CS2R R36, SRZ ;  /* 0x0000000000247805 */ /* 0x000fe4000001ff00 */
[C---:B------:R-:W-:Y:S01]  /*0920*/  ISETP.NE.AND P3, PT, R2.reuse, RZ, PT ;  /* 0x000000ff0200720c */ /* 0x040fe20003f65270 */
[----:B------:R-:W1:Y:S01]  /*0930*/  SHFL.BFLY PT, R22, R31, 0x2, 0x1f ;  /* 0x0c401f001f167f89 */ /* 0x000e6200000e0000 */
[----:B------:R-:W-:-:S07]  /*0940*/  ISETP.GT.U32.AND P1, PT, R2, 0xff, PT ;  /* 0x000000ff0200780c */ /* 0x000fce0003f24070 */
[----:B------:R-:W2:Y:S01]  /*0950*/  @!P2 LDC.64 R24, c[0x0][0x3b8] ;  /* 0x0000ee00ff18ab82 */ /* 0x000ea20000000a00 */
[----:B------:R-:W-:-:S05]  /*0960*/  @!P2 IMAD R29, R13, UR8, R0 ;  /* 0x000000080d1dac24 */ /* 0x000fca000f8e0200 */
[----:B------:R-:W-:Y:S01]  /*0970*/  @!P2 LEA R29, R29, R14, 0xc ;  /* 0x0000000e1d1da211 */ /* 0x000fe200078e60ff */
[----:B0-----:R-:W-:Y:S01]  /*0980*/  FADD.FTZ R26, R23, R30 ;  /* 0x0000001e171a7221 */ /* 0x001fe20000010000 */
[----:B-1----:R-:W-:-:S04]  /*0990*/  FADD.FTZ R27, R22, R31 ;  /* 0x0000001f161b7221 */ /* 0x002fc80000010000 */
[----:B------:R-:W0:Y:S04]  /*09a0*/  SHFL.BFLY PT, R23, R26, 0x1, 0x1f ;  /* 0x0c201f001a177f89 */ /* 0x000e2800000e0000 */
[----:B------:R-:W1:Y:S01]  /*09b0*/  SHFL.BFLY PT, R28, R27, 0x1, 0x1f ;  /* 0x0c201f001b1c7f89 */ /* 0x000e6200000e0000 */
[----:B--2---:R-:W-:-:S04]  /*09c0*/  @!P2 IMAD.WIDE.U32 R24, R29, 0x4, R24 ;  /* 0x000000041d18a825 */ /* 0x004fc800078e0018 */
[----:B0-----:R-:W-:Y:S01]  /*09d0*/  FADD.FTZ R22, R26, R23 ;  /* 0x000000171a167221 */ /* 0x001fe20000010000 */
[----:B-1----:R-:W-:-:S05]  /*09e0*/  FADD.FTZ R23, R27, R28 ;  /* 0x0000001c1b177221 */ /* 0x002fca0000010000 */
[----:B------:R0:W-:Y:S01]  /*09f0*/  @!P2 STG.E.64 desc[UR6][R24.64], R22 ;  /* 0x000000161800a986 */ /* 0x0001e2000c101b06 */
[----:B------:R-:W-:Y:S06]  /*0a00*/  BAR.SYNC.DEFER_BLOCKING 0x0 ;  /* 0x0000000000007b1d */ /* 0x000fec0000010000 */
[----:B------:R-:W-:Y:S05]  /*0a10*/  @P3 BRA `(.L_x_626) ;  /* 0x0000000000383947 */ /* 0x000fea0003800000 */
[----:B------:R-:W1:Y:S01]  /*0a20*/  S2UR UR4, SR_CTAID.X ;  /* 0x00000000000479c3 */ /* 0x000e620000002500 */
[----:B0-----:R-:W-:Y:S02]  /*0a30*/  MOV R23, 0x7fffff81 ;  /* 0x7fffff8100177802 */ /* 0x001fe40000000f00 */
[----:B-1----:R-:W-:-:S04]  /*0a40*/  ISETP.NE.AND P2, PT, RZ, UR4, PT ;  /* 0x00000004ff007c0c */ /* 0x002fc8000bf45270 */
[----:B------:R-:W-:Y:S01]  /*0a50*/  SEL R23, R23, 0x1, !P2 ;  /* 0x0000000117177807 */ /* 0x000fe20005000000 */
[----:B------:R-:W-:Y:S06]  /*0a60*/  MEMBAR.ALL.GPU ;  /* 0x0000000000007992 */ /* 0x000fec000000a000 */
[----:B------:R-:W-:-:S00]  /*0a70*/  ERRBAR ;  /* 0x00000000000079ab */ /* 0x000fc00000000000 */
[----:B------:R-:W-:Y:S06]  /*0a80*/  CGAERRBAR ;  /* 0x00000000000075ab */ /* 0x000fec0000000000 */
[----:B------:R0:W5:Y:S02]  /*0a90*/  ATOM.E.ADD.STRONG.GPU PT, R23, desc[UR6][R50.64], R23 ;  /* 0x800000173217798a */ /* 0x00016400081ef106 */
.L_x_627:
[----:B------:R-:W2:Y:S04]  /*0aa0*/  LD.E.STRONG.GPU R22, desc[UR6][R50.64] ;  /* 0x0000000632167980 */ /* 0x000ea8000c10f900 */
[----:B--2---:R-:W-:Y:S01]  /*0ab0*/  CCTL.IVALL ;  /* 0x00000000ff00798f */ /* 0x004fe20002000000 */
[----:B------:R-:W-:Y:S05]  /*0ac0*/  YIELD ;  /* 0x0000000000007946 */ /* 0x000fea0003800000 */
[----:B-----5:R-:W-:-:S04]  /*0ad0*/  LOP3.LUT R22, R22, R23, RZ, 0x3c, !PT ;  /* 0x0000001716167212 */ /* 0x020fc800078e3cff */
[----:B------:R-:W-:-:S13]  /*0ae0*/  ISETP.GT.AND P2, PT, R22, -0x1, PT ;  /* 0xffffffff1600780c */ /* 0x000fda0003f44270 */
[----:B------:R-:W-:Y:S05]  /*0af0*/  @P2 BRA `(.L_x_627) ;  /* 0xfffffffc00e82947 */ /* 0x000fea000383ffff */
.L_x_626:
[----:B------:R-:W-:Y:S05]  /*0b00*/  WARPSYNC.ALL ;  /* 0x0000000000007948 */ /* 0x000fea0003800000 */
[----:B------:R-:W-:Y:S06]  /*0b10*/  BAR.SYNC.DEFER_BLOCKING 0x0 ;  /* 0x0000000000007b1d */ /* 0x000fec0000010000 */
[----:B------:R-:W-:Y:S04]  /*0b20*/  BSSY.RECONVERGENT B0, `(.L_x_628) ;  /* 0x0000031000007945 */ /* 0x000fe80003800200 */
[----:B------:R-:W-:Y:S05]  /*0b30*/  @P1 BRA `(.L_x_629) ;  /* 0x0000000000bc1947 */ /* 0x000fea0003800000 */
[----:B------:R-:W1:Y:S01]  /*0b40*/  LDC.64 R36, c[0x0][0x3b8] ;  /* 0x0000ee00ff247b82 */ /* 0x000e620000000a00 */
[C---:B0-----:R-:W-:Y:S01]  /*0b50*/  IMAD.SHL.U32 R22, R2.reuse, 0x8, RZ ;  /* 0x0000000802167824 */ /* 0x041fe200078e00ff */
[----:B------:R-:W-:Y:S01]  /*0b60*/  LOP3.LUT R23, R2, 0xf, RZ, 0xc0, !PT ;  /* 0x0000000f02177812 */ /* 0x000fe200078ec0ff */
[----:B------:R-:W-:-:S03]  /*0b70*/  IMAD R25, R13, UR8, R0 ;  /* 0x000000080d197c24 */ /* 0x000fc6000f8e0200 */
[----:B------:R-:W-:-:S04]  /*0b80*/  LOP3.LUT R22, R22, 0x780, RZ, 0xc0, !PT ;  /* 0x0000078016167812 */ /* 0x000fc800078ec0ff */
[----:B------:R-:W-:-:S04]  /*0b90*/  LEA R22, R25, R22, 0xb ;  /* 0x0000001619167211 */ /* 0x000fc800078e58ff */
[----:B------:R-:W-:-:S04]  /*0ba0*/  IADD3 R22, PT, PT, R22, R23, RZ ;  /* 0x0000001716167210 */ /* 0x000fc80007ffe0ff */
[----:B------:R-:W-:-:S04]  /*0bb0*/  SHF.L.U32 R35, R22, 0x1, RZ ;  /* 0x0000000116237819 */ /* 0x000fc800000006ff */
[C---:B------:R-:W-:Y:S01]  /*0bc0*/  IADD3 R25, PT, PT, R35.reuse, 0x20, RZ ;  /* 0x0000002023197810 */ /* 0x040fe20007ffe0ff */
[C---:B------:R-:W-:Y:S02]  /*0bd0*/  VIADD R27, R35.reuse, 0x40 ;  /* 0x00000040231b7836 */ /* 0x040fe40000000000 */
[C---:B-1----:R-:W-:Y:S01]  /*0be0*/  IMAD.WIDE.U32 R22, R35.reuse, 0x4, R36 ;  /* 0x0000000423167825 */ /* 0x042fe200078e0024 */
[----:B------:R-:W-:-:S03]  /*0bf0*/  IADD3 R29, PT, PT, R35, 0x60, RZ ;  /* 0x00000060231d7810 */ /* 0x000fc60007ffe0ff */
[--C-:B------:R-:W-:Y:S02]  /*0c00*/  IMAD.WIDE.U32 R24, R25, 0x4, R36.reuse ;  /* 0x0000000419187825 */ /* 0x100fe400078e0024 */
[----:B------:R-:W2:Y:S02]  /*0c10*/  LDG.E.64 R22, desc[UR6][R22.64] ;  /* 0x0000000616167981 */ /* 0x000ea4000c1e1b00 */
[--C-:B------:R-:W-:Y:S01]  /*0c20*/  IMAD.WIDE.U32 R26, R27, 0x4, R36.reuse ;  /* 0x000000041b1a7825 */ /* 0x100fe200078e0024 */
[----:B------:R-:W-:Y:S01]  /*0c30*/  IADD3 R31, PT, PT, R35, 0x80, RZ ;  /* 0x00000080231f7810 */ /* 0x000fe20007ffe0ff */
[----:B------:R-:W3:Y:S02]  /*0c40*/  LDG.E.64 R24, desc[UR6][R24.64] ;  /* 0x0000000618187981 */ /* 0x000ee4000c1e1b00 */
[--C-:B------:R-:W-:Y:S01]  /*0c50*/  IMAD.WIDE.U32 R28, R29, 0x4, R36.reuse ;  /* 0x000000041d1c7825 */ /* 0x100fe200078e0024 */
[----:B------:R-:W-:Y:S01]  /*0c60*/  IADD3 R33, PT, PT, R35, 0xa0, RZ ;  /* 0x000000a023217810 */ /* 0x000fe20007ffe0ff */
[----:B------:R-:W4:Y:S02]  /*0c70*/  LDG.E.64 R26, desc[UR6][R26.64] ;  /* 0x000000061a1a7981 */ /* 0x000f24000c1e1b00 */
[--C-:B------:R-:W-:Y:S01]  /*0c80*/  IMAD.WIDE.U32 R30, R31, 0x4, R36.reuse ;  /* 0x000000041f1e7825 */ /* 0x100fe200078e0024 */
[----:B------:R-:W-:Y:S01]  /*0c90*/  IADD3 R53, PT, PT, R35, 0xc0, RZ ;  /* 0x000000c023357810 */ /* 0x000fe20007ffe0ff */
[----:B------:R-:W4:Y:S02]  /*0ca0*/  LDG.E.64 R28, desc[UR6][R28.64] ;  /* 0x000000061c1c7981 */ /* 0x000f24000c1e1b00 */
[----:B------:R-:W-:-:S02]  /*0cb0*/  IMAD.WIDE.U32 R32, R33, 0x4, R36 ;  /* 0x0000000421207825 */ /* 0x000fc400078e0024 */
[----:B------:R-:W4:Y:S02]  /*0cc0*/  LDG.E.64 R30, desc[UR6][R30.64] ;  /* 0x000000061e1e7981 */ /* 0x000f24000c1e1b00 */
[----:B------:R-:W-:Y:S02]  /*0cd0*/  VIADD R42, R35, 0xe0 ;  /* 0x000000e0232a7836 */ /* 0x000fe40000000000 */
[--C-:B------:R-:W-:Y:S01]  /*0ce0*/  IMAD.WIDE.U32 R34, R53, 0x4, R36.reuse ;  /* 0x0000000435227825 */ /* 0x100fe200078e0024 */
[----:B------:R-:W4:Y:S03]  /*0cf0*/  LDG.E.64 R32, desc[UR6][R32.64] ;  /* 0x0000000620207981 */ /* 0x000f26000c1e1b00 */
[----:B------:R-:W-:Y:S02]  /*0d00*/  IMAD.WIDE.U32 R36, R42, 0x4, R36 ;  /* 0x000000042a247825 */ /* 0x000fe400078e0024 */
[----:B------:R-:W4:Y:S04]  /*0d10*/  LDG.E.64 R34, desc[UR6][R34.64] ;  /* 0x0000000622227981 */ /* 0x000f28000c1e1b00 */
[----:B------:R-:W4:Y:S01]  /*0d20*/  LDG.E.64 R36, desc[UR6][R36.64] ;  /* 0x0000000624247981 */ /* 0x000f22000c1e1b00 */
[----:B--2---:R-:W-:Y:S01]  /*0d30*/  FADD.FTZ R53, RZ, R22 ;  /* 0x00000016ff357221 */ /* 0x004fe20000010000 */
[----:B------:R-:W-:-:S03]  /*0d40*/  FADD.FTZ R22, RZ, R23 ;  /* 0x00000017ff167221 */ /* 0x000fc60000010000 */
[----:B---3--:R-:W-:Y:S01]  /*0d50*/  FADD.FTZ R53, R24, R53 ;  /* 0x0000003518357221 */ /* 0x008fe20000010000 */
[----:B------:R-:W-:-:S03]  /*0d60*/  FADD.FTZ R22, R25, R22 ;  /* 0x0000001619167221 */ /* 0x000fc60000010000 */
[----:B----4-:R-:W-:Y:S01]  /*0d70*/  FADD.FTZ R53, R26, R53 ;  /* 0x000000351a357221 */ /* 0x010fe20000010000 */
        /* <DEDUP_REMOVED lines=11> */
.L_x_629:
[----:B------:R-:W-:Y:S05]  /*0e30*/  BSYNC.RECONVERGENT B0 ;  /* 0x0000000000007941 */ /* 0x000fea0003800200 */
.L_x_628:
        /* <DEDUP_REMOVED lines=19> */
[----:B------:R-:W0:Y:S01]  /*0f70*/  S2UR UR5, SR_CgaCtaId ;  /* 0x00000000000579c3 */ /* 0x000e220000008800 */
[----:B------:R-:W-:Y:S01]  /*0f80*/  FMUL.FTZ R22, R28, 4.8828125727595761418e-05 ;  /* 0x384ccccd1c167820 */ /* 0x000fe20000410000 */
[----:B------:R-:W-:Y:S02]  /*0f90*/  UMOV UR4, 0x400 ;  /* 0x0000040000047882 */ /* 0x000fe40000000000 */
[----:B------:R-:W-:Y:S01]  /*0fa0*/  UIADD3 UR4, UPT, UPT, UR4, 0xc80, URZ ;  /* 0x00000c8004047890 */ /* 0x000fe2000fffe0ff */
[----:B------:R-:W-:-:S04]  /*0fb0*/  FMUL.FTZ R23, R22, R22 ;  /* 0x0000001616177220 */ /* 0x000fc80000410000 */
[----:B------:R-:W-:-:S05]  /*0fc0*/  FFMA.FTZ R23, R30, 4.8828125727595761418e-05, -R23 ;  /* 0x384ccccd1e177823 */ /* 0x000fca0000010817 */
[----:B------:R-:W-:Y:S01]  /*0fd0*/  FMNMX.FTZ R23, RZ, R23, !PT ;  /* 0x00000017ff177209 */ /* 0x000fe20007810000 */
[----:B0-----:R-:W-:-:S06]  /*0fe0*/  ULEA UR4, UR5, UR4, 0x18 ;  /* 0x0000000405047291 */ /* 0x001fcc000f8ec0ff */
[----:B------:R-:W-:-:S05]  /*0ff0*/  LEA.HI R24, R2, UR4, RZ, 0x1f ;  /* 0x0000000402187c11 */ /* 0x000fca000f8ff8ff */
[----:B------:R0:W-:Y:S02]  /*1000*/  STS.64 [R24], R22 ;  /* 0x0000001618007388 */ /* 0x0001e40000000a00 */
.L_x_631:
[----:B------:R-:W-:Y:S05]  /*1010*/  BSYNC.RECONVERGENT B0 ;  /* 0x0000000000007941 */ /* 0x000fea0003800200 */
.L_x_630:
[----:B------:R-:W-:Y:S01]  /*1020*/  BAR.SYNC.DEFER_BLOCKING 0x0 ;  /* 0x0000000000007b1d */ /* 0x000fe20000010000 */
[----:B------:R-:W-:Y:S02]  /*1030*/  IADD3 R27, P1, PT, R11, 0x1, RZ ;  /* 0x000000010b1b7810 */ /* 0x000fe40007f3e0ff */
[----:B-----5:R-:W-:Y:S02]  /*1040*/  PRMT R28, R20, 0x7632, R28 ;  /* 0x00007632141c7816 */ /* 0x020fe4000000001c */
[----:B------:R-:W-:Y:S01]  /*1050*/  PRMT R29, R21, 0x7632, R29 ;  /* 0x00007632151d7816 */ /* 0x000fe2000000001d */
[----:B------:R-:W-:Y:S01]  /*1060*/  BSSY.RECONVERGENT B0, `(.L_x_632) ;  /* 0x0000015000007945 */ /* 0x000fe20003800200 */
[----:B------:R-:W-:Y:S02]  /*1070*/  PRMT R30, R18, 0x7632, R30 ;  /* 0x00007632121e7816 */ /* 0x000fe4000000001e */
[----:B------:R-:W-:Y:S02]  /*1080*/  PRMT R31, R19, 0x7632, R31 ;  /* 0x00007632131f7816 */ /* 0x000fe4000000001f */
[----:B------:R-:W-:Y:S01]  /*1090*/  IADD3.X R26, PT, PT, RZ, R12, RZ, P1, !PT ;  /* 0x0000000cff1a7210 */ /* 0x000fe20000ffe4ff */
[----:B------:R-:W-:Y:S06]  /*10a0*/  @P0 BRA `(.L_x_633) ;  /* 0x0000000000400947 */ /* 0x000fec0003800000 */
[----:B------:R-:W1:Y:S01]  /*10b0*/  S2UR UR5, SR_CgaCtaId ;  /* 0x00000000000579c3 */ /* 0x000e620000008800 */
[----:B------:R-:W-:Y:S01]  /*10c0*/  UMOV UR4, 0x400 ;  /* 0x0000040000047882 */ /* 0x000fe20000000000 */
[----:B0-----:R-:W-:Y:S01]  /*10d0*/  SHF.L.U32 R24, R0, 0x4, RZ ;  /* 0x0000000400187819 */ /* 0x001fe200000006ff */
[----:B------:R-:W-:-:S03]  /*10e0*/  UIADD3 UR4, UPT, UPT, UR4, 0xc80, URZ ;  /* 0x00000c8004047890 */ /* 0x000fc6000fffe0ff */
[----:B------:R-:W-:-:S04]  /*10f0*/  LOP3.LUT R25, R24, 0x10, RZ, 0xc0, !PT ;  /* 0x0000001018197812 */ /* 0x000fc800078ec0ff */
[----:B------:R-:W-:-:S04]  /*1100*/  IADD3 R24, PT, PT, R25, R2, RZ ;  /* 0x0000000219187210 */ /* 0x000fc80007ffe0ff */
[----:B------:R-:W-:-:S04]  /*1110*/  SHF.L.U32 R24, R24, 0x1, RZ ;  /* 0x0000000118187819 */ /* 0x000fc800000006ff */
[----:B------:R-:W-:-:S04]  /*1120*/  LEA R25, P1, R11, R24, 0x6 ;  /* 0x000000180b197211 */ /* 0x000fc800078230ff */
[----:B------:R-:W-:Y:S01]  /*1130*/  LEA.HI.X R12, R11, RZ, R12, 0x6, P1 ;  /* 0x000000ff0b0c7211 */ /* 0x000fe200008f340c */
[----:B-1----:R-:W-:-:S06]  /*1140*/  ULEA UR4, UR5, UR4, 0x18 ;  /* 0x0000000405047291 */ /* 0x002fcc000f8ec0ff */
[----:B------:R-:W-:-:S05]  /*1150*/  LEA R22, R2, UR4, 0x3 ;  /* 0x0000000402167c11 */ /* 0x000fca000f8e18ff */
[----:B------:R-:W0:Y:S01]  /*1160*/  LDCU.64 UR4, c[0x0][0x3b0] ;  /* 0x00007600ff0477ac */ /* 0x000e220008000a00 */
[----:B------:R-:W1:Y:S01]  /*1170*/  LDS.64 R22, [R22] ;  /* 0x0000000016167984 */ /* 0x000e620000000a00 */
[----:B0-----:R-:W-:-:S04]  /*1180*/  LEA R24, P1, R25, UR4, 0x2 ;  /* 0x0000000419187c11 */ /* 0x001fc8000f8210ff */
[----:B------:R-:W-:-:S05]  /*1190*/  LEA.HI.X R25, R25, UR5, R12, 0x2, P1 ;  /* 0x0000000519197c11 */ /* 0x000fca00088f140c */
[----:B-1----:R1:W-:Y:S04]  /*11a0*/  STG.E.64 desc[UR6][R24.64], R22 ;  /* 0x0000001618007986 */ /* 0x0023e8000c101b06 */
.L_x_633:
[----:B------:R-:W-:Y:S05]  /*11b0*/  BSYNC.RECONVERGENT B0 ;  /* 0x0000000000007941 */ /* 0x000fea0003800200 */
.L_x_632:
[----:B01----:R-:W0:Y:S01]  /*11c0*/  LDS.64 R22, [R10] ;  /* 0x000000000a167984 */ /* 0x003e220000000a00 */
[----:B------:R-:W0:Y:S01]  /*11d0*/  LDCU UR4, c[0x0][0x3a0] ;  /* 0x00007400ff0477ac */ /* 0x000e220008000800 */
[----:B------:R-:W-:Y:S02]  /*11e0*/  SHF.L.U32 R30, R30, 0x10, RZ ;  /* 0x000000101e1e7819 */ /* 0x000fe400000006ff */
[----:B------:R-:W-:Y:S01]  /*11f0*/  SHF.L.U32 R31, R31, 0x10, RZ ;  /* 0x000000101f1f7819 */ /* 0x000fe200000006ff */
[----:B------:R-:W1:Y:S01]  /*1200*/  LDCU.64 UR10, c[0x0][0x3a8] ;  /* 0x00007500ff0a77ac */ /* 0x000e620008000a00 */
[----:B------:R-:W-:Y:S01]  /*1210*/  LOP3.LUT R13, R13, 0x1, RZ, 0x3c, !PT ;  /* 0x000000010d0d7812 */ /* 0x000fe200078e3cff */
[----:B0-----:R-:W-:Y:S01]  /*1220*/  FADD.FTZ R11, R23, UR4 ;  /* 0x00000004170b7e21 */ /* 0x001fe20008010000 */
[----:B------:R-:W0:Y:S01]  /*1230*/  LDCU.64 UR4, c[0x0][0x380] ;  /* 0x00007000ff0477ac */ /* 0x000e220008000a00 */
[--C-:B------:R-:W-:Y:S01]  /*1240*/  FADD.FTZ R12, R3, -R22.reuse ;  /* 0x80000016030c7221 */ /* 0x100fe20000010000 */
[--C-:B------:R-:W-:Y:S01]  /*1250*/  FADD.FTZ R36, R43, -R22.reuse ;  /* 0x800000162b247221 */ /* 0x100fe20000010000 */
[--C-:B------:R-:W-:Y:S01]  /*1260*/  FADD.FTZ R24, R17, -R22.reuse ;  /* 0x8000001611187221 */ /* 0x100fe20000010000 */
[--C-:B------:R-:W-:Y:S01]  /*1270*/  FADD.FTZ R32, R39, -R22.reuse ;  /* 0x8000001627207221 */ /* 0x100fe20000010000 */
[----:B------:R-:W2:Y:S01]  /*1280*/  MUFU.RSQ R11, R11 ;  /* 0x0000000b000b7308 */ /* 0x000ea20000001400 */
[--C-:B------:R-:W-:Y:S01]  /*1290*/  FADD.FTZ R34, R41, -R22.reuse ;  /* 0x8000001629227221 */ /* 0x100fe20000010000 */
[--C-:B------:R-:W-:Y:S01]  /*12a0*/  FADD.FTZ R42, R45, -R22.reuse ;  /* 0x800000162d2a7221 */ /* 0x100fe20000010000 */
[--C-:B------:R-:W-:Y:S01]  /*12b0*/  FADD.FTZ R44, R47, -R22.reuse ;  /* 0x800000162f2c7221 */ /* 0x100fe20000010000 */
[----:B------:R-:W-:Y:S01]  /*12c0*/  FADD.FTZ R46, R49, -R22 ;  /* 0x80000016312e7221 */ /* 0x000fe20000010000 */
[----:B------:R-:W-:Y:S01]  /*12d0*/  SHF.L.U32 R22, R18, 0x10, RZ ;  /* 0x0000001012167819 */ /* 0x000fe200000006ff */
[----:B------:R-:W-:Y:S01]  /*12e0*/  IMAD.U32 R17, R20, 0x10000, RZ ;  /* 0x0001000014117824 */ /* 0x000fe200078e00ff */
[----:B------:R-:W-:Y:S01]  /*12f0*/  SHF.L.U32 R23, R21, 0x10, RZ ;  /* 0x0000001015177819 */ /* 0x000fe200000006ff */
[C---:B--2---:R-:W-:Y:S01]  /*1300*/  FMUL.FTZ R12, R11.reuse, R12 ;  /* 0x0000000c0b0c7220 */ /* 0x044fe20000410000 */
[C---:B------:R-:W-:Y:S01]  /*1310*/  FMUL.FTZ R36, R11.reuse, R36 ;  /* 0x000000240b247220 */ /* 0x040fe20000410000 */
[C---:B------:R-:W-:Y:S01]  /*1320*/  FMUL.FTZ R24, R11.reuse, R24 ;  /* 0x000000180b187220 */ /* 0x040fe20000410000 */
[C---:B------:R-:W-:Y:S01]  /*1330*/  FMUL.FTZ R32, R11.reuse, R32 ;  /* 0x000000200b207220 */ /* 0x040fe20000410000 */
[C---:B------:R-:W-:Y:S01]  /*1340*/  FMUL.FTZ R3, R11.reuse, R34 ;  /* 0x000000220b037220 */ /* 0x040fe20000410000 */
[C---:B------:R-:W-:Y:S01]  /*1350*/  FMUL.FTZ R42, R11.reuse, R42 ;  /* 0x0000002a0b2a7220 */ /* 0x040fe20000410000 */
[C---:B------:R-:W-:Y:S01]  /*1360*/  FMUL.FTZ R44, R11.reuse, R44 ;  /* 0x0000002c0b2c7220 */ /* 0x040fe20000410000 */
[----:B------:R-:W-:Y:S01]  /*1370*/  FMUL.FTZ R46, R11, R46 ;  /* 0x0000002e0b2e7220 */ /* 0x000fe20000410000 */
[--C-:B------:R-:W-:Y:S01]  /*1380*/  FFMA.FTZ R12, R12, R17, R22.reuse ;  /* 0x000000110c0c7223 */ /* 0x100fe20000010016 */
[----:B------:R-:W-:Y:S01]  /*1390*/  FFMA.FTZ R36, R17, R36, R22 ;  /* 0x0000002411247223 */ /* 0x000fe20000010016 */
[----:B------:R-:W-:Y:S01]  /*13a0*/  SHF.L.U32 R11, R28, 0x10, RZ ;  /* 0x000000101c0b7819 */ /* 0x000fe200000006ff */
[----:B------:R-:W-:Y:S01]  /*13b0*/  IMAD.U32 R22, R19, 0x10000, RZ ;  /* 0x0001000013167824 */ /* 0x000fe200078e00ff */
[----:B------:R-:W-:-:S03]  /*13c0*/  SHF.L.U32 R28, R29, 0x10, RZ ;  /* 0x000000101d1c7819 */ /* 0x000fc600000006ff */
[--C-:B------:R-:W-:Y:S01]  /*13d0*/  FFMA.FTZ R32, R32, R23, R22.reuse ;  /* 0x0000001720207223 */ /* 0x100fe20000010016 */
[----:B------:R-:W-:Y:S01]  /*13e0*/  FFMA.FTZ R44, R23, R44, R22 ;  /* 0x0000002c172c7223 */ /* 0x000fe20000010016 */
[--C-:B------:R-:W-:Y:S01]  /*13f0*/  FFMA.FTZ R17, R24, R11, R30.reuse ;  /* 0x0000000b18117223 */ /* 0x100fe2000001001e */
[----:B0-----:R-:W-:Y:S01]  /*1400*/  IADD3 R22, P1, PT, R15, UR4, RZ ;  /* 0x000000040f167c10 */ /* 0x001fe2000ff3e0ff */
[--C-:B------:R-:W-:Y:S01]  /*1410*/  FFMA.FTZ R3, R3, R28, R31.reuse ;  /* 0x0000001c03037223 */ /* 0x100fe2000001001f */
[----:B------:R-:W-:Y:S01]  /*1420*/  FFMA.FTZ R11, R11, R42, R30 ;  /* 0x0000002a0b0b7223 */ /* 0x000fe2000001001e */
[----:B------:R-:W-:Y:S01]  /*1430*/  FFMA.FTZ R31, R28, R46, R31 ;  /* 0x0000002e1c1f7223 */ /* 0x000fe2000001001f */
[----:B------:R-:W-:Y:S02]  /*1440*/  IADD3.X R23, PT, PT, R16, UR5, RZ, P1, !PT ;  /* 0x0000000510177c10 */ /* 0x000fe40008ffe4ff */
[----:B------:R-:W-:Y:S02]  /*1450*/  F2FP.BF16.F32.PACK_AB R16, R17, R12 ;  /* 0x0000000c1110723e */ /* 0x000fe400000010ff */
[----:B------:R-:W-:-:S02]  /*1460*/  F2FP.BF16.F32.PACK_AB R17, R3, R32 ;  /* 0x000000200311723e */ /* 0x000fc400000010ff */
[----:B------:R-:W-:Y:S02]  /*1470*/  F2FP.BF16.F32.PACK_AB R30, R11, R36 ;  /* 0x000000240b1e723e */ /* 0x000fe400000010ff */
[----:B------:R-:W-:Y:S01]  /*1480*/  F2FP.BF16.F32.PACK_AB R31, R31, R44 ;  /* 0x0000002c1f1f723e */ /* 0x000fe200000010ff */
[----:B------:R0:W-:Y:S01]  /*1490*/  STG.E.64 desc[UR6][R22.64], R16 ;  /* 0x0000001016007986 */ /* 0x0001e2000c101b06 */
[----:B-1----:R-:W-:Y:S02]  /*14a0*/  ISETP.GE.U32.AND P1, PT, R27, UR10, PT ;  /* 0x0000000a1b007c0c */ /* 0x002fe4000bf26070 */
[----:B------:R-:W-:Y:S01]  /*14b0*/  MOV R11, R27 ;  /* 0x0000001b000b7202 */ /* 0x000fe20000000f00 */
[----:B------:R0:W-:Y:S01]  /*14c0*/  STG.E.64 desc[UR6][R22.64+0x1400], R30 ;  /* 0x0014001e16007986 */ /* 0x0001e2000c101b06 */
[----:B------:R-:W-:Y:S02]  /*14d0*/  ISETP.GE.AND.EX P1, PT, R26, UR11, PT, P1 ;  /* 0x0000000b1a007c0c */ /* 0x000fe4000bf26310 */
[----:B------:R-:W-:-:S11]  /*14e0*/  MOV R12, R26 ;  /* 0x0000001a000c7202 */ /* 0x000fd60000000f00 */
[----:B0-----:R-:W-:Y:S05]  /*14f0*/  @!P1 BRA `(.L_x_634) ;  /* 0xfffffff000009947 */ /* 0x001fea000383ffff */
[----:B------:R-:W-:Y:S05]  /*1500*/  EXIT ;  /* 0x000000000000794d */ /* 0x000fea0003800000 */
.L_x_635:
        /* <DEDUP_REMOVED lines=15> */
.L_x_1602:


//--------------------- .text._ZN13group_norm_v214gn_cuda_kernelI13__nv_bfloat16Li320ELi1ELi32ELi20ELi1024ELb0ELi16ELi320ELi320ELi4ELb1ELi2ELb0ELb0ENS_16CompileConditionILi1000EEEEEvPT_PKS4_S7_S7_flPfS8_Pj --------------------------
	.section	.text._ZN13group_norm_v214gn_cuda_kernelI13__nv_bfloat16Li320ELi1ELi32ELi20ELi1024ELb0ELi16ELi320ELi320ELi4ELb1ELi2ELb0ELb0ENS_16CompileConditionILi1000EEEEEvPT_PKS4_S7_S7_flPfS8_Pj,"ax",@progbits
	.align	128
        .global         _ZN13group_norm_v214gn_cuda_kernelI13__nv_bfloat16Li320ELi1ELi32ELi20ELi1024ELb0ELi16ELi320ELi320ELi4ELb1ELi2ELb0ELb0ENS_16CompileConditionILi1000EEEEEvPT_PKS4_S7_S7_flPfS8_Pj
        .type           _ZN13group_norm_v214gn_cuda_kernelI13__nv_bfloat16Li320ELi1ELi32ELi20ELi1024ELb0ELi16ELi320ELi320ELi4ELb1ELi2ELb0ELb0ENS_16CompileConditionILi1000EEEEEvPT_PKS4_S7_S7_flPfS8_Pj,@function
        .size           _ZN13group_norm_v214gn_cuda_kernelI13__nv_bfloat16Li320ELi1ELi32ELi20ELi1024ELb0ELi16ELi320ELi320ELi4ELb1ELi2ELb0ELb0ENS_16CompileConditionILi1000EEEEEvPT_PKS4_S7_S7_flPfS8_Pj,(.L_x_1603 - _ZN13group_norm_v214gn_cuda_kernelI13__nv_bfloat16Li320ELi1ELi32ELi20ELi1024ELb0ELi16ELi320ELi320ELi4ELb1ELi2ELb0ELb0ENS_16CompileConditionILi1000EEEEEvPT_PKS4_S7_S7_flPfS8_Pj)
        .other          _ZN13group_norm_v214gn_cuda_kernelI13__nv_bfloat16Li320ELi1ELi32ELi20ELi1024ELb0ELi16ELi320ELi320ELi4ELb1ELi2ELb0ELb0ENS_16CompileConditionILi1000EEEEEvPT_PKS4_S7_S7_flPfS8_Pj,@"STO_CUDA_ENTRY STV_DEFAULT"
_ZN13group_norm_v214gn_cuda_kernelI13__nv_bfloat16Li320ELi1ELi32ELi20ELi1024ELb0ELi16ELi320ELi320ELi4ELb1ELi2ELb0ELb0ENS_16CompileConditionILi1000EEEEEvPT_PKS4_S7_S7_flPfS8_Pj:
.text._ZN13group_norm_v214gn_cuda_kernelI13__nv_bfloat16Li320ELi1ELi32ELi20ELi1024ELb0ELi16ELi320ELi320ELi4ELb1ELi2ELb0ELb0ENS_16CompileConditionILi1000EEEEEvPT_PKS4_S7_S7_flPfS8_Pj:
        /* <DEDUP_REMOVED lines=8> */
[----:B------:R-:W1:Y:S01]  /*0080*/  S2UR UR5, SR_CgaCtaId ;  /* 0x00000000000579c3 */ /* 0x000e620000008800 */
[C---:B------:R-:W-:Y:S01]  /*0090*/  SHF.L.U32 R2, R45.reuse, 0x4, RZ ;  /* 0x000000042d027819 */ /* 0x040fe200000006ff */
[----:B------:R-:W-:Y:S01]  /*00a0*/  UMOV UR4, 0x400 ;  /* 0x0000040000047882 */ /* 0x000fe20000000000 */
[----:B------:R-:W-:Y:S01]  /*00b0*/  LOP3.LUT R0, R45, 0x1, RZ, 0xc0, !PT ;  /* 0x000000012d007812 */ /* 0x000fe200078ec0ff */
[----:B------:R-:W2:Y:S01]  /*00c0*/  S2R R13, SR_CTAID.X ;  /* 0x00000000000d7919 */ /* 0x000ea20000002500 */
[----:B------:R-:W-:Y:S02]  /*00d0*/  LOP3.LUT R3, R2, 0x10, RZ, 0xc0, !PT ;  /* 0x0000001002037812 */ /* 0x000fe400078ec0ff */
[----:B------:R-:W-:Y:S01]  /*00e0*/  CS2R R18, SRZ ;  /* 0x0000000000127805 */ /* 0x000fe2000001ff00 */
[----:B------:R-:W3:Y:S01]  /*00f0*/  LDCU UR8, c[0x0][0x374] ;  /* 0x00006e80ff0877ac */ /* 0x000ee20008000800 */
[----:B------:R-:W-:Y:S01]  /*0100*/  IMAD R0, R0, 0x140, RZ ;  /* 0x0000014000007824 */ /* 0x000fe200078e02ff */
[----:B------:R-:W4:Y:S08]  /*0110*/  LDC.64 R10, c[0x0][0x3b0] ;  /* 0x0000ec00ff0a7b82 */ /* 0x000f300000000a00 */
[----:B------:R-:W5:Y:S01]  /*0120*/  LDC.64 R64, c[0x0][0x3c0] ;  /* 0x0000f000ff407b82 */ /* 0x000f620000000a00 */
[----:B-1----:R-:W-:-:S07]  /*0130*/  ULEA UR6, UR5, UR4, 0x18 ;  /* 0x0000000405067291 */ /* 0x002fce000f8ec0ff */
[----:B------:R-:W1:Y:S01]  /*0140*/  LDC.64 R68, c[0x0][0x390] ;  /* 0x0000e400ff447b82 */ /* 0x000e620000000a00 */
[----:B------:R-:W-:Y:S01]  /*0150*/  UIADD3 UR4, UPT, UPT, UR4, 0xc80, URZ ;  /* 0x00000c8004047890 */ /* 0x000fe2000fffe0ff */
[----:B------:R-:W-:-:S03]  /*0160*/  MOV R16, UR6 ;  /* 0x0000000600107c02 */ /* 0x000fc60008000f00 */
[----:B------:R-:W-:Y:S01]  /*0170*/  ULEA UR4, UR5, UR4, 0x18 ;  /* 0x0000000405047291 */ /* 0x000fe2000f8ec0ff */
[C---:B0-----:R-:W-:Y:S02]  /*0180*/  LOP3.LUT R4, R44.reuse, 0xffff, RZ, 0xc0, !PT ;  /* 0x0000ffff2c047812 */ /* 0x041fe400078ec0ff */
[----:B------:R-:W0:Y:S01]  /*0190*/  LDC.64 R66, c[0x0][0x398] ;  /* 0x0000e600ff427b82 */ /* 0x000e220000000a00 */
[C---:B------:R-:W-:Y:S01]  /*01a0*/  LEA.HI R5, R44.reuse, R3, RZ, 0x1e ;  /* 0x000000032c057211 */ /* 0x040fe200078ff0ff */
[----:B------:R-:W0:Y:S01]  /*01b0*/  LDCU.64 UR6, c[0x0][0x358] ;  /* 0x00006b00ff0677ac */ /* 0x000e220008000a00 */
[----:B------:R-:W-:Y:S01]  /*01c0*/  SHF.L.U32 R43, R44, 0x3, RZ ;  /* 0x000000032c2b7819 */ /* 0x000fe200000006ff */
[----:B------:R-:W-:Y:S01]  /*01d0*/  IMAD R4, R4, 0xcccd, RZ ;  /* 0x0000cccd04047824 */ /* 0x000fe200078e02ff */
[----:B----4-:R-:W-:Y:S01]  /*01e0*/  ISETP.EQ.U32.AND P1, PT, R10, RZ, PT ;  /* 0x000000ff0a00720c */ /* 0x010fe20003f22070 */
[----:B------:R-:W-:Y:S01]  /*01f0*/  IMAD R5, R5, 0x14, -R0 ;  /* 0x0000001405057824 */ /* 0x000fe200078e0a00 */
[----:B------:R-:W-:Y:S01]  /*0200*/  LOP3.LUT R23, R43, 0x18, RZ, 0xc0, !PT ;  /* 0x000000182b177812 */ /* 0x000fe200078ec0ff */
[----:B-----5:R-:W-:Y:S01]  /*0210*/  IMAD.WIDE.U32 R64, R45, 0x4, R64 ;  /* 0x000000042d407825 */ /* 0x020fe200078e0040 */
[----:B------:R-:W-:-:S02]  /*0220*/  SHF.R.U32.HI R21, RZ, 0x16, R4 ;  /* 0x00000016ff157819 */ /* 0x000fc40000011604 */
[----:B------:R-:W-:Y:S02]  /*0230*/  IADD3 R7, PT, PT, R5, 0x4, RZ ;  /* 0x0000000405077810 */ /* 0x000fe40007ffe0ff */
[----:B------:R-:W-:Y:S02]  /*0240*/  PRMT R2, R21, 0x9910, RZ ;  /* 0x0000991015027816 */ /* 0x000fe400000000ff */
[C---:B------:R-:W-:Y:S02]  /*0250*/  IADD3 R8, PT, PT, R5.reuse, 0x8, RZ ;  /* 0x0000000805087810 */ /* 0x040fe40007ffe0ff */
[C---:B------:R-:W-:Y:S01]  /*0260*/  IADD3 R12, PT, PT, R5.reuse, 0x10, RZ ;  /* 0x00000010050c7810 */ /* 0x040fe20007ffe0ff */
[----:B------:R-:W-:Y:S01]  /*0270*/  IMAD R2, R2, 0x50, RZ ;  /* 0x0000005002027824 */ /* 0x000fe200078e02ff */
[----:B------:R-:W-:Y:S02]  /*0280*/  SHF.R.U32.HI R7, RZ, 0x2, R7 ;  /* 0x00000002ff077819 */ /* 0x000fe40000011607 */
[----:B------:R-:W-:-:S02]  /*0290*/  IADD3 R9, PT, PT, R5, 0xc, RZ ;  /* 0x0000000c05097810 */ /* 0x000fc40007ffe0ff */
[----:B------:R-:W-:Y:S02]  /*02a0*/  IADD3 R14, PT, PT, RZ, -R2, RZ ;  /* 0x80000002ff0e7210 */ /* 0x000fe40007ffe0ff */
[----:B------:R-:W-:Y:S02]  /*02b0*/  SHF.R.U32.HI R6, RZ, 0x2, R5 ;  /* 0x00000002ff067819 */ /* 0x000fe40000011605 */
[----:B------:R-:W-:Y:S01]  /*02c0*/  SHF.R.U32.HI R5, RZ, 0x2, R8 ;  /* 0x00000002ff057819 */ /* 0x000fe20000011608 */
[----:B------:R-:W-:Y:S01]  /*02d0*/  IMAD R8, R7, 0x28, R16 ;  /* 0x0000002807087824 */ /* 0x000fe200078e0210 */
[----:B------:R-:W-:Y:S01]  /*02e0*/  SHF.R.U32.HI R2, RZ, 0x2, R12 ;  /* 0x00000002ff027819 */ /* 0x000fe2000001160c */
[--C-:B------:R-:W-:Y:S01]  /*02f0*/  IMAD R6, R6, 0x28, R16.reuse ;  /* 0x0000002806067824 */ /* 0x100fe200078e0210 */
[----:B------:R-:W-:Y:S01]  /*0300*/  PRMT R7, R14, 0x7710, RZ ;  /* 0x000077100e077816 */ /* 0x000fe200000000ff */
[--C-:B------:R-:W-:Y:S01]  /*0310*/  IMAD R26, R5, 0x28, R16.reuse ;  /* 0x00000028051a7824 */ /* 0x100fe200078e0210 */
[----:B--2---:R-:W-:Y:S01]  /*0320*/  SHF.L.U32 R4, R13, 0x4, RZ ;  /* 0x000000040d047819 */ /* 0x004fe200000006ff */
[----:B------:R-:W-:Y:S01]  /*0330*/  IMAD R14, R2, 0x28, R16 ;  /* 0x00000028020e7824 */ /* 0x000fe200078e0210 */
[----:B------:R-:W-:-:S02]  /*0340*/  IADD3 R2, PT, PT, R7, R44, RZ ;  /* 0x0000002c07027210 */ /* 0x000fc40007ffe0ff */
[----:B------:R-:W-:Y:S02]  /*0350*/  LOP3.LUT R4, R4, 0x3f0, RZ, 0xc0, !PT ;  /* 0x000003f004047812 */ /* 0x000fe400078ec0ff */
[----:B------:R-:W-:Y:S02]  /*0360*/  LOP3.LUT R5, R2, 0xffff, RZ, 0xc0, !PT ;  /* 0x0000ffff02057812 */ /* 0x000fe400078ec0ff */
[----:B------:R-:W-:Y:S02]  /*0370*/  SHF.R.U32.HI R9, RZ, 0x2, R9 ;  /* 0x00000002ff097819 */ /* 0x000fe40000011609 */
[C---:B------:R-:W-:Y:S01]  /*0380*/  LEA R24, R5.reuse, R0, 0x2 ;  /* 0x0000000005187211 */ /* 0x040fe200078e10ff */
[--C-:B------:R-:W-:Y:S01]  /*0390*/  IMAD R2, R5, 0x28, R16.reuse ;  /* 0x0000002805027824 */ /* 0x100fe200078e0210 */
[----:B------:R-:W-:Y:S01]  /*03a0*/  IADD3 R22, PT, PT, R21, R4, RZ ;  /* 0x0000000415167210 */ /* 0x000fe20007ffe0ff */
[----:B------:R-:W-:Y:S01]  /*03b0*/  IMAD R12, R9, 0x28, R16 ;  /* 0x00000028090c7824 */ /* 0x000fe200078e0210 */
[----:B------:R-:W-:Y:S01]  /*03c0*/  LOP3.LUT P0, RZ, R13, 0x3f, RZ, 0xc0, !PT ;  /* 0x0000003f0dff7812 */ /* 0x000fe2000780c0ff */
[----:B-1----:R-:W-:Y:S01]  /*03d0*/  IMAD.WIDE.U32 R68, R24, 0x2, R68 ;  /* 0x0000000218447825 */ /* 0x002fe200078e0044 */
[----:B------:R-:W-:-:S02]  /*03e0*/  LEA R21, R21, R2, 0x3 ;  /* 0x0000000215157211 */ /* 0x000fc400078e18ff */
[C---:B------:R-:W-:Y:S01]  /*03f0*/  LOP3.LUT R2, R24.reuse, 0xffff, RZ, 0xc0, !PT ;  /* 0x0000ffff18027812 */ /* 0x040fe200078ec0ff */
[----:B0-----:R-:W-:Y:S01]  /*0400*/  IMAD.WIDE.U32 R66, R24, 0x2, R66 ;  /* 0x0000000218427825 */ /* 0x001fe200078e0042 */
[----:B------:R-:W-:Y:S02]  /*0410*/  SHF.L.U32 R0, R13, 0x1, RZ ;  /* 0x000000010d007819 */ /* 0x000fe400000006ff */
[----:B------:R-:W-:Y:S01]  /*0420*/  IADD3 R42, PT, PT, R6, R23, RZ ;  /* 0x00000017062a7210 */ /* 0x000fe20007ffe0ff */
[----:B------:R-:W-:Y:S01]  /*0430*/  IMAD R2, R2, 0xccd, RZ ;  /* 0x00000ccd02027824 */ /* 0x000fe200078e02ff */
[C---:B------:R-:W-:Y:S02]  /*0440*/  IADD3 R27, PT, PT, R23.reuse, R8, RZ ;  /* 0x00000008171b7210 */ /* 0x040fe40007ffe0ff */
[C---:B------:R-:W-:Y:S02]  /*0450*/  IADD3 R26, PT, PT, R23.reuse, R26, RZ ;  /* 0x0000001a171a7210 */ /* 0x040fe40007ffe0ff */
[----:B------:R-:W-:-:S02]  /*0460*/  IADD3 R25, PT, PT, R23, R12, RZ ;  /* 0x0000000c17197210 */ /* 0x000fc40007ffe0ff */
[----:B------:R-:W-:Y:S02]  /*0470*/  IADD3 R23, PT, PT, R23, R14, RZ ;  /* 0x0000000e17177210 */ /* 0x000fe40007ffe0ff */
[----:B------:R-:W-:Y:S02]  /*0480*/  ISETP.EQ.OR.EX P0, PT, R11, RZ, P0, P1 ;  /* 0x000000ff0b00720c */ /* 0x000fe40000702710 */
[----:B------:R-:W-:Y:S02]  /*0490*/  MOV R14, 0x7fffffc1 ;  /* 0x7fffffc1000e7802 */ /* 0x000fe40000000f00 */
[----:B------:R-:W-:Y:S02]  /*04a0*/  ISETP.NE.AND P1, PT, R13, RZ, PT ;  /* 0x000000ff0d00720c */ /* 0x000fe40003f25270 */
[----:B------:R-:W-:Y:S02]  /*04b0*/  SHF.L.U32 R12, R44, 0x2, RZ ;  /* 0x000000022c0c7819 */ /* 0x000fe400000006ff */
[----:B------:R-:W-:-:S02]  /*04c0*/  LOP3.LUT R5, R0, 0x7e, RZ, 0xc0, !PT ;  /* 0x0000007e00057812 */ /* 0x000fc400078ec0ff */
[----:B------:R-:W-:Y:S02]  /*04d0*/  LEA.HI R4, R2, -R3, RZ, 0x10 ;  /* 0x8000000302047211 */ /* 0x000fe400078f80ff */
[----:B------:R-:W-:Y:S02]  /*04e0*/  IADD3 R8, PT, PT, R3, R44, RZ ;  /* 0x0000002c03087210 */ /* 0x000fe40007ffe0ff */
[----:B------:R-:W-:Y:S02]  /*04f0*/  LOP3.LUT R16, R44, 0xf, RZ, 0xc0, !PT ;  /* 0x0000000f2c107812 */ /* 0x000fe400078ec0ff */
[----:B------:R-:W-:Y:S02]  /*0500*/  SEL R14, R14, 0x1, !P1 ;  /* 0x000000010e0e7807 */ /* 0x000fe40004800000 */
[----:B------:R-:W-:Y:S02]  /*0510*/  LOP3.LUT R12, R12, 0x3c0, RZ, 0xc0, !PT ;  /* 0x000003c00c0c7812 */ /* 0x000fe400078ec0ff */
[----:B------:R-:W-:-:S02]  /*0520*/  ISETP.GT.U32.OR P0, PT, R44, 0xf, P0 ;  /* 0x0000000f2c00780c */ /* 0x000fc40000704470 */
[----:B------:R-:W-:Y:S02]  /*0530*/  LEA R10, R44, R5, 0x5 ;  /* 0x000000052c0a7211 */ /* 0x000fe400078e28ff */
[----:B------:R-:W-:Y:S02]  /*0540*/  SHF.L.U32 R8, R8, 0x1, RZ ;  /* 0x0000000108087819 */ /* 0x000fe400000006ff */
[----:B------:R-:W-:Y:S02]  /*0550*/  LEA.HI R6, R44, UR4, RZ, 0x1f ;  /* 0x000000042c067c11 */ /* 0x000fe4000f8ff8ff */
[----:B---3--:R-:W-:-:S07]  /*0560*/  LEA R4, R4, UR4, 0x3 ;  /* 0x0000000404047c11 */ /* 0x008fce000f8e18ff */
.L_x_640:
[----:B-1----:R-:W-:Y:S01]  /*0570*/  HFMA2 R3, -RZ, RZ, 0, 0 ;  /* 0x00000000ff037431 */ /* 0x002fe200000001ff */
[----:B------:R-:W0:Y:S01]  /*0580*/  LDCU.64 UR10, c[0x0][0x388] ;  /* 0x00007100ff0a77ac */ /* 0x000e220008000a00 */
[----:B------:R-:W-:Y:S01]  /*0590*/  MOV R2, R24 ;  /* 0x0000001800027202 */ /* 0x000fe20000000f00 */
[----:B------:R-:W-:Y:S01]  /*05a0*/  IMAD R7, R22, 0x280, RZ ;  /* 0x0000028016077824 */ /* 0x000fe200078e02ff */
[----:B------:R1:W5:Y:S01]  /*05b0*/  LDG.E.64.CONSTANT R28, desc[UR6][R68.64] ;  /* 0x00000006441c7981 */ /* 0x000362000c1e9b00 */
[----:B------:R-:W-:-:S03]  /*05c0*/  IMAD R5, R19, 0xa0000, RZ ;  /* 0x000a000013057824 */ /* 0x000fc600078e02ff */
[----:B------:R1:W5:Y:S01]  /*05d0*/  LDG.E.64.CONSTANT R30, desc[UR6][R66.64] ;  /* 0x00000006421e7981 */ /* 0x000362000c1e9b00 */
        /* <DEDUP_REMOVED lines=8> */
[----:B------:R-:W3:Y:S04]  /*0660*/  LDG.E.64.CONSTANT R36, desc[UR6][R40.64+0x1400] ;  /* 0x0014000628247981 */ /* 0x000ee8000c1e9b00 */
[----:B------:R-:W4:Y:S04]  /*0670*/  LDG.E.64.CONSTANT R32, desc[UR6][R40.64+0x2800] ;  /* 0x0028000628207981 */ /* 0x000f28000c1e9b00 */
[----:B------:R-:W4:Y:S01]  /*0680*/  LDG.E.64.CONSTANT R34, desc[UR6][R40.64+0x3c00] ;  /* 0x003c000628227981 */ /* 0x000f22000c1e9b00 */
[----:B------:R-:W-:-:S02]  /*0690*/  ISETP.GT.U32.AND P1, PT, R44, 0x3f, PT ;  /* 0x0000003f2c00780c */ /* 0x000fc40003f24070 */
[----:B------:R-:W-:Y:S02]  /*06a0*/  ISETP.NE.AND P2, PT, R44, RZ, PT ;  /* 0x000000ff2c00720c */ /* 0x000fe40003f45270 */
[C---:B--2---:R-:W-:Y:S02]  /*06b0*/  PRMT R17, R38.reuse, 0x7632, R17 ;  /* 0x0000763226117816 */ /* 0x044fe40000000011 */
[----:B------:R-:W-:Y:S02]  /*06c0*/  SHF.L.U32 R3, R38, 0x10, RZ ;  /* 0x0000001026037819 */ /* 0x000fe400000006ff */
[----:B------:R-:W-:-:S03]  /*06d0*/  SHF.L.U32 R17, R17, 0x10, RZ ;  /* 0x0000001011117819 */ /* 0x000fc600000006ff */
[----:B------:R-:W-:Y:S01]  /*06e0*/  FADD.FTZ R38, RZ, R3 ;  /* 0x00000003ff267221 */ /* 0x000fe20000010000 */
[----:B------:R-:W-:Y:S01]  /*06f0*/  FFMA.FTZ R46, R3, R3, RZ ;  /* 0x00000003032e7223 */ /* 0x000fe200000100ff */
[C---:B------:R-:W-:Y:S02]  /*0700*/  PRMT R13, R39.reuse, 0x7632, R13 ;  /* 0x00007632270d7816 */ /* 0x040fe4000000000d */
[----:B------:R-:W-:Y:S01]  /*0710*/  SHF.L.U32 R15, R39, 0x10, RZ ;  /* 0x00000010270f7819 */ /* 0x000fe200000006ff */
        /* <DEDUP_REMOVED lines=9> */
[----:B------:R-:W-:Y:S02]  /*07b0*/  SHF.L.U32 R9, R9, 0x10, RZ ;  /* 0x0000001009097819 */ /* 0x000fe400000006ff */
[----:B------:R-:W-:Y:S01]  /*07c0*/  FADD.FTZ R38, R38, R11 ;  /* 0x0000000b26267221 */ /* 0x000fe20000010000 */
[----:B------:R-:W-:Y:S01]  /*07d0*/  FFMA.FTZ R46, R11, R11, R46 ;  /* 0x0000000b0b2e7223 */ /* 0x000fe2000001002e */
[C---:B------:R-:W-:Y:S02]  /*07e0*/  PRMT R5, R37.reuse, 0x7632, R5 ;  /* 0x0000763225057816 */ /* 0x040fe40000000005 */
[----:B------:R-:W-:Y:S01]  /*07f0*/  SHF.L.U32 R7, R37, 0x10, RZ ;  /* 0x0000001025077819 */ /* 0x000fe200000006ff */
[----:B------:R-:W-:Y:S01]  /*0800*/  FADD.FTZ R38, R38, R9 ;  /* 0x0000000926267221 */ /* 0x000fe20000010000 */
[----:B------:R-:W-:Y:S01]  /*0810*/  FFMA.FTZ R46, R9, R9, R46 ;  /* 0x00000009092e7223 */ /* 0x000fe2000001002e */
[----:B------:R-:W-:-:S02]  /*0820*/  SHF.L.U32 R5, R5, 0x10, RZ ;  /* 0x0000001005057819 */ /* 0x000fc400000006ff */
[----:B------:R-:W-:Y:S01]  /*0830*/  FADD.FTZ R38, R38, R7 ;  /* 0x0000000726267221 */ /* 0x000fe20000010000 */
[----:B------:R-:W-:Y:S01]  /*0840*/  FFMA.FTZ R46, R7, R7, R46 ;  /* 0x00000007072e7223 */ /* 0x000fe2000001002e */
[C---:B----4-:R-:W-:Y:S02]  /*0850*/  PRMT R49, R32.reuse, 0x7632, R49 ;  /* 0x0000763220317816 */ /* 0x050fe40000000031 */
[----:B------:R-:W-:Y:S01]  /*0860*/  SHF.L.U32 R51, R32, 0x10, RZ ;  /* 0x0000001020337819 */ /* 0x000fe200000006ff */
[----:B------:R-:W-:Y:S01]  /*0870*/  FADD.FTZ R38, R38, R5 ;  /* 0x0000000526267221 */ /* 0x000fe20000010000 */
[----:B------:R-:W-:Y:S01]  /*0880*/  FFMA.FTZ R46, R5, R5, R46 ;  /* 0x00000005052e7223 */ /* 0x000fe2000001002e */
[----:B------:R-:W-:Y:S02]  /*0890*/  SHF.L.U32 R49, R49, 0x10, RZ ;  /* 0x0000001031317819 */ /* 0x000fe400000006ff */
[----:B------:R-:W-:Y:S01]  /*08a0*/  FADD.FTZ R38, R38, R51 ;  /* 0x0000003326267221 */ /* 0x000fe20000010000 */
[----:B------:R-:W-:Y:S01]  /*08b0*/  FFMA.FTZ R46, R51, R51, R46 ;  /* 0x00000033332e7223 */ /* 0x000fe2000001002e */
[----:B------:R-:W-:-:S02]  /*08c0*/  PRMT R53, R33, 0x7632, R53 ;  /* 0x0000763221357816 */ /* 0x000fc40000000035 */
        /* <DEDUP_REMOVED lines=13> */
[C---:B------:R-:W-:Y:S02]  /*09a0*/  PRMT R61, R35.reuse, 0x7632, R61 ;  /* 0x00007632233d7816 */ /* 0x040fe4000000003d */
[----:B------:R-:W-:Y:S01]  /*09b0*/  SHF.L.U32 R63, R35, 0x10, RZ ;  /* 0x00000010233f7819 */ /* 0x000fe200000006ff */
[----:B------:R-:W-:Y:S01]  /*09c0*/  FADD.FTZ R38, R38, R57 ;  /* 0x0000003926267221 */ /* 0x000fe20000010000 */
[----:B------:R-:W-:Y:S01]  /*09d0*/  FFMA.FTZ R46, R57, R57, R46 ;  /* 0x00000039392e7223 */ /* 0x000fe2000001002e */
[----:B------:R-:W-:Y:S02]  /*09e0*/  SHF.L.U32 R61, R61, 0x10, RZ ;  /* 0x000000103d3d7819 */ /* 0x000fe400000006ff */
[----:B------:R-:W-:Y:S01]  /*09f0*/  FADD.FTZ R38, R38, R63 ;  /* 0x0000003f26267221 */ /* 0x000fe20000010000 */
[----:B------:R-:W-:-:S03]  /*0a00*/  FFMA.FTZ R32, R63, R63, R46 ;  /* 0x0000003f3f207223 */ /* 0x000fc6000001002e */
[----:B------:R-:W-:Y:S01]  /*0a10*/  FADD.FTZ R46, R38, R61 ;  /* 0x0000003d262e7221 */ /* 0x000fe20000010000 */
[----:B------:R-:W-:-:S05]  /*0a20*/  FFMA.FTZ R47, R61, R61, R32 ;  /* 0x0000003d3d2f7223 */ /* 0x000fca0000010020 */
[----:B------:R-:W-:Y:S01]  /*0a30*/  STS.64 [R21], R46 ;  /* 0x0000002e15007388 */ /* 0x000fe20000000a00 */
[----:B------:R-:W-:Y:S06]  /*0a40*/  BAR.SYNC.DEFER_BLOCKING 0x0 ;  /* 0x0000000000007b1d */ /* 0x000fec0000010000 */
[----:B------:R-:W0:Y:S04]  /*0a50*/  @!P1 LDS.64 R32, [R42] ;  /* 0x000000002a209984 */ /* 0x000e280000000a00 */
[----:B------:R-:W2:Y:S04]  /*0a60*/  @!P1 LDS.64 R34, [R27] ;  /* 0x000000001b229984 */ /* 0x000ea80000000a00 */
[----:B------:R-:W3:Y:S04]  /*0a70*/  @!P1 LDS.64 R36, [R26] ;  /* 0x000000001a249984 */ /* 0x000ee80000000a00 */
[----:B------:R-:W4:Y:S04]  /*0a80*/  @!P1 LDS.64 R38, [R25] ;  /* 0x0000000019269984 */ /* 0x000f280000000a00 */
[----:B------:R-:W1:Y:S01]  /*0a90*/  @!P1 LDS.64 R40, [R23] ;  /* 0x0000000017289984 */ /* 0x000e620000000a00 */
[----:B0-----:R-:W-:Y:S01]  /*0aa0*/  @!P1 FADD.FTZ R32, RZ, R32 ;  /* 0x00000020ff209221 */ /* 0x001fe20000010000 */
[----:B------:R-:W-:-:S03]  /*0ab0*/  @!P1 FADD.FTZ R48, RZ, R33 ;  /* 0x00000021ff309221 */ /* 0x000fc60000010000 */
[----:B--2---:R-:W-:Y:S01]  /*0ac0*/  @!P1 FADD.FTZ R33, R32, R34 ;  /* 0x0000002220219221 */ /* 0x004fe20000010000 */
[----:B------:R-:W-:-:S03]  /*0ad0*/  @!P1 FADD.FTZ R48, R48, R35 ;  /* 0x0000002330309221 */ /* 0x000fc60000010000 */
[----:B---3--:R-:W-:Y:S01]  /*0ae0*/  @!P1 FADD.FTZ R33, R33, R36 ;  /* 0x0000002421219221 */ /* 0x008fe20000010000 */
[----:B------:R-:W-:-:S03]  /*0af0*/  @!P1 FADD.FTZ R48, R48, R37 ;  /* 0x0000002530309221 */ /* 0x000fc60000010000 */
[----:B----4-:R-:W-:Y:S01]  /*0b00*/  @!P1 FADD.FTZ R35, R33, R38 ;  /* 0x0000002621239221 */ /* 0x010fe20000010000 */
[----:B------:R-:W-:Y:S01]  /*0b10*/  @!P1 FADD.FTZ R48, R48, R39 ;  /* 0x0000002730309221 */ /* 0x000fe20000010000 */
[----:B------:R-:W-:Y:S02]  /*0b20*/  CS2R R32, SRZ ;  /* 0x0000000000207805 */ /* 0x000fe4000001ff00 */
[----:B-1----:R-:W-:Y:S01]  /*0b30*/  @!P1 FADD.FTZ R33, R35, R40 ;  /* 0x0000002823219221 */ /* 0x002fe20000010000 */
[----:B------:R-:W-:-:S04]  /*0b40*/  @!P1 FADD.FTZ R32, R48, R41 ;  /* 0x0000002930209221 */ /* 0x000fc80000010000 */
[----:B------:R-:W0:Y:S04]  /*0b50*/  SHFL.BFLY PT, R34, R33, 0x2, 0x1f ;  /* 0x0c401f0021227f89 */ /* 0x000e2800000e0000 */
[----:B------:R-:W1:Y:S01]  /*0b60*/  SHFL.BFLY PT, R35, R32, 0x2, 0x1f ;  /* 0x0c401f0020237f89 */ /* 0x000e6200000e0000 */
[----:B------:R-:W-:Y:S01]  /*0b70*/  LOP3.LUT P1, RZ, R44, 0x3c3, RZ, 0xc0, !PT ;  /* 0x000003c32cff7812 */ /* 0x000fe2000782c0ff */
[----:B0-----:R-:W-:Y:S01]  /*0b80*/  FADD.FTZ R36, R34, R33 ;  /* 0x0000002122247221 */ /* 0x001fe20000010000 */
[----:B-1----:R-:W-:-:S04]  /*0b90*/  FADD.FTZ R37, R35, R32 ;  /* 0x0000002023257221 */ /* 0x002fc80000010000 */
[----:B------:R-:W0:Y:S07]  /*0ba0*/  SHFL.BFLY PT, R39, R36, 0x1, 0x1f ;  /* 0x0c201f0024277f89 */ /* 0x000e2e00000e0000 */
[----:B------:R-:W1:Y:S01]  /*0bb0*/  @!P1 LDC.64 R34, c[0x0][0x3b8] ;  /* 0x0000ee00ff229b82 */ /* 0x000e620000000a00 */
[----:B------:R-:W2:Y:S01]  /*0bc0*/  SHFL.BFLY PT, R38, R37, 0x1, 0x1f ;  /* 0x0c201f0025267f89 */ /* 0x000ea200000e0000 */
[----:B------:R-:W-:-:S05]  /*0bd0*/  @!P1 IMAD R41, R18, UR8, R45 ;  /* 0x0000000812299c24 */ /* 0x000fca000f8e022d */
[----:B------:R-:W-:Y:S01]  /*0be0*/  @!P1 LEA R41, R41, R10, 0xb ;  /* 0x0000000a29299211 */ /* 0x000fe200078e58ff */
[----:B0-----:R-:W-:-:S04]  /*0bf0*/  FADD.FTZ R32, R36, R39 ;  /* 0x0000002724207221 */ /* 0x001fc80000010000 */
[----:B-1----:R-:W-:-:S04]  /*0c00*/  @!P1 IMAD.WIDE.U32 R34, R41, 0x4, R34 ;  /* 0x0000000429229825 */ /* 0x002fc800078e0022 */
[----:B--2---:R-:W-:-:S05]  /*0c10*/  FADD.FTZ R33, R37, R38 ;  /* 0x0000002625217221 */ /* 0x004fca0000010000 */
[----:B------:R0:W-:Y:S01]  /*0c20*/  @!P1 STG.E.64 desc[UR6][R34.64], R32 ;  /* 0x0000002022009986 */ /* 0x0001e2000c101b06 */
[----:B------:R-:W-:Y:S06]  /*0c30*/  BAR.SYNC.DEFER_BLOCKING 0x0 ;  /* 0x0000000000007b1d */ /* 0x000fec0000010000 */
[----:B------:R-:W-:Y:S05]  /*0c40*/  @P2 BRA `(.L_x_636) ;  /* 0x0000000000282947 */ /* 0x000fea0003800000 */
[----:B------:R-:W-:Y:S06]  /*0c50*/  MEMBAR.ALL.GPU ;  /* 0x0000000000007992 */ /* 0x000fec000000a000 */
[----:B------:R-:W-:-:S00]  /*0c60*/  ERRBAR ;  /* 0x00000000000079ab */ /* 0x000fc00000000000 */
[----:B------:R-:W-:Y:S06]  /*0c70*/  CGAERRBAR ;  /* 0x00000000000075ab */ /* 0x000fec0000000000 */
[----:B0-----:R0:W5:Y:S02]  /*0c80*/  ATOM.E.ADD.STRONG.GPU PT, R32, desc[UR6][R64.64], R14 ;  /* 0x8000000e4020798a */ /* 0x00116400081ef106 */
.L_x_637:
[----:B------:R-:W2:Y:S04]  /*0c90*/  LD.E.STRONG.GPU R33, desc[UR6][R64.64] ;  /* 0x0000000640217980 */ /* 0x000ea8000c10f900 */
[----:B--2---:R-:W-:Y:S01]  /*0ca0*/  CCTL.IVALL ;  /* 0x00000000ff00798f */ /* 0x004fe20002000000 */
[----:B------:R-:W-:Y:S05]  /*0cb0*/  YIELD ;  /* 0x0000000000007946 */ /* 0x000fea0003800000 */
[----:B-----5:R-:W-:-:S04]  /*0cc0*/  LOP3.LUT R33, R33, R32, RZ, 0x3c, !PT ;  /* 0x0000002021217212 */ /* 0x020fc800078e3cff */
[----:B------:R-:W-:-:S13]  /*0cd0*/  ISETP.GT.AND P1, PT, R33, -0x1, PT ;  /* 0xffffffff2100780c */ /* 0x000fda0003f24270 */
[----:B------:R-:W-:Y:S05]  /*0ce0*/  @P1 BRA `(.L_x_637) ;  /* 0xfffffffc00e81947 */ /* 0x000fea000383ffff */
.L_x_636:
[----:B------:R-:W-:Y:S01]  /*0cf0*/  ISETP.GT.U32.AND P1, PT, R44, 0xff, PT ;  /* 0x000000ff2c00780c */ /* 0x000fe20003f24070 */
[----:B------:R-:W-:Y:S05]  /*0d00*/  WARPSYNC.ALL ;  /* 0x0000000000007948 */ /* 0x000fea0003800000 */
[----:B------:R-:W-:Y:S01]  /*0d10*/  BAR.SYNC.DEFER_BLOCKING 0x0 ;  /* 0x0000000000007b1d */ /* 0x000fe20000010000 */
[----:B------:R-:W-:Y:S02]  /*0d20*/  IADD3 R40, P2, PT, R20, 0x1, RZ ;  /* 0x0000000114287810 */ /* 0x000fe40007f5e0ff */
[----:B0-----:R-:W-:Y:S02]  /*0d30*/  CS2R R32, SRZ ;  /* 0x0000000000207805 */ /* 0x001fe4000001ff00 */
[----:B-----5:R-:W-:-:S02]  /*0d40*/  PRMT R46, R28, 0x7632, R46 ;  /* 0x000076321c2e7816 */ /* 0x020fc4000000002e */
[----:B------:R-:W-:Y:S01]  /*0d50*/  IADD3.X R41, PT, PT, RZ, R19, RZ, P2, !PT ;  /* 0x00000013ff297210 */ /* 0x000fe200017fe4ff */
[----:B------:R-:W-:Y:S01]  /*0d60*/  BSSY.RECONVERGENT B0, `(.L_x_638) ;  /* 0x000001d000007945 */ /* 0x000fe20003800200 */
[----:B------:R-:W-:Y:S02]  /*0d70*/  PRMT R47, R29, 0x7632, R47 ;  /* 0x000076321d2f7816 */ /* 0x000fe4000000002f */
[----:B------:R-:W-:Y:S02]  /*0d80*/  PRMT R48, R30, 0x7632, R48 ;  /* 0x000076321e307816 */ /* 0x000fe40000000030 */
[----:B------:R-:W-:Y:S01]  /*0d90*/  PRMT R50, R31, 0x7632, R50 ;  /* 0x000076321f327816 */ /* 0x000fe20000000032 */
[----:B------:R-:W-:Y:S06]  /*0da0*/  @P1 BRA `(.L_x_639) ;  /* 0x0000000000601947 */ /* 0x000fec0003800000 */
[----:B------:R-:W0:Y:S01]  /*0db0*/  LDC.64 R38, c[0x0][0x3b8] ;  /* 0x0000ee00ff267b82 */ /* 0x000e220000000a00 */
[----:B------:R-:W-:-:S05]  /*0dc0*/  IMAD R33, R18, UR8, R45 ;  /* 0x0000000812217c24 */ /* 0x000fca000f8e022d */
[----:B------:R-:W-:-:S04]  /*0dd0*/  LEA R33, R33, R12, 0xa ;  /* 0x0000000c21217211 */ /* 0x000fc800078e50ff */
[----:B------:R-:W-:-:S04]  /*0de0*/  IADD3 R33, PT, PT, R16, R33, RZ ;  /* 0x0000002110217210 */ /* 0x000fc80007ffe0ff */
[----:B------:R-:W-:-:S04]  /*0df0*/  SHF.L.U32 R37, R33, 0x1, RZ ;  /* 0x0000000121257819 */ /* 0x000fc800000006ff */
[C---:B------:R-:W-:Y:S02]  /*0e00*/  IADD3 R35, PT, PT, R37.reuse, 0x20, RZ ;  /* 0x0000002025237810 */ /* 0x040fe40007ffe0ff */
[C---:B------:R-:W-:Y:S01]  /*0e10*/  IADD3 R36, PT, PT, R37.reuse, 0x40, RZ ;  /* 0x0000004025247810 */ /* 0x040fe20007ffe0ff */
[C---:B0-----:R-:W-:Y:S01]  /*0e20*/  IMAD.WIDE.U32 R32, R37.reuse, 0x4, R38 ;  /* 0x0000000425207825 */ /* 0x041fe200078e0026 */
        /* <DEDUP_REMOVED lines=16> */
.L_x_639:
[----:B------:R-:W-:Y:S05]  /*0f30*/  BSYNC.RECONVERGENT B0 ;  /* 0x0000000000007941 */ /* 0x000fea0003800200 */
.L_x_638:
[----:B------:R-:W0:Y:S01]  /*0f40*/  SHFL.BFLY PT, R34, R33, 0x8, 0x1f ;  /* 0x0d001f0021227f89 */ /* 0x000e2200000e0000 */
[----:B------:R-:W-:Y:S01]  /*0f50*/  LOP3.LUT P1, RZ, R44, 0x30f, RZ, 0xc0, !PT ;  /* 0x0000030f2cff7812 */ /* 0x000fe2000782c0ff */
[----:B------:R-:W1:Y:S01]  /*0f60*/  LDCU UR5, c[0x0][0x3a0] ;  /* 0x00007400ff0577ac */ /* 0x000e620008000800 */
[----:B------:R-:W-:Y:S01]  /*0f70*/  SHF.L.U32 R47, R47, 0x10, RZ ;  /* 0x000000102f2f7819 */ /* 0x000fe200000006ff */
[----:B------:R-:W2:Y:S01]  /*0f80*/  SHFL.BFLY PT, R35, R32, 0x8, 0x1f ;  /* 0x0d001f0020237f89 */ /* 0x000ea200000e0000 */
[----:B------:R-:W-:Y:S01]  /*0f90*/  SHF.L.U32 R50, R50, 0x10, RZ ;  /* 0x0000001032327819 */ /* 0x000fe200000006ff */
[----:B------:R-:W3:Y:S01]  /*0fa0*/  LDCU.64 UR10, c[0x0][0x380] ;  /* 0x00007000ff0a77ac */ /* 0x000ee20008000a00 */
[----:B------:R-:W-:Y:S02]  /*0fb0*/  SHF.L.U32 R28, R28, 0x10, RZ ;  /* 0x000000101c1c7819 */ /* 0x000fe400000006ff */
[----:B------:R-:W-:Y:S02]  /*0fc0*/  SHF.L.U32 R31, R31, 0x10, RZ ;  /* 0x000000101f1f7819 */ /* 0x000fe400000006ff */
[----:B------:R-:W-:Y:S01]  /*0fd0*/  LOP3.LUT R18, R18, 0x1, RZ, 0x3c, !PT ;  /* 0x0000000112127812 */ /* 0x000fe200078e3cff */
        /* <DEDUP_REMOVED lines=10> */
[----:B------:R-:W0:Y:S01]  /*1080*/  SHFL.BFLY PT, R33, R52, 0x1, 0x1f ;  /* 0x0c201f0034217f89 */ /* 0x000e2200000e0000 */
[----:B------:R-:W2:Y:S03]  /*1090*/  @!P0 LDC.64 R36, c[0x0][0x3b0] ;  /* 0x0000ec00ff248b82 */ /* 0x000ea60000000a00 */
[----:B------:R-:W4:Y:S01]  /*10a0*/  SHFL.BFLY PT, R39, R54, 0x1, 0x1f ;  /* 0x0c201f0036277f89 */ /* 0x000f2200000e0000 */
[----:B0-----:R-:W-:-:S04]  /*10b0*/  FADD.FTZ R33, R52, R33 ;  /* 0x0000002134217221 */ /* 0x001fc80000010000 */
[----:B------:R-:W-:Y:S01]  /*10c0*/  @!P1 FMUL.FTZ R38, R33, 4.8828125727595761418e-05 ;  /* 0x384ccccd21269820 */ /* 0x000fe20000410000 */
[----:B----4-:R-:W-:-:S03]  /*10d0*/  FADD.FTZ R39, R54, R39 ;  /* 0x0000002736277221 */ /* 0x010fc60000010000 */
[----:B------:R-:W-:-:S04]  /*10e0*/  @!P1 FMUL.FTZ R32, R38, R38 ;  /* 0x0000002626209220 */ /* 0x000fc80000410000 */
[----:B------:R-:W-:-:S05]  /*10f0*/  @!P1 FFMA.FTZ R32, R39, 4.8828125727595761418e-05, -R32 ;  /* 0x384ccccd27209823 */ /* 0x000fca0000010820 */
[----:B------:R-:W-:-:S05]  /*1100*/  @!P1 FMNMX.FTZ R39, RZ, R32, !PT ;  /* 0x00000020ff279209 */ /* 0x000fca0007810000 */
[----:B------:R-:W-:Y:S01]  /*1110*/  @!P1 STS.64 [R6], R38 ;  /* 0x0000002606009388 */ /* 0x000fe20000000a00 */
[----:B------:R-:W-:Y:S01]  /*1120*/  BAR.SYNC.DEFER_BLOCKING 0x0 ;  /* 0x0000000000007b1d */ /* 0x000fe20000010000 */
[----:B------:R-:W-:-:S04]  /*1130*/  @!P0 LEA R52, P1, R20, R8, 0x6 ;  /* 0x0000000814348211 */ /* 0x000fc800078230ff */
[----:B------:R-:W-:Y:S02]  /*1140*/  @!P0 LEA.HI.X R19, R20, RZ, R19, 0x6, P1 ;  /* 0x000000ff14138211 */ /* 0x000fe400008f3413 */
[----:B--2---:R-:W-:-:S04]  /*1150*/  @!P0 LEA R36, P1, R52, R36, 0x2 ;  /* 0x0000002434248211 */ /* 0x004fc800078210ff */
[----:B------:R-:W-:Y:S02]  /*1160*/  @!P0 LEA.HI.X R37, R52, R37, R19, 0x2, P1 ;  /* 0x0000002534258211 */ /* 0x000fe400008f1413 */
[----:B---3--:R-:W-:Y:S02]  /*1170*/  IADD3 R2, P1, PT, R2, UR10, RZ ;  /* 0x0000000a02027c10 */ /* 0x008fe4000ff3e0ff */
[----:B------:R-:W-:Y:S01]  /*1180*/  MOV R19, R41 ;  /* 0x0000002900137202 */ /* 0x000fe20000000f00 */
[----:B------:R-:W1:Y:S04]  /*1190*/  LDS.64 R32, [R4] ;  /* 0x0000000004207984 */ /* 0x000e680000000a00 */
[----:B------:R-:W0:Y:S01]  /*11a0*/  @!P0 LDS.64 R34, [R43+UR4] ;  /* 0x000000042b228984 */ /* 0x000e220008000a00 */
[----:B-1----:R-:W-:Y:S01]  /*11b0*/  FADD.FTZ R33, R33, UR5 ;  /* 0x0000000521217e21 */ /* 0x002fe20008010000 */
[--C-:B------:R-:W-:Y:S01]  /*11c0*/  FADD.FTZ R20, R3, -R32.reuse ;  /* 0x8000002003147221 */ /* 0x100fe20000010000 */
[--C-:B------:R-:W-:Y:S01]  /*11d0*/  FADD.FTZ R38, R11, -R32.reuse ;  /* 0x800000200b267221 */ /* 0x100fe20000010000 */
[--C-:B------:R-:W-:Y:S01]  /*11e0*/  FADD.FTZ R54, R17, -R32.reuse ;  /* 0x8000002011367221 */ /* 0x100fe20000010000 */
[----:B------:R-:W1:Y:S01]  /*11f0*/  MUFU.RSQ R3, R33 ;  /* 0x0000002100037308 */ /* 0x000e620000001400 */
[----:B0-----:R0:W-:Y:S01]  /*1200*/  @!P0 STG.E.64 desc[UR6][R36.64], R34 ;  /* 0x0000002224008986 */ /* 0x0011e2000c101b06 */
        /* <DEDUP_REMOVED lines=10> */
[----:B------:R-:W-:-:S02]  /*12b0*/  SHF.L.U32 R13, R46, 0x10, RZ ;  /* 0x000000102e0d7819 */ /* 0x000fc400000006ff */
[----:B------:R-:W-:Y:S01]  /*12c0*/  SHF.L.U32 R15, R48, 0x10, RZ ;  /* 0x00000010300f7819 */ /* 0x000fe200000006ff */
[--C-:B0-----:R-:W-:Y:S01]  /*12d0*/  FADD.FTZ R34, R49, -R32.reuse ;  /* 0x8000002031227221 */ /* 0x101fe20000010000 */
[--C-:B------:R-:W-:Y:S01]  /*12e0*/  FADD.FTZ R36, R59, -R32.reuse ;  /* 0x800000203b247221 */ /* 0x100fe20000010000 */
[----:B------:R-:W-:Y:S01]  /*12f0*/  FADD.FTZ R32, R61, -R32 ;  /* 0x800000203d207221 */ /* 0x000fe20000010000 */
[C---:B-1----:R-:W-:Y:S01]  /*1300*/  FMUL.FTZ R11, R3.reuse, R38 ;  /* 0x00000026030b7220 */ /* 0x042fe20000410000 */
        /* <DEDUP_REMOVED lines=15> */
[----:B------:R-:W-:Y:S01]  /*1400*/  SHF.L.U32 R5, R30, 0x10, RZ ;  /* 0x000000101e057819 */ /* 0x000fe200000006ff */
[----:B------:R-:W-:Y:S01]  /*1410*/  FFMA.FTZ R32, R13, R34, R15 ;  /* 0x000000220d207223 */ /* 0x000fe2000001000f */
[--C-:B------:R-:W-:Y:S01]  /*1420*/  FFMA.FTZ R52, R52, R47, R50.reuse ;  /* 0x0000002f34347223 */ /* 0x100fe20000010032 */
[C-C-:B------:R-:W-:Y:S01]  /*1430*/  FFMA.FTZ R60, R47.reuse, R60, R50.reuse ;  /* 0x0000003c2f3c7223 */ /* 0x140fe20000010032 */
[C-C-:B------:R-:W-:Y:S01]  /*1440*/  FFMA.FTZ R34, R47.reuse, R53, R50.reuse ;  /* 0x000000352f227223 */ /* 0x140fe20000010032 */
[----:B------:R-:W-:Y:S01]  /*1450*/  FFMA.FTZ R50, R47, R3, R50 ;  /* 0x000000032f327223 */ /* 0x000fe20000010032 */
[----:B------:R-:W-:Y:S01]  /*1460*/  IADD3.X R3, PT, PT, R0, UR11, RZ, P1, !PT ;  /* 0x0000000b00037c10 */ /* 0x000fe20008ffe4ff */
[--C-:B------:R-:W-:Y:S01]  /*1470*/  FFMA.FTZ R20, R20, R28, R5.reuse ;  /* 0x0000001c14147223 */ /* 0x100fe20000010005 */
[C-C-:B------:R-:W-:Y:S01]  /*1480*/  FFMA.FTZ R11, R28.reuse, R11, R5.reuse ;  /* 0x0000000b1c0b7223 */ /* 0x140fe20000010005 */
[C-C-:B------:R-:W-:Y:S01]  /*1490*/  FFMA.FTZ R9, R28.reuse, R58, R5.reuse ;  /* 0x0000003a1c097223 */ /* 0x140fe20000010005 */
[----:B------:R-:W0:Y:S01]  /*14a0*/  LDCU.64 UR10, c[0x0][0x3a8] ;  /* 0x00007500ff0a77ac */ /* 0x000e220008000a00 */
[----:B------:R-:W-:Y:S01]  /*14b0*/  FFMA.FTZ R5, R28, R36, R5 ;  /* 0x000000241c057223 */ /* 0x000fe20000010005 */
[----:B------:R-:W-:Y:S01]  /*14c0*/  SHF.L.U32 R28, R29, 0x10, RZ ;  /* 0x000000101d1c7819 */ /* 0x000fe200000006ff */
[--C-:B------:R-:W-:Y:S01]  /*14d0*/  FFMA.FTZ R17, R54, R13, R15.reuse ;  /* 0x0000000d36117223 */ /* 0x100fe2000001000f */
[C-C-:B------:R-:W-:Y:S01]  /*14e0*/  FFMA.FTZ R30, R13.reuse, R62, R15.reuse ;  /* 0x0000003e0d1e7223 */ /* 0x140fe2000001000f */
[----:B------:R-:W-:Y:S01]  /*14f0*/  FFMA.FTZ R38, R13, R38, R15 ;  /* 0x000000260d267223 */ /* 0x000fe2000001000f */
[----:B------:R-:W-:Y:S01]  /*1500*/  F2FP.BF16.F32.PACK_AB R32, R32, R9 ;  /* 0x000000092020723e */ /* 0x000fe200000010ff */
[--C-:B------:R-:W-:Y:S01]  /*1510*/  FFMA.FTZ R29, R56, R28, R31.reuse ;  /* 0x0000001c381d7223 */ /* 0x100fe2000001001f */
[C-C-:B------:R-:W-:Y:S01]  /*1520*/  FFMA.FTZ R7, R28.reuse, R7, R31.reuse ;  /* 0x000000071c077223 */ /* 0x140fe2000001001f */
[C-C-:B------:R-:W-:Y:S01]  /*1530*/  FFMA.FTZ R33, R28.reuse, R55, R31.reuse ;  /* 0x000000371c217223 */ /* 0x140fe2000001001f */
[----:B------:R-:W-:Y:S01]  /*1540*/  FFMA.FTZ R63, R28, R63, R31 ;  /* 0x0000003f1c3f7223 */ /* 0x000fe2000001001f */
        /* <DEDUP_REMOVED lines=9> */
[----:B0-----:R-:W-:Y:S01]  /*15e0*/  ISETP.GE.U32.AND P1, PT, R40, UR10, PT ;  /* 0x0000000a28007c0c */ /* 0x001fe2000bf26070 */
[----:B------:R1:W-:Y:S01]  /*15f0*/  STG.E.64 desc[UR6][R2.64+0x2800], R32 ;  /* 0x0028002002007986 */ /* 0x0003e2000c101b06 */
[----:B------:R-:W-:Y:S02]  /*1600*/  MOV R20, R40 ;  /* 0x0000002800147202 */ /* 0x000fe40000000f00 */
[----:B------:R-:W-:Y:S01]  /*1610*/  ISETP.GE.AND.EX P1, PT, R41, UR11, PT, P1 ;  /* 0x0000000b29007c0c */ /* 0x000fe2000bf26310 */
[----:B------:R1:W-:-:S12]  /*1620*/  STG.E.64 desc[UR6][R2.64+0x3c00], R38 ;  /* 0x003c002602007986 */ /* 0x0003d8000c101b06 */
[----:B------:R-:W-:Y:S05]  /*1630*/  @!P1 BRA `(.L_x_640) ;  /* 0xffffffec00cc9947 */ /* 0x000fea000383ffff */
[----:B------:R-:W-:Y:S05]  /*1640*/  EXIT ;  /* 0x000000000000794d */ /* 0x000fea0003800000 */
.L_x_641:
        /* <DEDUP_REMOVED lines=11> */
.L_x_1603:


//--------------------- .text._ZN13group_norm_v214gn_cuda_kernelI13__nv_bfloat16Li320ELi3ELi32ELi20ELi1024ELb0ELi16ELi320ELi320ELi4ELb1ELi5ELb0ELb0ENS_16CompileConditionILi1000EEEEEvPT_PKS4_S7_S7_flPfS8_Pj --------------------------
	.section	.text._ZN13group_norm_v214gn_cuda_kernelI13__nv_bfloat16Li320ELi3ELi32ELi20ELi1024ELb0ELi16ELi320ELi320ELi4ELb1ELi5ELb0ELb0ENS_16CompileConditionILi1000EEEEEvPT_PKS4_S7_S7_flPfS8_Pj,"ax",@progbits
	.align	128
        .global         _ZN13group_norm_v214gn_cuda_kernelI13__nv_bfloat16Li320ELi3ELi32ELi20ELi1024ELb0ELi16ELi320ELi320ELi4ELb1ELi5ELb0ELb0ENS_16CompileConditionILi1000EEEEEvPT_PKS4_S7_S7_flPfS8_Pj
        .type           _ZN13group_norm_v214gn_cuda_kernelI13__nv_bfloat16Li320ELi3ELi32ELi20ELi1024ELb0ELi16ELi320ELi320ELi4ELb1ELi5ELb0ELb0ENS_16CompileConditionILi1000EEEEEvPT_PKS4_S7_S7_flPfS8_Pj,@function
        .size           _ZN13group_norm_v214gn_cuda_kernelI13__nv_bfloat16Li320ELi3ELi32ELi20ELi1024ELb0ELi16ELi320ELi320ELi4ELb1ELi5ELb0ELb0ENS_16CompileConditionILi1000EEEEEvPT_PKS4_S7_S7_flPfS8_Pj,(.L_x_1604 - _ZN13group_norm_v214gn_cuda_kernelI13__nv_bfloat16Li320ELi3ELi32ELi20ELi1024ELb0ELi16ELi320ELi320ELi4ELb1ELi5ELb0ELb0ENS_16CompileConditionILi1000EEEEEvPT_PKS4_S7_S7_flPfS8_Pj)
        .other          _ZN13group_norm_v214gn_cuda_kernelI13__nv_bfloat16Li320ELi3ELi32ELi20ELi1024ELb0ELi16ELi320ELi320ELi4ELb1ELi5ELb0ELb0ENS_16CompileConditionILi1000EEEEEvPT_PKS4_S7_S7_flPfS8_Pj,@"STO_CUDA_ENTRY STV_DEFAULT"
_ZN13group_norm_v214gn_cuda_kernelI13__nv_bfloat16Li320ELi3ELi32ELi20ELi1024ELb0ELi16ELi320ELi320ELi4ELb1ELi5ELb0ELb0ENS_16CompileConditionILi1000EEEEEvPT_PKS4_S7_S7_flPfS8_Pj:
.text._ZN13group_norm_v214gn_cuda_kernelI13__nv_bfloat16Li320ELi3ELi32ELi20ELi1024ELb0ELi16ELi320ELi320ELi4ELb1ELi5ELb0ELb0ENS_16CompileConditionILi1000EEEEEvPT_PKS4_S7_S7_flPfS8_Pj:
[----:B------:R-:W-:Y:S08]  /*0000*/  LDC R1, c[0x0][0x37c] ;  /* 0x0000df00ff017b82 */ /* 0x000ff00000000800 */
[----:B------:R-:W0:Y:S08]  /*0010*/  LDC.64 R4, c[0x0][0x3a8] ;  /* 0x0000ea00ff047b82 */ /* 0x000e300000000a00 */
[----:B------:R-:W1:Y:S01]  /*0020*/  S2UR UR6, SR_CTAID.Y ;  /* 0x00000000000679c3 */ /* 0x000e620000002600 */
[----:B0-----:R-:W-:-:S02]  /*0030*/  SHF.L.U32 R2, R4, 0x1, RZ ;  /* 0x0000000104027819 */ /* 0x001fc400000006ff */
[----:B------:R-:W-:Y:S02]  /*0040*/  SHF.L.U64.HI R3, R4, 0x1, R5 ;  /* 0x0000000104037819 */ /* 0x000fe40000010205 */
[----:B-1----:R-:W-:-:S04]  /*0050*/  ISETP.GT.U32.AND P0, PT, R2, UR6, PT ;  /* 0x0000000602007c0c */ /* 0x002fc8000bf04070 */
[----:B------:R-:W-:-:S13]  /*0060*/  ISETP.GT.AND.EX P0, PT, R3, RZ, PT, P0 ;  /* 0x000000ff0300720c */ /* 0x000fda0003f04300 */
[----:B------:R-:W-:Y:S05]  /*0070*/  @!P0 EXIT ;  /* 0x000000000000894d */ /* 0x000fea0003800000 */
[----:B------:R-:W0:Y:S01]  /*0080*/  S2R R4, SR_TID.X ;  /* 0x0000000000047919 */ /* 0x000e220000002100 */
[----:B------:R-:W1:Y:S01]  /*0090*/  LDC.64 R12, c[0x0][0x3b0] ;  /* 0x0000ec00ff0c7b82 */ /* 0x000e620000000a00 */
[----:B------:R-:W2:Y:S01]  /*00a0*/  LDCU.64 UR4, c[0x0][0x3c0] ;  /* 0x00007800ff0477ac */ /* 0x000ea20008000a00 */
[----:B------:R-:W-:Y:S01]  /*00b0*/  MOV R11, RZ ;  /* 0x000000ff000b7202 */ /* 0x000fe20000000f00 */
[----:B------:R-:W3:Y:S01]  /*00c0*/  S2R R7, SR_CgaCtaId ;  /* 0x0000000000077919 */ /* 0x000ee20000008800 */
[----:B------:R-:W4:Y:S01]  /*00d0*/  LDCU.64 UR8, c[0x0][0x358] ;  /* 0x00006b00ff0877ac */ /* 0x000f220008000a00 */
[----:B------:R-:W5:Y:S01]  /*00e0*/  S2R R10, SR_CTAID.X ;  /* 0x00000000000a7919 */ /* 0x000f620000002500 */
[----:B--2---:R-:W-:-:S04]  /*00f0*/  ULEA UR4, UP0, UR6, UR4, 0x2 ;  /* 0x0000000406047291 */ /* 0x004fc8000f8010ff */
[----:B------:R-:W-:Y:S01]  /*0100*/  ULEA.HI.X UR5, UR6, UR5, URZ, 0x2, UP0 ;  /* 0x0000000506057291 */ /* 0x000fe200080f14ff */
[----:B-1----:R-:W-:Y:S02]  /*0110*/  ISETP.EQ.U32.AND P1, PT, R12, RZ, PT ;  /* 0x000000ff0c00720c */ /* 0x002fe40003f22070 */
[----:B------:R-:W-:Y:S02]  /*0120*/  MOV R12, 0x7fffffc1 ;  /* 0x7fffffc1000c7802 */ /* 0x000fe40000000f00 */
[----:B------:R-:W-:Y:S02]  /*0130*/  MOV R48, UR4 ;  /* 0x0000000400307c02 */ /* 0x000fe40008000f00 */
[----:B------:R-:W-:Y:S02]  /*0140*/  MOV R49, UR5 ;  /* 0x0000000500317c02 */ /* 0x000fe40008000f00 */
[----:B0-----:R-:W-:-:S05]  /*0150*/  LOP3.LUT R0, R4, 0xffff, RZ, 0xc0, !PT ;  /* 0x0000ffff04007812 */ /* 0x001fca00078ec0ff */
[----:B------:R-:W-:Y:S01]  /*0160*/  IMAD R0, R0, 0xcccd, RZ ;  /* 0x0000cccd00007824 */ /* 0x000fe200078e02ff */
[----:B-----5:R-:W-:-:S04]  /*0170*/  LOP3.LUT P0, RZ, R10, 0x3f, RZ, 0xc0, !PT ;  /* 0x0000003f0aff7812 */ /* 0x020fc8000780c0ff */
[----:B------:R-:W-:Y:S02]  /*0180*/  SHF.R.U32.HI R8, RZ, 0x16, R0 ;  /* 0x00000016ff087819 */ /* 0x000fe40000011600 */
[----:B------:R-:W-:Y:S02]  /*0190*/  ISETP.EQ.OR.EX P0, PT, R13, RZ, P0, P1 ;  /* 0x000000ff0d00720c */ /* 0x000fe40000702710 */
[----:B------:R-:W-:Y:S02]  /*01a0*/  PRMT R0, R8, 0x9910, RZ ;  /* 0x0000991008007816 */ /* 0x000fe400000000ff */
[----:B------:R-:W-:Y:S02]  /*01b0*/  ISETP.NE.AND P1, PT, R10, RZ, PT ;  /* 0x000000ff0a00720c */ /* 0x000fe40003f25270 */
[----:B------:R-:W-:Y:S01]  /*01c0*/  ISETP.GT.U32.OR P0, PT, R4, 0xf, P0 ;  /* 0x0000000f0400780c */ /* 0x000fe20000704470 */
[----:B------:R-:W-:Y:S01]  /*01d0*/  IMAD R0, R0, 0x50, RZ ;  /* 0x0000005000007824 */ /* 0x000fe200078e02ff */
[----:B------:R-:W-:-:S04]  /*01e0*/  SEL R12, R12, 0x1, !P1 ;  /* 0x000000010c0c7807 */ /* 0x000fc80004800000 */
[----:B------:R-:W-:-:S04]  /*01f0*/  IADD3 R0, PT, PT, RZ, -R0, RZ ;  /* 0x80000000ff007210 */ /* 0x000fc80007ffe0ff */
[----:B------:R-:W-:Y:S02]  /*0200*/  PRMT R5, R0, 0x7710, RZ ;  /* 0x0000771000057816 */ /* 0x000fe400000000ff */
[----:B------:R-:W-:Y:S02]  /*0210*/  MOV R0, 0x400 ;  /* 0x0000040000007802 */ /* 0x000fe40000000f00 */
[----:B------:R-:W-:Y:S02]  /*0220*/  IADD3 R5, PT, PT, R5, R4, RZ ;  /* 0x0000000405057210 */ /* 0x000fe40007ffe0ff */
[----:B---3--:R-:W-:Y:S02]  /*0230*/  LEA R6, R7, R0, 0x18 ;  /* 0x0000000007067211 */ /* 0x008fe400078ec0ff */
[----:B------:R-:W-:Y:S02]  /*0240*/  LOP3.LUT R5, R5, 0xffff, RZ, 0xc0, !PT ;  /* 0x0000ffff05057812 */ /* 0x000fe400078ec0ff */
[----:B------:R-:W-:-:S03]  /*0250*/  SHF.L.U32 R0, R10, 0x4, RZ ;  /* 0x000000040a007819 */ /* 0x000fc600000006ff */
[----:B------:R-:W-:Y:S01]  /*0260*/  IMAD R9, R5, 0x28, R6 ;  /* 0x0000002805097824 */ /* 0x000fe200078e0206 */
[----:B------:R-:W-:Y:S01]  /*0270*/  LOP3.LUT R7, R0, 0x3f0, RZ, 0xc0, !PT ;  /* 0x000003f000077812 */ /* 0x000fe200078ec0ff */
[----:B------:R-:W0:Y:S01]  /*0280*/  LDC R6, c[0x0][0x374] ;  /* 0x0000dd00ff067b82 */ /* 0x000e220000000800 */
[----:B------:R-:W-:Y:S02]  /*0290*/  SHF.L.U32 R0, R10, 0x1, RZ ;  /* 0x000000010a007819 */ /* 0x000fe400000006ff */
[----:B------:R-:W-:Y:S02]  /*02a0*/  IADD3 R7, PT, PT, R8, R7, RZ ;  /* 0x0000000708077210 */ /* 0x000fe40007ffe0ff */
[----:B------:R-:W-:Y:S02]  /*02b0*/  LOP3.LUT R13, R0, 0x7e, RZ, 0xc0, !PT ;  /* 0x0000007e000d7812 */ /* 0x000fe400078ec0ff */
[----:B------:R-:W-:Y:S01]  /*02c0*/  LEA R8, R8, R9, 0x3 ;  /* 0x0000000908087211 */ /* 0x000fe200078e18ff */
[----:B------:R-:W-:Y:S01]  /*02d0*/  HFMA2 R9, -RZ, RZ, 0, 0 ;  /* 0x00000000ff097431 */ /* 0x000fe200000001ff */
[----:B------:R-:W-:-:S02]  /*02e0*/  MOV R10, UR6 ;  /* 0x00000006000a7c02 */ /* 0x000fc40008000f00 */
[----:B----4-:R-:W-:-:S07]  /*02f0*/  LEA R13, R4, R13, 0x5 ;  /* 0x0000000d040d7211 */ /* 0x010fce00078e28ff */
.L_x_652:
[C---:B-1----:R-:W-:Y:S01]  /*0300*/  LOP3.LUT R30, R10.reuse, 0x1, RZ, 0xc0, !PT ;  /* 0x000000010a1e7812 */ /* 0x042fe200078ec0ff */
[----:B------:R-:W1:Y:S01]  /*0310*/  LDCU.64 UR4, c[0x0][0x388] ;  /* 0x00007100ff0477ac */ /* 0x000e620008000a00 */
[--C-:B------:R-:W-:Y:S01]  /*0320*/  SHF.R.U64 R14, R10, 0x1, R11.reuse ;  /* 0x000000010a0e7819 */ /* 0x100fe2000000120b */
[----:B------:R-:W-:Y:S01]  /*0330*/  IMAD.MOV.U32 R51, RZ, RZ, RZ ;  /* 0x000000ffff337224 */ /* 0x000fe200078e00ff */
[----:B------:R-:W-:Y:S01]  /*0340*/  SHF.R.U32.HI R15, RZ, 0x1, R11 ;  /* 0x00000001ff0f7819 */ /* 0x000fe2000001160b */
[----:B------:R-:W-:Y:S01]  /*0350*/  IMAD R30, R30, 0x140, RZ ;  /* 0x000001401e1e7824 */ /* 0x000fe200078e02ff */
[----:B------:R-:W2:Y:S01]  /*0360*/  LDC.64 R22, c[0x0][0x390] ;  /* 0x0000e400ff167b82 */ /* 0x000ea20000000a00 */
[----:B------:R-:W-:Y:S02]  /*0370*/  IMAD R21, R7, 0x280, RZ ;  /* 0x0000028007157824 */ /* 0x000fe400078e02ff */
[----:B------:R-:W-:Y:S01]  /*0380*/  IMAD R19, R15, 0xa0000, RZ ;  /* 0x000a00000f137824 */ /* 0x000fe200078e02ff */
[----:B------:R-:W-:-:S05]  /*0390*/  LEA R50, R5, R30, 0x2 ;  /* 0x0000001e05327211 */ /* 0x000fca00078e10ff */
[----:B------:R-:W-:-:S03]  /*03a0*/  IMAD.WIDE.U32 R16, R14, 0xa0000, R50 ;  /* 0x000a00000e107825 */ /* 0x000fc600078e0032 */
[----:B------:R-:W-:Y:S02]  /*03b0*/  IADD3 R0, P1, PT, R21, R16, RZ ;  /* 0x0000001015007210 */ /* 0x000fe40007f3e0ff */
[----:B------:R-:W3:Y:S02]  /*03c0*/  LDC.64 R20, c[0x0][0x398] ;  /* 0x0000e600ff147b82 */ /* 0x000ee40000000a00 */
[----:B------:R-:W-:Y:S02]  /*03d0*/  IADD3.X R17, PT, PT, R17, R19, RZ, P1, !PT ;  /* 0x0000001311117210 */ /* 0x000fe40000ffe4ff */
[C---:B------:R-:W-:Y:S02]  /*03e0*/  SHF.L.U32 R16, R0.reuse, 0x1, RZ ;  /* 0x0000000100107819 */ /* 0x040fe400000006ff */
[----:B------:R-:W-:Y:S02]  /*03f0*/  SHF.L.U64.HI R17, R0, 0x1, R17 ;  /* 0x0000000100117819 */ /* 0x000fe40000010211 */
[----:B-1----:R-:W-:-:S04]  /*0400*/  IADD3 R32, P1, PT, R16, UR4, RZ ;  /* 0x0000000410207c10 */ /* 0x002fc8000ff3e0ff */
[----:B------:R-:W-:-:S05]  /*0410*/  IADD3.X R33, PT, PT, R17, UR5, RZ, P1, !PT ;  /* 0x0000000511217c10 */ /* 0x000fca0008ffe4ff */
[----:B------:R-:W4:Y:S04]  /*0420*/  LDG.E.64.CONSTANT R18, desc[UR8][R32.64] ;  /* 0x0000000820127981 */ /* 0x000f28000c1e9b00 */
[----:B------:R-:W4:Y:S04]  /*0430*/  LDG.E.64.CONSTANT R24, desc[UR8][R32.64+0x1400] ;  /* 0x0014000820187981 */ /* 0x000f28000c1e9b00 */
[----:B------:R-:W4:Y:S04]  /*0440*/  LDG.E.64.CONSTANT R26, desc[UR8][R32.64+0x2800] ;  /* 0x00280008201a7981 */ /* 0x000f28000c1e9b00 */
[----:B------:R1:W4:Y:S01]  /*0450*/  LDG.E.64.CONSTANT R28, desc[UR8][R32.64+0x3c00] ;  /* 0x003c0008201c7981 */ /* 0x000322000c1e9b00 */
[----:B--2---:R-:W-:-:S04]  /*0460*/  IMAD.WIDE.U32 R22, R50, 0x2, R22 ;  /* 0x0000000232167825 */ /* 0x004fc800078e0016 */
[----:B---3--:R-:W-:Y:S02]  /*0470*/  IMAD.WIDE.U32 R20, R50, 0x2, R20 ;  /* 0x0000000232147825 */ /* 0x008fe400078e0014 */
[----:B------:R-:W5:Y:S04]  /*0480*/  LDG.E.64.CONSTANT R22, desc[UR8][R22.64] ;  /* 0x0000000816167981 */ /* 0x000f68000c1e9b00 */
[----:B------:R-:W5:Y:S01]  /*0490*/  LDG.E.64.CONSTANT R20, desc[UR8][R20.64] ;  /* 0x0000000814147981 */ /* 0x000f62000c1e9b00 */
[----:B------:R-:W-:Y:S01]  /*04a0*/  ISETP.GT.U32.AND P1, PT, R4, 0x3f, PT ;  /* 0x0000003f0400780c */ /* 0x000fe20003f24070 */
[----:B------:R-:W-:Y:S01]  /*04b0*/  BSSY.RECONVERGENT B0, `(.L_x_642) ;  /* 0x0000068000007945 */ /* 0x000fe20003800200 */
[----:B------:R-:W-:-:S04]  /*04c0*/  SHF.L.U32 R47, R10, 0x4, RZ ;  /* 0x000000040a2f7819 */ /* 0x000fc800000006ff */
[----:B------:R-:W-:Y:S02]  /*04d0*/  LOP3.LUT R47, R47, 0x10, RZ, 0xc0, !PT ;  /* 0x000000102f2f7812 */ /* 0x000fe400078ec0ff */
[C---:B----4-:R-:W-:Y:S02]  /*04e0*/  PRMT R31, R18.reuse, 0x7632, R31 ;  /* 0x00007632121f7816 */ /* 0x050fe4000000001f */
[----:B------:R-:W-:Y:S02]  /*04f0*/  SHF.L.U32 R0, R18, 0x10, RZ ;  /* 0x0000001012007819 */ /* 0x000fe400000006ff */
[----:B------:R-:W-:Y:S02]  /*0500*/  SHF.L.U32 R18, R31, 0x10, RZ ;  /* 0x000000101f127819 */ /* 0x000fe400000006ff */
[C---:B------:R-:W-:Y:S01]  /*0510*/  PRMT R34, R19.reuse, 0x7632, R34 ;  /* 0x0000763213227816 */ /* 0x040fe20000000022 */
[----:B------:R-:W-:Y:S01]  /*0520*/  FADD.FTZ R31, RZ, R0 ;  /* 0x00000000ff1f7221 */ /* 0x000fe20000010000 */
[----:B-1----:R-:W-:Y:S01]  /*0530*/  FFMA.FTZ R33, R0, R0, RZ ;  /* 0x0000000000217223 */ /* 0x002fe200000100ff */
[----:B------:R-:W-:-:S02]  /*0540*/  SHF.L.U32 R19, R19, 0x10, RZ ;  /* 0x0000001013137819 */ /* 0x000fc400000006ff */
[----:B------:R-:W-:Y:S01]  /*0550*/  FADD.FTZ R32, R31, R18 ;  /* 0x000000121f207221 */ /* 0x000fe20000010000 */
[----:B------:R-:W-:Y:S01]  /*0560*/  FFMA.FTZ R36, R18, R18, R33 ;  /* 0x0000001212247223 */ /* 0x000fe20000010021 */
[----:B------:R-:W-:Y:S02]  /*0570*/  SHF.L.U32 R34, R34, 0x10, RZ ;  /* 0x0000001022227819 */ /* 0x000fe400000006ff */
[----:B------:R-:W-:Y:S01]  /*0580*/  FADD.FTZ R31, R32, R19 ;  /* 0x00000013201f7221 */ /* 0x000fe20000010000 */
[--C-:B------:R-:W-:Y:S01]  /*0590*/  FFMA.FTZ R33, R19, R19, R36.reuse ;  /* 0x0000001313217223 */ /* 0x100fe20000010024 */
        /* <DEDUP_REMOVED lines=23> */
[----:B------:R-:W-:Y:S01]  /*0710*/  CS2R R32, SRZ ;  /* 0x0000000000207805 */ /* 0x000fe2000001ff00 */
        /* <DEDUP_REMOVED lines=21> */
[----:B------:R1:W-:Y:S01]  /*0870*/  STS.64 [R8], R24 ;  /* 0x0000001808007388 */ /* 0x0003e20000000a00 */
[----:B------:R-:W-:Y:S06]  /*0880*/  BAR.SYNC.DEFER_BLOCKING 0x0 ;  /* 0x0000000000007b1d */ /* 0x000fec0000010000 */
[----:B------:R-:W-:Y:S05]  /*0890*/  @P1 BRA `(.L_x_643) ;  /* 0x0000000000a41947 */ /* 0x000fea0003800000 */
[----:B------:R-:W2:Y:S01]  /*08a0*/  S2R R27, SR_CgaCtaId ;  /* 0x00000000001b7919 */ /* 0x000ea20000008800 */
[----:B-1----:R-:W-:Y:S02]  /*08b0*/  LEA.HI R25, R4, R47, RZ, 0x1e ;  /* 0x0000002f04197211 */ /* 0x002fe400078ff0ff */
[----:B------:R-:W-:-:S03]  /*08c0*/  MOV R28, 0x400 ;  /* 0x00000400001c7802 */ /* 0x000fc60000000f00 */
[----:B------:R-:W-:Y:S01]  /*08d0*/  IMAD R24, R25, 0x14, -R30 ;  /* 0x0000001419187824 */ /* 0x000fe200078e0a1e */
[----:B------:R-:W-:-:S04]  /*08e0*/  SHF.L.U32 R30, R4, 0x3, RZ ;  /* 0x00000003041e7819 */ /* 0x000fc800000006ff */
[----:B------:R-:W-:Y:S02]  /*08f0*/  SHF.R.U32.HI R25, RZ, 0x2, R24 ;  /* 0x00000002ff197819 */ /* 0x000fe40000011618 */
[C---:B------:R-:W-:Y:S02]  /*0900*/  IADD3 R26, PT, PT, R24.reuse, 0x4, RZ ;  /* 0x00000004181a7810 */ /* 0x040fe40007ffe0ff */
[----:B------:R-:W-:Y:S02]  /*0910*/  IADD3 R29, PT, PT, R24, 0x8, RZ ;  /* 0x00000008181d7810 */ /* 0x000fe40007ffe0ff */
[----:B------:R-:W-:Y:S02]  /*0920*/  LOP3.LUT R30, R30, 0x18, RZ, 0xc0, !PT ;  /* 0x000000181e1e7812 */ /* 0x000fe400078ec0ff */
[----:B------:R-:W-:Y:S02]  /*0930*/  SHF.R.U32.HI R29, RZ, 0x2, R29 ;  /* 0x00000002ff1d7819 */ /* 0x000fe4000001161d */
[----:B------:R-:W-:-:S04]  /*0940*/  IADD3 R32, PT, PT, R24, 0x10, RZ ;  /* 0x0000001018207810 */ /* 0x000fc80007ffe0ff */
[----:B------:R-:W-:Y:S02]  /*0950*/  SHF.R.U32.HI R33, RZ, 0x2, R32 ;  /* 0x00000002ff217819 */ /* 0x000fe40000011620 */
[----:B--2---:R-:W-:Y:S02]  /*0960*/  LEA R28, R27, R28, 0x18 ;  /* 0x0000001c1b1c7211 */ /* 0x004fe400078ec0ff */
[----:B------:R-:W-:Y:S02]  /*0970*/  SHF.R.U32.HI R27, RZ, 0x2, R26 ;  /* 0x00000002ff1b7819 */ /* 0x000fe4000001161a */
[----:B------:R-:W-:Y:S01]  /*0980*/  IADD3 R26, PT, PT, R24, 0xc, RZ ;  /* 0x0000000c181a7810 */ /* 0x000fe20007ffe0ff */
[--C-:B------:R-:W-:Y:S02]  /*0990*/  IMAD R25, R25, 0x28, R28.reuse ;  /* 0x0000002819197824 */ /* 0x100fe400078e021c */
[----:B------:R-:W-:Y:S01]  /*09a0*/  IMAD R27, R27, 0x28, R28 ;  /* 0x000000281b1b7824 */ /* 0x000fe200078e021c */
[----:B------:R-:W-:Y:S01]  /*09b0*/  SHF.R.U32.HI R31, RZ, 0x2, R26 ;  /* 0x00000002ff1f7819 */ /* 0x000fe2000001161a */
[----:B------:R-:W-:-:S02]  /*09c0*/  IMAD.IADD R25, R25, 0x1, R30 ;  /* 0x0000000119197824 */ /* 0x000fc400078e021e */
[--C-:B------:R-:W-:Y:S01]  /*09d0*/  IMAD R29, R29, 0x28, R28.reuse ;  /* 0x000000281d1d7824 */ /* 0x100fe200078e021c */
[C---:B------:R-:W-:Y:S01]  /*09e0*/  IADD3 R27, PT, PT, R30.reuse, R27, RZ ;  /* 0x0000001b1e1b7210 */ /* 0x040fe20007ffe0ff */
[--C-:B------:R-:W-:Y:S02]  /*09f0*/  IMAD R31, R31, 0x28, R28.reuse ;  /* 0x000000281f1f7824 */ /* 0x100fe400078e021c */
[----:B------:R-:W1:Y:S01]  /*0a00*/  LDS.64 R24, [R25] ;  /* 0x0000000019187984 */ /* 0x000e620000000a00 */
[C---:B------:R-:W-:Y:S01]  /*0a10*/  IADD3 R29, PT, PT, R30.reuse, R29, RZ ;  /* 0x0000001d1e1d7210 */ /* 0x040fe20007ffe0ff */
[----:B------:R-:W-:Y:S01]  /*0a20*/  IMAD R33, R33, 0x28, R28 ;  /* 0x0000002821217824 */ /* 0x000fe200078e021c */
[C---:B------:R-:W-:Y:S01]  /*0a30*/  IADD3 R31, PT, PT, R30.reuse, R31, RZ ;  /* 0x0000001f1e1f7210 */ /* 0x040fe20007ffe0ff */
[----:B------:R-:W2:Y:S03]  /*0a40*/  LDS.64 R26, [R27] ;  /* 0x000000001b1a7984 */ /* 0x000ea60000000a00 */
[----:B------:R-:W-:Y:S01]  /*0a50*/  IADD3 R52, PT, PT, R30, R33, RZ ;  /* 0x000000211e347210 */ /* 0x000fe20007ffe0ff */
[----:B------:R-:W3:Y:S04]  /*0a60*/  LDS.64 R28, [R29] ;  /* 0x000000001d1c7984 */ /* 0x000ee80000000a00 */
[----:B------:R-:W4:Y:S04]  /*0a70*/  LDS.64 R30, [R31] ;  /* 0x000000001f1e7984 */ /* 0x000f280000000a00 */
[----:B------:R-:W0:Y:S01]  /*0a80*/  LDS.64 R32, [R52] ;  /* 0x0000000034207984 */ /* 0x000e220000000a00 */
[----:B-1----:R-:W-:Y:S01]  /*0a90*/  FADD.FTZ R53, RZ, R24 ;  /* 0x00000018ff357221 */ /* 0x002fe20000010000 */
[----:B------:R-:W-:-:S03]  /*0aa0*/  FADD.FTZ R24, RZ, R25 ;  /* 0x00000019ff187221 */ /* 0x000fc60000010000 */
[----:B--2---:R-:W-:Y:S01]  /*0ab0*/  FADD.FTZ R53, R53, R26 ;  /* 0x0000001a35357221 */ /* 0x004fe20000010000 */
[----:B------:R-:W-:-:S03]  /*0ac0*/  FADD.FTZ R24, R24, R27 ;  /* 0x0000001b18187221 */ /* 0x000fc60000010000 */
[----:B---3--:R-:W-:Y:S01]  /*0ad0*/  FADD.FTZ R53, R53, R28 ;  /* 0x0000001c35357221 */ /* 0x008fe20000010000 */
[----:B------:R-:W-:-:S03]  /*0ae0*/  FADD.FTZ R24, R24, R29 ;  /* 0x0000001d18187221 */ /* 0x000fc60000010000 */
[----:B----4-:R-:W-:Y:S01]  /*0af0*/  FADD.FTZ R53, R53, R30 ;  /* 0x0000001e35357221 */ /* 0x010fe20000010000 */
[----:B------:R-:W-:-:S03]  /*0b00*/  FADD.FTZ R24, R24, R31 ;  /* 0x0000001f18187221 */ /* 0x000fc60000010000 */
[----:B0-----:R-:W-:Y:S01]  /*0b10*/  FADD.FTZ R32, R53, R32 ;  /* 0x0000002035207221 */ /* 0x001fe20000010000 */
[----:B------:R-:W-:-:S07]  /*0b20*/  FADD.FTZ R33, R24, R33 ;  /* 0x0000002118217221 */ /* 0x000fce0000010000 */
.L_x_643:
[----:B------:R-:W-:Y:S05]  /*0b30*/  BSYNC.RECONVERGENT B0 ;  /* 0x0000000000007941 */ /* 0x000fea0003800200 */
.L_x_642:
[----:B-1----:R-:W1:Y:S01]  /*0b40*/  SHFL.BFLY PT, R25, R32, 0x2, 0x1f ;  /* 0x0c401f0020197f89 */ /* 0x002e6200000e0000 */
[C---:B------:R-:W-:Y:S02]  /*0b50*/  LOP3.LUT P2, RZ, R4.reuse, 0x3c3, RZ, 0xc0, !PT ;  /* 0x000003c304ff7812 */ /* 0x040fe4000784c0ff */
[C---:B------:R-:W-:Y:S01]  /*0b60*/  ISETP.NE.AND P3, PT, R4.reuse, RZ, PT ;  /* 0x000000ff0400720c */ /* 0x040fe20003f65270 */
[----:B------:R-:W2:Y:S01]  /*0b70*/  SHFL.BFLY PT, R24, R33, 0x2, 0x1f ;  /* 0x0c401f0021187f89 */ /* 0x000ea200000e0000 */
[----:B------:R-:W-:-:S09]  /*0b80*/  ISETP.GT.U32.AND P1, PT, R4, 0xff, PT ;  /* 0x000000ff0400780c */ /* 0x000fd20003f24070 */
[----:B------:R-:W3:Y:S01]  /*0b90*/  @!P2 LDC.64 R26, c[0x0][0x3b8] ;  /* 0x0000ee00ff1aab82 */ /* 0x000ee20000000a00 */
[----:B-1----:R-:W-:Y:S01]  /*0ba0*/  FADD.FTZ R28, R25, R32 ;  /* 0x00000020191c7221 */ /* 0x002fe20000010000 */
[----:B--2---:R-:W-:-:S04]  /*0bb0*/  FADD.FTZ R29, R24, R33 ;  /* 0x00000021181d7221 */ /* 0x004fc80000010000 */
[----:B------:R-:W1:Y:S01]  /*0bc0*/  SHFL.BFLY PT, R25, R28, 0x1, 0x1f ;  /* 0x0c201f001c197f89 */ /* 0x000e6200000e0000 */
[----:B0-----:R-:W-:Y:S01]  /*0bd0*/  @!P2 IMAD R24, R6, R9, UR6 ;  /* 0x000000060618ae24 */ /* 0x001fe2000f8e0209 */
[----:B------:R-:W-:Y:S02]  /*0be0*/  CS2R R32, SRZ ;  /* 0x0000000000207805 */ /* 0x000fe4000001ff00 */
[----:B------:R-:W0:Y:S02]  /*0bf0*/  SHFL.BFLY PT, R30, R29, 0x1, 0x1f ;  /* 0x0c201f001d1e7f89 */ /* 0x000e2400000e0000 */
[----:B------:R-:W-:-:S05]  /*0c00*/  @!P2 LEA R31, R24, R13, 0xb ;  /* 0x0000000d181fa211 */ /* 0x000fca00078e58ff */
[----:B---3--:R-:W-:-:S04]  /*0c10*/  @!P2 IMAD.WIDE.U32 R26, R31, 0x4, R26 ;  /* 0x000000041f1aa825 */ /* 0x008fc800078e001a */
[----:B-1----:R-:W-:Y:S01]  /*0c20*/  FADD.FTZ R24, R28, R25 ;  /* 0x000000191c187221 */ /* 0x002fe20000010000 */
[----:B0-----:R-:W-:-:S05]  /*0c30*/  FADD.FTZ R25, R29, R30 ;  /* 0x0000001e1d197221 */ /* 0x001fca0000010000 */
[----:B------:R0:W-:Y:S01]  /*0c40*/  @!P2 STG.E.64 desc[UR8][R26.64], R24 ;  /* 0x000000181a00a986 */ /* 0x0001e2000c101b08 */
[----:B------:R-:W-:Y:S06]  /*0c50*/  BAR.SYNC.DEFER_BLOCKING 0x0 ;  /* 0x0000000000007b1d */ /* 0x000fec0000010000 */
[----:B------:R-:W-:Y:S05]  /*0c60*/  @P3 BRA `(.L_x_644) ;  /* 0x0000000000283947 */ /* 0x000fea0003800000 */
[----:B------:R-:W-:Y:S06]  /*0c70*/  MEMBAR.ALL.GPU ;  /* 0x0000000000007992 */ /* 0x000fec000000a000 */
[----:B------:R-:W-:-:S00]  /*0c80*/  ERRBAR ;  /* 0x00000000000079ab */ /* 0x000fc00000000000 */
[----:B------:R-:W-:Y:S06]  /*0c90*/  CGAERRBAR ;  /* 0x00000000000075ab */ /* 0x000fec0000000000 */
[----:B0-----:R0:W5:Y:S02]  /*0ca0*/  ATOM.E.ADD.STRONG.GPU PT, R24, desc[UR8][R48.64], R12 ;  /* 0x8000000c3018798a */ /* 0x00116400081ef108 */
.L_x_645:
[----:B------:R-:W2:Y:S04]  /*0cb0*/  LD.E.STRONG.GPU R25, desc[UR8][R48.64] ;  /* 0x0000000830197980 */ /* 0x000ea8000c10f900 */
[----:B--2---:R-:W-:Y:S01]  /*0cc0*/  CCTL.IVALL ;  /* 0x00000000ff00798f */ /* 0x004fe20002000000 */
[----:B------:R-:W-:Y:S05]  /*0cd0*/  YIELD ;  /* 0x0000000000007946 */ /* 0x000fea0003800000 */
[----:B-----5:R-:W-:-:S04]  /*0ce0*/  LOP3.LUT R25, R25, R24, RZ, 0x3c, !PT ;  /* 0x0000001819197212 */ /* 0x020fc800078e3cff */
[----:B------:R-:W-:-:S13]  /*0cf0*/  ISETP.GT.AND P2, PT, R25, -0x1, PT ;  /* 0xffffffff1900780c */ /* 0x000fda0003f44270 */
[----:B------:R-:W-:Y:S05]  /*0d00*/  @P2 BRA `(.L_x_645) ;  /* 0xfffffffc00e82947 */ /* 0x000fea000383ffff */
.L_x_644:
[----:B------:R-:W-:Y:S05]  /*0d10*/  WARPSYNC.ALL ;  /* 0x0000000000007948 */ /* 0x000fea0003800000 */
[----:B------:R-:W-:Y:S06]  /*0d20*/  BAR.SYNC.DEFER_BLOCKING 0x0 ;  /* 0x0000000000007b1d */ /* 0x000fec0000010000 */
[----:B------:R-:W-:Y:S04]  /*0d30*/  BSSY.RECONVERGENT B0, `(.L_x_646) ;  /* 0x000001d000007945 */ /* 0x000fe80003800200 */
[----:B------:R-:W-:Y:S05]  /*0d40*/  @P1 BRA `(.L_x_647) ;  /* 0x00000000006c1947 */ /* 0x000fea0003800000 */
[----:B------:R-:W1:Y:S01]  /*0d50*/  LDC.64 R30, c[0x0][0x3b8] ;  /* 0x0000ee00ff1e7b82 */ /* 0x000e620000000a00 */
[----:B0-----:R-:W-:Y:S01]  /*0d60*/  SHF.L.U32 R24, R4, 0x2, RZ ;  /* 0x0000000204187819 */ /* 0x001fe200000006ff */
[----:B------:R-:W-:Y:S01]  /*0d70*/  IMAD R27, R6, R9, UR6 ;  /* 0x00000006061b7e24 */ /* 0x000fe2000f8e0209 */
[----:B------:R-:W-:Y:S02]  /*0d80*/  LOP3.LUT R25, R4, 0xf, RZ, 0xc0, !PT ;  /* 0x0000000f04197812 */ /* 0x000fe400078ec0ff */
        /* <DEDUP_REMOVED lines=22> */
[----:B------:R-:W-:-:S07]  /*0ef0*/  FADD.FTZ R32, R31, R32 ;  /* 0x000000201f207221 */ /* 0x000fce0000010000 */
.L_x_647:
[----:B------:R-:W-:Y:S05]  /*0f00*/  BSYNC.RECONVERGENT B0 ;  /* 0x0000000000007941 */ /* 0x000fea0003800200 */
.L_x_646:
        /* <DEDUP_REMOVED lines=29> */
.L_x_649:
[----:B------:R-:W-:Y:S05]  /*10e0*/  BSYNC.RECONVERGENT B0 ;  /* 0x0000000000007941 */ /* 0x000fea0003800200 */
.L_x_648:
[----:B------:R-:W-:Y:S01]  /*10f0*/  BAR.SYNC.DEFER_BLOCKING 0x0 ;  /* 0x0000000000007b1d */ /* 0x000fe20000010000 */
[----:B------:R-:W-:Y:S02]  /*1100*/  IADD3 R10, P1, PT, R10, 0x5, RZ ;  /* 0x000000050a0a7810 */ /* 0x000fe40007f3e0ff */
[----:B-----5:R-:W-:Y:S02]  /*1110*/  PRMT R28, R22, 0x7632, R28 ;  /* 0x00007632161c7816 */ /* 0x020fe4000000001c */
[----:B------:R-:W-:Y:S01]  /*1120*/  IADD3.X R11, PT, PT, RZ, R11, RZ, P1, !PT ;  /* 0x0000000bff0b7210 */ /* 0x000fe20000ffe4ff */
[----:B------:R-:W-:Y:S01]  /*1130*/  BSSY.RECONVERGENT B0, `(.L_x_650) ;  /* 0x0000013000007945 */ /* 0x000fe20003800200 */
[----:B0-----:R-:W-:Y:S02]  /*1140*/  PRMT R26, R23, 0x7632, R26 ;  /* 0x00007632171a7816 */ /* 0x001fe4000000001a */
[----:B------:R-:W-:Y:S02]  /*1150*/  PRMT R29, R20, 0x7632, R29 ;  /* 0x00007632141d7816 */ /* 0x000fe4000000001d */
[----:B------:R-:W-:Y:S01]  /*1160*/  PRMT R27, R21, 0x7632, R27 ;  /* 0x00007632151b7816 */ /* 0x000fe2000000001b */
[----:B------:R-:W-:Y:S06]  /*1170*/  @P0 BRA `(.L_x_651) ;  /* 0x0000000000380947 */ /* 0x000fec0003800000 */
[----:B------:R-:W0:Y:S01]  /*1180*/  S2UR UR5, SR_CgaCtaId ;  /* 0x00000000000579c3 */ /* 0x000e220000008800 */
[----:B------:R-:W-:Y:S01]  /*1190*/  UMOV UR4, 0x400 ;  /* 0x0000040000047882 */ /* 0x000fe20000000000 */
[----:B------:R-:W-:Y:S01]  /*11a0*/  IADD3 R30, PT, PT, R47, R4, RZ ;  /* 0x000000042f1e7210 */ /* 0x000fe20007ffe0ff */
[----:B------:R-:W-:-:S03]  /*11b0*/  UIADD3 UR4, UPT, UPT, UR4, 0xc80, URZ ;  /* 0x00000c8004047890 */ /* 0x000fc6000fffe0ff */
[----:B------:R-:W-:-:S04]  /*11c0*/  SHF.L.U32 R31, R30, 0x1, RZ ;  /* 0x000000011e1f7819 */ /* 0x000fc800000006ff */
[----:B------:R-:W-:-:S04]  /*11d0*/  LEA R31, P1, R14, R31, 0x6 ;  /* 0x0000001f0e1f7211 */ /* 0x000fc800078230ff */
[----:B------:R-:W-:Y:S01]  /*11e0*/  LEA.HI.X R30, R14, RZ, R15, 0x6, P1 ;  /* 0x000000ff0e1e7211 */ /* 0x000fe200008f340f */
[----:B0-----:R-:W-:-:S06]  /*11f0*/  ULEA UR4, UR5, UR4, 0x18 ;  /* 0x0000000405047291 */ /* 0x001fcc000f8ec0ff */
[----:B------:R-:W-:-:S05]  /*1200*/  LEA R24, R4, UR4, 0x3 ;  /* 0x0000000404187c11 */ /* 0x000fca000f8e18ff */
[----:B------:R-:W0:Y:S01]  /*1210*/  LDCU.64 UR4, c[0x0][0x3b0] ;  /* 0x00007600ff0477ac */ /* 0x000e220008000a00 */
[----:B------:R-:W1:Y:S01]  /*1220*/  LDS.64 R24, [R24] ;  /* 0x0000000018187984 */ /* 0x000e620000000a00 */
[----:B0-----:R-:W-:-:S04]  /*1230*/  LEA R14, P1, R31, UR4, 0x2 ;  /* 0x000000041f0e7c11 */ /* 0x001fc8000f8210ff */
[----:B------:R-:W-:-:S05]  /*1240*/  LEA.HI.X R15, R31, UR5, R30, 0x2, P1 ;  /* 0x000000051f0f7c11 */ /* 0x000fca00088f141e */
[----:B-1----:R0:W-:Y:S04]  /*1250*/  STG.E.64 desc[UR8][R14.64], R24 ;  /* 0x000000180e007986 */ /* 0x0021e8000c101b08 */
.L_x_651:
[----:B------:R-:W-:Y:S05]  /*1260*/  BSYNC.RECONVERGENT B0 ;  /* 0x0000000000007941 */ /* 0x000fea0003800200 */
.L_x_650:
[----:B------:R-:W1:Y:S01]  /*1270*/  S2UR UR5, SR_CgaCtaId ;  /* 0x00000000000579c3 */ /* 0x000e620000008800 */
[----:B------:R-:W-:Y:S01]  /*1280*/  UMOV UR4, 0x400 ;  /* 0x0000040000047882 */ /* 0x000fe20000000000 */
[----:B------:R-:W-:Y:S01]  /*1290*/  IMAD.HI.U32 R50, R50, -0x33333333, RZ ;  /* 0xcccccccd32327827 */ /* 0x000fe200078e00ff */
[----:B------:R-:W-:Y:S01]  /*12a0*/  UIADD3 UR4, UPT, UPT, UR4, 0xc80, URZ ;  /* 0x00000c8004047890 */ /* 0x000fe2000fffe0ff */
[----:B0-----:R-:W-:Y:S02]  /*12b0*/  SHF.L.U32 R25, R28, 0x10, RZ ;  /* 0x000000101c197819 */ /* 0x001fe400000006ff */
[----:B------:R-:W-:Y:S02]  /*12c0*/  SHF.L.U32 R28, R29, 0x10, RZ ;  /* 0x000000101d1c7819 */ /* 0x000fe400000006ff */
[----:B------:R-:W-:Y:S02]  /*12d0*/  LEA.HI R50, R50, -R47, RZ, 0x1c ;  /* 0x8000002f32327211 */ /* 0x000fe400078fe0ff */
[----:B------:R-:W-:-:S02]  /*12e0*/  SHF.L.U32 R31, R21, 0x10, RZ ;  /* 0x00000010151f7819 */ /* 0x000fc400000006ff */
[----:B------:R-:W-:Y:S02]  /*12f0*/  SHF.L.U32 R22, R22, 0x10, RZ ;  /* 0x0000001016167819 */ /* 0x000fe400000006ff */
[----:B------:R-:W-:Y:S02]  /*1300*/  SHF.L.U32 R29, R23, 0x10, RZ ;  /* 0x00000010171d7819 */ /* 0x000fe400000006ff */
[----:B------:R-:W-:Y:S02]  /*1310*/  SHF.L.U32 R27, R27, 0x10, RZ ;  /* 0x000000101b1b7819 */ /* 0x000fe400000006ff */
[----:B------:R-:W-:Y:S01]  /*1320*/  LOP3.LUT R9, R9, 0x1, RZ, 0x3c, !PT ;  /* 0x0000000109097812 */ /* 0x000fe200078e3cff */
[----:B-1----:R-:W-:-:S06]  /*1330*/  ULEA UR4, UR5, UR4, 0x18 ;  /* 0x0000000405047291 */ /* 0x002fcc000f8ec0ff */
[----:B------:R-:W-:-:S05]  /*1340*/  LEA R14, R50, UR4, 0x3 ;  /* 0x00000004320e7c11 */ /* 0x000fca000f8e18ff */
[----:B------:R-:W0:Y:S01]  /*1350*/  LDCU UR4, c[0x0][0x3a0] ;  /* 0x00007400ff0477ac */ /* 0x000e220008000800 */
[----:B------:R-:W0:Y:S02]  /*1360*/  LDS.64 R14, [R14] ;  /* 0x000000000e0e7984 */ /* 0x000e240000000a00 */
[----:B0-----:R-:W-:Y:S01]  /*1370*/  FADD.FTZ R15, R15, UR4 ;  /* 0x000000040f0f7e21 */ /* 0x001fe20008010000 */
[----:B------:R-:W0:Y:S01]  /*1380*/  LDCU.64 UR4, c[0x0][0x380] ;  /* 0x00007000ff0477ac */ /* 0x000e220008000a00 */
[--C-:B------:R-:W-:Y:S01]  /*1390*/  FADD.FTZ R18, R18, -R14.reuse ;  /* 0x8000000e12127221 */ /* 0x100fe20000010000 */
[--C-:B------:R-:W-:Y:S01]  /*13a0*/  FADD.FTZ R36, R36, -R14.reuse ;  /* 0x8000000e24247221 */ /* 0x100fe20000010000 */
[--C-:B------:R-:W-:Y:S01]  /*13b0*/  FADD.FTZ R50, R39, -R14.reuse ;  /* 0x8000000e27327221 */ /* 0x100fe20000010000 */
[--C-:B------:R-:W-:Y:S01]  /*13c0*/  FADD.FTZ R43, R43, -R14.reuse ;  /* 0x8000000e2b2b7221 */ /* 0x100fe20000010000 */
[----:B------:R-:W1:Y:S01]  /*13d0*/  MUFU.RSQ R15, R15 ;  /* 0x0000000f000f7308 */ /* 0x000e620000001400 */
        /* <DEDUP_REMOVED lines=13> */
[----:B0-----:R-:W-:Y:S01]  /*14b0*/  IADD3 R16, P1, PT, R16, UR4, RZ ;  /* 0x0000000410107c10 */ /* 0x001fe2000ff3e0ff */
[C---:B-1----:R-:W-:Y:S01]  /*14c0*/  FMUL.FTZ R18, R15.reuse, R18 ;  /* 0x000000120f127220 */ /* 0x042fe20000410000 */
[C---:B------:R-:W-:Y:S01]  /*14d0*/  FMUL.FTZ R36, R15.reuse, R36 ;  /* 0x000000240f247220 */ /* 0x040fe20000410000 */
[C---:B------:R-:W-:Y:S01]  /*14e0*/  FMUL.FTZ R50, R15.reuse, R50 ;  /* 0x000000320f327220 */ /* 0x040fe20000410000 */
[C---:B------:R-:W-:Y:S01]  /*14f0*/  FMUL.FTZ R43, R15.reuse, R43 ;  /* 0x0000002b0f2b7220 */ /* 0x040fe20000410000 */
[--C-:B------:R-:W-:Y:S01]  /*1500*/  FFMA.FTZ R21, R18, R25, R28.reuse ;  /* 0x0000001912157223 */ /* 0x100fe2000001001c */
[----:B------:R-:W-:Y:S01]  /*1510*/  FMUL.FTZ R0, R15, R0 ;  /* 0x000000000f007220 */ /* 0x000fe20000410000 */
[C-C-:B------:R-:W-:Y:S01]  /*1520*/  FFMA.FTZ R36, R25.reuse, R36, R28.reuse ;  /* 0x0000002419247223 */ /* 0x140fe2000001001c */
[C-C-:B------:R-:W-:Y:S01]  /*1530*/  FFMA.FTZ R23, R25.reuse, R50, R28.reuse ;  /* 0x0000003219177223 */ /* 0x140fe2000001001c */
[----:B------:R-:W-:Y:S01]  /*1540*/  FFMA.FTZ R18, R25, R43, R28 ;  /* 0x0000002b19127223 */ /* 0x000fe2000001001c */
[C---:B------:R-:W-:Y:S01]  /*1550*/  FMUL.FTZ R24, R15.reuse, R24 ;  /* 0x000000180f187220 */ /* 0x040fe20000410000 */
[C---:B------:R-:W-:Y:S01]  /*1560*/  FMUL.FTZ R30, R15.reuse, R30 ;  /* 0x0000001e0f1e7220 */ /* 0x040fe20000410000 */
[C---:B------:R-:W-:Y:S01]  /*1570*/  FMUL.FTZ R38, R15.reuse, R38 ;  /* 0x000000260f267220 */ /* 0x040fe20000410000 */
[C---:B------:R-:W-:Y:S01]  /*1580*/  FMUL.FTZ R40, R15.reuse, R40 ;  /* 0x000000280f287220 */ /* 0x040fe20000410000 */
[C---:B------:R-:W-:Y:S01]  /*1590*/  FMUL.FTZ R42, R15.reuse, R42 ;  /* 0x0000002a0f2a7220 */ /* 0x040fe20000410000 */
[C---:B------:R-:W-:Y:S01]  /*15a0*/  FMUL.FTZ R46, R15.reuse, R46 ;  /* 0x0000002e0f2e7220 */ /* 0x040fe20000410000 */
[----:B------:R-:W-:Y:S01]  /*15b0*/  SHF.L.U32 R25, R26, 0x10, RZ ;  /* 0x000000101a197819 */ /* 0x000fe200000006ff */
[C---:B------:R-:W-:Y:S01]  /*15c0*/  FMUL.FTZ R34, R15.reuse, R34 ;  /* 0x000000220f227220 */ /* 0x040fe20000410000 */
[C---:B------:R-:W-:Y:S01]  /*15d0*/  FMUL.FTZ R32, R15.reuse, R32 ;  /* 0x000000200f207220 */ /* 0x040fe20000410000 */
[C---:B------:R-:W-:Y:S01]  /*15e0*/  FMUL.FTZ R52, R15.reuse, R52 ;  /* 0x000000340f347220 */ /* 0x040fe20000410000 */
[C---:B------:R-:W-:Y:S01]  /*15f0*/  FMUL.FTZ R44, R15.reuse, R44 ;  /* 0x0000002c0f2c7220 */ /* 0x040fe20000410000 */
[----:B------:R-:W-:Y:S01]  /*1600*/  FMUL.FTZ R14, R15, R14 ;  /* 0x0000000e0f0e7220 */ /* 0x000fe20000410000 */
[--C-:B------:R-:W-:Y:S01]  /*1610*/  FFMA.FTZ R20, R0, R22, R19.reuse ;  /* 0x0000001600147223 */ /* 0x100fe20000010013 */
[C-C-:B------:R-:W-:Y:S01]  /*1620*/  FFMA.FTZ R15, R22.reuse, R30, R19.reuse ;  /* 0x0000001e160f7223 */ /* 0x140fe20000010013 */
[----:B------:R-:W-:Y:S01]  /*1630*/  FFMA.FTZ R0, R22, R40, R19 ;  /* 0x0000002816007223 */ /* 0x000fe20000010013 */
[--C-:B------:R-:W-:Y:S01]  /*1640*/  FFMA.FTZ R24, R24, R29, R31.reuse ;  /* 0x0000001d18187223 */ /* 0x100fe2000001001f */
[C-C-:B------:R-:W-:Y:S01]  /*1650*/  FFMA.FTZ R37, R29.reuse, R38, R31.reuse ;  /* 0x000000261d257223 */ /* 0x140fe2000001001f */
[C-C-:B------:R-:W-:Y:S01]  /*1660*/  FFMA.FTZ R42, R29.reuse, R42, R31.reuse ;  /* 0x0000002a1d2a7223 */ /* 0x140fe2000001001f */
[----:B------:R-:W-:Y:S01]  /*1670*/  FFMA.FTZ R46, R29, R46, R31 ;  /* 0x0000002e1d2e7223 */ /* 0x000fe2000001001f */
[----:B------:R-:W-:Y:S01]  /*1680*/  FFMA.FTZ R19, R22, R44, R19 ;  /* 0x0000002c16137223 */ /* 0x000fe20000010013 */
[--C-:B------:R-:W-:Y:S01]  /*1690*/  FFMA.FTZ R29, R34, R25, R27.reuse ;  /* 0x00000019221d7223 */ /* 0x100fe2000001001b */
[C-C-:B------:R-:W-:Y:S01]  /*16a0*/  FFMA.FTZ R32, R25.reuse, R32, R27.reuse ;  /* 0x0000002019207223 */ /* 0x140fe2000001001b */
[C-C-:B------:R-:W-:Y:S01]  /*16b0*/  FFMA.FTZ R31, R25.reuse, R52, R27.reuse ;  /* 0x00000034191f7223 */ /* 0x140fe2000001001b */
[----:B------:R-:W-:Y:S01]  /*16c0*/  FFMA.FTZ R25, R25, R14, R27 ;  /* 0x0000000e19197223 */ /* 0x000fe2000001001b */
        /* <DEDUP_REMOVED lines=10> */
[----:B------:R-:W-:Y:S02]  /*1770*/  F2FP.BF16.F32.PACK_AB R19, R25, R46 ;  /* 0x0000002e1913723e */ /* 0x000fe400000010ff */
[----:B------:R-:W-:Y:S01]  /*1780*/  ISETP.GE.U32.AND P1, PT, R10, R2, PT ;  /* 0x000000020a00720c */ /* 0x000fe20003f26070 */
[----:B------:R1:W-:Y:S03]  /*1790*/  STG.E.64 desc[UR8][R16.64+0x2800], R30 ;  /* 0x0028001e10007986 */ /* 0x0003e6000c101b08 */
[----:B------:R-:W-:Y:S01]  /*17a0*/  ISETP.GE.AND.EX P1, PT, R11, R3, PT, P1 ;  /* 0x000000030b00720c */ /* 0x000fe20003f26310 */
[----:B------:R1:W-:-:S12]  /*17b0*/  STG.E.64 desc[UR8][R16.64+0x3c00], R18 ;  /* 0x003c001210007986 */ /* 0x0003d8000c101b08 */
[----:B------:R-:W-:Y:S05]  /*17c0*/  @!P1 BRA `(.L_x_652) ;  /* 0xffffffe800cc9947 */ /* 0x000fea000383ffff */
[----:B------:R-:W-:Y:S05]  /*17d0*/  EXIT ;  /* 0x000000000000794d */ /* 0x000fea0003800000 */
.L_x_653:
        /* <DEDUP_REMOVED lines=10> */
.L_x_1604:


//--------------------- .text._ZN13group_norm_v214gn_cuda_kernelI13__nv_bfloat16Li320ELi1ELi32ELi20ELi1024ELb0ELi32ELi320ELi320ELi4ELb1ELi4ELb0ELb0ENS_16CompileConditionILi1000EEEEEvPT_PKS4_S7_S7_flPfS8_Pj --------------------------
	.section	.text._ZN13group_norm_v214gn_cuda_kernelI13__nv_bfloat16Li320ELi1ELi32ELi20ELi1024ELb0ELi32ELi320ELi320ELi4ELb1ELi4ELb0ELb0ENS_16CompileConditionILi1000EEEEEvPT_PKS4_S7_S7_flPfS8_Pj,"ax",@progbits
	.align	128
        .global         _ZN13group_norm_v214gn_cuda_kernelI13__nv_bfloat16Li320ELi1ELi32ELi20ELi1024ELb0ELi32ELi320ELi320ELi4ELb1ELi4ELb0ELb0ENS_16CompileConditionILi1000EEEEEvPT_PKS4_S7_S7_flPfS8_Pj
        .type           _ZN13group_norm_v214gn_cuda_kernelI13__nv_bfloat16Li320ELi1ELi32ELi20ELi1024ELb0ELi32ELi320ELi320ELi4ELb1ELi4ELb0ELb0ENS_16CompileConditionILi1000EEEEEvPT_PKS4_S7_S7_flPfS8_Pj,@function
        .size           _ZN13group_norm_v214gn_cuda_kernelI13__nv_bfloat16Li320ELi1ELi32ELi20ELi1024ELb0ELi32ELi320ELi320ELi4ELb1ELi4ELb0ELb0ENS_16CompileConditionILi1000EEEEEvPT_PKS4_S7_S7_flPfS8_Pj,(.L_x_1605 - _ZN13group_norm_v214gn_cuda_kernelI13__nv_bfloat16Li320ELi1ELi32ELi20ELi1024ELb0ELi32ELi320ELi320ELi4ELb1ELi4ELb0ELb0ENS_16CompileConditionILi1000EEEEEvPT_PKS4_S7_S7_flPfS8_Pj)
        .other          _ZN13group_norm_v214gn_cuda_kernelI13__nv_bfloat16Li320ELi1ELi32ELi20ELi1024ELb0ELi32ELi320ELi320ELi4ELb1ELi4ELb0ELb0ENS_16CompileConditionILi1000EEEEEvPT_PKS4_S7_S7_flPfS8_Pj,@"STO_CUDA_ENTRY STV_DEFAULT"
_ZN13group_norm_v214gn_cuda_kernelI13__nv_bfloat16Li320ELi1ELi32ELi20ELi1024ELb0ELi32ELi320ELi320ELi4ELb1ELi4ELb0ELb0ENS_16CompileConditionILi1000EEEEEvPT_PKS4_S7_S7_flPfS8_Pj:
.text._ZN13group_norm_v214gn_cuda_kernelI13__nv_bfloat16Li320ELi1ELi32ELi20ELi1024ELb0ELi32ELi320ELi320ELi4ELb1ELi4ELb0ELb0ENS_16CompileConditionILi1000EEEEEvPT_PKS4_S7_S7_flPfS8_Pj:
        /* <DEDUP_REMOVED lines=53> */
[----:B------:R-:W-:Y:S02]  /*0350*/  SHF.R.U32.HI R9, RZ, 0x2, R9 ;  /* 0x00000002ff097819 */ /* 0x000fe40000011609 */
[----:B------:R-:W-:Y:S02]  /*0360*/  LOP3.LUT R5, R2, 0xffff, RZ, 0xc0, !PT ;  /* 0x0000ffff02057812 */ /* 0x000fe400078ec0ff */
[----:B------:R-:W-:Y:S01]  /*0370*/  LOP3.LUT R4, R4, 0x3e0, RZ, 0xc0, !PT ;  /* 0x000003e004047812 */ /* 0x000fe200078ec0ff */
[--C-:B------:R-:W-:Y:S01]  /*0380*/  IMAD R10, R9, 0x28, R16.reuse ;  /* 0x00000028090a7824 */ /* 0x100fe200078e0210 */
[C---:B------:R-:W-:Y:S01]  /*0390*/  LEA R24, R5.reuse, R0, 0x2 ;  /* 0x0000000005187211 */ /* 0x040fe200078e10ff */
[----:B------:R-:W-:Y:S01]  /*03a0*/  IMAD R2, R5, 0x28, R16 ;  /* 0x0000002805027824 */ /* 0x000fe200078e0210 */
[C---:B------:R-:W-:Y:S02]  /*03b0*/  IADD3 R22, PT, PT, R21.reuse, R4, RZ ;  /* 0x0000000415167210 */ /* 0x040fe40007ffe0ff */
[----:B------:R-:W-:Y:S01]  /*03c0*/  IADD3 R28, PT, PT, R6, R23, RZ ;  /* 0x00000017061c7210 */ /* 0x000fe20007ffe0ff */
[----:B-1----:R-:W-:Y:S01]  /*03d0*/  IMAD.WIDE.U32 R82, R24, 0x2, R82 ;  /* 0x0000000218527825 */ /* 0x002fe200078e0052 */
[----:B------:R-:W-:-:S02]  /*03e0*/  LEA R21, R21, R2, 0x3 ;  /* 0x0000000215157211 */ /* 0x000fc400078e18ff */
[C---:B------:R-:W-:Y:S01]  /*03f0*/  LOP3.LUT R2, R24.reuse, 0xffff, RZ, 0xc0, !PT ;  /* 0x0000ffff18027812 */ /* 0x040fe200078ec0ff */
[----:B0-----:R-:W-:Y:S01]  /*0400*/  IMAD.WIDE.U32 R80, R24, 0x2, R80 ;  /* 0x0000000218507825 */ /* 0x001fe200078e0050 */
[C---:B------:R-:W-:Y:S02]  /*0410*/  IADD3 R27, PT, PT, R23.reuse, R8, RZ ;  /* 0x00000008171b7210 */ /* 0x040fe40007ffe0ff */
[C---:B------:R-:W-:Y:S01]  /*0420*/  IADD3 R26, PT, PT, R23.reuse, R26, RZ ;  /* 0x0000001a171a7210 */ /* 0x040fe20007ffe0ff */
[----:B------:R-:W-:Y:S01]  /*0430*/  IMAD R2, R2, 0xccd, RZ ;  /* 0x00000ccd02027824 */ /* 0x000fe200078e02ff */
[C---:B------:R-:W-:Y:S02]  /*0440*/  IADD3 R25, PT, PT, R23.reuse, R10, RZ ;  /* 0x0000000a17197210 */ /* 0x040fe40007ffe0ff */
[----:B------:R-:W-:Y:S01]  /*0450*/  IADD3 R23, PT, PT, R23, R14, RZ ;  /* 0x0000000e17177210 */ /* 0x000fe20007ffe0ff */
[----:B------:R-:W-:Y:S01]  /*0460*/  HFMA2 R14, -RZ, RZ, 0, 5.9604644775390625e-08 ;  /* 0x00000001ff0e7431 */ /* 0x000fe200000001ff */
[----:B------:R-:W-:-:S02]  /*0470*/  LOP3.LUT P0, RZ, R11, 0x1f, RZ, 0xc0, !PT ;  /* 0x0000001f0bff7812 */ /* 0x000fc4000780c0ff */
[----:B------:R-:W-:Y:S02]  /*0480*/  SHF.L.U32 R0, R11, 0x1, RZ ;  /* 0x000000010b007819 */ /* 0x000fe400000006ff */
[----:B------:R-:W-:Y:S02]  /*0490*/  ISETP.EQ.OR.EX P0, PT, R13, RZ, P0, P1 ;  /* 0x000000ff0d00720c */ /* 0x000fe40000702710 */
[----:B------:R-:W-:Y:S02]  /*04a0*/  ISETP.NE.AND P1, PT, R11, RZ, PT ;  /* 0x000000ff0b00720c */ /* 0x000fe40003f25270 */
[----:B------:R-:W-:Y:S02]  /*04b0*/  SHF.L.U32 R12, R30, 0x1, RZ ;  /* 0x000000011e0c7819 */ /* 0x000fe400000006ff */
[----:B------:R-:W-:Y:S02]  /*04c0*/  LOP3.LUT R5, R0, 0x3e, RZ, 0xc0, !PT ;  /* 0x0000003e00057812 */ /* 0x000fe400078ec0ff */
[----:B------:R-:W-:-:S02]  /*04d0*/  LEA.HI R4, R2, -R3, RZ, 0x10 ;  /* 0x8000000302047211 */ /* 0x000fc400078f80ff */
[----:B------:R-:W-:Y:S02]  /*04e0*/  IADD3 R8, PT, PT, R3, R30, RZ ;  /* 0x0000001e03087210 */ /* 0x000fe40007ffe0ff */
[----:B------:R-:W-:Y:S02]  /*04f0*/  LOP3.LUT R16, R30, 0xf, RZ, 0xc0, !PT ;  /* 0x0000000f1e107812 */ /* 0x000fe400078ec0ff */
[----:B------:R-:W-:Y:S02]  /*0500*/  SEL R14, R14, 0x7fffffe1, P1 ;  /* 0x7fffffe10e0e7807 */ /* 0x000fe40000800000 */
[----:B------:R-:W-:Y:S02]  /*0510*/  LOP3.LUT R12, R12, 0x1e0, RZ, 0xc0, !PT ;  /* 0x000001e00c0c7812 */ /* 0x000fe400078ec0ff */
[C---:B------:R-:W-:Y:S02]  /*0520*/  ISETP.GT.U32.OR P0, PT, R30.reuse, 0xf, P0 ;  /* 0x0000000f1e00780c */ /* 0x040fe40000704470 */
[----:B------:R-:W-:-:S02]  /*0530*/  LEA R10, R30, R5, 0x4 ;  /* 0x000000051e0a7211 */ /* 0x000fc400078e20ff */
[----:B------:R-:W-:Y:S02]  /*0540*/  SHF.L.U32 R8, R8, 0x1, RZ ;  /* 0x0000000108087819 */ /* 0x000fe400000006ff */
[----:B------:R-:W-:Y:S02]  /*0550*/  LEA.HI R6, R30, UR4, RZ, 0x1f ;  /* 0x000000041e067c11 */ /* 0x000fe4000f8ff8ff */
[----:B---3--:R-:W-:-:S07]  /*0560*/  LEA R4, R4, UR4, 0x3 ;  /* 0x0000000404047c11 */ /* 0x008fce000f8e18ff */
.L_x_658:
[----:B------:R-:W0:Y:S01]  /*0570*/  LDCU.64 UR10, c[0x0][0x388] ;  /* 0x00007100ff0a77ac */ /* 0x000e220008000a00 */
[----:B-1----:R-:W-:Y:S01]  /*0580*/  MOV R2, R24 ;  /* 0x0000001800027202 */ /* 0x002fe20000000f00 */
[----:B------:R-:W-:Y:S01]  /*0590*/  IMAD R7, R22, 0x280, RZ ;  /* 0x0000028016077824 */ /* 0x000fe200078e02ff */
[----:B------:R-:W-:Y:S01]  /*05a0*/  MOV R3, RZ ;  /* 0x000000ff00037202 */ /* 0x000fe20000000f00 */
[----:B------:R-:W-:Y:S01]  /*05b0*/  IMAD R5, R19, 0xa0000, RZ ;  /* 0x000a000013057824 */ /* 0x000fe200078e02ff */
[----:B------:R-:W5:Y:S01]  /*05c0*/  LDG.E.64.CONSTANT R32, desc[UR6][R82.64] ;  /* 0x0000000652207981 */ /* 0x000f62000c1e9b00 */
[----:B------:R-:W-:-:S03]  /*05d0*/  IMAD.WIDE.U32 R2, R20, 0xa0000, R2 ;  /* 0x000a000014027825 */ /* 0x000fc600078e0002 */
[----:B------:R-:W5:Y:S01]  /*05e0*/  LDG.E.64.CONSTANT R34, desc[UR6][R80.64] ;  /* 0x0000000650227981 */ /* 0x000f62000c1e9b00 */
        /* <DEDUP_REMOVED lines=9> */
[----:B------:R-:W4:Y:S04]  /*0680*/  LDG.E.64.CONSTANT R38, desc[UR6][R52.64+0x3c00] ;  /* 0x003c000634267981 */ /* 0x000f28000c1e9b00 */
[----:B------:R-:W4:Y:S04]  /*0690*/  LDG.E.64.CONSTANT R40, desc[UR6][R52.64+0x5000] ;  /* 0x0050000634287981 */ /* 0x000f28000c1e9b00 */
[----:B------:R-:W4:Y:S04]  /*06a0*/  LDG.E.64.CONSTANT R42, desc[UR6][R52.64+0x6400] ;  /* 0x00640006342a7981 */ /* 0x000f28000c1e9b00 */
[----:B------:R-:W4:Y:S04]  /*06b0*/  LDG.E.64.CONSTANT R44, desc[UR6][R52.64+0x7800] ;  /* 0x00780006342c7981 */ /* 0x000f28000c1e9b00 */
[----:B------:R0:W4:Y:S01]  /*06c0*/  LDG.E.64.CONSTANT R46, desc[UR6][R52.64+0x8c00] ;  /* 0x008c0006342e7981 */ /* 0x000122000c1e9b00 */
        /* <DEDUP_REMOVED lines=35> */
[----:B0-----:R-:W-:-:S02]  /*0900*/  PRMT R53, R37, 0x7632, R53 ;  /* 0x0000763225357816 */ /* 0x001fc40000000035 */
        /* <DEDUP_REMOVED lines=75> */
[----:B------:R-:W-:-:S03]  /*0dc0*/  FFMA.FTZ R39, R64, R64, R39 ;  /* 0x0000004040277223 */ /* 0x000fc60000010027 */
[----:B------:R-:W-:Y:S01]  /*0dd0*/  FADD.FTZ R46, R37, R62 ;  /* 0x0000003e252e7221 */ /* 0x000fe20000010000 */
[----:B------:R-:W-:-:S05]  /*0de0*/  FFMA.FTZ R47, R62, R62, R39 ;  /* 0x0000003e3e2f7223 */ /* 0x000fca0000010027 */
[----:B------:R-:W-:Y:S01]  /*0df0*/  STS.64 [R21], R46 ;  /* 0x0000002e15007388 */ /* 0x000fe20000000a00 */
[----:B------:R-:W-:Y:S06]  /*0e00*/  BAR.SYNC.DEFER_BLOCKING 0x0 ;  /* 0x0000000000007b1d */ /* 0x000fec0000010000 */
[----:B------:R-:W0:Y:S04]  /*0e10*/  @!P1 LDS.64 R36, [R28] ;  /* 0x000000001c249984 */ /* 0x000e280000000a00 */
[----:B------:R-:W1:Y:S04]  /*0e20*/  @!P1 LDS.64 R38, [R27] ;  /* 0x000000001b269984 */ /* 0x000e680000000a00 */
[----:B------:R-:W2:Y:S04]  /*0e30*/  @!P1 LDS.64 R40, [R26] ;  /* 0x000000001a289984 */ /* 0x000ea80000000a00 */
[----:B------:R-:W3:Y:S04]  /*0e40*/  @!P1 LDS.64 R42, [R25] ;  /* 0x00000000192a9984 */ /* 0x000ee80000000a00 */
[----:B------:R-:W4:Y:S01]  /*0e50*/  @!P1 LDS.64 R44, [R23] ;  /* 0x00000000172c9984 */ /* 0x000f220000000a00 */
[----:B0-----:R-:W-:Y:S01]  /*0e60*/  @!P1 FADD.FTZ R85, RZ, R36 ;  /* 0x00000024ff559221 */ /* 0x001fe20000010000 */
[----:B------:R-:W-:-:S03]  /*0e70*/  @!P1 FADD.FTZ R36, RZ, R37 ;  /* 0x00000025ff249221 */ /* 0x000fc60000010000 */
[----:B-1----:R-:W-:Y:S01]  /*0e80*/  @!P1 FADD.FTZ R85, R85, R38 ;  /* 0x0000002655559221 */ /* 0x002fe20000010000 */
[----:B------:R-:W-:-:S03]  /*0e90*/  @!P1 FADD.FTZ R36, R36, R39 ;  /* 0x0000002724249221 */ /* 0x000fc60000010000 */
[----:B--2---:R-:W-:Y:S01]  /*0ea0*/  @!P1 FADD.FTZ R85, R85, R40 ;  /* 0x0000002855559221 */ /* 0x004fe20000010000 */
[----:B------:R-:W-:Y:S01]  /*0eb0*/  @!P1 FADD.FTZ R38, R36, R41 ;  /* 0x0000002924269221 */ /* 0x000fe20000010000 */
[----:B------:R-:W-:Y:S02]  /*0ec0*/  CS2R R36, SRZ ;  /* 0x0000000000247805 */ /* 0x000fe4000001ff00 */
[----:B---3--:R-:W-:Y:S01]  /*0ed0*/  @!P1 FADD.FTZ R85, R85, R42 ;  /* 0x0000002a55559221 */ /* 0x008fe20000010000 */
[----:B------:R-:W-:-:S03]  /*0ee0*/  @!P1 FADD.FTZ R38, R38, R43 ;  /* 0x0000002b26269221 */ /* 0x000fc60000010000 */
[----:B----4-:R-:W-:Y:S01]  /*0ef0*/  @!P1 FADD.FTZ R37, R85, R44 ;  /* 0x0000002c55259221 */ /* 0x010fe20000010000 */
        /* <DEDUP_REMOVED lines=21> */
.L_x_655:
[----:B------:R-:W2:Y:S04]  /*1050*/  LD.E.STRONG.GPU R37, desc[UR6][R78.64] ;  /* 0x000000064e257980 */ /* 0x000ea8000c10f900 */
[----:B--2---:R-:W-:Y:S01]  /*1060*/  CCTL.IVALL ;  /* 0x00000000ff00798f */ /* 0x004fe20002000000 */
[----:B------:R-:W-:Y:S05]  /*1070*/  YIELD ;  /* 0x0000000000007946 */ /* 0x000fea0003800000 */
[----:B-----5:R-:W-:-:S04]  /*1080*/  LOP3.LUT R37, R37, R36, RZ, 0x3c, !PT ;  /* 0x0000002425257212 */ /* 0x020fc800078e3cff */
[----:B------:R-:W-:-:S13]  /*1090*/  ISETP.GT.AND P1, PT, R37, -0x1, PT ;  /* 0xffffffff2500780c */ /* 0x000fda0003f24270 */
[----:B------:R-:W-:Y:S05]  /*10a0*/  @P1 BRA `(.L_x_655) ;  /* 0xfffffffc00e81947 */ /* 0x000fea000383ffff */
.L_x_654:
[----:B------:R-:W-:Y:S01]  /*10b0*/  ISETP.GT.U32.AND P1, PT, R30, 0xff, PT ;  /* 0x000000ff1e00780c */ /* 0x000fe20003f24070 */
[----:B------:R-:W-:Y:S05]  /*10c0*/  WARPSYNC.ALL ;  /* 0x0000000000007948 */ /* 0x000fea0003800000 */
[----:B------:R-:W-:Y:S01]  /*10d0*/  BAR.SYNC.DEFER_BLOCKING 0x0 ;  /* 0x0000000000007b1d */ /* 0x000fe20000010000 */
[----:B------:R-:W-:Y:S02]  /*10e0*/  IADD3 R45, P2, PT, R20, 0x2, RZ ;  /* 0x00000002142d7810 */ /* 0x000fe40007f5e0ff */
[----:B------:R-:W-:Y:S02]  /*10f0*/  CS2R R40, SRZ ;  /* 0x0000000000287805 */ /* 0x000fe4000001ff00 */
[----:B-----5:R-:W-:-:S02]  /*1100*/  PRMT R68, R32, 0x7632, R68 ;  /* 0x0000763220447816 */ /* 0x020fc40000000044 */
[----:B------:R-:W-:Y:S01]  /*1110*/  IADD3.X R44, PT, PT, RZ, R19, RZ, P2, !PT ;  /* 0x00000013ff2c7210 */ /* 0x000fe200017fe4ff */
[----:B------:R-:W-:Y:S01]  /*1120*/  BSSY.RECONVERGENT B0, `(.L_x_656) ;  /* 0x0000013000007945 */ /* 0x000fe20003800200 */
[----:B------:R-:W-:Y:S02]  /*1130*/  PRMT R66, R33, 0x7632, R66 ;  /* 0x0000763221427816 */ /* 0x000fe40000000042 */
[----:B------:R-:W-:Y:S02]  /*1140*/  PRMT R47, R34, 0x7632, R47 ;  /* 0x00007632222f7816 */ /* 0x000fe4000000002f */
[----:B------:R-:W-:Y:S01]  /*1150*/  PRMT R46, R35, 0x7632, R46 ;  /* 0x00007632232e7816 */ /* 0x000fe2000000002e */
[----:B------:R-:W-:Y:S06]  /*1160*/  @P1 BRA `(.L_x_657) ;  /* 0x0000000000381947 */ /* 0x000fec0003800000 */
[----:B0-----:R-:W0:Y:S01]  /*1170*/  LDC.64 R38, c[0x0][0x3b8] ;  /* 0x0000ee00ff267b82 */ /* 0x001e220000000a00 */
[----:B------:R-:W-:-:S05]  /*1180*/  IMAD R37, R18, UR8, R31 ;  /* 0x0000000812257c24 */ /* 0x000fca000f8e021f */
[----:B------:R-:W-:-:S04]  /*1190*/  LEA R37, R37, R12, 0x9 ;  /* 0x0000000c25257211 */ /* 0x000fc800078e48ff */
[----:B------:R-:W-:-:S04]  /*11a0*/  IADD3 R37, PT, PT, R16, R37, RZ ;  /* 0x0000002510257210 */ /* 0x000fc80007ffe0ff */
[----:B------:R-:W-:-:S04]  /*11b0*/  SHF.L.U32 R37, R37, 0x1, RZ ;  /* 0x0000000125257819 */ /* 0x000fc800000006ff */
[C---:B------:R-:W-:Y:S01]  /*11c0*/  IADD3 R41, PT, PT, R37.reuse, 0x20, RZ ;  /* 0x0000002025297810 */ /* 0x040fe20007ffe0ff */
[----:B0-----:R-:W-:-:S04]  /*11d0*/  IMAD.WIDE.U32 R36, R37, 0x4, R38 ;  /* 0x0000000425247825 */ /* 0x001fc800078e0026 */
[----:B------:R-:W-:Y:S02]  /*11e0*/  IMAD.WIDE.U32 R38, R41, 0x4, R38 ;  /* 0x0000000429267825 */ /* 0x000fe400078e0026 */
[----:B------:R-:W2:Y:S04]  /*11f0*/  LDG.E.64 R36, desc[UR6][R36.64] ;  /* 0x0000000624247981 */ /* 0x000ea8000c1e1b00 */
[----:B------:R-:W3:Y:S01]  /*1200*/  LDG.E.64 R38, desc[UR6][R38.64] ;  /* 0x0000000626267981 */ /* 0x000ee2000c1e1b00 */
[----:B--2---:R-:W-:Y:S01]  /*1210*/  FADD.FTZ R41, RZ, R36 ;  /* 0x00000024ff297221 */ /* 0x004fe20000010000 */
[----:B------:R-:W-:-:S03]  /*1220*/  FADD.FTZ R40, RZ, R37 ;  /* 0x00000025ff287221 */ /* 0x000fc60000010000 */
[----:B---3--:R-:W-:Y:S01]  /*1230*/  FADD.FTZ R41, R38, R41 ;  /* 0x0000002926297221 */ /* 0x008fe20000010000 */
[----:B------:R-:W-:-:S07]  /*1240*/  FADD.FTZ R40, R39, R40 ;  /* 0x0000002827287221 */ /* 0x000fce0000010000 */
.L_x_657:
[----:B------:R-:W-:Y:S05]  /*1250*/  BSYNC.RECONVERGENT B0 ;  /* 0x0000000000007941 */ /* 0x000fea0003800200 */
.L_x_656:
[----:B0-----:R-:W0:Y:S01]  /*1260*/  SHFL.BFLY PT, R36, R41, 0x8, 0x1f ;  /* 0x0d001f0029247f89 */ /* 0x001e2200000e0000 */
        /* <DEDUP_REMOVED lines=8> */
[----:B------:R-:W-:-:S02]  /*12f0*/  SHF.L.U32 R46, R46, 0x10, RZ ;  /* 0x000000102e2e7819 */ /* 0x000fc400000006ff */
        /* <DEDUP_REMOVED lines=13> */
[----:B0-----:R-:W-:-:S04]  /*13d0*/  FADD.FTZ R41, R70, R41 ;  /* 0x0000002946297221 */ /* 0x001fc80000010000 */
[----:B------:R-:W-:Y:S01]  /*13e0*/  @!P1 FMUL.FTZ R42, R41, 4.8828125727595761418e-05 ;  /* 0x384ccccd292a9820 */ /* 0x000fe20000410000 */
[----:B--2---:R-:W-:Y:S02]  /*13f0*/  FADD.FTZ R43, R40, R43 ;  /* 0x0000002b282b7221 */ /* 0x004fe40000010000 */
[----:B------:R-:W0:Y:S01]  /*1400*/  @!P0 LDC.64 R40, c[0x0][0x3b0] ;  /* 0x0000ec00ff288b82 */ /* 0x000e220000000a00 */
[----:B------:R-:W-:-:S04]  /*1410*/  @!P1 FMUL.FTZ R36, R42, R42 ;  /* 0x0000002a2a249220 */ /* 0x000fc80000410000 */
[----:B------:R-:W-:-:S05]  /*1420*/  @!P1 FFMA.FTZ R36, R43, 4.8828125727595761418e-05, -R36 ;  /* 0x384ccccd2b249823 */ /* 0x000fca0000010824 */
[----:B------:R-:W-:-:S05]  /*1430*/  @!P1 FMNMX.FTZ R43, RZ, R36, !PT ;  /* 0x00000024ff2b9209 */ /* 0x000fca0007810000 */
[----:B------:R-:W-:Y:S01]  /*1440*/  @!P1 STS.64 [R6], R42 ;  /* 0x0000002a06009388 */ /* 0x000fe20000000a00 */
[----:B------:R-:W-:Y:S01]  /*1450*/  BAR.SYNC.DEFER_BLOCKING 0x0 ;  /* 0x0000000000007b1d */ /* 0x000fe20000010000 */
[----:B------:R-:W-:-:S04]  /*1460*/  @!P0 LEA R70, P1, R20, R8, 0x6 ;  /* 0x0000000814468211 */ /* 0x000fc800078230ff */
[----:B------:R-:W-:Y:S02]  /*1470*/  @!P0 LEA.HI.X R19, R20, RZ, R19, 0x6, P1 ;  /* 0x000000ff14138211 */ /* 0x000fe400008f3413 */
[----:B0-----:R-:W-:-:S04]  /*1480*/  @!P0 LEA R40, P1, R70, R40, 0x2 ;  /* 0x0000002846288211 */ /* 0x001fc800078210ff */
[----:B------:R-:W-:Y:S02]  /*1490*/  @!P0 LEA.HI.X R41, R70, R41, R19, 0x2, P1 ;  /* 0x0000002946298211 */ /* 0x000fe400008f1413 */
[----:B---3--:R-:W-:Y:S01]  /*14a0*/  IADD3 R2, P1, PT, R2, UR10, RZ ;  /* 0x0000000a02027c10 */ /* 0x008fe2000ff3e0ff */
[----:B------:R-:W1:Y:S04]  /*14b0*/  LDS.64 R38, [R4] ;  /* 0x0000000004267984 */ /* 0x000e680000000a00 */
[----:B------:R-:W0:Y:S01]  /*14c0*/  @!P0 LDS.64 R36, [R29+UR4] ;  /* 0x000000041d248984 */ /* 0x000e220008000a00 */
[----:B-1----:R-:W-:Y:S01]  /*14d0*/  FADD.FTZ R39, R39, UR5 ;  /* 0x0000000527277e21 */ /* 0x002fe20008010000 */
[--C-:B------:R-:W-:Y:S01]  /*14e0*/  FADD.FTZ R3, R3, -R38.reuse ;  /* 0x8000002603037221 */ /* 0x100fe20000010000 */
[--C-:B------:R-:W-:Y:S01]  /*14f0*/  FADD.FTZ R11, R11, -R38.reuse ;  /* 0x800000260b0b7221 */ /* 0x100fe20000010000 */
[--C-:B------:R-:W-:Y:S01]  /*1500*/  FADD.FTZ R51, R51, -R38.reuse ;  /* 0x8000002633337221 */ /* 0x100fe20000010000 */
[----:B------:R1:W2:Y:S01]  /*1510*/  MUFU.RSQ R20, R39 ;  /* 0x0000002700147308 */ /* 0x0002a20000001400 */
        /* <DEDUP_REMOVED lines=8> */
[--C-:B-1----:R-:W-:Y:S01]  /*15a0*/  FADD.FTZ R39, R60, -R38.reuse ;  /* 0x800000263c277221 */ /* 0x102fe20000010000 */
[--C-:B------:R-:W-:Y:S01]  /*15b0*/  FADD.FTZ R7, R7, -R38.reuse ;  /* 0x8000002607077221 */ /* 0x100fe20000010000 */
[--C-:B------:R-:W-:Y:S01]  /*15c0*/  FADD.FTZ R5, R5, -R38.reuse ;  /* 0x8000002605057221 */ /* 0x100fe20000010000 */
[--C-:B------:R-:W-:Y:S01]  /*15d0*/  FADD.FTZ R49, R49, -R38.reuse ;  /* 0x8000002631317221 */ /* 0x100fe20000010000 */
[--C-:B------:R-:W-:Y:S01]  /*15e0*/  FADD.FTZ R55, R55, -R38.reuse ;  /* 0x8000002637377221 */ /* 0x100fe20000010000 */
[--C-:B------:R-:W-:Y:S01]  /*15f0*/  FADD.FTZ R53, R53, -R38.reuse ;  /* 0x8000002635357221 */ /* 0x100fe20000010000 */
        /* <DEDUP_REMOVED lines=16> */
[C---:B--2---:R-:W-:Y:S01]  /*1700*/  FMUL.FTZ R34, R20.reuse, R3 ;  /* 0x0000000314227220 */ /* 0x044fe20000410000 */
        /* <DEDUP_REMOVED lines=32> */
[C-C-:B------:R-:W-:Y:S01]  /*1910*/  FFMA.FTZ R11, R32.reuse, R11, R93.reuse ;  /* 0x0000000b200b7223 */ /* 0x140fe2000001005d */
[C-C-:B------:R-:W-:Y:S01]  /*1920*/  FFMA.FTZ R36, R32.reuse, R36, R93.reuse ;  /* 0x0000002420247223 */ /* 0x140fe2000001005d */
[C-C-:B------:R-:W-:Y:S01]  /*1930*/  FFMA.FTZ R38, R32.reuse, R38, R93.reuse ;  /* 0x0000002620267223 */ /* 0x140fe2000001005d */
[C-C-:B------:R-:W-:Y:S01]  /*1940*/  FFMA.FTZ R40, R32.reuse, R40, R93.reuse ;  /* 0x0000002820287223 */ /* 0x140fe2000001005d */
[C-C-:B------:R-:W-:Y:S01]  /*1950*/  FFMA.FTZ R42, R32.reuse, R42, R93.reuse ;  /* 0x0000002a202a7223 */ /* 0x140fe2000001005d */
[C-C-:B------:R-:W-:Y:S01]  /*1960*/  FFMA.FTZ R48, R32.reuse, R48, R93.reuse ;  /* 0x0000003020307223 */ /* 0x140fe2000001005d */
[----:B------:R-:W-:Y:S01]  /*1970*/  FFMA.FTZ R50, R32, R50, R93 ;  /* 0x0000003220327223 */ /* 0x000fe2000001005d */
[----:B------:R-:W-:-:S02]  /*1980*/  SHF.L.U32 R20, R47, 0x10, RZ ;  /* 0x000000102f147819 */ /* 0x000fc400000006ff */
[----:B------:R-:W-:Y:S02]  /*1990*/  SHF.L.U32 R32, R33, 0x10, RZ ;  /* 0x0000001021207819 */ /* 0x000fe400000006ff */
[----:B------:R-:W-:Y:S01]  /*19a0*/  SHF.L.U32 R54, R35, 0x10, RZ ;  /* 0x0000001023367819 */ /* 0x000fe200000006ff */
        /* <DEDUP_REMOVED lines=16> */
[----:B------:R-:W-:Y:S01]  /*1ab0*/  IADD3.X R3, PT, PT, R0, UR11, RZ, P1, !PT ;  /* 0x0000000b00037c10 */ /* 0x000fe20008ffe4ff */
[--C-:B------:R-:W-:Y:S01]  /*1ac0*/  FFMA.FTZ R20, R13, R66, R46.reuse ;  /* 0x000000420d147223 */ /* 0x100fe2000001002e */
[C-C-:B------:R-:W-:Y:S01]  /*1ad0*/  FFMA.FTZ R0, R66.reuse, R5, R46.reuse ;  /* 0x0000000542007223 */ /* 0x140fe2000001002e */
[----:B------:R-:W-:Y:S01]  /*1ae0*/  FFMA.FTZ R54, R66, R53, R46 ;  /* 0x0000003542367223 */ /* 0x000fe2000001002e */
[----:B------:R-:W0:Y:S01]  /*1af0*/  LDCU.64 UR10, c[0x0][0x3a8] ;  /* 0x00007500ff0a77ac */ /* 0x000e220008000a00 */
[----:B------:R-:W-:-:S02]  /*1b00*/  F2FP.BF16.F32.PACK_AB R32, R17, R34 ;  /* 0x000000221120723e */ /* 0x000fc400000010ff */
[----:B------:R-:W-:Y:S01]  /*1b10*/  F2FP.BF16.F32.PACK_AB R33, R20, R15 ;  /* 0x0000000f1421723e */ /* 0x000fe200000010ff */
[--C-:B------:R-:W-:Y:S01]  /*1b20*/  FFMA.FTZ R20, R66, R69, R46.reuse ;  /* 0x0000004542147223 */ /* 0x100fe2000001002e */
[----:B------:R-:W-:Y:S01]  /*1b30*/  F2FP.BF16.F32.PACK_AB R34, R52, R11 ;  /* 0x0000000b3422723e */ /* 0x000fe200000010ff */
[--C-:B------:R-:W-:Y:S01]  /*1b40*/  FFMA.FTZ R52, R66, R77, R46.reuse ;  /* 0x0000004d42347223 */ /* 0x100fe2000001002e */
[----:B------:R-:W-:Y:S01]  /*1b50*/  F2FP.BF16.F32.PACK_AB R35, R0, R7 ;  /* 0x000000070023723e */ /* 0x000fe200000010ff */
[--C-:B------:R-:W-:Y:S01]  /*1b60*/  FFMA.FTZ R0, R66, R61, R46.reuse ;  /* 0x0000003d42007223 */ /* 0x100fe2000001002e */
[----:B------:R-:W-:Y:S01]  /*1b70*/  F2FP.BF16.F32.PACK_AB R37, R54, R37 ;  /* 0x000000253625723e */ /* 0x000fe200000010ff */
[C-C-:B------:R-:W-:Y:S01]  /*1b80*/  FFMA.FTZ R54, R66.reuse, R85, R46.reuse ;  /* 0x0000005542367223 */ /* 0x140fe2000001002e */
[----:B------:R-:W-:Y:S01]  /*1b90*/  FFMA.FTZ R66, R66, R91, R46 ;  /* 0x0000005b42427223 */ /* 0x000fe2000001002e */
        /* <DEDUP_REMOVED lines=17> */
[----:B0-----:R-:W-:Y:S02]  /*1cb0*/  ISETP.GE.U32.AND P1, PT, R45, UR10, PT ;  /* 0x0000000a2d007c0c */ /* 0x001fe4000bf26070 */
[----:B------:R-:W-:Y:S01]  /*1cc0*/  MOV R20, R45 ;  /* 0x0000002d00147202 */ /* 0x000fe20000000f00 */
[----:B------:R1:W-:Y:S01]  /*1cd0*/  STG.E.64 desc[UR6][R2.64+0x7800], R42 ;  /* 0x0078002a02007986 */ /* 0x0003e2000c101b06 */
[----:B------:R-:W-:-:S02]  /*1ce0*/  ISETP.GE.AND.EX P1, PT, R44, UR11, PT, P1 ;  /* 0x0000000b2c007c0c */ /* 0x000fc4000bf26310 */
[----:B------:R-:W-:Y:S01]  /*1cf0*/  MOV R19, R44 ;  /* 0x0000002c00137202 */ /* 0x000fe20000000f00 */
[----:B------:R1:W-:Y:S10]  /*1d00*/  STG.E.64 desc[UR6][R2.64+0x8c00], R50 ;  /* 0x008c003202007986 */ /* 0x0003f4000c101b06 */
[----:B------:R-:W-:Y:S05]  /*1d10*/  @!P1 BRA `(.L_x_658) ;  /* 0xffffffe800149947 */ /* 0x000fea000383ffff */
[----:B------:R-:W-:Y:S05]  /*1d20*/  EXIT ;  /* 0x000000000000794d */ /* 0x000fea0003800000 */
.L_x_659:
        /* <DEDUP_REMOVED lines=13> */
.L_x_1605:


//--------------------- .text._ZN13group_norm_v214gn_cuda_kernelI13__nv_bfloat16Li320ELi3ELi32ELi20ELi1024ELb0ELi32ELi320ELi320ELi4ELb1ELi10ELb0ELb0ENS_16CompileConditionILi1000EEEEEvPT_PKS4_S7_S7_flPfS8_Pj --------------------------
	.section	.text._ZN13group_norm_v214gn_cuda_kernelI13__nv_bfloat16Li320ELi3ELi32ELi20ELi1024ELb0ELi32ELi320ELi320ELi4ELb1ELi10ELb0ELb0ENS_16CompileConditionILi1000EEEEEvPT_PKS4_S7_S7_flPfS8_Pj,"ax",@progbits
	.align	128
        .global         _ZN13group_norm_v214gn_cuda_kernelI13__nv_bfloat16Li320ELi3ELi32ELi20ELi1024ELb0ELi32ELi320ELi320ELi4ELb1ELi10ELb0ELb0ENS_16CompileConditionILi1000EEEEEvPT_PKS4_S7_S7_flPfS8_Pj
        .type           _ZN13group_norm_v214gn_cuda_kernelI13__nv_bfloat16Li320ELi3ELi32ELi20ELi1024ELb0ELi32ELi320ELi320ELi4ELb1ELi10ELb0ELb0ENS_16CompileConditionILi1000EEEEEvPT_PKS4_S7_S7_flPfS8_Pj,@function
        .size           _ZN13group_norm_v214gn_cuda_kernelI13__nv_bfloat16Li320ELi3ELi32ELi20ELi1024ELb0ELi32ELi320ELi320ELi4ELb1ELi10ELb0ELb0ENS_16CompileConditionILi1000EEEEEvPT_PKS4_S7_S7_flPfS8_Pj,(.L_x_1606 - _ZN13group_norm_v214gn_cuda_kernelI13__nv_bfloat16Li320ELi3ELi32ELi20ELi1024ELb0ELi32ELi320ELi320ELi4ELb1ELi10ELb0ELb0ENS_16CompileConditionILi1000EEEEEvPT_PKS4_S7_S7_flPfS8_Pj)
        .other          _ZN13group_norm_v214gn_cuda_kernelI13__nv_bfloat16Li320ELi3ELi32ELi20ELi1024ELb0ELi32ELi320ELi320ELi4ELb1ELi10ELb0ELb0ENS_16CompileConditionILi1000EEEEEvPT_PKS4_S7_S7_flPfS8_Pj,@"STO_CUDA_ENTRY STV_DEFAULT"
_ZN13group_norm_v214gn_cuda_kernelI13__nv_bfloat16Li320ELi3ELi32ELi20ELi1024ELb0ELi32ELi320ELi320ELi4ELb1ELi10ELb0ELb0ENS_16CompileConditionILi1000EEEEEvPT_PKS4_S7_S7_flPfS8_Pj:
.text._ZN13group_norm_v214gn_cuda_kernelI13__nv_bfloat16Li320ELi3ELi32ELi20ELi1024ELb0ELi32ELi320ELi320ELi4ELb1ELi10ELb0ELb0ENS_16CompileConditionILi1000EEEEEvPT_PKS4_S7_S7_flPfS8_Pj:
[----:B------:R-:W-:Y:S08]  /*0000*/  LDC R1, c[0x0][0x37c] ;  /* 0x0000df00ff017b82 */ /* 0x000ff00000000800 */
[----:B------:R-:W0:Y:S01]  /*0010*/  S2UR UR13, SR_CTAID.Y ;  /* 0x00000000000d79c3 */ /* 0x000e220000002600 */
[----:B------:R-:W1:Y:S01]  /*0020*/  LDCU.64 UR6, c[0x0][0x3a8] ;  /* 0x00007500ff0677ac */ /* 0x000e620008000a00 */
[----:B0-----:R-:W-:-:S04]  /*0030*/  USHF.R.U32.HI UR4, URZ, 0x1, UR13 ;  /* 0x00000001ff047899 */ /* 0x001fc8000801160d */
[----:B-1----:R-:W-:-:S04]  /*0040*/  UISETP.GE.U32.AND UP0, UPT, UR4, UR6, UPT ;  /* 0x000000060400728c */ /* 0x002fc8000bf06070 */
[----:B------:R-:W-:-:S06]  /*0050*/  UISETP.GE.AND.EX UP0, UPT, URZ, UR7, UPT, UP0 ;  /* 0x00000007ff00728c */ /* 0x000fcc000bf06300 */
[----:B------:R-:W-:-:S13]  /*0060*/  PLOP3.LUT P0, PT, PT, PT, UP0, 0x80, 0x8 ;  /* 0x000000000008781c */ /* 0x000fda0003f0f008 */
[----:B------:R-:W-:Y:S05]  /*0070*/  @P0 EXIT ;  /* 0x000000000000094d */ /* 0x000fea0003800000 */
[----:B------:R-:W0:Y:S01]  /*0080*/  S2R R2, SR_TID.X ;  /* 0x0000000000027919 */ /* 0x000e220000002100 */
[----:B------:R-:W-:Y:S01]  /*0090*/  ULOP3.LUT UR5, UR13, 0x1, URZ, 0xc0, !UPT ;  /* 0x000000010d057892 */ /* 0x000fe2000f8ec0ff */
[----:B------:R-:W1:Y:S01]  /*00a0*/  LDC.64 R10, c[0x0][0x3b0] ;  /* 0x0000ec00ff0a7b82 */ /* 0x000e620000000a00 */
[----:B------:R-:W2:Y:S01]  /*00b0*/  LDCU.64 UR6, c[0x0][0x3c0] ;  /* 0x00007800ff0677ac */ /* 0x000ea20008000a00 */
[----:B------:R-:W3:Y:S03]  /*00c0*/  S2R R8, SR_CTAID.X ;  /* 0x0000000000087919 */ /* 0x000ee60000002500 */
[----:B------:R-:W-:Y:S01]  /*00d0*/  MOV R4, UR5 ;  /* 0x0000000500047c02 */ /* 0x000fe20008000f00 */
[----:B------:R-:W4:Y:S01]  /*00e0*/  S2R R6, SR_CgaCtaId ;  /* 0x0000000000067919 */ /* 0x000f220000008800 */
[----:B------:R-:W-:Y:S01]  /*00f0*/  USHF.L.U32 UR5, UR13, 0x4, URZ ;  /* 0x000000040d057899 */ /* 0x000fe200080006ff */
[----:B------:R-:W-:Y:S01]  /*0100*/  UMOV UR11, UR4 ;  /* 0x00000004000b7c82 */ /* 0x000fe20008000000 */
[----:B------:R-:W0:Y:S02]  /*0110*/  LDCU.64 UR14, c[0x0][0x358] ;  /* 0x00006b00ff0e77ac */ /* 0x000e240008000a00 */
[----:B------:R-:W-:Y:S01]  /*0120*/  ULOP3.LUT UR5, UR5, 0x10, URZ, 0xc0, !UPT ;  /* 0x0000001005057892 */ /* 0x000fe2000f8ec0ff */
[----:B------:R-:W-:Y:S01]  /*0130*/  UMOV UR4, URZ ;  /* 0x000000ff00047c82 */ /* 0x000fe20008000000 */
[----:B--2---:R-:W-:Y:S01]  /*0140*/  UIMAD.WIDE.U32 UR6, UR13, 0x4, UR6 ;  /* 0x000000040d0678a5 */ /* 0x004fe2000f8e0006 */
[----:B-1----:R-:W-:-:S02]  /*0150*/  ISETP.EQ.U32.AND P1, PT, R10, RZ, PT ;  /* 0x000000ff0a00720c */ /* 0x002fc40003f22070 */
[----:B0-----:R-:W-:Y:S02]  /*0160*/  LOP3.LUT R0, R2, 0xffff, RZ, 0xc0, !PT ;  /* 0x0000ffff02007812 */ /* 0x001fe400078ec0ff */
[----:B---3--:R-:W-:-:S03]  /*0170*/  LOP3.LUT P0, RZ, R8, 0x1f, RZ, 0xc0, !PT ;  /* 0x0000001f08ff7812 */ /* 0x008fc6000780c0ff */
[----:B------:R-:W-:Y:S01]  /*0180*/  IMAD R0, R0, 0xcccd, RZ ;  /* 0x0000cccd00007824 */ /* 0x000fe200078e02ff */
[----:B------:R-:W-:-:S04]  /*0190*/  ISETP.EQ.OR.EX P0, PT, R11, RZ, P0, P1 ;  /* 0x000000ff0b00720c */ /* 0x000fc80000702710 */
[----:B------:R-:W-:Y:S02]  /*01a0*/  SHF.R.U32.HI R3, RZ, 0x16, R0 ;  /* 0x00000016ff037819 */ /* 0x000fe40000011600 */
[----:B------:R-:W-:Y:S02]  /*01b0*/  ISETP.GT.U32.OR P0, PT, R2, 0xf, P0 ;  /* 0x0000000f0200780c */ /* 0x000fe40000704470 */
[----:B------:R-:W-:-:S05]  /*01c0*/  PRMT R0, R3, 0x9910, RZ ;  /* 0x0000991003007816 */ /* 0x000fca00000000ff */
[----:B------:R-:W-:-:S05]  /*01d0*/  IMAD R0, R0, 0x50, RZ ;  /* 0x0000005000007824 */ /* 0x000fca00078e02ff */
[----:B------:R-:W-:-:S04]  /*01e0*/  IADD3 R0, PT, PT, RZ, -R0, RZ ;  /* 0x80000000ff007210 */ /* 0x000fc80007ffe0ff */
[----:B------:R-:W-:-:S04]  /*01f0*/  PRMT R5, R0, 0x7710, RZ ;  /* 0x0000771000057816 */ /* 0x000fc800000000ff */
[----:B------:R-:W-:-:S04]  /*0200*/  IADD3 R0, PT, PT, R5, R2, RZ ;  /* 0x0000000205007210 */ /* 0x000fc80007ffe0ff */
[----:B------:R-:W-:Y:S02]  /*0210*/  LOP3.LUT R7, R0, 0xffff, RZ, 0xc0, !PT ;  /* 0x0000ffff00077812 */ /* 0x000fe400078ec0ff */
[----:B------:R-:W-:-:S03]  /*0220*/  MOV R0, 0x400 ;  /* 0x0000040000007802 */ /* 0x000fc60000000f00 */
[----:B------:R-:W-:Y:S01]  /*0230*/  IMAD R4, R4, 0x50, R7 ;  /* 0x0000005004047824 */ /* 0x000fe200078e0207 */
[----:B------:R-:W-:Y:S02]  /*0240*/  IADD3 R5, PT, PT, R0, 0xc80, RZ ;  /* 0x00000c8000057810 */ /* 0x000fe40007ffe0ff */
[----:B----4-:R-:W-:Y:S02]  /*0250*/  LEA R0, R6, R0, 0x18 ;  /* 0x0000000006007211 */ /* 0x010fe400078ec0ff */
[----:B------:R-:W-:Y:S02]  /*0260*/  SHF.L.U32 R4, R4, 0x2, RZ ;  /* 0x0000000204047819 */ /* 0x000fe400000006ff */
[----:B------:R-:W-:Y:S01]  /*0270*/  LEA R6, R6, R5, 0x18 ;  /* 0x0000000506067211 */ /* 0x000fe200078ec0ff */
[----:B------:R-:W-:Y:S01]  /*0280*/  IMAD R0, R7, 0x28, R0 ;  /* 0x0000002807007824 */ /* 0x000fe200078e0200 */
[----:B------:R-:W-:-:S05]  /*0290*/  LOP3.LUT R8, R4, 0xffff, RZ, 0xc0, !PT ;  /* 0x0000ffff04087812 */ /* 0x000fca00078ec0ff */
[----:B------:R-:W-:-:S05]  /*02a0*/  IMAD R8, R8, 0xccd, RZ ;  /* 0x00000ccd08087824 */ /* 0x000fca00078e02ff */
[----:B------:R-:W-:Y:S01]  /*02b0*/  LEA.HI R5, R8, -UR5, RZ, 0x10 ;  /* 0x8000000508057c11 */ /* 0x000fe2000f8f80ff */
[----:B------:R-:W-:-:S03]  /*02c0*/  UMOV UR5, URZ ;  /* 0x000000ff00057c82 */ /* 0x000fc60008000000 */
[----:B------:R-:W-:Y:S02]  /*02d0*/  LEA R5, R5, R6, 0x3 ;  /* 0x0000000605057211 */ /* 0x000fe400078e18ff */
[----:B------:R-:W-:-:S07]  /*02e0*/  LEA R6, R3, R0, 0x3 ;  /* 0x0000000003067211 */ /* 0x000fce00078e18ff */
.L_x_668:
[----:B0-----:R-:W0:Y:S01]  /*02f0*/  S2UR UR20, SR_CTAID.X ;  /* 0x00000000001479c3 */ /* 0x001e220000002500 */
[----:B------:R-:W-:Y:S01]  /*0300*/  HFMA2 R9, -RZ, RZ, 0, 0 ;  /* 0x00000000ff097431 */ /* 0x000fe200000001ff */
[----:B------:R-:W-:Y:S01]  /*0310*/  MOV R7, UR11 ;  /* 0x0000000b00077c02 */ /* 0x000fe20008000f00 */
[----:B------:R-:W1:Y:S01]  /*0320*/  LDCU.64 UR16, c[0x0][0x388] ;  /* 0x00007100ff1077ac */ /* 0x000e620008000a00 */
[----:B------:R-:W-:-:S05]  /*0330*/  MOV R8, R4 ;  /* 0x0000000400087202 */ /* 0x000fca0000000f00 */
[----:B------:R-:W-:Y:S01]  /*0340*/  IMAD.WIDE.U32 R8, R7, 0xa0000, R8 ;  /* 0x000a000007087825 */ /* 0x000fe200078e0008 */
[----:B0-----:R-:W-:-:S04]  /*0350*/  USHF.L.U32 UR8, UR20, 0x5, URZ ;  /* 0x0000000514087899 */ /* 0x001fc800080006ff */
[----:B------:R-:W-:-:S06]  /*0360*/  ULOP3.LUT UR8, UR8, 0x3e0, URZ, 0xc0, !UPT ;  /* 0x000003e008087892 */ /* 0x000fcc000f8ec0ff */
[----:B------:R-:W-:Y:S01]  /*0370*/  IADD3 R0, PT, PT, R3, UR8, RZ ;  /* 0x0000000803007c10 */ /* 0x000fe2000fffe0ff */
[----:B------:R-:W-:-:S04]  /*0380*/  UIMAD UR8, UR5, 0xa0000, URZ ;  /* 0x000a0000050878a4 */ /* 0x000fc8000f8e02ff */
[----:B------:R-:W-:-:S05]  /*0390*/  IMAD R7, R0, 0x280, RZ ;  /* 0x0000028000077824 */ /* 0x000fca00078e02ff */
[----:B------:R-:W-:-:S04]  /*03a0*/  IADD3 R14, P1, PT, R7, R8, RZ ;  /* 0x00000008070e7210 */ /* 0x000fc80007f3e0ff */
[----:B------:R-:W-:Y:S02]  /*03b0*/  IADD3.X R7, PT, PT, R9, UR8, RZ, P1, !PT ;  /* 0x0000000809077c10 */ /* 0x000fe40008ffe4ff */
[C---:B------:R-:W-:Y:S02]  /*03c0*/  SHF.L.U32 R9, R14.reuse, 0x1, RZ ;  /* 0x000000010e097819 */ /* 0x040fe400000006ff */
[----:B------:R-:W-:Y:S02]  /*03d0*/  SHF.L.U64.HI R14, R14, 0x1, R7 ;  /* 0x000000010e0e7819 */ /* 0x000fe40000010207 */
[----:B-1----:R-:W-:-:S04]  /*03e0*/  IADD3 R20, P1, PT, R9, UR16, RZ ;  /* 0x0000001009147c10 */ /* 0x002fc8000ff3e0ff */
[----:B------:R-:W-:Y:S01]  /*03f0*/  IADD3.X R21, PT, PT, R14, UR17, RZ, P1, !PT ;  /* 0x000000110e157c10 */ /* 0x000fe20008ffe4ff */
[----:B------:R-:W0:Y:S04]  /*0400*/  LDCU.128 UR16, c[0x0][0x390] ;  /* 0x00007200ff1077ac */ /* 0x000e280008000c00 */
[----:B------:R-:W2:Y:S04]  /*0410*/  LDG.E.64.CONSTANT R10, desc[UR14][R20.64] ;  /* 0x0000000e140a7981 */ /* 0x000ea8000c1e9b00 */
[----:B------:R-:W3:Y:S04]  /*0420*/  LDG.E.64.CONSTANT R18, desc[UR14][R20.64+0x1400] ;  /* 0x0014000e14127981 */ /* 0x000ee8000c1e9b00 */
[----:B------:R-:W4:Y:S04]  /*0430*/  LDG.E.64.CONSTANT R16, desc[UR14][R20.64+0x2800] ;  /* 0x0028000e14107981 */ /* 0x000f28000c1e9b00 */
[----:B------:R-:W5:Y:S04]  /*0440*/  LDG.E.64.CONSTANT R30, desc[UR14][R20.64+0x3c00] ;  /* 0x003c000e141e7981 */ /* 0x000f68000c1e9b00 */
[----:B------:R-:W5:Y:S04]  /*0450*/  LDG.E.64.CONSTANT R22, desc[UR14][R20.64+0x5000] ;  /* 0x0050000e14167981 */ /* 0x000f68000c1e9b00 */
[----:B------:R-:W5:Y:S04]  /*0460*/  LDG.E.64.CONSTANT R24, desc[UR14][R20.64+0x6400] ;  /* 0x0064000e14187981 */ /* 0x000f68000c1e9b00 */
[----:B------:R-:W5:Y:S04]  /*0470*/  LDG.E.64.CONSTANT R26, desc[UR14][R20.64+0x7800] ;  /* 0x0078000e141a7981 */ /* 0x000f68000c1e9b00 */
[----:B------:R1:W5:Y:S01]  /*0480*/  LDG.E.64.CONSTANT R28, desc[UR14][R20.64+0x8c00] ;  /* 0x008c000e141c7981 */ /* 0x000362000c1e9b00 */
[----:B------:R-:W-:Y:S01]  /*0490*/  ISETP.GT.U32.AND P1, PT, R2, 0x3f, PT ;  /* 0x0000003f0200780c */ /* 0x000fe20003f24070 */
[----:B------:R-:W-:Y:S01]  /*04a0*/  UIADD3 URZ, UP0, UPT, UR11, 0x5, URZ ;  /* 0x000000050bff7890 */ /* 0x000fe2000ff1e0ff */
[----:B------:R-:W-:Y:S01]  /*04b0*/  SHF.L.U32 R50, R4, 0x1, RZ ;  /* 0x0000000104327819 */ /* 0x000fe200000006ff */
[----:B------:R-:W-:Y:S02]  /*04c0*/  BSSY.RECONVERGENT B0, `(.L_x_660) ;  /* 0x00000a9000007945 */ /* 0x000fe40003800200 */
[----:B------:R-:W-:Y:S01]  /*04d0*/  UIADD3.X UR12, UPT, UPT, URZ, UR5, URZ, UP0, !UPT ;  /* 0x00000005ff0c7290 */ /* 0x000fe200087fe4ff */
[----:B0-----:R-:W-:-:S02]  /*04e0*/  IADD3 R52, P2, PT, R50, UR16, RZ ;  /* 0x0000001032347c10 */ /* 0x001fc4000ff5e0ff */
[----:B------:R-:W-:Y:S02]  /*04f0*/  IADD3 R50, P3, PT, R50, UR18, RZ ;  /* 0x0000001232327c10 */ /* 0x000fe4000ff7e0ff */
[C---:B--2---:R-:W-:Y:S02]  /*0500*/  PRMT R13, R10.reuse, 0x7632, R13 ;  /* 0x000076320a0d7816 */ /* 0x044fe4000000000d */
[----:B------:R-:W-:Y:S02]  /*0510*/  SHF.L.U32 R0, R10, 0x10, RZ ;  /* 0x000000100a007819 */ /* 0x000fe400000006ff */
[----:B------:R-:W-:Y:S02]  /*0520*/  SHF.L.U32 R13, R13, 0x10, RZ ;  /* 0x000000100d0d7819 */ /* 0x000fe400000006ff */
[C---:B------:R-:W-:Y:S01]  /*0530*/  PRMT R12, R11.reuse, 0x7632, R12 ;  /* 0x000076320b0c7816 */ /* 0x040fe2000000000c */
[----:B------:R-:W-:Y:S01]  /*0540*/  FADD.FTZ R8, RZ, R0 ;  /* 0x00000000ff087221 */ /* 0x000fe20000010000 */
[----:B------:R-:W-:Y:S01]  /*0550*/  FFMA.FTZ R32, R0, R0, RZ ;  /* 0x0000000000207223 */ /* 0x000fe200000100ff */
[----:B------:R-:W-:-:S02]  /*0560*/  SHF.L.U32 R10, R11, 0x10, RZ ;  /* 0x000000100b0a7819 */ /* 0x000fc400000006ff */
[----:B------:R-:W-:Y:S01]  /*0570*/  FADD.FTZ R7, R8, R13 ;  /* 0x0000000d08077221 */ /* 0x000fe20000010000 */
[----:B------:R-:W-:Y:S01]  /*0580*/  FFMA.FTZ R11, R13, R13, R32 ;  /* 0x0000000d0d0b7223 */ /* 0x000fe20000010020 */
[----:B------:R-:W-:Y:S02]  /*0590*/  SHF.L.U32 R12, R12, 0x10, RZ ;  /* 0x000000100c0c7819 */ /* 0x000fe400000006ff */
[----:B------:R-:W-:Y:S01]  /*05a0*/  FADD.FTZ R7, R7, R10 ;  /* 0x0000000a07077221 */ /* 0x000fe20000010000 */
[--C-:B------:R-:W-:Y:S01]  /*05b0*/  FFMA.FTZ R15, R10, R10, R11.reuse ;  /* 0x0000000a0a0f7223 */ /* 0x100fe2000001000b */
[C---:B---3--:R-:W-:Y:S02]  /*05c0*/  PRMT R11, R18.reuse, 0x7632, R11 ;  /* 0x00007632120b7816 */ /* 0x048fe4000000000b */
[----:B------:R-:W-:Y:S01]  /*05d0*/  SHF.L.U32 R8, R18, 0x10, RZ ;  /* 0x0000001012087819 */ /* 0x000fe200000006ff */
[----:B------:R-:W-:Y:S01]  /*05e0*/  FADD.FTZ R7, R7, R12 ;  /* 0x0000000c07077221 */ /* 0x000fe20000010000 */
[----:B------:R-:W-:Y:S01]  /*05f0*/  FFMA.FTZ R15, R12, R12, R15 ;  /* 0x0000000c0c0f7223 */ /* 0x000fe2000001000f */
[----:B------:R-:W-:-:S02]  /*0600*/  SHF.L.U32 R11, R11, 0x10, RZ ;  /* 0x000000100b0b7819 */ /* 0x000fc400000006ff */
[----:B------:R-:W-:Y:S01]  /*0610*/  FADD.FTZ R18, R7, R8 ;  /* 0x0000000807127221 */ /* 0x000fe20000010000 */
[--C-:B-1----:R-:W-:Y:S01]  /*0620*/  FFMA.FTZ R20, R8, R8, R15.reuse ;  /* 0x0000000808147223 */ /* 0x102fe2000001000f */
[C---:B------:R-:W-:Y:S02]  /*0630*/  PRMT R15, R19.reuse, 0x7632, R15 ;  /* 0x00007632130f7816 */ /* 0x040fe4000000000f */
[----:B------:R-:W-:Y:S01]  /*0640*/  SHF.L.U32 R32, R19, 0x10, RZ ;  /* 0x0000001013207819 */ /* 0x000fe200000006ff */
[----:B------:R-:W-:Y:S01]  /*0650*/  FADD.FTZ R7, R18, R11 ;  /* 0x0000000b12077221 */ /* 0x000fe20000010000 */
[----:B------:R-:W-:Y:S01]  /*0660*/  FFMA.FTZ R19, R11, R11, R20 ;  /* 0x0000000b0b137223 */ /* 0x000fe20000010014 */
[----:B------:R-:W-:Y:S02]  /*0670*/  SHF.L.U32 R15, R15, 0x10, RZ ;  /* 0x000000100f0f7819 */ /* 0x000fe400000006ff */
[----:B------:R-:W-:Y:S01]  /*0680*/  FADD.FTZ R18, R7, R32 ;  /* 0x0000002007127221 */ /* 0x000fe20000010000 */
[----:B------:R-:W-:Y:S01]  /*0690*/  FFMA.FTZ R20, R32, R32, R19 ;  /* 0x0000002020147223 */ /* 0x000fe20000010013 */
[----:B----4-:R-:W-:-:S02]  /*06a0*/  PRMT R33, R16, 0x7632, R33 ;  /* 0x0000763210217816 */ /* 0x010fc40000000021 */
        /* <DEDUP_REMOVED lines=13> */
[C---:B-----5:R-:W-:Y:S02]  /*0780*/  PRMT R17, R30.reuse, 0x7632, R17 ;  /* 0x000076321e117816 */ /* 0x060fe40000000011 */
        /* <DEDUP_REMOVED lines=39> */
[----:B------:R-:W-:Y:S01]  /*0a00*/  CS2R R30, SRZ ;  /* 0x00000000001e7805 */ /* 0x000fe2000001ff00 */
        /* <DEDUP_REMOVED lines=30> */
[----:B------:R-:W-:-:S02]  /*0bf0*/  SHF.R.U32.HI R26, RZ, 0x1f, R4 ;  /* 0x0000001fff1a7819 */ /* 0x000fc40000011604 */
[----:B------:R-:W-:Y:S01]  /*0c00*/  FADD.FTZ R22, R23, R48 ;  /* 0x0000003017167221 */ /* 0x000fe20000010000 */
[----:B------:R-:W-:Y:S01]  /*0c10*/  FFMA.FTZ R23, R48, R48, R25 ;  /* 0x0000003030177223 */ /* 0x000fe20000010019 */
[C---:B------:R-:W-:Y:S02]  /*0c20*/  IADD3.X R53, PT, PT, R26.reuse, UR17, RZ, P2, !PT ;  /* 0x000000111a357c10 */ /* 0x040fe400097fe4ff */
[----:B------:R-:W-:Y:S02]  /*0c30*/  IADD3.X R51, PT, PT, R26, UR19, RZ, P3, !PT ;  /* 0x000000131a337c10 */ /* 0x000fe40009ffe4ff */
[----:B------:R0:W-:Y:S01]  /*0c40*/  STS.64 [R6], R22 ;  /* 0x0000001606007388 */ /* 0x0001e20000000a00 */
[----:B------:R-:W-:Y:S06]  /*0c50*/  BAR.SYNC.DEFER_BLOCKING 0x0 ;  /* 0x0000000000007b1d */ /* 0x000fec0000010000 */
[----:B------:R-:W-:Y:S05]  /*0c60*/  @P1 BRA `(.L_x_661) ;  /* 0x0000000000b81947 */ /* 0x000fea0003800000 */
[----:B0-----:R-:W0:Y:S01]  /*0c70*/  S2R R23, SR_CgaCtaId ;  /* 0x0000000000177919 */ /* 0x001e220000008800 */
[----:B------:R-:W-:Y:S01]  /*0c80*/  USHF.L.U32 UR8, UR13, 0x4, URZ ;  /* 0x000000040d087899 */ /* 0x000fe200080006ff */
[----:B------:R-:W-:Y:S02]  /*0c90*/  MOV R22, 0x14 ;  /* 0x0000001400167802 */ /* 0x000fe40000000f00 */
[----:B------:R-:W-:Y:S01]  /*0ca0*/  MOV R26, 0x400 ;  /* 0x00000400001a7802 */ /* 0x000fe20000000f00 */
[----:B------:R-:W-:Y:S01]  /*0cb0*/  ULOP3.LUT UR9, UR8, 0x10, URZ, 0xc0, !UPT ;  /* 0x0000001008097892 */ /* 0x000fe2000f8ec0ff */
[----:B------:R-:W-:Y:S01]  /*0cc0*/  SHF.L.U32 R28, R2, 0x3, RZ ;  /* 0x00000003021c7819 */ /* 0x000fe200000006ff */
[----:B------:R-:W-:-:S03]  /*0cd0*/  ULOP3.LUT UR8, UR13, 0x1, URZ, 0xc0, !UPT ;  /* 0x000000010d087892 */ /* 0x000fc6000f8ec0ff */
[----:B------:R-:W-:Y:S01]  /*0ce0*/  LOP3.LUT R28, R28, 0x18, RZ, 0xc0, !PT ;  /* 0x000000181c1c7812 */ /* 0x000fe200078ec0ff */
[----:B------:R-:W-:Y:S01]  /*0cf0*/  UIMAD UR8, UR8, 0x140, URZ ;  /* 0x00000140080878a4 */ /* 0x000fe2000f8e02ff */
[----:B------:R-:W-:-:S05]  /*0d00*/  LEA.HI R29, R2, UR9, RZ, 0x1e ;  /* 0x00000009021d7c11 */ /* 0x000fca000f8ff0ff */
[----:B------:R-:W-:-:S05]  /*0d10*/  IMAD R29, R29, R22, -UR8 ;  /* 0x800000081d1d7e24 */ /* 0x000fca000f8e0216 */
[C---:B------:R-:W-:Y:S02]  /*0d20*/  IADD3 R22, PT, PT, R29.reuse, 0x4, RZ ;  /* 0x000000041d167810 */ /* 0x040fe40007ffe0ff */
[C---:B------:R-:W-:Y:S02]  /*0d30*/  IADD3 R25, PT, PT, R29.reuse, 0x8, RZ ;  /* 0x000000081d197810 */ /* 0x040fe40007ffe0ff */
[----:B------:R-:W-:Y:S02]  /*0d40*/  SHF.R.U32.HI R22, RZ, 0x2, R22 ;  /* 0x00000002ff167819 */ /* 0x000fe40000011616 */
[----:B------:R-:W-:Y:S02]  /*0d50*/  IADD3 R27, PT, PT, R29, 0xc, RZ ;  /* 0x0000000c1d1b7810 */ /* 0x000fe40007ffe0ff */
[----:B------:R-:W-:Y:S02]  /*0d60*/  SHF.R.U32.HI R25, RZ, 0x2, R25 ;  /* 0x00000002ff197819 */ /* 0x000fe40000011619 */
[----:B0-----:R-:W-:-:S02]  /*0d70*/  LEA R26, R23, R26, 0x18 ;  /* 0x0000001a171a7211 */ /* 0x001fc400078ec0ff */
[----:B------:R-:W-:Y:S02]  /*0d80*/  SHF.R.U32.HI R23, RZ, 0x2, R29 ;  /* 0x00000002ff177819 */ /* 0x000fe4000001161d */
[----:B------:R-:W-:Y:S01]  /*0d90*/  IADD3 R29, PT, PT, R29, 0x10, RZ ;  /* 0x000000101d1d7810 */ /* 0x000fe20007ffe0ff */
[--C-:B------:R-:W-:Y:S01]  /*0da0*/  IMAD R25, R25, 0x28, R26.reuse ;  /* 0x0000002819197824 */ /* 0x100fe200078e021a */
[----:B------:R-:W-:Y:S01]  /*0db0*/  SHF.R.U32.HI R27, RZ, 0x2, R27 ;  /* 0x00000002ff1b7819 */ /* 0x000fe2000001161b */
[--C-:B------:R-:W-:Y:S01]  /*0dc0*/  IMAD R31, R23, 0x28, R26.reuse ;  /* 0x00000028171f7824 */ /* 0x100fe200078e021a */
[----:B------:R-:W-:Y:S01]  /*0dd0*/  SHF.R.U32.HI R29, RZ, 0x2, R29 ;  /* 0x00000002ff1d7819 */ /* 0x000fe2000001161d */
[--C-:B------:R-:W-:Y:S01]  /*0de0*/  IMAD R23, R22, 0x28, R26.reuse ;  /* 0x0000002816177824 */ /* 0x100fe200078e021a */
[C---:B------:R-:W-:Y:S01]  /*0df0*/  IADD3 R30, PT, PT, R28.reuse, R25, RZ ;  /* 0x000000191c1e7210 */ /* 0x040fe20007ffe0ff */
[--C-:B------:R-:W-:Y:S01]  /*0e00*/  IMAD R27, R27, 0x28, R26.reuse ;  /* 0x000000281b1b7824 */ /* 0x100fe200078e021a */
[----:B------:R-:W-:Y:S01]  /*0e10*/  IADD3 R22, PT, PT, R31, R28, RZ ;  /* 0x0000001c1f167210 */ /* 0x000fe20007ffe0ff */
[----:B------:R-:W-:Y:S01]  /*0e20*/  IMAD R29, R29, 0x28, R26 ;  /* 0x000000281d1d7824 */ /* 0x000fe200078e021a */
[----:B------:R-:W-:-:S02]  /*0e30*/  IADD3 R24, PT, PT, R28, R23, RZ ;  /* 0x000000171c187210 */ /* 0x000fc40007ffe0ff */
[C---:B------:R-:W-:Y:S02]  /*0e40*/  IADD3 R31, PT, PT, R28.reuse, R27, RZ ;  /* 0x0000001b1c1f7210 */ /* 0x040fe40007ffe0ff */
[----:B------:R-:W0:Y:S04]  /*0e50*/  LDS.64 R22, [R22] ;  /* 0x0000000016167984 */ /* 0x000e280000000a00 */
[----:B------:R-:W1:Y:S04]  /*0e60*/  LDS.64 R24, [R24] ;  /* 0x0000000018187984 */ /* 0x000e680000000a00 */
[----:B------:R2:W3:Y:S02]  /*0e70*/  LDS.64 R26, [R30] ;  /* 0x000000001e1a7984 */ /* 0x0004e40000000a00 */
[----:B--2---:R-:W-:-:S02]  /*0e80*/  IADD3 R30, PT, PT, R28, R29, RZ ;  /* 0x0000001d1c1e7210 */ /* 0x004fc40007ffe0ff */
[----:B------:R-:W2:Y:S04]  /*0e90*/  LDS.64 R28, [R31] ;  /* 0x000000001f1c7984 */ /* 0x000ea80000000a00 */
[----:B------:R-:W4:Y:S01]  /*0ea0*/  LDS.64 R30, [R30] ;  /* 0x000000001e1e7984 */ /* 0x000f220000000a00 */
[----:B0-----:R-:W-:Y:S01]  /*0eb0*/  FADD.FTZ R22, RZ, R22 ;  /* 0x00000016ff167221 */ /* 0x001fe20000010000 */
[----:B------:R-:W-:-:S03]  /*0ec0*/  FADD.FTZ R23, RZ, R23 ;  /* 0x00000017ff177221 */ /* 0x000fc60000010000 */
[----:B-1----:R-:W-:Y:S01]  /*0ed0*/  FADD.FTZ R22, R22, R24 ;  /* 0x0000001816167221 */ /* 0x002fe20000010000 */
[----:B------:R-:W-:-:S03]  /*0ee0*/  FADD.FTZ R23, R23, R25 ;  /* 0x0000001917177221 */ /* 0x000fc60000010000 */
[----:B---3--:R-:W-:Y:S01]  /*0ef0*/  FADD.FTZ R25, R22, R26 ;  /* 0x0000001a16197221 */ /* 0x008fe20000010000 */
[----:B------:R-:W-:-:S03]  /*0f00*/  FADD.FTZ R22, R23, R27 ;  /* 0x0000001b17167221 */ /* 0x000fc60000010000 */
[----:B--2---:R-:W-:Y:S01]  /*0f10*/  FADD.FTZ R25, R25, R28 ;  /* 0x0000001c19197221 */ /* 0x004fe20000010000 */
[----:B------:R-:W-:-:S03]  /*0f20*/  FADD.FTZ R22, R22, R29 ;  /* 0x0000001d16167221 */ /* 0x000fc60000010000 */
[----:B----4-:R-:W-:Y:S01]  /*0f30*/  FADD.FTZ R30, R25, R30 ;  /* 0x0000001e191e7221 */ /* 0x010fe20000010000 */
[----:B------:R-:W-:-:S07]  /*0f40*/  FADD.FTZ R31, R22, R31 ;  /* 0x0000001f161f7221 */ /* 0x000fce0000010000 */
.L_x_661:
[----:B------:R-:W-:Y:S05]  /*0f50*/  BSYNC.RECONVERGENT B0 ;  /* 0x0000000000007941 */ /* 0x000fea0003800200 */
.L_x_660:
[----:B0-----:R-:W0:Y:S01]  /*0f60*/  SHFL.BFLY PT, R23, R30, 0x2, 0x1f ;  /* 0x0c401f001e177f89 */ /* 0x001e2200000e0000 */
[C---:B------:R-:W-:Y:S01]  /*0f70*/  LOP3.LUT P2, RZ, R2.reuse, 0x3c3, RZ, 0xc0, !PT ;  /* 0x000003c302ff7812 */ /* 0x040fe2000784c0ff */
[----:B------:R-:W-:Y:S01]  /*0f80*/  BSSY.RECONVERGENT B0, `(.L_x_662) ;  /* 0x0000014000007945 */ /* 0x000fe20003800200 */
[----:B------:R-:W-:Y:S01]  /*0f90*/  ISETP.GT.U32.AND P1, PT, R2, 0xff, PT ;  /* 0x000000ff0200780c */ /* 0x000fe20003f24070 */
        /* <DEDUP_REMOVED lines=18> */
.L_x_663:
[----:B------:R-:W-:Y:S05]  /*10c0*/  BSYNC.RECONVERGENT B0 ;  /* 0x0000000000007941 */ /* 0x000fea0003800200 */
.L_x_662:
[----:B0-----:R-:W0:Y:S01]  /*10d0*/  @!P1 LDC R22, c[0x0][0x374] ;  /* 0x0000dd00ff169b82 */ /* 0x001e220000000800 */
[----:B------:R-:W-:-:S07]  /*10e0*/  MOV R25, UR4 ;  /* 0x0000000400197c02 */ /* 0x000fce0008000f00 */
[----:B------:R-:W-:Y:S01]  /*10f0*/  BAR.SYNC.DEFER_BLOCKING 0x0 ;  /* 0x0000000000007b1d */ /* 0x000fe20000010000 */
[C---:B------:R-:W-:Y:S02]  /*1100*/  @!P1 SHF.L.U32 R23, R2.reuse, 0x1, RZ ;  /* 0x0000000102179819 */ /* 0x040fe400000006ff */
[----:B------:R-:W-:Y:S02]  /*1110*/  ISETP.NE.AND P2, PT, R2, RZ, PT ;  /* 0x000000ff0200720c */ /* 0x000fe40003f45270 */
[----:B------:R-:W-:-:S03]  /*1120*/  @!P1 LOP3.LUT R23, R23, 0x1e0, RZ, 0xc0, !PT ;  /* 0x000001e017179812 */ /* 0x000fc600078ec0ff */
[----:B------:R-:W1:Y:S01]  /*1130*/  @!P1 LDC.64 R28, c[0x0][0x3b8] ;  /* 0x0000ee00ff1c9b82 */ /* 0x000e620000000a00 */
[----:B0-----:R-:W-:Y:S01]  /*1140*/  @!P1 IMAD R22, R22, R25, UR13 ;  /* 0x0000000d16169e24 */ /* 0x001fe2000f8e0219 */
[----:B------:R-:W-:-:S04]  /*1150*/  @!P1 LOP3.LUT R25, R2, 0xf, RZ, 0xc0, !PT ;  /* 0x0000000f02199812 */ /* 0x000fc800078ec0ff */
[----:B------:R-:W-:-:S04]  /*1160*/  @!P1 LEA R22, R22, R23, 0x9 ;  /* 0x0000001716169211 */ /* 0x000fc800078e48ff */
[----:B------:R-:W-:-:S04]  /*1170*/  @!P1 IADD3 R22, PT, PT, R22, R25, RZ ;  /* 0x0000001916169210 */ /* 0x000fc80007ffe0ff */
[----:B------:R-:W-:Y:S01]  /*1180*/  @!P1 SHF.L.U32 R27, R22, 0x1, RZ ;  /* 0x00000001161b9819 */ /* 0x000fe200000006ff */
[----:B------:R-:W-:Y:S06]  /*1190*/  @P2 BRA `(.L_x_664) ;  /* 0x0000000000442947 */ /* 0x000fec0003800000 */
        /* <DEDUP_REMOVED lines=9> */
.L_x_665:
        /* <DEDUP_REMOVED lines=8> */
.L_x_664:
[----:B------:R-:W-:Y:S05]  /*12b0*/  WARPSYNC.ALL ;  /* 0x0000000000007948 */ /* 0x000fea0003800000 */
[----:B------:R-:W-:Y:S01]  /*12c0*/  BAR.SYNC.DEFER_BLOCKING 0x0 ;  /* 0x0000000000007b1d */ /* 0x000fe20000010000 */
[C---:B------:R-:W-:Y:S01]  /*12d0*/  @!P1 IADD3 R23, PT, PT, R27.reuse, 0x20, RZ ;  /* 0x000000201b179810 */ /* 0x040fe20007ffe0ff */
[----:B-1----:R-:W-:-:S04]  /*12e0*/  @!P1 IMAD.WIDE.U32 R26, R27, 0x4, R28 ;  /* 0x000000041b1a9825 */ /* 0x002fc800078e001c */
[----:B------:R-:W-:Y:S02]  /*12f0*/  @!P1 IMAD.WIDE.U32 R28, R23, 0x4, R28 ;  /* 0x00000004171c9825 */ /* 0x000fe400078e001c */
[----:B------:R0:W2:Y:S04]  /*1300*/  LDG.E.64.CONSTANT R22, desc[UR14][R52.64] ;  /* 0x0000000e34167981 */ /* 0x0000a8000c1e9b00 */
[----:B------:R1:W3:Y:S04]  /*1310*/  LDG.E.64.CONSTANT R24, desc[UR14][R50.64] ;  /* 0x0000000e32187981 */ /* 0x0002e8000c1e9b00 */
[----:B------:R-:W4:Y:S04]  /*1320*/  @!P1 LDG.E.64 R26, desc[UR14][R26.64] ;  /* 0x0000000e1a1a9981 */ /* 0x000f28000c1e1b00 */
[----:B------:R-:W5:Y:S01]  /*1330*/  @!P1 LDG.E.64 R28, desc[UR14][R28.64] ;  /* 0x0000000e1c1c9981 */ /* 0x000f62000c1e1b00 */
[----:B------:R-:W-:Y:S01]  /*1340*/  HFMA2 R31, -RZ, RZ, 0, 0 ;  /* 0x00000000ff1f7431 */ /* 0x000fe200000001ff */
[----:B------:R-:W-:Y:S01]  /*1350*/  BSSY.RECONVERGENT B0, `(.L_x_666) ;  /* 0x000003a000007945 */ /* 0x000fe20003800200 */
[----:B----4-:R-:W-:Y:S01]  /*1360*/  @!P1 FADD.FTZ R30, RZ, R26 ;  /* 0x0000001aff1e9221 */ /* 0x010fe20000010000 */
[----:B------:R-:W-:-:S03]  /*1370*/  @!P1 FADD.FTZ R26, RZ, R27 ;  /* 0x0000001bff1a9221 */ /* 0x000fc60000010000 */
[----:B-----5:R-:W-:Y:S01]  /*1380*/  @!P1 FADD.FTZ R31, R28, R30 ;  /* 0x0000001e1c1f9221 */ /* 0x020fe20000010000 */
[----:B------:R-:W-:Y:S01]  /*1390*/  MOV R30, RZ ;  /* 0x000000ff001e7202 */ /* 0x000fe20000000f00 */
[----:B------:R-:W-:-:S03]  /*13a0*/  @!P1 FADD.FTZ R30, R29, R26 ;  /* 0x0000001a1d1e9221 */ /* 0x000fc60000010000 */
[----:B------:R-:W4:Y:S04]  /*13b0*/  SHFL.BFLY PT, R28, R31, 0x8, 0x1f ;  /* 0x0d001f001f1c7f89 */ /* 0x000f2800000e0000 */
[----:B------:R-:W5:Y:S01]  /*13c0*/  SHFL.BFLY PT, R27, R30, 0x8, 0x1f ;  /* 0x0d001f001e1b7f89 */ /* 0x000f6200000e0000 */
[----:B----4-:R-:W-:-:S05]  /*13d0*/  FADD.FTZ R28, R28, R31 ;  /* 0x0000001f1c1c7221 */ /* 0x010fca0000010000 */
[----:B------:R-:W4:Y:S01]  /*13e0*/  SHFL.BFLY PT, R29, R28, 0x4, 0x1f ;  /* 0x0c801f001c1d7f89 */ /* 0x000f2200000e0000 */
[----:B-----5:R-:W-:-:S05]  /*13f0*/  FADD.FTZ R26, R27, R30 ;  /* 0x0000001e1b1a7221 */ /* 0x020fca0000010000 */
[----:B------:R-:W1:Y:S01]  /*1400*/  SHFL.BFLY PT, R27, R26, 0x4, 0x1f ;  /* 0x0c801f001a1b7f89 */ /* 0x000e6200000e0000 */
[----:B----4-:R-:W-:-:S05]  /*1410*/  FADD.FTZ R29, R28, R29 ;  /* 0x0000001d1c1d7221 */ /* 0x010fca0000010000 */
[----:B0-----:R-:W0:Y:S01]  /*1420*/  SHFL.BFLY PT, R52, R29, 0x2, 0x1f ;  /* 0x0c401f001d347f89 */ /* 0x001e2200000e0000 */
[----:B-1----:R-:W-:-:S05]  /*1430*/  FADD.FTZ R50, R26, R27 ;  /* 0x0000001b1a327221 */ /* 0x002fca0000010000 */
[----:B------:R-:W1:Y:S01]  /*1440*/  SHFL.BFLY PT, R27, R50, 0x2, 0x1f ;  /* 0x0c401f00321b7f89 */ /* 0x000e6200000e0000 */
[----:B------:R-:W-:Y:S01]  /*1450*/  LOP3.LUT P1, RZ, R2, 0x30f, RZ, 0xc0, !PT ;  /* 0x0000030f02ff7812 */ /* 0x000fe2000782c0ff */
[----:B0-----:R-:W-:-:S05]  /*1460*/  FADD.FTZ R52, R29, R52 ;  /* 0x000000341d347221 */ /* 0x001fca0000010000 */
[----:B------:R-:W0:Y:S01]  /*1470*/  SHFL.BFLY PT, R31, R52, 0x1, 0x1f ;  /* 0x0c201f00341f7f89 */ /* 0x000e2200000e0000 */
[----:B-1----:R-:W-:-:S06]  /*1480*/  FADD.FTZ R30, R50, R27 ;  /* 0x0000001b321e7221 */ /* 0x002fcc0000010000 */
[----:B------:R-:W1:Y:S01]  /*1490*/  @!P1 S2R R27, SR_CgaCtaId ;  /* 0x00000000001b9919 */ /* 0x000e620000008800 */
[----:B------:R-:W4:Y:S01]  /*14a0*/  SHFL.BFLY PT, R51, R30, 0x1, 0x1f ;  /* 0x0c201f001e337f89 */ /* 0x000f2200000e0000 */
[----:B------:R-:W-:-:S04]  /*14b0*/  @!P1 MOV R28, 0x400 ;  /* 0x00000400001c9802 */ /* 0x000fc80000000f00 */
[----:B------:R-:W-:Y:S01]  /*14c0*/  @!P1 IADD3 R50, PT, PT, R28, 0xc80, RZ ;  /* 0x00000c801c329810 */ /* 0x000fe20007ffe0ff */
[----:B0-----:R-:W-:-:S04]  /*14d0*/  FADD.FTZ R26, R52, R31 ;  /* 0x0000001f341a7221 */ /* 0x001fc80000010000 */
[----:B------:R-:W-:Y:S01]  /*14e0*/  @!P1 FMUL.FTZ R26, R26, 4.8828125727595761418e-05 ;  /* 0x384ccccd1a1a9820 */ /* 0x000fe20000410000 */
[----:B----4-:R-:W-:-:S03]  /*14f0*/  FADD.FTZ R51, R30, R51 ;  /* 0x000000331e337221 */ /* 0x010fc60000010000 */
[----:B------:R-:W-:Y:S01]  /*1500*/  @!P1 FMUL.FTZ R28, R26, R26 ;  /* 0x0000001a1a1c9220 */ /* 0x000fe20000410000 */
[----:B-1----:R-:W-:-:S03]  /*1510*/  @!P1 LEA R29, R27, R50, 0x18 ;  /* 0x000000321b1d9211 */ /* 0x002fc600078ec0ff */
[----:B------:R-:W-:Y:S01]  /*1520*/  @!P1 FFMA.FTZ R27, R51, 4.8828125727595761418e-05, -R28 ;  /* 0x384ccccd331b9823 */ /* 0x000fe2000001081c */
[----:B------:R-:W-:-:S04]  /*1530*/  @!P1 LEA.HI R28, R2, R29, RZ, 0x1f ;  /* 0x0000001d021c9211 */ /* 0x000fc800078ff8ff */
[----:B------:R-:W-:-:S05]  /*1540*/  @!P1 FMNMX.FTZ R27, RZ, R27, !PT ;  /* 0x0000001bff1b9209 */ /* 0x000fca0007810000 */
[----:B------:R0:W-:Y:S01]  /*1550*/  @!P1 STS.64 [R28], R26 ;  /* 0x0000001a1c009388 */ /* 0x0001e20000000a00 */
[----:B--2---:R-:W-:Y:S02]  /*1560*/  PRMT R50, R22, 0x7632, R50 ;  /* 0x0000763216327816 */ /* 0x004fe40000000032 */
[----:B------:R-:W-:Y:S02]  /*1570*/  PRMT R30, R23, 0x7632, R30 ;  /* 0x00007632171e7816 */ /* 0x000fe4000000001e */
[----:B---3--:R-:W-:Y:S02]  /*1580*/  PRMT R51, R24, 0x7632, R51 ;  /* 0x0000763218337816 */ /* 0x008fe40000000033 */
[----:B------:R-:W-:Y:S01]  /*1590*/  PRMT R31, R25, 0x7632, R31 ;  /* 0x00007632191f7816 */ /* 0x000fe2000000001f */
[----:B------:R-:W-:Y:S06]  /*15a0*/  BAR.SYNC.DEFER_BLOCKING 0x0 ;  /* 0x0000000000007b1d */ /* 0x000fec0000010000 */
[----:B------:R-:W-:Y:S05]  /*15b0*/  @P0 BRA `(.L_x_667) ;  /* 0x00000000004c0947 */ /* 0x000fea0003800000 */
[----:B------:R-:W1:Y:S01]  /*15c0*/  S2UR UR9, SR_CgaCtaId ;  /* 0x00000000000979c3 */ /* 0x000e620000008800 */
[----:B------:R-:W-:Y:S01]  /*15d0*/  UMOV UR8, 0x400 ;  /* 0x0000040000087882 */ /* 0x000fe20000000000 */
[----:B------:R-:W2:Y:S01]  /*15e0*/  LDCU.64 UR16, c[0x0][0x3b0] ;  /* 0x00007600ff1077ac */ /* 0x000ea20008000a00 */
[----:B------:R-:W-:Y:S02]  /*15f0*/  MOV R29, UR11 ;  /* 0x0000000b001d7c02 */ /* 0x000fe40008000f00 */
[----:B------:R-:W-:Y:S01]  /*1600*/  MOV R52, UR11 ;  /* 0x0000000b00347c02 */ /* 0x000fe20008000f00 */
[----:B------:R-:W-:Y:S01]  /*1610*/  UIADD3 UR8, UPT, UPT, UR8, 0xc80, URZ ;  /* 0x00000c8008087890 */ /* 0x000fe2000fffe0ff */
[----:B------:R-:W-:-:S03]  /*1620*/  MOV R53, UR5 ;  /* 0x0000000500357c02 */ /* 0x000fc60008000f00 */
[----:B-1----:R-:W-:-:S06]  /*1630*/  ULEA UR8, UR9, UR8, 0x18 ;  /* 0x0000000809087291 */ /* 0x002fcc000f8ec0ff */
[----:B0-----:R-:W-:Y:S01]  /*1640*/  LEA R26, R2, UR8, 0x3 ;  /* 0x00000008021a7c11 */ /* 0x001fe2000f8e18ff */
[----:B------:R-:W-:-:S04]  /*1650*/  USHF.L.U32 UR8, UR13, 0x4, URZ ;  /* 0x000000040d087899 */ /* 0x000fc800080006ff */
[----:B------:R-:W-:Y:S01]  /*1660*/  ULOP3.LUT UR8, UR8, 0x10, URZ, 0xc0, !UPT ;  /* 0x0000001008087892 */ /* 0x000fe2000f8ec0ff */
[----:B------:R-:W0:Y:S05]  /*1670*/  LDS.64 R26, [R26] ;  /* 0x000000001a1a7984 */ /* 0x000e2a0000000a00 */
[----:B------:R-:W-:-:S04]  /*1680*/  IADD3 R28, PT, PT, R2, UR8, RZ ;  /* 0x00000008021c7c10 */ /* 0x000fc8000fffe0ff */
[----:B------:R-:W-:-:S04]  /*1690*/  SHF.L.U32 R28, R28, 0x1, RZ ;  /* 0x000000011c1c7819 */ /* 0x000fc800000006ff */
[----:B------:R-:W-:-:S04]  /*16a0*/  LEA R29, P1, R29, R28, 0x6 ;  /* 0x0000001c1d1d7211 */ /* 0x000fc800078230ff */
[----:B------:R-:W-:Y:S02]  /*16b0*/  LEA.HI.X R52, R52, RZ, R53, 0x6, P1 ;  /* 0x000000ff34347211 */ /* 0x000fe400008f3435 */
[----:B--2---:R-:W-:-:S04]  /*16c0*/  LEA R28, P1, R29, UR16, 0x2 ;  /* 0x000000101d1c7c11 */ /* 0x004fc8000f8210ff */
[----:B------:R-:W-:-:S05]  /*16d0*/  LEA.HI.X R29, R29, UR17, R52, 0x2, P1 ;  /* 0x000000111d1d7c11 */ /* 0x000fca00088f1434 */
[----:B0-----:R1:W-:Y:S04]  /*16e0*/  STG.E.64 desc[UR14][R28.64], R26 ;  /* 0x0000001a1c007986 */ /* 0x0013e8000c101b0e */
.L_x_667:
[----:B------:R-:W-:Y:S05]  /*16f0*/  BSYNC.RECONVERGENT B0 ;  /* 0x0000000000007941 */ /* 0x000fea0003800200 */
.L_x_666:
[----:B01----:R-:W0:Y:S01]  /*1700*/  LDS.64 R26, [R5] ;  /* 0x00000000051a7984 */ /* 0x003e220000000a00 */
[----:B------:R-:W0:Y:S01]  /*1710*/  LDCU UR5, c[0x0][0x3a0] ;  /* 0x00007400ff0577ac */ /* 0x000e220008000800 */
[----:B------:R-:W-:Y:S02]  /*1720*/  SHF.L.U32 R22, R22, 0x10, RZ ;  /* 0x0000001016167819 */ /* 0x000fe400000006ff */
[----:B------:R-:W-:Y:S01]  /*1730*/  SHF.L.U32 R29, R24, 0x10, RZ ;  /* 0x00000010181d7819 */ /* 0x000fe200000006ff */
[----:B------:R-:W1:Y:S01]  /*1740*/  LDCU.64 UR8, c[0x0][0x380] ;  /* 0x00007000ff0877ac */ /* 0x000e620008000a00 */
[----:B------:R-:W-:Y:S02]  /*1750*/  SHF.L.U32 R50, R50, 0x10, RZ ;  /* 0x0000001032327819 */ /* 0x000fe400000006ff */
[----:B------:R-:W-:Y:S01]  /*1760*/  SHF.L.U32 R51, R51, 0x10, RZ ;  /* 0x0000001033337819 */ /* 0x000fe200000006ff */
[----:B------:R-:W-:Y:S01]  /*1770*/  UIADD3 UR11, UPT, UPT, UR11, 0x5, URZ ;  /* 0x000000050b0b7890 */ /* 0x000fe2000fffe0ff */
[----:B------:R-:W-:Y:S01]  /*1780*/  SHF.L.U32 R23, R23, 0x10, RZ ;  /* 0x0000001017177819 */ /* 0x000fe200000006ff */
[----:B------:R-:W-:Y:S01]  /*1790*/  ULOP3.LUT UR4, UR4, 0x1, URZ, 0x3c, !UPT ;  /* 0x0000000104047892 */ /* 0x000fe2000f8e3cff */
[----:B------:R-:W-:-:S02]  /*17a0*/  SHF.L.U32 R25, R25, 0x10, RZ ;  /* 0x0000001019197819 */ /* 0x000fc400000006ff */
[----:B------:R-:W-:Y:S01]  /*17b0*/  SHF.L.U32 R31, R31, 0x10, RZ ;  /* 0x000000101f1f7819 */ /* 0x000fe200000006ff */
[----:B0-----:R-:W-:Y:S01]  /*17c0*/  FADD.FTZ R27, R27, UR5 ;  /* 0x000000051b1b7e21 */ /* 0x001fe20008010000 */
[--C-:B------:R-:W-:Y:S01]  /*17d0*/  FADD.FTZ R0, R0, -R26.reuse ;  /* 0x8000001a00007221 */ /* 0x100fe20000010000 */
[--C-:B------:R-:W-:Y:S01]  /*17e0*/  FADD.FTZ R13, R13, -R26.reuse ;  /* 0x8000001a0d0d7221 */ /* 0x100fe20000010000 */
[--C-:B------:R-:W-:Y:S01]  /*17f0*/  FADD.FTZ R10, R10, -R26.reuse ;  /* 0x8000001a0a0a7221 */ /* 0x100fe20000010000 */
[--C-:B------:R-:W-:Y:S01]  /*1800*/  FADD.FTZ R12, R12, -R26.reuse ;  /* 0x8000001a0c0c7221 */ /* 0x100fe20000010000 */
[--C-:B------:R-:W-:Y:S01]  /*1810*/  FADD.FTZ R8, R8, -R26.reuse ;  /* 0x8000001a08087221 */ /* 0x100fe20000010000 */
[----:B------:R-:W0:Y:S01]  /*1820*/  MUFU.RSQ R27, R27 ;  /* 0x0000001b001b7308 */ /* 0x000e220000001400 */
        /* <DEDUP_REMOVED lines=27> */
[C---:B0-----:R-:W-:Y:S01]  /*19e0*/  FMUL.FTZ R8, R27.reuse, R8 ;  /* 0x000000081b087220 */ /* 0x041fe20000410000 */
        /* <DEDUP_REMOVED lines=32> */
[--C-:B------:R-:W-:Y:S01]  /*1bf0*/  FFMA.FTZ R19, R22, R8, R29.reuse ;  /* 0x0000000816137223 */ /* 0x100fe2000001001d */
[----:B-1----:R-:W-:Y:S01]  /*1c00*/  IADD3 R8, P1, PT, R9, UR8, RZ ;  /* 0x0000000809087c10 */ /* 0x002fe2000ff3e0ff */
[----:B------:R-:W-:Y:S01]  /*1c10*/  FFMA.FTZ R0, R0, R22, R29 ;  /* 0x0000001600007223 */ /* 0x000fe2000001001d */
[----:B------:R-:W-:Y:S01]  /*1c20*/  FFMA.FTZ R13, R13, R50, R51 ;  /* 0x000000320d0d7223 */ /* 0x000fe20000010033 */
[----:B------:R-:W-:Y:S01]  /*1c30*/  FFMA.FTZ R20, R23, R20, R25 ;  /* 0x0000001417147223 */ /* 0x000fe20000010019 */
[----:B------:R-:W-:Y:S01]  /*1c40*/  FFMA.FTZ R7, R27, R7, R31 ;  /* 0x000000071b077223 */ /* 0x000fe2000001001f */
[C-C-:B------:R-:W-:Y:S01]  /*1c50*/  FFMA.FTZ R24, R22.reuse, R24, R29.reuse ;  /* 0x0000001816187223 */ /* 0x140fe2000001001d */
[C-C-:B------:R-:W-:Y:S01]  /*1c60*/  FFMA.FTZ R48, R22.reuse, R48, R29.reuse ;  /* 0x0000003016307223 */ /* 0x140fe2000001001d */
[C-C-:B------:R-:W-:Y:S01]  /*1c70*/  FFMA.FTZ R35, R22.reuse, R35, R29.reuse ;  /* 0x0000002316237223 */ /* 0x140fe2000001001d */
[C-C-:B------:R-:W-:Y:S01]  /*1c80*/  FFMA.FTZ R52, R22.reuse, R52, R29.reuse ;  /* 0x0000003416347223 */ /* 0x140fe2000001001d */
[C-C-:B------:R-:W-:Y:S01]  /*1c90*/  FFMA.FTZ R43, R22.reuse, R43, R29.reuse ;  /* 0x0000002b162b7223 */ /* 0x140fe2000001001d */
[----:B------:R-:W-:Y:S01]  /*1ca0*/  FFMA.FTZ R47, R22, R47, R29 ;  /* 0x0000002f162f7223 */ /* 0x000fe2000001001d */
[----:B------:R-:W-:Y:S01]  /*1cb0*/  IADD3.X R9, PT, PT, R14, UR9, RZ, P1, !PT ;  /* 0x000000090e097c10 */ /* 0x000fe20008ffe4ff */
[----:B------:R-:W-:Y:S01]  /*1cc0*/  FFMA.FTZ R22, R50, R11, R51 ;  /* 0x0000000b32167223 */ /* 0x000fe20000010033 */
[----:B------:R-:W0:Y:S01]  /*1cd0*/  LDCU.64 UR8, c[0x0][0x3a8] ;  /* 0x00007500ff0877ac */ /* 0x000e220008000a00 */
[--C-:B------:R-:W-:Y:S01]  /*1ce0*/  FFMA.FTZ R11, R10, R23, R25.reuse ;  /* 0x000000170a0b7223 */ /* 0x100fe20000010019 */
[C-C-:B------:R-:W-:Y:S01]  /*1cf0*/  FFMA.FTZ R32, R23.reuse, R32, R25.reuse ;  /* 0x0000002017207223 */ /* 0x140fe20000010019 */
[C-C-:B------:R-:W-:Y:S01]  /*1d00*/  FFMA.FTZ R18, R23.reuse, R18, R25.reuse ;  /* 0x0000001217127223 */ /* 0x140fe20000010019 */
[C-C-:B------:R-:W-:Y:S01]  /*1d10*/  FFMA.FTZ R28, R23.reuse, R28, R25.reuse ;  /* 0x0000001c171c7223 */ /* 0x140fe20000010019 */
[C-C-:B------:R-:W-:Y:S01]  /*1d20*/  FFMA.FTZ R41, R23.reuse, R41, R25.reuse ;  /* 0x0000002917297223 */ /* 0x140fe20000010019 */
[C-C-:B------:R-:W-:Y:S01]  /*1d30*/  FFMA.FTZ R45, R23.reuse, R45, R25.reuse ;  /* 0x0000002d172d7223 */ /* 0x140fe20000010019 */
[----:B------:R-:W-:Y:S01]  /*1d40*/  FFMA.FTZ R49, R23, R49, R25 ;  /* 0x0000003117317223 */ /* 0x000fe20000010019 */
[C-C-:B------:R-:W-:Y:S01]  /*1d50*/  FFMA.FTZ R34, R50.reuse, R34, R51.reuse ;  /* 0x0000002232227223 */ /* 0x140fe20000010033 */
[C-C-:B------:R-:W-:Y:S01]  /*1d60*/  FFMA.FTZ R42, R50.reuse, R42, R51.reuse ;  /* 0x0000002a322a7223 */ /* 0x140fe20000010033 */
[----:B------:R-:W-:Y:S01]  /*1d70*/  FFMA.FTZ R46, R50, R46, R51 ;  /* 0x0000002e322e7223 */ /* 0x000fe20000010033 */
[----:B------:R-:W-:Y:S01]  /*1d80*/  FFMA.FTZ R12, R12, R27, R31 ;  /* 0x0000001b0c0c7223 */ /* 0x000fe2000001001f */
[----:B------:R-:W-:Y:S01]  /*1d90*/  F2FP.BF16.F32.PACK_AB R10, R13, R0 ;  /* 0x000000000d0a723e */ /* 0x000fe200000010ff */
[C-C-:B------:R-:W-:Y:S01]  /*1da0*/  FFMA.FTZ R33, R50.reuse, R33, R51.reuse ;  /* 0x0000002132217223 */ /* 0x140fe20000010033 */
[----:B------:R-:W-:Y:S01]  /*1db0*/  F2FP.BF16.F32.PACK_AB R25, R7, R20 ;  /* 0x000000140719723e */ /* 0x000fe200000010ff */
[C-C-:B------:R-:W-:Y:S01]  /*1dc0*/  FFMA.FTZ R17, R50.reuse, R17, R51.reuse ;  /* 0x0000001132117223 */ /* 0x140fe20000010033 */
[----:B------:R-:W-:Y:S01]  /*1dd0*/  FFMA.FTZ R21, R50, R38, R51 ;  /* 0x0000002632157223 */ /* 0x000fe20000010033 */
[C-C-:B------:R-:W-:Y:S01]  /*1de0*/  FFMA.FTZ R15, R27.reuse, R15, R31.reuse ;  /* 0x0000000f1b0f7223 */ /* 0x140fe2000001001f */
[C-C-:B------:R-:W-:Y:S01]  /*1df0*/  FFMA.FTZ R13, R27.reuse, R16, R31.reuse ;  /* 0x000000101b0d7223 */ /* 0x140fe2000001001f */
[C-C-:B------:R-:W-:Y:S01]  /*1e00*/  FFMA.FTZ R7, R27.reuse, R36, R31.reuse ;  /* 0x000000241b077223 */ /* 0x140fe2000001001f */
[C-C-:B------:R-:W-:Y:S01]  /*1e10*/  FFMA.FTZ R40, R27.reuse, R40, R31.reuse ;  /* 0x000000281b287223 */ /* 0x140fe2000001001f */
[C-C-:B------:R-:W-:Y:S01]  /*1e20*/  FFMA.FTZ R44, R27.reuse, R44, R31.reuse ;  /* 0x0000002c1b2c7223 */ /* 0x140fe2000001001f */
[----:B------:R-:W-:Y:S01]  /*1e30*/  FFMA.FTZ R26, R27, R26, R31 ;  /* 0x0000001a1b1a7223 */ /* 0x000fe2000001001f */
[----:B------:R-:W-:Y:S01]  /*1e40*/  F2FP.BF16.F32.PACK_AB R11, R12, R11 ;  /* 0x0000000b0c0b723e */ /* 0x000fe200000010ff */
[----:B0-----:R-:W-:Y:S01]  /*1e50*/  UISETP.GE.U32.AND UP0, UPT, UR11, UR8, UPT ;  /* 0x000000080b00728c */ /* 0x001fe2000bf06070 */
[----:B------:R-:W-:Y:S01]  /*1e60*/  F2FP.BF16.F32.PACK_AB R34, R34, R35 ;  /* 0x000000232222723e */ /* 0x000fe200000010ff */
[----:B------:R-:W-:Y:S01]  /*1e70*/  UMOV UR5, UR12 ;  /* 0x0000000c00057c82 */ /* 0x000fe20008000000 */
[----:B------:R-:W-:Y:S01]  /*1e80*/  F2FP.BF16.F32.PACK_AB R42, R42, R43 ;  /* 0x0000002b2a2a723e */ /* 0x000fe200000010ff */
[----:B------:R0:W-:Y:S01]  /*1e90*/  STG.E.64 desc[UR14][R8.64], R10 ;  /* 0x0000000a08007986 */ /* 0x0001e2000c101b0e */
[----:B------:R-:W-:Y:S01]  /*1ea0*/  F2FP.BF16.F32.PACK_AB R46, R46, R47 ;  /* 0x0000002f2e2e723e */ /* 0x000fe200000010ff */
[----:B------:R-:W-:Y:S01]  /*1eb0*/  UISETP.GE.AND.EX UP0, UPT, UR12, UR9, UPT, UP0 ;  /* 0x000000090c00728c */ /* 0x000fe2000bf06300 */
        /* <DEDUP_REMOVED lines=13> */
[----:B------:R0:W-:Y:S04]  /*1f90*/  STG.E.64 desc[UR14][R8.64+0x5000], R34 ;  /* 0x0050002208007986 */ /* 0x0001e8000c101b0e */
[----:B------:R0:W-:Y:S04]  /*1fa0*/  STG.E.64 desc[UR14][R8.64+0x6400], R52 ;  /* 0x0064003408007986 */ /* 0x0001e8000c101b0e */
[----:B------:R0:W-:Y:S04]  /*1fb0*/  STG.E.64 desc[UR14][R8.64+0x7800], R42 ;  /* 0x0078002a08007986 */ /* 0x0001e8000c101b0e */
[----:B------:R0:W-:Y:S01]  /*1fc0*/  STG.E.64 desc[UR14][R8.64+0x8c00], R46 ;  /* 0x008c002e08007986 */ /* 0x0001e2000c101b0e */
[----:B------:R-:W-:Y:S05]  /*1fd0*/  BRA.U !UP0, `(.L_x_668) ;  /* 0xffffffe108c47547 */ /* 0x000fea000b83ffff */
[----:B------:R-:W-:Y:S05]  /*1fe0*/  EXIT ;  /* 0x000000000000794d */ /* 0x000fea0003800000 */
.L_x_669:
        /* <DEDUP_REMOVED lines=9> */
.L_x_1606:


//--------------------- .text._ZN13group_norm_v214gn_cuda_kernelI13__nv_bfloat16Li320ELi1ELi32ELi20ELi1024ELb0ELi64ELi320ELi320ELi4ELb1ELi9ELb0ELb0ENS_16CompileConditionILi1000EEEEEvPT_PKS4_S7_S7_flPfS8_Pj --------------------------
	.section	.text._ZN13group_norm_v214gn_cuda_kernelI13__nv_bfloat16Li320ELi1ELi32ELi20ELi1024ELb0ELi64ELi320ELi320ELi4ELb1ELi9ELb0ELb0ENS_16CompileConditionILi1000EEEEEvPT_PKS4_S7_S7_flPfS8_Pj,"ax",@progbits
	.align	128
        .global         _ZN13group_norm_v214gn_cuda_kernelI13__nv_bfloat16Li320ELi1ELi32ELi20ELi1024ELb0ELi64ELi320ELi320ELi4ELb1ELi9ELb0ELb0ENS_16CompileConditionILi1000EEEEEvPT_PKS4_S7_S7_flPfS8_Pj
        .type           _ZN13group_norm_v214gn_cuda_kernelI13__nv_bfloat16Li320ELi1ELi32ELi20ELi1024ELb0ELi64ELi320ELi320ELi4ELb1ELi9ELb0ELb0ENS_16CompileConditionILi1000EEEEEvPT_PKS4_S7_S7_flPfS8_Pj,@function
        .size           _ZN13group_norm_v214gn_cuda_kernelI13__nv_bfloat16Li320ELi1ELi32ELi20ELi1024ELb0ELi64ELi320ELi320ELi4ELb1ELi9ELb0ELb0ENS_16CompileConditionILi1000EEEEEvPT_PKS4_S7_S7_flPfS8_Pj,(.L_x_1607 - _ZN13group_norm_v214gn_cuda_kernelI13__nv_bfloat16Li320ELi1ELi32ELi20ELi1024ELb0ELi64ELi320ELi320ELi4ELb1ELi9ELb0ELb0ENS_16CompileConditionILi1000EEEEEvPT_PKS4_S7_S7_flPfS8_Pj)
        .other          _ZN13group_norm_v214gn_cuda_kernelI13__nv_bfloat16Li320ELi1ELi32ELi20ELi1024ELb0ELi64ELi320ELi320ELi4ELb1ELi9ELb0ELb0ENS_16CompileConditionILi1000EEEEEvPT_PKS4_S7_S7_flPfS8_Pj,@"STO_CUDA_ENTRY STV_DEFAULT"
_ZN13group_norm_v214gn_cuda_kernelI13__nv_bfloat16Li320ELi1ELi32ELi20ELi1024ELb0ELi64ELi320ELi320ELi4ELb1ELi9ELb0ELb0ENS_16CompileConditionILi1000EEEEEvPT_PKS4_S7_S7_flPfS8_Pj:
.text._ZN13group_norm_v214gn_cuda_kernelI13__nv_bfloat16Li320ELi1ELi32ELi20ELi1024ELb0ELi64ELi320ELi320ELi4ELb1ELi9ELb0ELb0ENS_16CompileConditionILi1000EEEEEvPT_PKS4_S7_S7_flPfS8_Pj:
        /* <DEDUP_REMOVED lines=11> */
[----:B------:R-:W-:Y:S01]  /*00b0*/  MOV R85, 0x7ffffff1 ;  /* 0x7ffffff100557802 */ /* 0x000fe20000000f00 */
[----:B------:R-:W3:Y:S01]  /*00c0*/  S2R R7, SR_CgaCtaId ;  /* 0x0000000000077919 */ /* 0x000ee20000008800 */
[----:B------:R-:W-:Y:S01]  /*00d0*/  HFMA2 R42, -RZ, RZ, 0, 0 ;  /* 0x00000000ff2a7431 */ /* 0x000fe200000001ff */
[----:B------:R-:W-:Y:S01]  /*00e0*/  MOV R87, UR6 ;  /* 0x0000000600577c02 */ /* 0x000fe20008000f00 */
[----:B------:R-:W4:Y:S01]  /*00f0*/  LDCU.64 UR8, c[0x0][0x358] ;  /* 0x00006b00ff0877ac */ /* 0x000f220008000a00 */
[----:B------:R-:W5:Y:S01]  /*0100*/  S2R R4, SR_CTAID.X ;  /* 0x0000000000047919 */ /* 0x000f620000002500 */
[----:B------:R-:W3:Y:S01]  /*0110*/  LDC R89, c[0x0][0x374] ;  /* 0x0000dd00ff597b82 */ /* 0x000ee20000000800 */
[----:B------:R-:W-:Y:S01]  /*0120*/  MOV R40, RZ ;  /* 0x000000ff00287202 */ /* 0x000fe20000000f00 */
[----:B--2---:R-:W-:-:S04]  /*0130*/  ULEA UR4, UP0, UR6, UR4, 0x2 ;  /* 0x0000000406047291 */ /* 0x004fc8000f8010ff */
[----:B------:R-:W-:Y:S01]  /*0140*/  ULEA.HI.X UR5, UR6, UR5, URZ, 0x2, UP0 ;  /* 0x0000000506057291 */ /* 0x000fe200080f14ff */
[----:B-1----:R-:W-:Y:S02]  /*0150*/  ISETP.EQ.U32.AND P1, PT, R8, RZ, PT ;  /* 0x000000ff0800720c */ /* 0x002fe40003f22070 */
[C---:B0-----:R-:W-:Y:S02]  /*0160*/  LOP3.LUT R0, R50.reuse, 0xffff, RZ, 0xc0, !PT ;  /* 0x0000ffff32007812 */ /* 0x041fe400078ec0ff */
[C---:B------:R-:W-:Y:S02]  /*0170*/  SHF.L.U32 R36, R50.reuse, 0x1, RZ ;  /* 0x0000000132247819 */ /* 0x040fe400000006ff */
[----:B------:R-:W-:Y:S01]  /*0180*/  LOP3.LUT R38, R50, 0x3, RZ, 0xc0, !PT ;  /* 0x0000000332267812 */ /* 0x000fe200078ec0ff */
[----:B------:R-:W-:Y:S01]  /*0190*/  IMAD R0, R0, 0xcccd, RZ ;  /* 0x0000cccd00007824 */ /* 0x000fe200078e02ff */
[----:B------:R-:W-:Y:S02]  /*01a0*/  LOP3.LUT R36, R36, 0x1fe, RZ, 0xc0, !PT ;  /* 0x000001fe24247812 */ /* 0x000fe400078ec0ff */
[----:B-----5:R-:W-:-:S02]  /*01b0*/  LOP3.LUT P0, RZ, R4, 0xf, RZ, 0xc0, !PT ;  /* 0x0000000f04ff7812 */ /* 0x020fc4000780c0ff */
        /* <DEDUP_REMOVED lines=12> */
[----:B------:R-:W-:Y:S02]  /*0280*/  IADD3 R2, PT, PT, R0, 0xc80, RZ ;  /* 0x00000c8000027810 */ /* 0x000fe40007ffe0ff */
[----:B------:R-:W-:-:S02]  /*0290*/  SHF.L.U32 R0, R4, 0x6, RZ ;  /* 0x0000000604007819 */ /* 0x000fc400000006ff */
[----:B------:R-:W-:Y:S02]  /*02a0*/  LOP3.LUT R48, R48, 0xffff, RZ, 0xc0, !PT ;  /* 0x0000ffff30307812 */ /* 0x000fe400078ec0ff */
[----:B------:R-:W-:Y:S02]  /*02b0*/  LOP3.LUT R3, R0, 0x3c0, RZ, 0xc0, !PT ;  /* 0x000003c000037812 */ /* 0x000fe400078ec0ff */
[----:B------:R-:W-:Y:S01]  /*02c0*/  SHF.L.U32 R0, R4, 0x1, RZ ;  /* 0x0000000104007819 */ /* 0x000fe200000006ff */
[----:B------:R-:W-:Y:S01]  /*02d0*/  IMAD R5, R48, 0x28, R5 ;  /* 0x0000002830057824 */ /* 0x000fe200078e0205 */
[----:B------:R-:W-:Y:S02]  /*02e0*/  IADD3 R46, PT, PT, R44, R3, RZ ;  /* 0x000000032c2e7210 */ /* 0x000fe40007ffe0ff */
[----:B------:R-:W-:Y:S02]  /*02f0*/  LEA R7, R7, R2, 0x18 ;  /* 0x0000000207077211 */ /* 0x000fe400078ec0ff */
[----:B------:R-:W-:-:S02]  /*0300*/  LOP3.LUT R3, R0, 0x1e, RZ, 0xc0, !PT ;  /* 0x0000001e00037812 */ /* 0x000fc400078ec0ff */
[----:B------:R-:W-:Y:S02]  /*0310*/  LEA R44, R44, R5, 0x3 ;  /* 0x000000052c2c7211 */ /* 0x000fe400078e18ff */
[----:B------:R-:W-:Y:S02]  /*0320*/  MOV R4, UR4 ;  /* 0x0000000400047c02 */ /* 0x000fe40008000f00 */
[C---:B------:R-:W-:Y:S02]  /*0330*/  LEA R34, R50.reuse, R3, 0x3 ;  /* 0x0000000332227211 */ /* 0x040fe400078e18ff */
[CC--:B------:R-:W-:Y:S02]  /*0340*/  LEA.HI R32, R50.reuse, R7.reuse, RZ, 0x1f ;  /* 0x0000000732207211 */ /* 0x0c0fe400078ff8ff */
[----:B------:R-:W-:Y:S02]  /*0350*/  LEA R30, R50, R7, 0x3 ;  /* 0x00000007321e7211 */ /* 0x000fe400078e18ff */
[----:B----4-:R-:W-:-:S07]  /*0360*/  MOV R5, UR5 ;  /* 0x0000000500057c02 */ /* 0x010fce0008000f00 */
.L_x_678:
[C---:B------:R-:W-:Y:S01]  /*0370*/  LOP3.LUT R82, R87.reuse, 0x1, RZ, 0xc0, !PT ;  /* 0x0000000157527812 */ /* 0x040fe200078ec0ff */
[----:B------:R-:W0:Y:S01]  /*0380*/  LDCU.64 UR4, c[0x0][0x388] ;  /* 0x00007100ff0477ac */ /* 0x000e220008000a00 */
[--C-:B------:R-:W-:Y:S01]  /*0390*/  SHF.R.U64 R107, R87, 0x1, R40.reuse ;  /* 0x00000001576b7819 */ /* 0x100fe20000001228 */
[----:B-1----:R-:W-:Y:S01]  /*03a0*/  IMAD R9, R46, 0x280, RZ ;  /* 0x000002802e097824 */ /* 0x002fe200078e02ff */
[----:B------:R-:W-:Y:S01]  /*03b0*/  MOV R11, RZ ;  /* 0x000000ff000b7202 */ /* 0x000fe20000000f00 */
[----:B------:R-:W-:Y:S01]  /*03c0*/  IMAD R82, R82, 0x140, RZ ;  /* 0x0000014052527824 */ /* 0x000fe200078e02ff */
[----:B------:R-:W-:-:S04]  /*03d0*/  SHF.R.U32.HI R54, RZ, 0x1, R40 ;  /* 0x00000001ff367819 */ /* 0x000fc80000011628 */
[----:B------:R-:W-:Y:S01]  /*03e0*/  LEA R10, R48, R82, 0x2 ;  /* 0x00000052300a7211 */ /* 0x000fe200078e10ff */
[----:B------:R-:W-:-:S04]  /*03f0*/  IMAD R7, R54, 0xa0000, RZ ;  /* 0x000a000036077824 */ /* 0x000fc800078e02ff */
[----:B------:R-:W-:-:S03]  /*0400*/  IMAD.WIDE.U32 R2, R107, 0xa0000, R10 ;  /* 0x000a00006b027825 */ /* 0x000fc600078e000a */
[----:B------:R-:W-:Y:S02]  /*0410*/  IADD3 R0, P1, PT, R9, R2, RZ ;  /* 0x0000000209007210 */ /* 0x000fe40007f3e0ff */
[----:B------:R-:W1:Y:S02]  /*0420*/  LDC.64 R8, c[0x0][0x398] ;  /* 0x0000e600ff087b82 */ /* 0x000e640000000a00 */
[----:B------:R-:W-:Y:S02]  /*0430*/  IADD3.X R3, PT, PT, R3, R7, RZ, P1, !PT ;  /* 0x0000000703037210 */ /* 0x000fe40000ffe4ff */
[C---:B------:R-:W-:Y:S02]  /*0440*/  SHF.L.U32 R2, R0.reuse, 0x1, RZ ;  /* 0x0000000100027819 */ /* 0x040fe400000006ff */
[----:B------:R-:W-:Y:S02]  /*0450*/  SHF.L.U64.HI R0, R0, 0x1, R3 ;  /* 0x0000000100007819 */ /* 0x000fe40000010203 */
[----:B0-----:R-:W-:Y:S01]  /*0460*/  IADD3 R58, P1, PT, R2, UR4, RZ ;  /* 0x00000004023a7c10 */ /* 0x001fe2000ff3e0ff */
[----:B------:R-:W0:Y:S03]  /*0470*/  LDC.64 R6, c[0x0][0x390] ;  /* 0x0000e400ff067b82 */ /* 0x000e260000000a00 */
        /* <DEDUP_REMOVED lines=16> */
[----:B------:R2:W4:Y:S01]  /*0580*/  LDG.E.64.CONSTANT R26, desc[UR8][R58.64+0x12c00] ;  /* 0x012c00083a1a7981 */ /* 0x000522000c1e9b00 */
[----:B0-----:R-:W-:-:S04]  /*0590*/  IMAD.WIDE.U32 R6, R10, 0x2, R6 ;  /* 0x000000020a067825 */ /* 0x001fc800078e0006 */
[----:B-1----:R-:W-:Y:S02]  /*05a0*/  IMAD.WIDE.U32 R8, R10, 0x2, R8 ;  /* 0x000000020a087825 */ /* 0x002fe400078e0008 */
[----:B------:R-:W5:Y:S04]  /*05b0*/  LDG.E.64.CONSTANT R6, desc[UR8][R6.64] ;  /* 0x0000000806067981 */ /* 0x000f68000c1e9b00 */
[----:B------:R-:W5:Y:S01]  /*05c0*/  LDG.E.64.CONSTANT R8, desc[UR8][R8.64] ;  /* 0x0000000808087981 */ /* 0x000f62000c1e9b00 */
[----:B------:R-:W-:Y:S01]  /*05d0*/  ISETP.GT.U32.AND P1, PT, R50, 0x3f, PT ;  /* 0x0000003f3200780c */ /* 0x000fe20003f24070 */
[----:B------:R-:W-:Y:S01]  /*05e0*/  BSSY.RECONVERGENT B0, `(.L_x_670) ;  /* 0x000010e000007945 */ /* 0x000fe20003800200 */
[C---:B--2---:R-:W-:Y:S02]  /*05f0*/  PRMT R83, R80.reuse, 0x7632, R83 ;  /* 0x0000763250537816 */ /* 0x044fe40000000053 */
[----:B------:R-:W-:-:S02]  /*0600*/  SHF.L.U32 R3, R80, 0x10, RZ ;  /* 0x0000001050037819 */ /* 0x000fc400000006ff */
[----:B------:R-:W-:Y:S02]  /*0610*/  SHF.L.U32 R83, R83, 0x10, RZ ;  /* 0x0000001053537819 */ /* 0x000fe400000006ff */
[----:B------:R-:W-:Y:S01]  /*0620*/  PRMT R79, R81, 0x7632, R79 ;  /* 0x00007632514f7816 */ /* 0x000fe2000000004f */
        /* <DEDUP_REMOVED lines=174> */
[----:B------:R-:W-:Y:S01]  /*1110*/  CS2R R20, SRZ ;  /* 0x0000000000147805 */ /* 0x000fe2000001ff00 */
        /* <DEDUP_REMOVED lines=44> */
[----:B------:R-:W-:-:S02]  /*13e0*/  SHF.L.U32 R80, R87, 0x4, RZ ;  /* 0x0000000457507819 */ /* 0x000fc400000006ff */
[----:B------:R-:W-:Y:S01]  /*13f0*/  FADD.FTZ R12, R13, R78 ;  /* 0x0000004e0d0c7221 */ /* 0x000fe20000010000 */
[----:B------:R-:W-:Y:S01]  /*1400*/  FFMA.FTZ R13, R78, R78, R15 ;  /* 0x0000004e4e0d7223 */ /* 0x000fe2000001000f */
[----:B------:R-:W-:-:S04]  /*1410*/  LOP3.LUT R80, R80, 0x10, RZ, 0xc0, !PT ;  /* 0x0000001050507812 */ /* 0x000fc800078ec0ff */
[----:B------:R0:W-:Y:S01]  /*1420*/  STS.64 [R44], R12 ;  /* 0x0000000c2c007388 */ /* 0x0001e20000000a00 */
[----:B------:R-:W-:Y:S06]  /*1430*/  BAR.SYNC.DEFER_BLOCKING 0x0 ;  /* 0x0000000000007b1d */ /* 0x000fec0000010000 */
[----:B------:R-:W-:Y:S05]  /*1440*/  @P1 BRA `(.L_x_671) ;  /* 0x00000000009c1947 */ /* 0x000fea0003800000 */
[----:B------:R-:W1:Y:S01]  /*1450*/  S2R R15, SR_CgaCtaId ;  /* 0x00000000000f7919 */ /* 0x000e620000008800 */
[----:B0-----:R-:W-:Y:S02]  /*1460*/  LEA.HI R13, R50, R80, RZ, 0x1e ;  /* 0x00000050320d7211 */ /* 0x001fe400078ff0ff */
[----:B------:R-:W-:-:S03]  /*1470*/  MOV R12, 0x400 ;  /* 0x00000400000c7802 */ /* 0x000fc60000000f00 */
[----:B------:R-:W-:-:S05]  /*1480*/  IMAD R13, R13, 0x14, -R82 ;  /* 0x000000140d0d7824 */ /* 0x000fca00078e0a52 */
[C---:B------:R-:W-:Y:S02]  /*1490*/  IADD3 R14, PT, PT, R13.reuse, 0x4, RZ ;  /* 0x000000040d0e7810 */ /* 0x040fe40007ffe0ff */
[C---:B------:R-:W-:Y:S02]  /*14a0*/  IADD3 R16, PT, PT, R13.reuse, 0x8, RZ ;  /* 0x000000080d107810 */ /* 0x040fe40007ffe0ff */
[----:B------:R-:W-:Y:S02]  /*14b0*/  SHF.R.U32.HI R14, RZ, 0x2, R14 ;  /* 0x00000002ff0e7819 */ /* 0x000fe4000001160e */
[----:B------:R-:W-:Y:S02]  /*14c0*/  IADD3 R18, PT, PT, R13, 0xc, RZ ;  /* 0x0000000c0d127810 */ /* 0x000fe40007ffe0ff */
[----:B------:R-:W-:Y:S02]  /*14d0*/  SHF.R.U32.HI R16, RZ, 0x2, R16 ;  /* 0x00000002ff107819 */ /* 0x000fe40000011610 */
[----:B------:R-:W-:-:S02]  /*14e0*/  SHF.R.U32.HI R18, RZ, 0x2, R18 ;  /* 0x00000002ff127819 */ /* 0x000fc40000011612 */
[----:B------:R-:W-:-:S04]  /*14f0*/  IADD3 R19, PT, PT, R13, 0x10, RZ ;  /* 0x000000100d137810 */ /* 0x000fc80007ffe0ff */
[----:B------:R-:W-:Y:S02]  /*1500*/  SHF.R.U32.HI R19, RZ, 0x2, R19 ;  /* 0x00000002ff137819 */ /* 0x000fe40000011613 */
[----:B-1----:R-:W-:Y:S02]  /*1510*/  LEA R21, R15, R12, 0x18 ;  /* 0x0000000c0f157211 */ /* 0x002fe400078ec0ff */
[----:B------:R-:W-:-:S03]  /*1520*/  SHF.R.U32.HI R12, RZ, 0x2, R13 ;  /* 0x00000002ff0c7819 */ /* 0x000fc6000001160d */
[--C-:B------:R-:W-:Y:S02]  /*1530*/  IMAD R17, R14, 0x28, R21.reuse ;  /* 0x000000280e117824 */ /* 0x100fe400078e0215 */
[--C-:B------:R-:W-:Y:S02]  /*1540*/  IMAD R15, R12, 0x28, R21.reuse ;  /* 0x000000280c0f7824 */ /* 0x100fe400078e0215 */
[--C-:B------:R-:W-:Y:S01]  /*1550*/  IMAD R19, R19, 0x28, R21.reuse ;  /* 0x0000002813137824 */ /* 0x100fe200078e0215 */
[----:B------:R-:W-:Y:S01]  /*1560*/  LEA R14, R38, R17, 0x3 ;  /* 0x00000011260e7211 */ /* 0x000fe200078e18ff */
[--C-:B------:R-:W-:Y:S01]  /*1570*/  IMAD R17, R18, 0x28, R21.reuse ;  /* 0x0000002812117824 */ /* 0x100fe200078e0215 */
[----:B------:R-:W-:Y:S01]  /*1580*/  LEA R12, R38, R15, 0x3 ;  /* 0x0000000f260c7211 */ /* 0x000fe200078e18ff */
[----:B------:R-:W-:Y:S01]  /*1590*/  IMAD R15, R16, 0x28, R21 ;  /* 0x00000028100f7824 */ /* 0x000fe200078e0215 */
[C---:B------:R-:W-:Y:S02]  /*15a0*/  LEA R84, R38.reuse, R19, 0x3 ;  /* 0x0000001326547211 */ /* 0x040fe400078e18ff */
[----:B------:R-:W-:-:S02]  /*15b0*/  LEA R18, R38, R17, 0x3 ;  /* 0x0000001126127211 */ /* 0x000fc400078e18ff */
[----:B------:R-:W0:Y:S01]  /*15c0*/  LDS.64 R12, [R12] ;  /* 0x000000000c0c7984 */ /* 0x000e220000000a00 */
[----:B------:R-:W-:-:S03]  /*15d0*/  LEA R16, R38, R15, 0x3 ;  /* 0x0000000f26107211 */ /* 0x000fc600078e18ff */
        /* <DEDUP_REMOVED lines=14> */
.L_x_671:
[----:B------:R-:W-:Y:S05]  /*16c0*/  BSYNC.RECONVERGENT B0 ;  /* 0x0000000000007941 */ /* 0x000fea0003800200 */
.L_x_670:
[----:B0-----:R-:W0:Y:S01]  /*16d0*/  SHFL.BFLY PT, R13, R20, 0x2, 0x1f ;  /* 0x0c401f00140d7f89 */ /* 0x001e2200000e0000 */
[C---:B------:R-:W-:Y:S02]  /*16e0*/  LOP3.LUT P2, RZ, R50.reuse, 0x3c3, RZ, 0xc0, !PT ;  /* 0x000003c332ff7812 */ /* 0x040fe4000784c0ff */
[C---:B------:R-:W-:Y:S01]  /*16f0*/  ISETP.NE.AND P3, PT, R50.reuse, RZ, PT ;  /* 0x000000ff3200720c */ /* 0x040fe20003f65270 */
[----:B------:R-:W1:Y:S01]  /*1700*/  SHFL.BFLY PT, R12, R21, 0x2, 0x1f ;  /* 0x0c401f00150c7f89 */ /* 0x000e6200000e0000 */
[----:B------:R-:W-:-:S09]  /*1710*/  ISETP.GT.U32.AND P1, PT, R50, 0xff, PT ;  /* 0x000000ff3200780c */ /* 0x000fd20003f24070 */
[----:B------:R-:W-:-:S05]  /*1720*/  @!P2 IMAD R19, R89, R42, UR6 ;  /* 0x000000065913ae24 */ /* 0x000fca000f8e022a */
[----:B------:R-:W-:Y:S01]  /*1730*/  @!P2 LEA R19, R19, R34, 0x9 ;  /* 0x000000221313a211 */ /* 0x000fe200078e48ff */
[----:B0-----:R-:W-:Y:S01]  /*1740*/  FADD.FTZ R16, R13, R20 ;  /* 0x000000140d107221 */ /* 0x001fe20000010000 */
[----:B-1----:R-:W-:-:S04]  /*1750*/  FADD.FTZ R17, R12, R21 ;  /* 0x000000150c117221 */ /* 0x002fc80000010000 */
[----:B------:R-:W0:Y:S01]  /*1760*/  SHFL.BFLY PT, R15, R16, 0x1, 0x1f ;  /* 0x0c201f00100f7f89 */ /* 0x000e2200000e0000 */
[----:B------:R-:W1:Y:S03]  /*1770*/  @!P2 LDC.64 R12, c[0x0][0x3b8] ;  /* 0x0000ee00ff0cab82 */ /* 0x000e660000000a00 */
[----:B------:R-:W2:Y:S01]  /*1780*/  SHFL.BFLY PT, R18, R17, 0x1, 0x1f ;  /* 0x0c201f0011127f89 */ /* 0x000ea200000e0000 */
[----:B0-----:R-:W-:Y:S01]  /*1790*/  FADD.FTZ R14, R16, R15 ;  /* 0x0000000f100e7221 */ /* 0x001fe20000010000 */
[----:B-1----:R-:W-:Y:S01]  /*17a0*/  @!P2 IMAD.WIDE.U32 R12, R19, 0x4, R12 ;  /* 0x00000004130ca825 */ /* 0x002fe200078e000c */
[----:B------:R-:W-:-:S03]  /*17b0*/  MOV R16, RZ ;  /* 0x000000ff00107202 */ /* 0x000fc60000000f00 */
[----:B--2---:R-:W-:Y:S01]  /*17c0*/  FADD.FTZ R15, R17, R18 ;  /* 0x00000012110f7221 */ /* 0x004fe20000010000 */
[----:B------:R-:W-:-:S04]  /*17d0*/  HFMA2 R18, -RZ, RZ, 0, 0 ;  /* 0x00000000ff127431 */ /* 0x000fc800000001ff */
[----:B------:R0:W-:Y:S01]  /*17e0*/  @!P2 STG.E.64 desc[UR8][R12.64], R14 ;  /* 0x0000000e0c00a986 */ /* 0x0001e2000c101b08 */
[----:B------:R-:W-:Y:S06]  /*17f0*/  BAR.SYNC.DEFER_BLOCKING 0x0 ;  /* 0x0000000000007b1d */ /* 0x000fec0000010000 */
[----:B------:R-:W-:Y:S05]  /*1800*/  @P3 BRA `(.L_x_672) ;  /* 0x0000000000283947 */ /* 0x000fea0003800000 */
[----:B------:R-:W-:Y:S06]  /*1810*/  MEMBAR.ALL.GPU ;  /* 0x0000000000007992 */ /* 0x000fec000000a000 */
[----:B------:R-:W-:-:S00]  /*1820*/  ERRBAR ;  /* 0x00000000000079ab */ /* 0x000fc00000000000 */
[----:B------:R-:W-:Y:S06]  /*1830*/  CGAERRBAR ;  /* 0x00000000000075ab */ /* 0x000fec0000000000 */
[----:B0-----:R0:W5:Y:S02]  /*1840*/  ATOM.E.ADD.STRONG.GPU PT, R12, desc[UR8][R4.64], R85 ;  /* 0x80000055040c798a */ /* 0x00116400081ef108 */
.L_x_673:
[----:B------:R-:W2:Y:S04]  /*1850*/  LD.E.STRONG.GPU R13, desc[UR8][R4.64] ;  /* 0x00000008040d7980 */ /* 0x000ea8000c10f900 */
[----:B--2---:R-:W-:Y:S01]  /*1860*/  CCTL.IVALL ;  /* 0x00000000ff00798f */ /* 0x004fe20002000000 */
[----:B------:R-:W-:Y:S05]  /*1870*/  YIELD ;  /* 0x0000000000007946 */ /* 0x000fea0003800000 */
[----:B-----5:R-:W-:-:S04]  /*1880*/  LOP3.LUT R13, R13, R12, RZ, 0x3c, !PT ;  /* 0x0000000c0d0d7212 */ /* 0x020fc800078e3cff */
[----:B------:R-:W-:-:S13]  /*1890*/  ISETP.GT.AND P2, PT, R13, -0x1, PT ;  /* 0xffffffff0d00780c */ /* 0x000fda0003f44270 */
[----:B------:R-:W-:Y:S05]  /*18a0*/  @P2 BRA `(.L_x_673) ;  /* 0xfffffffc00e82947 */ /* 0x000fea000383ffff */
.L_x_672:
[----:B------:R-:W-:Y:S05]  /*18b0*/  WARPSYNC.ALL ;  /* 0x0000000000007948 */ /* 0x000fea0003800000 */
[----:B------:R-:W-:Y:S06]  /*18c0*/  BAR.SYNC.DEFER_BLOCKING 0x0 ;  /* 0x0000000000007b1d */ /* 0x000fec0000010000 */
[----:B------:R-:W-:Y:S04]  /*18d0*/  BSSY.RECONVERGENT B0, `(.L_x_674) ;  /* 0x0000009000007945 */ /* 0x000fe80003800200 */
[----:B------:R-:W-:Y:S05]  /*18e0*/  @P1 BRA `(.L_x_675) ;  /* 0x00000000001c1947 */ /* 0x000fea0003800000 */
[----:B0-----:R-:W0:Y:S01]  /*18f0*/  LDC.64 R12, c[0x0][0x3b8] ;  /* 0x0000ee00ff0c7b82 */ /* 0x001e220000000a00 */
[----:B------:R-:W-:-:S05]  /*1900*/  IMAD R15, R89, R42, UR6 ;  /* 0x00000006590f7e24 */ /* 0x000fca000f8e022a */
[----:B------:R-:W-:-:S05]  /*1910*/  LEA R15, R15, R36, 0x9 ;  /* 0x000000240f0f7211 */ /* 0x000fca00078e48ff */
[----:B0-----:R-:W-:-:S06]  /*1920*/  IMAD.WIDE.U32 R12, R15, 0x4, R12 ;  /* 0x000000040f0c7825 */ /* 0x001fcc00078e000c */
[----:B------:R-:W2:Y:S02]  /*1930*/  LDG.E.64 R12, desc[UR8][R12.64] ;  /* 0x000000080c0c7981 */ /* 0x000ea4000c1e1b00 */
[----:B--2---:R-:W-:Y:S01]  /*1940*/  FADD.FTZ R16, RZ, R12 ;  /* 0x0000000cff107221 */ /* 0x004fe20000010000 */
[----:B------:R-:W-:-:S07]  /*1950*/  FADD.FTZ R18, RZ, R13 ;  /* 0x0000000dff127221 */ /* 0x000fce0000010000 */
.L_x_675:
[----:B------:R-:W-:Y:S05]  /*1960*/  BSYNC.RECONVERGENT B0 ;  /* 0x0000000000007941 */ /* 0x000fea0003800200 */
.L_x_674:
[----:B0-----:R-:W0:Y:S01]  /*1970*/  SHFL.BFLY PT, R13, R16, 0x8, 0x1f ;  /* 0x0d001f00100d7f89 */ /* 0x001e2200000e0000 */
[----:B------:R-:W-:Y:S01]  /*1980*/  LOP3.LUT P1, RZ, R50, 0x30f, RZ, 0xc0, !PT ;  /* 0x0000030f32ff7812 */ /* 0x000fe2000782c0ff */
[----:B------:R-:W-:Y:S02]  /*1990*/  BSSY.RECONVERGENT B0, `(.L_x_676) ;  /* 0x0000026000007945 */ /* 0x000fe40003800200 */
[----:B------:R-:W1:Y:S01]  /*19a0*/  SHFL.BFLY PT, R15, R18, 0x8, 0x1f ;  /* 0x0d001f00120f7f89 */ /* 0x000e6200000e0000 */
[----:B0-----:R-:W-:Y:S01]  /*19b0*/  FADD.FTZ R13, R13, R16 ;  /* 0x000000100d0d7221 */ /* 0x001fe20000010000 */
[----:B-1----:R-:W-:-:S04]  /*19c0*/  FADD.FTZ R15, R15, R18 ;  /* 0x000000120f0f7221 */ /* 0x002fc80000010000 */
[----:B------:R-:W0:Y:S01]  /*19d0*/  SHFL.BFLY PT, R12, R13, 0x4, 0x1f ;  /* 0x0c801f000d0c7f89 */ /* 0x000e2200000e0000 */
[----:B-----5:R-:W-:-:S03]  /*19e0*/  PRMT R18, R6, 0x7632, R18 ;  /* 0x0000763206127816 */ /* 0x020fc60000000012 */
        /* <DEDUP_REMOVED lines=10> */
[----:B------:R-:W-:-:S03]  /*1a90*/  PRMT R17, R9, 0x7632, R17 ;  /* 0x0000763209117816 */ /* 0x000fc60000000011 */
[----:B------:R-:W-:Y:S01]  /*1aa0*/  @!P1 FMUL.FTZ R12, R12, 4.8828125727595761418e-05 ;  /* 0x384ccccd0c0c9820 */ /* 0x000fe20000410000 */
[----:B-1----:R-:W-:Y:S01]  /*1ab0*/  FADD.FTZ R16, R19, R16 ;  /* 0x0000001013107221 */ /* 0x002fe20000010000 */
[----:B------:R-:W-:Y:S02]  /*1ac0*/  PRMT R19, R8, 0x7632, R19 ;  /* 0x0000763208137816 */ /* 0x000fe40000000013 */
[----:B------:R-:W-:-:S04]  /*1ad0*/  @!P1 FMUL.FTZ R13, R12, R12 ;  /* 0x0000000c0c0d9220 */ /* 0x000fc80000410000 */
[----:B------:R-:W-:Y:S01]  /*1ae0*/  @!P1 FFMA.FTZ R13, R16, 4.8828125727595761418e-05, -R13 ;  /* 0x384ccccd100d9823 */ /* 0x000fe2000001080d */
[----:B------:R-:W-:-:S04]  /*1af0*/  PRMT R16, R7, 0x7632, R16 ;  /* 0x0000763207107816 */ /* 0x000fc80000000010 */
[----:B------:R-:W-:-:S05]  /*1b00*/  @!P1 FMNMX.FTZ R13, RZ, R13, !PT ;  /* 0x0000000dff0d9209 */ /* 0x000fca0007810000 */
[----:B------:R0:W-:Y:S01]  /*1b10*/  @!P1 STS.64 [R32], R12 ;  /* 0x0000000c20009388 */ /* 0x0001e20000000a00 */
[----:B------:R-:W-:Y:S01]  /*1b20*/  BAR.SYNC.DEFER_BLOCKING 0x0 ;  /* 0x0000000000007b1d */ /* 0x000fe20000010000 */
[----:B------:R-:W-:-:S04]  /*1b30*/  IADD3 R87, P1, PT, R87, 0x9, RZ ;  /* 0x0000000957577810 */ /* 0x000fc80007f3e0ff */
[----:B------:R-:W-:Y:S01]  /*1b40*/  IADD3.X R40, PT, PT, RZ, R40, RZ, P1, !PT ;  /* 0x00000028ff287210 */ /* 0x000fe20000ffe4ff */
[----:B------:R-:W-:Y:S08]  /*1b50*/  @P0 BRA `(.L_x_677) ;  /* 0x0000000000240947 */ /* 0x000ff00003800000 */
[----:B0-----:R-:W0:Y:S01]  /*1b60*/  LDS.64 R12, [R30] ;  /* 0x000000001e0c7984 */ /* 0x001e220000000a00 */
[----:B------:R-:W1:Y:S01]  /*1b70*/  LDCU.64 UR4, c[0x0][0x3b0] ;  /* 0x00007600ff0477ac */ /* 0x000e620008000a00 */
[----:B------:R-:W-:-:S04]  /*1b80*/  IADD3 R14, PT, PT, R80, R50, RZ ;  /* 0x00000032500e7210 */ /* 0x000fc80007ffe0ff */
[----:B------:R-:W-:-:S04]  /*1b90*/  SHF.L.U32 R14, R14, 0x1, RZ ;  /* 0x000000010e0e7819 */ /* 0x000fc800000006ff */
[----:B------:R-:W-:-:S04]  /*1ba0*/  LEA R15, P1, R107, R14, 0x6 ;  /* 0x0000000e6b0f7211 */ /* 0x000fc800078230ff */
[----:B------:R-:W-:Y:S02]  /*1bb0*/  LEA.HI.X R54, R107, RZ, R54, 0x6, P1 ;  /* 0x000000ff6b367211 */ /* 0x000fe400008f3436 */
[----:B-1----:R-:W-:-:S04]  /*1bc0*/  LEA R14, P1, R15, UR4, 0x2 ;  /* 0x000000040f0e7c11 */ /* 0x002fc8000f8210ff */
[----:B------:R-:W-:-:S05]  /*1bd0*/  LEA.HI.X R15, R15, UR5, R54, 0x2, P1 ;  /* 0x000000050f0f7c11 */ /* 0x000fca00088f1436 */
[----:B0-----:R1:W-:Y:S04]  /*1be0*/  STG.E.64 desc[UR8][R14.64], R12 ;  /* 0x0000000c0e007986 */ /* 0x0013e8000c101b08 */
.L_x_677:
[----:B------:R-:W-:Y:S05]  /*1bf0*/  BSYNC.RECONVERGENT B0 ;  /* 0x0000000000007941 */ /* 0x000fea0003800200 */
.L_x_676:
[----:B------:R-:W2:Y:S01]  /*1c00*/  S2UR UR5, SR_CgaCtaId ;  /* 0x00000000000579c3 */ /* 0x000ea20000008800 */
[----:B------:R-:W-:Y:S01]  /*1c10*/  UMOV UR4, 0x400 ;  /* 0x0000040000047882 */ /* 0x000fe20000000000 */
[----:B------:R-:W-:Y:S01]  /*1c20*/  IMAD.HI.U32 R11, R10, -0x33333333, RZ ;  /* 0xcccccccd0a0b7827 */ /* 0x000fe200078e00ff */
[----:B------:R-:W-:Y:S01]  /*1c30*/  UIADD3 UR4, UPT, UPT, UR4, 0xc80, URZ ;  /* 0x00000c8004047890 */ /* 0x000fe2000fffe0ff */
[----:B------:R-:W-:Y:S02]  /*1c40*/  SHF.L.U32 R6, R6, 0x10, RZ ;  /* 0x0000001006067819 */ /* 0x000fe400000006ff */
[----:B------:R-:W-:Y:S02]  /*1c50*/  SHF.L.U32 R8, R8, 0x10, RZ ;  /* 0x0000001008087819 */ /* 0x000fe400000006ff */
[----:B------:R-:W-:Y:S02]  /*1c60*/  LEA.HI R11, R11, -R80, RZ, 0x1c ;  /* 0x800000500b0b7211 */ /* 0x000fe400078fe0ff */
[----:B------:R-:W-:-:S02]  /*1c70*/  SHF.L.U32 R86, R18, 0x10, RZ ;  /* 0x0000001012567819 */ /* 0x000fc400000006ff */
[----:B------:R-:W-:Y:S02]  /*1c80*/  SHF.L.U32 R88, R19, 0x10, RZ ;  /* 0x0000001013587819 */ /* 0x000fe400000006ff */
[----:B------:R-:W-:Y:S02]  /*1c90*/  SHF.L.U32 R84, R9, 0x10, RZ ;  /* 0x0000001009547819 */ /* 0x000fe400000006ff */
[----:B------:R-:W-:Y:S01]  /*1ca0*/  LOP3.LUT R42, R42, 0x1, RZ, 0x3c, !PT ;  /* 0x000000012a2a7812 */ /* 0x000fe200078e3cff */
[----:B--2---:R-:W-:-:S06]  /*1cb0*/  ULEA UR4, UR5, UR4, 0x18 ;  /* 0x0000000405047291 */ /* 0x004fcc000f8ec0ff */
[----:B------:R-:W-:-:S05]  /*1cc0*/  LEA R10, R11, UR4, 0x3 ;  /* 0x000000040b0a7c11 */ /* 0x000fca000f8e18ff */
[----:B------:R-:W2:Y:S01]  /*1cd0*/  LDCU UR4, c[0x0][0x3a0] ;  /* 0x00007400ff0477ac */ /* 0x000ea20008000800 */
[----:B------:R-:W2:Y:S02]  /*1ce0*/  LDS.64 R10, [R10] ;  /* 0x000000000a0a7984 */ /* 0x000ea40000000a00 */
[----:B--2---:R-:W-:Y:S01]  /*1cf0*/  FADD.FTZ R11, R11, UR4 ;  /* 0x000000040b0b7e21 */ /* 0x004fe20008010000 */
[----:B------:R-:W2:Y:S01]  /*1d00*/  LDCU.64 UR4, c[0x0][0x380] ;  /* 0x00007000ff0477ac */ /* 0x000ea20008000a00 */
[--C-:B------:R-:W-:Y:S01]  /*1d10*/  FADD.FTZ R3, R3, -R10.reuse ;  /* 0x8000000a03037221 */ /* 0x100fe20000010000 */
[--C-:B------:R-:W-:Y:S01]  /*1d20*/  FADD.FTZ R77, R77, -R10.reuse ;  /* 0x8000000a4d4d7221 */ /* 0x100fe20000010000 */
[----:B01----:R0:W1:Y:S01]  /*1d30*/  MUFU.RSQ R12, R11 ;  /* 0x0000000b000c7308 */ /* 0x0030620000001400 */
        /* <DEDUP_REMOVED lines=141> */
[----:B------:R-:W-:Y:S01]  /*2610*/  FFMA.FTZ R8, R6, R54, R8 ;  /* 0x0000003606087223 */ /* 0x000fe20000010008 */
[----:B------:R-:W-:Y:S01]  /*2620*/  SHF.L.U32 R6, R7, 0x10, RZ ;  /* 0x0000001007067819 */ /* 0x000fe200000006ff */
[--C-:B------:R-:W-:Y:S01]  /*2630*/  FFMA.FTZ R83, R83, R86, R88.reuse ;  /* 0x0000005653537223 */ /* 0x100fe20000010058 */
[----:B------:R-:W-:Y:S01]  /*2640*/  SHF.L.U32 R64, R16, 0x10, RZ ;  /* 0x0000001010407819 */ /* 0x000fe200000006ff */
[C-C-:B------:R-:W-:Y:S01]  /*2650*/  FFMA.FTZ R82, R86.reuse, R75, R88.reuse ;  /* 0x0000004b56527223 */ /* 0x140fe20000010058 */
[----:B------:R-:W-:Y:S01]  /*2660*/  SHF.L.U32 R66, R17, 0x10, RZ ;  /* 0x0000001011427819 */ /* 0x000fe200000006ff */
[----:B------:R-:W-:Y:S01]  /*2670*/  FFMA.FTZ R17, R86, R24, R88 ;  /* 0x0000001856117223 */ /* 0x000fe20000010058 */
[----:B--2---:R-:W-:Y:S01]  /*2680*/  IADD3 R2, P1, PT, R2, UR4, RZ ;  /* 0x0000000402027c10 */ /* 0x004fe2000ff3e0ff */
[----:B------:R-:W-:Y:S01]  /*2690*/  FFMA.FTZ R7, R81, R6, R84 ;  /* 0x0000000651077223 */ /* 0x000fe20000010054 */
[C---:B------:R-:W-:Y:S01]  /*26a0*/  FFMA.FTZ R78, R86.reuse, R67, R88 ;  /* 0x00000043564e7223 */ /* 0x040fe20000010058 */
[----:B------:R-:W-:Y:S01]  /*26b0*/  FFMA.FTZ R24, R79, R64, R66 ;  /* 0x000000404f187223 */ /* 0x000fe20000010042 */
        /* <DEDUP_REMOVED lines=29> */
[C-C-:B------:R-:W-:Y:S01]  /*2890*/  FFMA.FTZ R31, R64.reuse, R56, R66.reuse ;  /* 0x00000038401f7223 */ /* 0x140fe20000010042 */
[----:B------:R-:W-:Y:S01]  /*28a0*/  F2FP.BF16.F32.PACK_AB R6, R83, R26 ;  /* 0x0000001a5306723e */ /* 0x000fe200000010ff */
[--C-:B------:R-:W-:Y:S01]  /*28b0*/  FFMA.FTZ R0, R64, R71, R66.reuse ;  /* 0x0000004740007223 */ /* 0x100fe20000010042 */
[----:B------:R-:W-:Y:S01]  /*28c0*/  F2FP.BF16.F32.PACK_AB R7, R24, R7 ;  /* 0x000000071807723e */ /* 0x000fe200000010ff */
        /* <DEDUP_REMOVED lines=12> */
[----:B------:R-:W-:Y:S01]  /*2990*/  F2FP.BF16.F32.PACK_AB R80, R80, R21 ;  /* 0x000000155050723e */ /* 0x000fe200000010ff */
[----:B------:R0:W-:Y:S01]  /*29a0*/  STG.E.64 desc[UR8][R2.64], R6 ;  /* 0x0000000602007986 */ /* 0x0001e2000c101b08 */
[----:B------:R-:W-:-:S02]  /*29b0*/  F2FP.BF16.F32.PACK_AB R25, R0, R73 ;  /* 0x000000490019723e */ /* 0x000fc400000010ff */
[----:B------:R-:W-:Y:S02]  /*29c0*/  F2FP.BF16.F32.PACK_AB R78, R78, R69 ;  /* 0x000000454e4e723e */ /* 0x000fe400000010ff */
        /* <DEDUP_REMOVED lines=39> */
[----:B------:R-:W-:-:S03]  /*2c40*/  ISETP.GE.U32.AND P1, PT, R87, R52, PT ;  /* 0x000000345700720c */ /* 0x000fc60003f26070 */
[----:B------:R1:W-:Y:S01]  /*2c50*/  STG.E.64 desc[UR8][R2.64+0x10400], R22 ;  /* 0x0104001602007986 */ /* 0x0003e2000c101b08 */
[----:B------:R-:W-:-:S03]  /*2c60*/  ISETP.GE.AND.EX P1, PT, R40, R91, PT, P1 ;  /* 0x0000005b2800720c */ /* 0x000fc60003f26310 */
[----:B------:R1:W-:Y:S04]  /*2c70*/  STG.E.64 desc[UR8][R2.64+0x11800], R12 ;  /* 0x0118000c02007986 */ /* 0x0003e8000c101b08 */
[----:B------:R1:W-:Y:S06]  /*2c80*/  STG.E.64 desc[UR8][R2.64+0x12c00], R8 ;  /* 0x012c000802007986 */ /* 0x0003ec000c101b08 */
[----:B------:R-:W-:Y:S05]  /*2c90*/  @!P1 BRA `(.L_x_678) ;  /* 0xffffffd400b49947 */ /* 0x000fea000383ffff */
[----:B------:R-:W-:Y:S05]  /*2ca0*/  EXIT ;  /* 0x000000000000794d */ /* 0x000fea0003800000 */
.L_x_679:
        /* <DEDUP_REMOVED lines=13> */
.L_x_1607:


//--------------------- .text._ZN13group_norm_v214gn_cuda_kernelI13__nv_bfloat16Li320ELi1ELi32ELi20ELi1024ELb0ELi128ELi320ELi320ELi4ELb1ELi18ELb0ELb0ENS_16CompileConditionILi1000EEEEEvPT_PKS4_S7_S7_flPfS8_Pj --------------------------
	.section	.text._ZN13group_norm_v214gn_cuda_kernelI13__nv_bfloat16Li320ELi1ELi32ELi20ELi1024ELb0ELi128ELi320ELi320ELi4ELb1ELi18ELb0ELb0ENS_16CompileConditionILi1000EEEEEvPT_PKS4_S7_S7_flPfS8_Pj,"ax",@progbits
	.align	128
        .global         _ZN13group_norm_v214gn_cuda_kernelI13__nv_bfloat16Li320ELi1ELi32ELi20ELi1024ELb0ELi128ELi320ELi320ELi4ELb1ELi18ELb0ELb0ENS_16CompileConditionILi1000EEEEEvPT_PKS4_S7_S7_flPfS8_Pj
        .type           _ZN13group_norm_v214gn_cuda_kernelI13__nv_bfloat16Li320ELi1ELi32ELi20ELi1024ELb0ELi128ELi320ELi320ELi4ELb1ELi18ELb0ELb0ENS_16CompileConditionILi1000EEEEEvPT_PKS4_S7_S7_flPfS8_Pj,@function
        .size           _ZN13group_norm_v214gn_cuda_kernelI13__nv_bfloat16Li320ELi1ELi32ELi20ELi1024ELb0ELi128ELi320ELi320ELi4ELb1ELi18ELb0ELb0ENS_16CompileConditionILi1000EEEEEvPT_PKS4_S7_S7_flPfS8_Pj,(.L_x_1608 - _ZN13group_norm_v214gn_cuda_kernelI13__nv_bfloat16Li320ELi1ELi32ELi20ELi1024ELb0ELi128ELi320ELi320ELi4ELb1ELi18ELb0ELb0ENS_16CompileConditionILi1000EEEEEvPT_PKS4_S7_S7_flPfS8_Pj)
        .other          _ZN13group_norm_v214gn_cuda_kernelI13__nv_bfloat16Li320ELi1ELi32ELi20ELi1024ELb0ELi128ELi320ELi320ELi4ELb1ELi18ELb0ELb0ENS_16CompileConditionILi1000EEEEEvPT_PKS4_S7_S7_flPfS8_Pj,@"STO_CUDA_ENTRY STV_DEFAULT"
_ZN13group_norm_v214gn_cuda_kernelI13__nv_bfloat16Li320ELi1ELi32ELi20ELi1024ELb0ELi128ELi320ELi320ELi4ELb1ELi18ELb0ELb0ENS_16CompileConditionILi1000EEEEEvPT_PKS4_S7_S7_flPfS8_Pj:
.text._ZN13group_norm_v214gn_cuda_kernelI13__nv_bfloat16Li320ELi1ELi32ELi20ELi1024ELb0ELi128ELi320ELi320ELi4ELb1ELi18ELb0ELb0ENS_16CompileConditionILi1000EEEEEvPT_PKS4_S7_S7_flPfS8_Pj:
        /* <DEDUP_REMOVED lines=10> */
[----:B------:R-:W1:Y:S01]  /*00a0*/  S2UR UR12, SR_CgaCtaId ;  /* 0x00000000000c79c3 */ /* 0x000e620000008800 */
[----:B------:R-:W-:Y:S02]  /*00b0*/  USHF.L.U32 UR8, UR18, 0x4, URZ ;  /* 0x0000000412087899 */ /* 0x000fe400080006ff */
[----:B------:R-:W-:Y:S02]  /*00c0*/  UIMAD UR5, UR5, 0x140, URZ ;  /* 0x00000140050578a4 */ /* 0x000fe4000f8e02ff */
[----:B------:R-:W-:Y:S01]  /*00d0*/  ULOP3.LUT UR8, UR8, 0x10, URZ, 0xc0, !UPT ;  /* 0x0000001008087892 */ /* 0x000fe2000f8ec0ff */
[----:B------:R-:W2:Y:S02]  /*00e0*/  LDCU.64 UR6, c[0x0][0x3b0] ;  /* 0x00007600ff0677ac */ /* 0x000ea40008000a00 */
[----:B------:R-:W3:Y:S01]  /*00f0*/  S2UR UR11, SR_CTAID.X ;  /* 0x00000000000b79c3 */ /* 0x000ee20000002500 */
[----:B------:R-:W-:Y:S01]  /*0100*/  MOV R3, UR5 ;  /* 0x0000000500037c02 */ /* 0x000fe20008000f00 */
[----:B------:R-:W-:Y:S01]  /*0110*/  UMOV UR9, 0x400 ;  /* 0x0000040000097882 */ /* 0x000fe20000000000 */
[----:B------:R-:W-:Y:S01]  /*0120*/  UMOV UR13, UR4 ;  /* 0x00000004000d7c82 */ /* 0x000fe20008000000 */
[----:B------:R-:W-:Y:S01]  /*0130*/  UMOV UR14, 0x7ffffff9 ;  /* 0x7ffffff9000e7882 */ /* 0x000fe20000000000 */
[----:B------:R-:W4:Y:S03]  /*0140*/  LDCU.64 UR16, c[0x0][0x358] ;  /* 0x00006b00ff1077ac */ /* 0x000f260008000a00 */
[----:B------:R-:W5:Y:S01]  /*0150*/  LDC.64 R156, c[0x0][0x390] ;  /* 0x0000e400ff9c7b82 */ /* 0x000f620000000a00 */
[----:B------:R-:W3:Y:S01]  /*0160*/  LDCU UR19, c[0x0][0x374] ;  /* 0x00006e80ff1377ac */ /* 0x000ee20008000800 */
[----:B-1----:R-:W-:-:S06]  /*0170*/  ULEA UR15, UR12, UR9, 0x18 ;  /* 0x000000090c0f7291 */ /* 0x002fcc000f8ec0ff */
[----:B------:R-:W1:Y:S01]  /*0180*/  LDC.64 R154, c[0x0][0x398] ;  /* 0x0000e600ff9a7b82 */ /* 0x000e620000000a00 */
[----:B--2---:R-:W-:Y:S01]  /*0190*/  UISETP.EQ.U32.AND UP1, UPT, UR6, URZ, UPT ;  /* 0x000000ff0600728c */ /* 0x004fe2000bf22070 */
[C---:B0-----:R-:W-:Y:S02]  /*01a0*/  LOP3.LUT R2, R104.reuse, 0xffff, RZ, 0xc0, !PT ;  /* 0x0000ffff68027812 */ /* 0x041fe400078ec0ff */
[----:B------:R-:W-:Y:S01]  /*01b0*/  LEA.HI R0, R104, UR8, RZ, 0x1e ;  /* 0x0000000868007c11 */ /* 0x000fe2000f8ff0ff */
[----:B---3--:R-:W-:Y:S01]  /*01c0*/  ULOP3.LUT UP0, URZ, UR11, 0x7, URZ, 0xc0, !UPT ;  /* 0x000000070bff7892 */ /* 0x008fe2000f80c0ff */
[----:B------:R-:W-:Y:S01]  /*01d0*/  MOV R54, UR15 ;  /* 0x0000000f00367c02 */ /* 0x000fe20008000f00 */
[----:B------:R-:W-:Y:S01]  /*01e0*/  IMAD R53, R2, 0xcccd, RZ ;  /* 0x0000cccd02357824 */ /* 0x000fe200078e02ff */
[----:B------:R-:W-:Y:S01]  /*01f0*/  USHF.L.U32 UR4, UR11, 0x7, URZ ;  /* 0x000000070b047899 */ /* 0x000fe200080006ff */
[----:B------:R-:W-:Y:S01]  /*0200*/  IMAD R2, R0, 0x14, -R3 ;  /* 0x0000001400027824 */ /* 0x000fe200078e0a03 */
[----:B------:R-:W-:Y:S01]  /*0210*/  SHF.L.U32 R0, R104, 0x3, RZ ;  /* 0x0000000368007819 */ /* 0x000fe200000006ff */
[----:B------:R-:W-:Y:S01]  /*0220*/  UISETP.EQ.OR.EX UP0, UPT, UR7, URZ, UP0, UP1 ;  /* 0x000000ff0700728c */ /* 0x000fe20008702710 */
[----:B------:R-:W-:Y:S01]  /*0230*/  SHF.R.U32.HI R53, RZ, 0x16, R53 ;  /* 0x00000016ff357819 */ /* 0x000fe20000011635 */
[----:B------:R-:W-:Y:S01]  /*0240*/  USHF.L.U32 UR10, UR11, 0x1, URZ ;  /* 0x000000010b0a7899 */ /* 0x000fe200080006ff */
[----:B------:R-:W-:Y:S01]  /*0250*/  LOP3.LUT R4, R0, 0x18, RZ, 0xc0, !PT ;  /* 0x0000001800047812 */ /* 0x000fe200078ec0ff */
[----:B------:R-:W-:Y:S01]  /*0260*/  UISETP.NE.AND UP1, UPT, UR11, URZ, UPT ;  /* 0x000000ff0b00728c */ /* 0x000fe2000bf25270 */
[----:B------:R-:W-:Y:S01]  /*0270*/  PRMT R3, R53, 0x9910, RZ ;  /* 0x0000991035037816 */ /* 0x000fe200000000ff */
[----:B------:R-:W0:Y:S01]  /*0280*/  LDCU.64 UR6, c[0x0][0x3c0] ;  /* 0x00007800ff0677ac */ /* 0x000e220008000a00 */
[----:B------:R-:W-:-:S02]  /*0290*/  IADD3 R5, PT, PT, R2, 0x4, RZ ;  /* 0x0000000402057810 */ /* 0x000fc40007ffe0ff */
[----:B------:R-:W-:Y:S01]  /*02a0*/  MOV R0, R3 ;  /* 0x0000000300007202 */ /* 0x000fe20000000f00 */
[----:B------:R-:W-:Y:S01]  /*02b0*/  UIADD3 UR11, UPT, UPT, UR9, 0xc80, URZ ;  /* 0x00000c80090b7890 */ /* 0x000fe2000fffe0ff */
[C---:B------:R-:W-:Y:S01]  /*02c0*/  IADD3 R6, PT, PT, R2.reuse, 0x8, RZ ;  /* 0x0000000802067810 */ /* 0x040fe20007ffe0ff */
[----:B------:R-:W-:Y:S01]  /*02d0*/  ULOP3.LUT UR10, UR10, 0xe, URZ, 0xc0, !UPT ;  /* 0x0000000e0a0a7892 */ /* 0x000fe2000f8ec0ff */
[----:B------:R-:W-:Y:S01]  /*02e0*/  IADD3 R7, PT, PT, R2, 0xc, RZ ;  /* 0x0000000c02077810 */ /* 0x000fe20007ffe0ff */
[----:B------:R-:W-:Y:S01]  /*02f0*/  IMAD R0, R0, 0x50, RZ ;  /* 0x0000005000007824 */ /* 0x000fe200078e02ff */
[----:B------:R-:W-:Y:S01]  /*0300*/  SHF.R.U32.HI R3, RZ, 0x2, R2 ;  /* 0x00000002ff037819 */ /* 0x000fe20000011602 */
[----:B------:R-:W-:Y:S01]  /*0310*/  ULEA UR11, UR12, UR11, 0x18 ;  /* 0x0000000b0c0b7291 */ /* 0x000fe2000f8ec0ff */
[----:B------:R-:W-:Y:S01]  /*0320*/  IADD3 R2, PT, PT, R2, 0x10, RZ ;  /* 0x0000001002027810 */ /* 0x000fe20007ffe0ff */
[----:B------:R-:W-:Y:S01]  /*0330*/  ULOP3.LUT UR4, UR4, 0x380, URZ, 0xc0, !UPT ;  /* 0x0000038004047892 */ /* 0x000fe2000f8ec0ff */
[----:B------:R-:W-:Y:S01]  /*0340*/  IADD3 R0, PT, PT, RZ, -R0, RZ ;  /* 0x80000000ff007210 */ /* 0x000fe20007ffe0ff */
[----:B------:R-:W-:Y:S01]  /*0350*/  IMAD R3, R3, 0x28, R54 ;  /* 0x0000002803037824 */ /* 0x000fe200078e0236 */
[----:B------:R-:W-:Y:S01]  /*0360*/  SHF.R.U32.HI R5, RZ, 0x2, R5 ;  /* 0x00000002ff057819 */ /* 0x000fe20000011605 */
[----:B------:R-:W-:Y:S01]  /*0370*/  USEL UR9, UR14, 0x1, !UP1 ;  /* 0x000000010e097887 */ /* 0x000fe2000c800000 */
[----:B------:R-:W-:Y:S01]  /*0380*/  PRMT R9, R0, 0x7710, RZ ;  /* 0x0000771000097816 */ /* 0x000fe200000000ff */
[----:B0-----:R-:W-:Y:S01]  /*0390*/  UIMAD.WIDE.U32 UR6, UR18, 0x4, UR6 ;  /* 0x00000004120678a5 */ /* 0x001fe2000f8e0006 */
[----:B------:R-:W-:Y:S01]  /*03a0*/  SHF.R.U32.HI R6, RZ, 0x2, R6 ;  /* 0x00000002ff067819 */ /* 0x000fe20000011606 */
[----:B------:R-:W-:Y:S01]  /*03b0*/  IMAD R5, R5, 0x28, R54 ;  /* 0x0000002805057824 */ /* 0x000fe200078e0236 */
[----:B------:R-:W-:-:S02]  /*03c0*/  IADD3 R0, PT, PT, R9, R104, RZ ;  /* 0x0000006809007210 */ /* 0x000fc40007ffe0ff */
[----:B------:R-:W-:Y:S01]  /*03d0*/  SHF.R.U32.HI R7, RZ, 0x2, R7 ;  /* 0x00000002ff077819 */ /* 0x000fe20000011607 */
[----:B------:R-:W-:Y:S01]  /*03e0*/  IMAD R61, R6, 0x28, R54 ;  /* 0x00000028063d7824 */ /* 0x000fe200078e0236 */
[----:B------:R-:W-:Y:S02]  /*03f0*/  LOP3.LUT R0, R0, 0xffff, RZ, 0xc0, !PT ;  /* 0x0000ffff00007812 */ /* 0x000fe400078ec0ff */
[----:B------:R-:W-:Y:S01]  /*0400*/  SHF.R.U32.HI R2, RZ, 0x2, R2 ;  /* 0x00000002ff027819 */ /* 0x000fe20000011602 */
[--C-:B------:R-:W-:Y:S01]  /*0410*/  IMAD R7, R7, 0x28, R54.reuse ;  /* 0x0000002807077824 */ /* 0x100fe200078e0236 */
[----:B------:R-:W-:Y:S01]  /*0420*/  LEA R58, R0, UR5, 0x2 ;  /* 0x00000005003a7c11 */ /* 0x000fe2000f8e10ff */
[----:B------:R-:W-:Y:S01]  /*0430*/  UMOV UR5, URZ ;  /* 0x000000ff00057c82 */ /* 0x000fe20008000000 */
[----:B------:R-:W-:Y:S01]  /*0440*/  IADD3 R63, PT, PT, R3, R4, RZ ;  /* 0x00000004033f7210 */ /* 0x000fe20007ffe0ff */
[--C-:B------:R-:W-:Y:S01]  /*0450*/  IMAD R59, R2, 0x28, R54.reuse ;  /* 0x00000028023b7824 */ /* 0x100fe200078e0236 */
[----:B------:R-:W-:Y:S01]  /*0460*/  IADD3 R3, PT, PT, R104, UR11, RZ ;  /* 0x0000000b68037c10 */ /* 0x000fe2000fffe0ff */
[----:B------:R-:W-:Y:S01]  /*0470*/  IMAD R54, R0, 0x28, R54 ;  /* 0x0000002800367824 */ /* 0x000fe200078e0236 */
[C---:B------:R-:W-:Y:S01]  /*0480*/  LOP3.LUT R0, R58.reuse, 0xffff, RZ, 0xc0, !PT ;  /* 0x0000ffff3a007812 */ /* 0x040fe200078ec0ff */
[----:B-----5:R-:W-:Y:S01]  /*0490*/  IMAD.WIDE.U32 R156, R58, 0x2, R156 ;  /* 0x000000023a9c7825 */ /* 0x020fe200078e009c */
[----:B------:R-:W-:-:S02]  /*04a0*/  SHF.L.U32 R57, R104, 0x1, RZ ;  /* 0x0000000168397819 */ /* 0x000fc400000006ff */
[----:B------:R-:W-:Y:S01]  /*04b0*/  IADD3 R56, PT, PT, R104, UR8, RZ ;  /* 0x0000000868387c10 */ /* 0x000fe2000fffe0ff */
[----:B------:R-:W-:Y:S01]  /*04c0*/  IMAD R0, R0, 0xccd, RZ ;  /* 0x00000ccd00007824 */ /* 0x000fe200078e02ff */
[----:B------:R-:W-:Y:S01]  /*04d0*/  PLOP3.LUT P0, PT, PT, PT, UP0, 0x80, 0x8 ;  /* 0x000000000008781c */ /* 0x000fe20003f0f008 */
[----:B------:R-:W-:Y:S01]  /*04e0*/  IMAD R52, R104, 0x7, R3 ;  /* 0x0000000768347824 */ /* 0x000fe200078e0203 */
[----:B------:R-:W-:Y:S01]  /*04f0*/  IADD3 R62, PT, PT, R4, R5, RZ ;  /* 0x00000005043e7210 */ /* 0x000fe20007ffe0ff */
[----:B-1----:R-:W-:Y:S01]  /*0500*/  IMAD.WIDE.U32 R154, R58, 0x2, R154 ;  /* 0x000000023a9a7825 */ /* 0x002fe200078e009a */
[----:B------:R-:W-:Y:S02]  /*0510*/  LEA.HI R51, R0, -UR8, RZ, 0x10 ;  /* 0x8000000800337c11 */ /* 0x000fe4000f8f80ff */
[C---:B------:R-:W-:Y:S02]  /*0520*/  IADD3 R61, PT, PT, R4.reuse, R61, RZ ;  /* 0x0000003d043d7210 */ /* 0x040fe40007ffe0ff */
[----:B------:R-:W-:-:S02]  /*0530*/  IADD3 R60, PT, PT, R4, R7, RZ ;  /* 0x00000007043c7210 */ /* 0x000fc40007ffe0ff */
[----:B------:R-:W-:Y:S02]  /*0540*/  IADD3 R59, PT, PT, R4, R59, RZ ;  /* 0x0000003b043b7210 */ /* 0x000fe40007ffe0ff */
[----:B------:R-:W-:Y:S02]  /*0550*/  LOP3.LUT R57, R57, 0xfe, RZ, 0xc0, !PT ;  /* 0x000000fe39397812 */ /* 0x000fe400078ec0ff */
[----:B------:R-:W-:Y:S02]  /*0560*/  SHF.L.U32 R56, R56, 0x1, RZ ;  /* 0x0000000138387819 */ /* 0x000fe400000006ff */
[C---:B------:R-:W-:Y:S02]  /*0570*/  LEA R55, R104.reuse, UR10, 0x2 ;  /* 0x0000000a68377c11 */ /* 0x040fe4000f8e10ff */
[----:B------:R-:W-:Y:S02]  /*0580*/  ISETP.GT.U32.OR P0, PT, R104, 0xf, P0 ;  /* 0x0000000f6800780c */ /* 0x000fe40000704470 */
[----:B------:R-:W-:-:S02]  /*0590*/  LEA R51, R51, UR11, 0x3 ;  /* 0x0000000b33337c11 */ /* 0x000fc4000f8e18ff */
[C---:B------:R-:W-:Y:S02]  /*05a0*/  LEA R54, R53.reuse, R54, 0x3 ;  /* 0x0000003635367211 */ /* 0x040fe400078e18ff */
[----:B------:R-:W-:Y:S01]  /*05b0*/  IADD3 R53, PT, PT, R53, UR4, RZ ;  /* 0x0000000435357c10 */ /* 0x000fe2000fffe0ff */
[----:B----4-:R-:W-:-:S06]  /*05c0*/  UMOV UR4, URZ ;  /* 0x000000ff00047c82 */ /* 0x010fcc0008000000 */
.L_x_684:
[----:B-1----:R-:W-:Y:S01]  /*05d0*/  HFMA2 R3, -RZ, RZ, 0, 0 ;  /* 0x00000000ff037431 */ /* 0x002fe200000001ff */
[----:B------:R-:W-:Y:S01]  /*05e0*/  MOV R5, UR13 ;  /* 0x0000000d00057c02 */ /* 0x000fe20008000f00 */
[----:B------:R-:W0:Y:S01]  /*05f0*/  LDCU.64 UR14, c[0x0][0x388] ;  /* 0x00007100ff0e77ac */ /* 0x000e220008000a00 */
[----:B------:R-:W-:Y:S01]  /*0600*/  MOV R2, R58 ;  /* 0x0000003a00027202 */ /* 0x000fe20000000f00 */
[----:B------:R-:W-:Y:S01]  /*0610*/  IMAD R49, R53, 0x280, RZ ;  /* 0x0000028035317824 */ /* 0x000fe200078e02ff */
[----:B------:R-:W-:-:S03]  /*0620*/  UIMAD UR8, UR5, 0xa0000, URZ ;  /* 0x000a0000050878a4 */ /* 0x000fc6000f8e02ff */
[----:B------:R-:W-:-:S03]  /*0630*/  IMAD.WIDE.U32 R2, R5, 0xa0000, R2 ;  /* 0x000a000005027825 */ /* 0x000fc600078e0002 */
[----:B------:R-:W-:-:S04]  /*0640*/  IADD3 R49, P1, PT, R49, R2, RZ ;  /* 0x0000000231317210 */ /* 0x000fc80007f3e0ff */
[----:B------:R-:W-:Y:S02]  /*0650*/  IADD3.X R2, PT, PT, R3, UR8, RZ, P1, !PT ;  /* 0x0000000803027c10 */ /* 0x000fe40008ffe4ff */
        /* <DEDUP_REMOVED lines=33> */
[----:B--2---:R-:W-:-:S02]  /*0870*/  PRMT R48, R46, 0x7632, R48 ;  /* 0x000076322e307816 */ /* 0x004fc40000000030 */
        /* <DEDUP_REMOVED lines=136> */
[--C-:B------:R-:W-:Y:S01]  /*1100*/  FFMA.FTZ R99, R11, R11, R8.reuse ;  /* 0x0000000b0b637223 */ /* 0x100fe20000010008 */
[----:B------:R-:W-:-:S02]  /*1110*/  PRMT R8, R6, 0x7632, R8 ;  /* 0x0000763206087816 */ /* 0x000fc40000000008 */
[----:B------:R-:W-:Y:S01]  /*1120*/  SHF.L.U32 R9, R6, 0x10, RZ ;  /* 0x0000001006097819 */ /* 0x000fe200000006ff */
[----:B------:R-:W-:Y:S01]  /*1130*/  FADD.FTZ R4, R5, R10 ;  /* 0x0000000a05047221 */ /* 0x000fe20000010000 */
[----:B------:R-:W-:Y:S01]  /*1140*/  FFMA.FTZ R6, R10, R10, R99 ;  /* 0x0000000a0a067223 */ /* 0x000fe20000010063 */
[----:B------:R-:W-:Y:S01]  /*1150*/  SHF.L.U32 R8, R8, 0x10, RZ ;  /* 0x0000001008087819 */ /* 0x000fe200000006ff */
[----:B------:R-:W2:Y:S01]  /*1160*/  LDG.E.64.CONSTANT R98, desc[UR16][R102.64+0x24400] ;  /* 0x0244001066627981 */ /* 0x000ea2000c1e9b00 */
        /* <DEDUP_REMOVED lines=13> */
[----:B------:R-:W3:Y:S01]  /*1240*/  LDG.E.64.CONSTANT R100, desc[UR16][R102.64+0x25800] ;  /* 0x0258001066647981 */ /* 0x000ee2000c1e9b00 */
[----:B------:R-:W-:Y:S01]  /*1250*/  SHF.L.U32 R4, R4, 0x10, RZ ;  /* 0x0000001004047819 */ /* 0x000fe200000006ff */
[----:B------:R-:W-:Y:S01]  /*1260*/  FADD.FTZ R105, R2, R5 ;  /* 0x0000000502697221 */ /* 0x000fe20000010000 */
[----:B------:R-:W-:Y:S01]  /*1270*/  FFMA.FTZ R107, R5, R5, R106 ;  /* 0x00000005056b7223 */ /* 0x000fe2000001006a */
[----:B------:R-:W-:-:S02]  /*1280*/  PRMT R2, R3, 0x7632, R2 ;  /* 0x0000763203027816 */ /* 0x000fc40000000002 */
[----:B------:R-:W-:Y:S01]  /*1290*/  SHF.L.U32 R3, R3, 0x10, RZ ;  /* 0x0000001003037819 */ /* 0x000fe200000006ff */
[----:B------:R-:W-:Y:S01]  /*12a0*/  FADD.FTZ R106, R105, R4 ;  /* 0x00000004696a7221 */ /* 0x000fe20000010000 */
[----:B------:R-:W-:Y:S01]  /*12b0*/  FFMA.FTZ R108, R4, R4, R107 ;  /* 0x00000004046c7223 */ /* 0x000fe2000001006b */
[----:B------:R-:W-:Y:S01]  /*12c0*/  SHF.L.U32 R2, R2, 0x10, RZ ;  /* 0x0000001002027819 */ /* 0x000fe200000006ff */
[----:B------:R-:W4:Y:S01]  /*12d0*/  LDG.E.64.CONSTANT R102, desc[UR16][R102.64+0x26c00] ;  /* 0x026c001066667981 */ /* 0x000f22000c1e9b00 */
        /* <DEDUP_REMOVED lines=50> */
[--C-:B------:R-:W-:Y:S01]  /*1600*/  FFMA.FTZ R70, R114, R114, R115.reuse ;  /* 0x0000007272467223 */ /* 0x100fe20000010073 */
        /* <DEDUP_REMOVED lines=98> */
[C---:B------:R-:W-:Y:S01]  /*1c30*/  PRMT R72, R85.reuse, 0x7632, R72 ;  /* 0x0000763255487816 */ /* 0x040fe20000000048 */
[----:B------:R0:W5:Y:S01]  /*1c40*/  LDG.E.64.CONSTANT R68, desc[UR16][R156.64] ;  /* 0x000000109c447981 */ /* 0x000162000c1e9b00 */
[----:B------:R-:W-:Y:S01]  /*1c50*/  SHF.L.U32 R140, R85, 0x10, RZ ;  /* 0x00000010558c7819 */ /* 0x000fe200000006ff */
[----:B------:R-:W-:Y:S01]  /*1c60*/  FADD.FTZ R75, R71, R84 ;  /* 0x00000054474b7221 */ /* 0x000fe20000010000 */
[----:B------:R-:W-:Y:S01]  /*1c70*/  FFMA.FTZ R73, R84, R84, R73 ;  /* 0x0000005454497223 */ /* 0x000fe20000010049 */
[----:B------:R-:W-:Y:S01]  /*1c80*/  SHF.L.U32 R85, R72, 0x10, RZ ;  /* 0x0000001048557819 */ /* 0x000fe200000006ff */
[----:B------:R0:W5:Y:S01]  /*1c90*/  LDG.E.64.CONSTANT R70, desc[UR16][R154.64] ;  /* 0x000000109a467981 */ /* 0x000162000c1e9b00 */
        /* <DEDUP_REMOVED lines=86> */
[----:B--2---:R-:W-:-:S02]  /*2200*/  PRMT R72, R98, 0x7632, R72 ;  /* 0x0000763262487816 */ /* 0x004fc40000000048 */
        /* <DEDUP_REMOVED lines=13> */
[C---:B---3--:R-:W-:Y:S02]  /*22e0*/  PRMT R72, R100.reuse, 0x7632, R72 ;  /* 0x0000763264487816 */ /* 0x048fe40000000048 */
        /* <DEDUP_REMOVED lines=13> */
[C---:B----4-:R-:W-:Y:S02]  /*23c0*/  PRMT R72, R102.reuse, 0x7632, R72 ;  /* 0x0000763266487816 */ /* 0x050fe40000000048 */
        /* <DEDUP_REMOVED lines=16> */
[----:B------:R-:W-:Y:S01]  /*24d0*/  BAR.SYNC.DEFER_BLOCKING 0x0 ;  /* 0x0000000000007b1d */ /* 0x000fe20000010000 */
[----:B------:R-:W-:-:S13]  /*24e0*/  ISETP.GT.U32.AND P1, PT, R104, 0x3f, PT ;  /* 0x0000003f6800780c */ /* 0x000fda0003f24070 */
[----:B------:R-:W1:Y:S04]  /*24f0*/  @!P1 LDS.64 R72, [R63] ;  /* 0x000000003f489984 */ /* 0x000e680000000a00 */
[----:B------:R-:W2:Y:S04]  /*2500*/  @!P1 LDS.64 R74, [R62] ;  /* 0x000000003e4a9984 */ /* 0x000ea80000000a00 */
[----:B------:R-:W3:Y:S04]  /*2510*/  @!P1 LDS.64 R76, [R61] ;  /* 0x000000003d4c9984 */ /* 0x000ee80000000a00 */
[----:B------:R-:W4:Y:S04]  /*2520*/  @!P1 LDS.64 R78, [R60] ;  /* 0x000000003c4e9984 */ /* 0x000f280000000a00 */
[----:B------:R-:W0:Y:S01]  /*2530*/  @!P1 LDS.64 R80, [R59] ;  /* 0x000000003b509984 */ /* 0x000e220000000a00 */
[----:B-1----:R-:W-:-:S04]  /*2540*/  @!P1 FADD.FTZ R163, RZ, R72 ;  /* 0x00000048ffa39221 */ /* 0x002fc80000010000 */
[----:B--2---:R-:W-:Y:S01]  /*2550*/  @!P1 FADD.FTZ R163, R163, R74 ;  /* 0x0000004aa3a39221 */ /* 0x004fe20000010000 */
[----:B------:R-:W-:-:S04]  /*2560*/  @!P1 FADD.FTZ R74, RZ, R73 ;  /* 0x00000049ff4a9221 */ /* 0x000fc80000010000 */
[----:B------:R-:W-:Y:S01]  /*2570*/  @!P1 FADD.FTZ R74, R74, R75 ;  /* 0x0000004b4a4a9221 */ /* 0x000fe20000010000 */
[----:B---3--:R-:W-:-:S03]  /*2580*/  @!P1 FADD.FTZ R163, R163, R76 ;  /* 0x0000004ca3a39221 */ /* 0x008fc60000010000 */
[----:B------:R-:W-:Y:S01]  /*2590*/  @!P1 FADD.FTZ R74, R74, R77 ;  /* 0x0000004d4a4a9221 */ /* 0x000fe20000010000 */
[----:B----4-:R-:W-:Y:S01]  /*25a0*/  @!P1 FADD.FTZ R163, R163, R78 ;  /* 0x0000004ea3a39221 */ /* 0x010fe20000010000 */
[----:B------:R-:W-:Y:S02]  /*25b0*/  CS2R R72, SRZ ;  /* 0x0000000000487805 */ /* 0x000fe4000001ff00 */
[----:B------:R-:W-:Y:S01]  /*25c0*/  @!P1 FADD.FTZ R74, R74, R79 ;  /* 0x0000004f4a4a9221 */ /* 0x000fe20000010000 */
[----:B0-----:R-:W-:-:S03]  /*25d0*/  @!P1 FADD.FTZ R73, R163, R80 ;  /* 0x00000050a3499221 */ /* 0x001fc60000010000 */
[----:B------:R-:W-:Y:S02]  /*25e0*/  @!P1 FADD.FTZ R72, R74, R81 ;  /* 0x000000514a489221 */ /* 0x000fe40000010000 */
        /* <DEDUP_REMOVED lines=8> */
[----:B------:R-:W-:-:S05]  /*2670*/  VOTEU.ALL UP0, P1 ;  /* 0x0000000000ff7886 */ /* 0x000fca0000800000 */
[----:B------:R-:W-:-:S06]  /*2680*/  @!UP0 UIMAD UR8, UR19, UR4, UR18 ;  /* 0x00000004130882a4 */ /* 0x000fcc000f8e0212 */
[----:B------:R-:W-:-:S04]  /*2690*/  MOV R80, UR8 ;  /* 0x0000000800507c02 */ /* 0x000fc80008000f00 */
[----:B------:R-:W-:Y:S01]  /*26a0*/  @!P1 LEA R73, R80, R55, 0x8 ;  /* 0x0000003750499211 */ /* 0x000fe200078e40ff */
[----:B0-----:R-:W-:-:S04]  /*26b0*/  FADD.FTZ R72, R76, R79 ;  /* 0x0000004f4c487221 */ /* 0x001fc80000010000 */
[----:B-1----:R-:W-:-:S04]  /*26c0*/  @!P1 IMAD.WIDE.U32 R74, R73, 0x4, R74 ;  /* 0x00000004494a9825 */ /* 0x002fc800078e004a */
[----:B--2---:R-:W-:-:S05]  /*26d0*/  FADD.FTZ R73, R77, R78 ;  /* 0x0000004e4d497221 */ /* 0x004fca0000010000 */
[----:B------:R0:W-:Y:S01]  /*26e0*/  @!P1 STG.E.64 desc[UR16][R74.64], R72 ;  /* 0x000000484a009986 */ /* 0x0001e2000c101b10 */
[----:B------:R-:W-:Y:S01]  /*26f0*/  BAR.SYNC.DEFER_BLOCKING 0x0 ;  /* 0x0000000000007b1d */ /* 0x000fe20000010000 */
[----:B------:R-:W-:-:S13]  /*2700*/  ISETP.NE.AND P1, PT, R104, RZ, PT ;  /* 0x000000ff6800720c */ /* 0x000fda0003f25270 */
[----:B0-----:R-:W-:Y:S05]  /*2710*/  @P1 BRA `(.L_x_680) ;  /* 0x00000000003c1947 */ /* 0x001fea0003800000 */
[----:B------:R-:W-:Y:S02]  /*2720*/  MOV R75, UR9 ;  /* 0x00000009004b7c02 */ /* 0x000fe40008000f00 */
[----:B------:R-:W-:Y:S02]  /*2730*/  MOV R72, UR6 ;  /* 0x0000000600487c02 */ /* 0x000fe40008000f00 */
[----:B------:R-:W-:Y:S01]  /*2740*/  MOV R73, UR7 ;  /* 0x0000000700497c02 */ /* 0x000fe20008000f00 */
[----:B------:R-:W-:Y:S06]  /*2750*/  MEMBAR.ALL.GPU ;  /* 0x0000000000007992 */ /* 0x000fec000000a000 */
[----:B------:R-:W-:-:S00]  /*2760*/  ERRBAR ;  /* 0x00000000000079ab */ /* 0x000fc00000000000 */
[----:B------:R-:W-:Y:S06]  /*2770*/  CGAERRBAR ;  /* 0x00000000000075ab */ /* 0x000fec0000000000 */
[----:B------:R0:W5:Y:S02]  /*2780*/  ATOM.E.ADD.STRONG.GPU PT, R74, desc[UR16][R72.64], R75 ;  /* 0x8000004b484a798a */ /* 0x00016400081ef110 */
.L_x_681:
        /* <DEDUP_REMOVED lines=8> */
.L_x_680:
[----:B------:R-:W-:Y:S01]  /*2810*/  ISETP.GT.U32.AND P1, PT, R104, 0x7f, PT ;  /* 0x0000007f6800780c */ /* 0x000fe20003f24070 */
[----:B------:R-:W-:Y:S05]  /*2820*/  WARPSYNC.ALL ;  /* 0x0000000000007948 */ /* 0x000fea0003800000 */
[----:B------:R-:W-:Y:S01]  /*2830*/  BAR.SYNC.DEFER_BLOCKING 0x0 ;  /* 0x0000000000007b1d */ /* 0x000fe20000010000 */
[----:B------:R-:W-:-:S05]  /*2840*/  CS2R R74, SRZ ;  /* 0x00000000004a7805 */ /* 0x000fca000001ff00 */
[----:B------:R-:W-:Y:S04]  /*2850*/  BSSY.RECONVERGENT B0, `(.L_x_682) ;  /* 0x000000a000007945 */ /* 0x000fe80003800200 */
[----:B------:R-:W-:Y:S05]  /*2860*/  @P1 BRA `(.L_x_683) ;  /* 0x0000000000201947 */ /* 0x000fea0003800000 */
[----:B------:R-:W0:Y:S01]  /*2870*/  LDC.64 R72, c[0x0][0x3b8] ;  /* 0x0000ee00ff487b82 */ /* 0x000e220000000a00 */
[----:B------:R-:W-:-:S06]  /*2880*/  UIMAD UR8, UR19, UR4, UR18 ;  /* 0x00000004130872a4 */ /* 0x000fcc000f8e0212 */
[----:B------:R-:W-:-:S04]  /*2890*/  MOV R74, UR8 ;  /* 0x00000008004a7c02 */ /* 0x000fc80008000f00 */
[----:B------:R-:W-:-:S05]  /*28a0*/  LEA R75, R74, R57, 0x8 ;  /* 0x000000394a4b7211 */ /* 0x000fca00078e40ff */
[----:B0-----:R-:W-:-:S06]  /*28b0*/  IMAD.WIDE.U32 R72, R75, 0x4, R72 ;  /* 0x000000044b487825 */ /* 0x001fcc00078e0048 */
[----:B------:R-:W2:Y:S02]  /*28c0*/  LDG.E.64 R72, desc[UR16][R72.64] ;  /* 0x0000001048487981 */ /* 0x000ea4000c1e1b00 */
[----:B--2---:R-:W-:Y:S01]  /*28d0*/  FADD.FTZ R75, RZ, R72 ;  /* 0x00000048ff4b7221 */ /* 0x004fe20000010000 */
[----:B------:R-:W-:-:S07]  /*28e0*/  FADD.FTZ R74, RZ, R73 ;  /* 0x00000049ff4a7221 */ /* 0x000fce0000010000 */
.L_x_683:
[----:B------:R-:W-:Y:S05]  /*28f0*/  BSYNC.RECONVERGENT B0 ;  /* 0x0000000000007941 */ /* 0x000fea0003800200 */
.L_x_682:
[----:B------:R-:W0:Y:S01]  /*2900*/  SHFL.BFLY PT, R72, R75, 0x4, 0x1f ;  /* 0x0c801f004b487f89 */ /* 0x000e2200000e0000 */
[----:B------:R-:W-:Y:S01]  /*2910*/  LOP3.LUT P1, RZ, R104, 0x387, RZ, 0xc0, !PT ;  /* 0x0000038768ff7812 */ /* 0x000fe2000782c0ff */
[----:B------:R-:W1:Y:S01]  /*2920*/  LDCU UR8, c[0x0][0x3a0] ;  /* 0x00007400ff0877ac */ /* 0x000e620008000800 */
[----:B------:R-:W-:Y:S01]  /*2930*/  MOV R80, UR5 ;  /* 0x0000000500507c02 */ /* 0x000fe20008000f00 */
[----:B------:R-:W2:Y:S01]  /*2940*/  SHFL.BFLY PT, R77, R74, 0x4, 0x1f ;  /* 0x0c801f004a4d7f89 */ /* 0x000ea200000e0000 */
[----:B------:R-:W3:Y:S01]  /*2950*/  LDCU.64 UR14, c[0x0][0x380] ;  /* 0x00007000ff0e77ac */ /* 0x000ee20008000a00 */
[----:B------:R-:W-:Y:S01]  /*2960*/  ULOP3.LUT UR4, UR4, 0x1, URZ, 0x3c, !UPT ;  /* 0x0000000104047892 */ /* 0x000fe2000f8e3cff */
        /* <DEDUP_REMOVED lines=9> */
[----:B------:R-:W-:Y:S01]  /*2a00*/  MOV R79, UR13 ;  /* 0x0000000d004f7c02 */ /* 0x000fe20008000f00 */
[----:B------:R-:W0:Y:S01]  /*2a10*/  @!P0 LDC.64 R76, c[0x0][0x3b0] ;  /* 0x0000ec00ff4c8b82 */ /* 0x000e220000000a00 */
[----:B------:R-:W-:Y:S01]  /*2a20*/  UIADD3 UR13, UP0, UPT, UR13, 0x9, URZ ;  /* 0x000000090d0d7890 */ /* 0x000fe2000ff1e0ff */
[----:B------:R-:W-:Y:S01]  /*2a30*/  @!P1 FMUL.FTZ R72, R72, 4.8828125727595761418e-05 ;  /* 0x384ccccd48489820 */ /* 0x000fe20000410000 */
[----:B--2---:R-:W-:-:S02]  /*2a40*/  FADD.FTZ R81, R78, R81 ;  /* 0x000000514e517221 */ /* 0x004fc40000010000 */
[----:B------:R-:W-:Y:S01]  /*2a50*/  UIADD3.X UR5, UPT, UPT, URZ, UR5, URZ, UP0, !UPT ;  /* 0x00000005ff057290 */ /* 0x000fe200087fe4ff */
[----:B------:R-:W-:-:S04]  /*2a60*/  @!P1 FMUL.FTZ R74, R72, R72 ;  /* 0x00000048484a9220 */ /* 0x000fc80000410000 */
[----:B------:R-:W-:-:S05]  /*2a70*/  @!P1 FFMA.FTZ R73, R81, 4.8828125727595761418e-05, -R74 ;  /* 0x384ccccd51499823 */ /* 0x000fca000001084a */
[----:B------:R-:W-:-:S05]  /*2a80*/  @!P1 FMNMX.FTZ R73, RZ, R73, !PT ;  /* 0x00000049ff499209 */ /* 0x000fca0007810000 */
[----:B------:R-:W-:Y:S01]  /*2a90*/  @!P1 STS.64 [R104+UR11], R72 ;  /* 0x0000004868009988 */ /* 0x000fe20008000a0b */
[----:B------:R-:W-:Y:S01]  /*2aa0*/  BAR.SYNC.DEFER_BLOCKING 0x0 ;  /* 0x0000000000007b1d */ /* 0x000fe20000010000 */
[----:B------:R-:W-:-:S04]  /*2ab0*/  @!P0 LEA R78, P1, R79, R56, 0x6 ;  /* 0x000000384f4e8211 */ /* 0x000fc800078230ff */
[----:B------:R-:W-:Y:S02]  /*2ac0*/  @!P0 LEA.HI.X R79, R79, RZ, R80, 0x6, P1 ;  /* 0x000000ff4f4f8211 */ /* 0x000fe400008f3450 */
[----:B0-----:R-:W-:-:S04]  /*2ad0*/  @!P0 LEA R76, P1, R78, R76, 0x2 ;  /* 0x0000004c4e4c8211 */ /* 0x001fc800078210ff */
[----:B------:R-:W-:Y:S01]  /*2ae0*/  @!P0 LEA.HI.X R77, R78, R77, R79, 0x2, P1 ;  /* 0x0000004d4e4d8211 */ /* 0x000fe200008f144f */
[----:B------:R-:W0:Y:S04]  /*2af0*/  @!P0 LDS.64 R72, [R52] ;  /* 0x0000000034488984 */ /* 0x000e280000000a00 */
[----:B------:R-:W2:Y:S04]  /*2b00*/  LDS.64 R74, [R51] ;  /* 0x00000000334a7984 */ /* 0x000ea80000000a00 */
[----:B0-----:R1:W-:Y:S01]  /*2b10*/  @!P0 STG.E.64 desc[UR16][R76.64], R72 ;  /* 0x000000484c008986 */ /* 0x0013e2000c101b10 */
[--C-:B--2---:R-:W-:Y:S01]  /*2b20*/  FADD.FTZ R0, R0, -R74.reuse ;  /* 0x8000004a00007221 */ /* 0x104fe20000010000 */
        /* <DEDUP_REMOVED lines=9> */
[----:B-1----:R-:W-:Y:S01]  /*2bc0*/  FADD.FTZ R72, R75, UR8 ;  /* 0x000000084b487e21 */ /* 0x002fe20008010000 */
[----:B-----5:R-:W-:Y:S01]  /*2bd0*/  SHF.L.U32 R73, R68, 0x10, RZ ;  /* 0x0000001044497819 */ /* 0x020fe200000006ff */
[----:B------:R-:W-:Y:S01]  /*2be0*/  FADD.FTZ R9, R9, -R74 ;  /* 0x8000004a09097221 */ /* 0x000fe20000010000 */
[C---:B------:R-:W-:Y:S01]  /*2bf0*/  PRMT R68, R70.reuse, 0x7632, R68 ;  /* 0x0000763246447816 */ /* 0x040fe20000000044 */
[----:B------:R-:W-:Y:S01]  /*2c00*/  FADD.FTZ R5, R5, -R74 ;  /* 0x8000004a05057221 */ /* 0x000fe20000010000 */
[----:B------:R-:W-:Y:S01]  /*2c10*/  SHF.L.U32 R76, R70, 0x10, RZ ;  /* 0x00000010464c7819 */ /* 0x000fe200000006ff */
[----:B------:R-:W0:Y:S01]  /*2c20*/  MUFU.RSQ R72, R72 ;  /* 0x0000004800487308 */ /* 0x000e220000001400 */
[----:B------:R-:W-:Y:S01]  /*2c30*/  PRMT R70, R68, 0x7632, R70 ;  /* 0x0000763244467816 */ /* 0x000fe20000000046 */
        /* <DEDUP_REMOVED lines=52> */
[----:B------:R-:W-:Y:S01]  /*2f80*/  SHF.L.U32 R68, R68, 0x10, RZ ;  /* 0x0000001044447819 */ /* 0x000fe200000006ff */
[----:B0-----:R-:W-:Y:S01]  /*2f90*/  FMUL.FTZ R0, R72, R0 ;  /* 0x0000000048007220 */ /* 0x001fe20000410000 */
[----:B------:R-:W-:Y:S01]  /*2fa0*/  SHF.L.U32 R70, R70, 0x10, RZ ;  /* 0x0000001046467819 */ /* 0x000fe200000006ff */
        /* <DEDUP_REMOVED lines=160> */
[C---:B------:R-:W-:Y:S01]  /*39b0*/  FMUL.FTZ R47, R72.reuse, R47 ;  /* 0x0000002f482f7220 */ /* 0x040fe20000410000 */
        /* <DEDUP_REMOVED lines=32> */
[----:B------:R-:W-:Y:S01]  /*3bc0*/  PRMT R70, R69, 0x7632, R70 ;  /* 0x0000763245467816 */ /* 0x000fe20000000046 */
[--C-:B------:R-:W-:Y:S01]  /*3bd0*/  FADD.FTZ R46, R46, -R74.reuse ;  /* 0x8000004a2e2e7221 */ /* 0x100fe20000010000 */
[----:B------:R-:W-:Y:S01]  /*3be0*/  PRMT R71, R71, 0x7632, R71 ;  /* 0x0000763247477816 */ /* 0x000fe20000000047 */
        /* <DEDUP_REMOVED lines=62> */
[----:B---3--:R-:W-:Y:S01]  /*3fd0*/  IADD3 R68, P1, PT, R50, UR14, RZ ;  /* 0x0000000e32447c10 */ /* 0x008fe2000ff3e0ff */
[----:B------:R-:W-:Y:S01]  /*3fe0*/  FADD.FTZ R74, R103, -R74 ;  /* 0x8000004a674a7221 */ /* 0x000fe20000010000 */
        /* <DEDUP_REMOVED lines=35> */
[--C-:B------:R-:W-:Y:S01]  /*4220*/  FFMA.FTZ R72, R70, R42, R50.reuse ;  /* 0x0000002a46487223 */ /* 0x100fe20000010032 */
[----:B------:R-:W-:Y:S01]  /*4230*/  IADD3.X R69, PT, PT, R49, UR15, RZ, P1, !PT ;  /* 0x0000000f31457c10 */ /* 0x000fe20008ffe4ff */
[----:B------:R-:W0:Y:S01]  /*4240*/  LDCU.64 UR14, c[0x0][0x3a8] ;  /* 0x00007500ff0e77ac */ /* 0x000e220008000a00 */
        /* <DEDUP_REMOVED lines=36> */
[----:B------:R-:W-:Y:S01]  /*4490*/  F2FP.BF16.F32.PACK_AB R39, R76, R39 ;  /* 0x000000274c27723e */ /* 0x000fe200000010ff */
[----:B0-----:R-:W-:Y:S01]  /*44a0*/  UISETP.GE.U32.AND UP0, UPT, UR13, UR14, UPT ;  /* 0x0000000e0d00728c */ /* 0x001fe2000bf06070 */
[----:B------:R-:W-:Y:S01]  /*44b0*/  F2FP.BF16.F32.PACK_AB R34, R36, R37 ;  /* 0x000000252422723e */ /* 0x000fe200000010ff */
[----:B------:R1:W-:Y:S01]  /*44c0*/  STG.E.64 desc[UR16][R68.64+0x1400], R42 ;  /* 0x0014002a44007986 */ /* 0x0003e2000c101b10 */
[----:B------:R-:W-:Y:S01]  /*44d0*/  F2FP.BF16.F32.PACK_AB R35, R75, R35 ;  /* 0x000000234b23723e */ /* 0x000fe200000010ff */
[----:B------:R-:W-:Y:S01]  /*44e0*/  UISETP.GE.AND.EX UP0, UPT, UR5, UR15, UPT, UP0 ;  /* 0x0000000f0500728c */ /* 0x000fe2000bf06300 */
        /* <DEDUP_REMOVED lines=86> */
[----:B------:R-:W-:Y:S05]  /*4a50*/  BRA.U !UP0, `(.L_x_684) ;  /* 0xffffffb908dc7547 */ /* 0x000fea000b83ffff */
[----:B------:R-:W-:Y:S05]  /*4a60*/  EXIT ;  /* 0x000000000000794d */ /* 0x000fea0003800000 */
.L_x_685:
        /* <DEDUP_REMOVED lines=9> */
.L_x_1608:


//--------------------- .text._ZN13group_norm_v214gn_cuda_kernelI13__nv_bfloat16Li320ELi3ELi32ELi20ELi1024ELb0ELi64ELi320ELi320ELi4ELb1ELi21ELb0ELb0ENS_16CompileConditionILi1000EEEEEvPT_PKS4_S7_S7_flPfS8_Pj --------------------------
	.section	.text._ZN13group_norm_v214gn_cuda_kernelI13__nv_bfloat16Li320ELi3ELi32ELi20ELi1024ELb0ELi64ELi320ELi320ELi4ELb1ELi21ELb0ELb0ENS_16CompileConditionILi1000EEEEEvPT_PKS4_S7_S7_flPfS8_Pj,"ax",@progbits
	.align	128
        .global         _ZN13group_norm_v214gn_cuda_kernelI13__nv_bfloat16Li320ELi3ELi32ELi20ELi1024ELb0ELi64ELi320ELi320ELi4ELb1ELi21ELb0ELb0ENS_16CompileConditionILi1000EEEEEvPT_PKS4_S7_S7_flPfS8_Pj
        .type           _ZN13group_norm_v214gn_cuda_kernelI13__nv_bfloat16Li320ELi3ELi32ELi20ELi1024ELb0ELi64ELi320ELi320ELi4ELb1ELi21ELb0ELb0ENS_16CompileConditionILi1000EEEEEvPT_PKS4_S7_S7_flPfS8_Pj,@function
        .size           _ZN13group_norm_v214gn_cuda_kernelI13__nv_bfloat16Li320ELi3ELi32ELi20ELi1024ELb0ELi64ELi320ELi320ELi4ELb1ELi21ELb0ELb0ENS_16CompileConditionILi1000EEEEEvPT_PKS4_S7_S7_flPfS8_Pj,(.L_x_1609 - _ZN13group_norm_v214gn_cuda_kernelI13__nv_bfloat16Li320ELi3ELi32ELi20ELi1024ELb0ELi64ELi320ELi320ELi4ELb1ELi21ELb0ELb0ENS_16CompileConditionILi1000EEEEEvPT_PKS4_S7_S7_flPfS8_Pj)
        .other          _ZN13group_norm_v214gn_cuda_kernelI13__nv_bfloat16Li320ELi3ELi32ELi20ELi1024ELb0ELi64ELi320ELi320ELi4ELb1ELi21ELb0ELb0ENS_16CompileConditionILi1000EEEEEvPT_PKS4_S7_S7_flPfS8_Pj,@"STO_CUDA_ENTRY STV_DEFAULT"
_ZN13group_norm_v214gn_cuda_kernelI13__nv_bfloat16Li320ELi3ELi32ELi20ELi1024ELb0ELi64ELi320ELi320ELi4ELb1ELi21ELb0ELb0ENS_16CompileConditionILi1000EEEEEvPT_PKS4_S7_S7_flPfS8_Pj:
.text._ZN13group_norm_v214gn_cuda_kernelI13__nv_bfloat16Li320ELi3ELi32ELi20ELi1024ELb0ELi64ELi320ELi320ELi4ELb1ELi21ELb0ELb0ENS_16CompileConditionILi1000EEEEEvPT_PKS4_S7_S7_flPfS8_Pj:
[----:B------:R-:W0:Y:S08]  /*0000*/  LDC R1, c[0x0][0x37c] ;  /* 0x0000df00ff017b82 */ /* 0x000e300000000800 */
[----:B------:R-:W1:Y:S01]  /*0010*/  LDC.64 R2, c[0x0][0x3a8] ;  /* 0x0000ea00ff027b82 */ /* 0x000e620000000a00 */
[----:B0-----:R-:W-:-:S07]  /*0020*/  IADD3 R1, PT, PT, R1, -0x68, RZ ;  /* 0xffffff9801017810 */ /* 0x001fce0007ffe0ff */
[----:B------:R-:W0:Y:S01]  /*0030*/  S2UR UR4, SR_CTAID.Y ;  /* 0x00000000000479c3 */ /* 0x000e220000002600 */
[C---:B-1----:R-:W-:Y:S02]  /*0040*/  SHF.L.U32 R4, R2.reuse, 0x1, RZ ;  /* 0x0000000102047819 */ /* 0x042fe400000006ff */
[----:B------:R-:W-:Y:S02]  /*0050*/  SHF.L.U64.HI R0, R2, 0x1, R3 ;  /* 0x0000000102007819 */ /* 0x000fe40000010203 */
[----:B0-----:R-:W-:-:S04]  /*0060*/  ISETP.GT.U32.AND P0, PT, R4, UR4, PT ;  /* 0x0000000404007c0c */ /* 0x001fc8000bf04070 */
[----:B------:R-:W-:-:S13]  /*0070*/  ISETP.GT.AND.EX P0, PT, R0, RZ, PT, P0 ;  /* 0x000000ff0000720c */ /* 0x000fda0003f04300 */
[----:B------:R-:W-:Y:S05]  /*0080*/  @!P0 EXIT ;  /* 0x000000000000894d */ /* 0x000fea0003800000 */
[----:B------:R-:W0:Y:S01]  /*0090*/  S2R R9, SR_TID.X ;  /* 0x0000000000097919 */ /* 0x000e220000002100 */
[----:B------:R-:W1:Y:S01]  /*00a0*/  LDC.64 R6, c[0x0][0x3b0] ;  /* 0x0000ec00ff067b82 */ /* 0x000e620000000a00 */
[----:B------:R-:W-:Y:S01]  /*00b0*/  UMOV UR8, UR4 ;  /* 0x0000000400087c82 */ /* 0x000fe20008000000 */
[----:B------:R-:W2:Y:S01]  /*00c0*/  LDCU.64 UR12, c[0x0][0x358] ;  /* 0x00006b00ff0c77ac */ /* 0x000ea20008000a00 */
[----:B------:R-:W3:Y:S01]  /*00d0*/  S2R R3, SR_CgaCtaId ;  /* 0x0000000000037919 */ /* 0x000ee20000008800 */
[----:B------:R-:W-:Y:S01]  /*00e0*/  UMOV UR5, URZ ;  /* 0x000000ff00057c82 */ /* 0x000fe20008000000 */
[----:B------:R-:W4:Y:S01]  /*00f0*/  S2R R5, SR_CTAID.X ;  /* 0x0000000000057919 */ /* 0x000f220000002500 */
[----:B------:R-:W-:Y:S01]  /*0100*/  UMOV UR4, URZ ;  /* 0x000000ff00047c82 */ /* 0x000fe20008000000 */
[----:B-1----:R-:W-:Y:S02]  /*0110*/  ISETP.EQ.U32.AND P1, PT, R6, RZ, PT ;  /* 0x000000ff0600720c */ /* 0x002fe40003f22070 */
[----:B0-----:R-:W-:-:S05]  /*0120*/  LOP3.LUT R0, R9, 0xffff, RZ, 0xc0, !PT ;  /* 0x0000ffff09007812 */ /* 0x001fca00078ec0ff */
[----:B------:R-:W-:Y:S01]  /*0130*/  IMAD R0, R0, 0xcccd, RZ ;  /* 0x0000cccd00007824 */ /* 0x000fe200078e02ff */
[----:B----4-:R-:W-:-:S04]  /*0140*/  LOP3.LUT P0, RZ, R5, 0xf, RZ, 0xc0, !PT ;  /* 0x0000000f05ff7812 */ /* 0x010fc8000780c0ff */
[----:B------:R-:W-:Y:S02]  /*0150*/  SHF.R.U32.HI R0, RZ, 0x16, R0 ;  /* 0x00000016ff007819 */ /* 0x000fe40000011600 */
[----:B------:R-:W-:Y:S02]  /*0160*/  ISETP.EQ.OR.EX P0, PT, R7, RZ, P0, P1 ;  /* 0x000000ff0700720c */ /* 0x000fe40000702710 */
[----:B------:R-:W-:Y:S02]  /*0170*/  PRMT R2, R0, 0x9910, RZ ;  /* 0x0000991000027816 */ /* 0x000fe400000000ff */
[----:B------:R-:W-:-:S03]  /*0180*/  ISETP.GT.U32.OR P0, PT, R9, 0xf, P0 ;  /* 0x0000000f0900780c */ /* 0x000fc60000704470 */
[----:B------:R-:W-:-:S05]  /*0190*/  IMAD R2, R2, 0x50, RZ ;  /* 0x0000005002027824 */ /* 0x000fca00078e02ff */
[----:B------:R-:W-:Y:S02]  /*01a0*/  IADD3 R4, PT, PT, RZ, -R2, RZ ;  /* 0x80000002ff047210 */ /* 0x000fe40007ffe0ff */
[----:B------:R-:W-:Y:S02]  /*01b0*/  MOV R2, 0x400 ;  /* 0x0000040000027802 */ /* 0x000fe40000000f00 */
[----:B------:R-:W-:Y:S02]  /*01c0*/  PRMT R4, R4, 0x7710, RZ ;  /* 0x0000771004047816 */ /* 0x000fe400000000ff */
[----:B---3--:R-:W-:Y:S02]  /*01d0*/  LEA R3, R3, R2, 0x18 ;  /* 0x0000000203037211 */ /* 0x008fe400078ec0ff */
[----:B------:R-:W-:Y:S02]  /*01e0*/  IADD3 R2, PT, PT, R4, R9, RZ ;  /* 0x0000000904027210 */ /* 0x000fe40007ffe0ff */
[----:B------:R-:W-:-:S02]  /*01f0*/  SHF.L.U32 R4, R5, 0x6, RZ ;  /* 0x0000000605047819 */ /* 0x000fc400000006ff */
[----:B------:R-:W-:Y:S02]  /*0200*/  LOP3.LUT R8, R2, 0xffff, RZ, 0xc0, !PT ;  /* 0x0000ffff02087812 */ /* 0x000fe400078ec0ff */
[----:B------:R-:W-:-:S03]  /*0210*/  LOP3.LUT R5, R4, 0x3c0, RZ, 0xc0, !PT ;  /* 0x000003c004057812 */ /* 0x000fc600078ec0ff */
[----:B------:R-:W-:Y:S01]  /*0220*/  IMAD R3, R8, 0x28, R3 ;  /* 0x0000002808037824 */ /* 0x000fe200078e0203 */
[C---:B------:R-:W-:Y:S01]  /*0230*/  IADD3 R2, PT, PT, R0.reuse, R5, RZ ;  /* 0x0000000500027210 */ /* 0x040fe20007ffe0ff */
[----:B------:R0:W-:Y:S03]  /*0240*/  STL [R1+0x58], R8 ;  /* 0x0000580801007387 */ /* 0x0001e60000100800 */
[----:B------:R-:W-:Y:S01]  /*0250*/  LEA R0, R0, R3, 0x3 ;  /* 0x0000000300007211 */ /* 0x000fe200078e18ff */
[----:B------:R0:W-:Y:S04]  /*0260*/  STL [R1+0x54], R2 ;  /* 0x0000540201007387 */ /* 0x0001e80000100800 */
[----:B--2---:R0:W-:Y:S02]  /*0270*/  STL [R1+0x5c], R0 ;  /* 0x00005c0001007387 */ /* 0x0041e40000100800 */
.L_x_694:
[----:B01----:R-:W2:Y:S04]  /*0280*/  LDL R2, [R1+0x58] ;  /* 0x0000580001027983 */ /* 0x003ea80000100800 */
[----:B------:R-:W3:Y:S01]  /*0290*/  LDL R0, [R1+0x54] ;  /* 0x0000540001007983 */ /* 0x000ee20000100800 */
[----:B------:R-:W-:Y:S01]  /*02a0*/  ULOP3.LUT UR6, UR8, 0x1, URZ, 0xc0, !UPT ;  /* 0x0000000108067892 */ /* 0x000fe2000f8ec0ff */
[----:B------:R-:W-:Y:S01]  /*02b0*/  HFMA2 R27, -RZ, RZ, 0, 0 ;  /* 0x00000000ff1b7431 */ /* 0x000fe200000001ff */
[----:B------:R-:W-:Y:S02]  /*02c0*/  USHF.R.U64 UR14, UR8, 0x1, UR5 ;  /* 0x00000001080e7899 */ /* 0x000fe40008001205 */
[----:B------:R-:W-:Y:S01]  /*02d0*/  UIMAD UR9, UR6, 0x140, URZ ;  /* 0x00000140060978a4 */ /* 0x000fe2000f8e02ff */
[----:B------:R-:W0:Y:S03]  /*02e0*/  LDCU.64 UR10, c[0x0][0x388] ;  /* 0x00007100ff0a77ac */ /* 0x000e260008000a00 */
[----:B------:R-:W-:Y:S01]  /*02f0*/  MOV R3, UR14 ;  /* 0x0000000e00037c02 */ /* 0x000fe20008000f00 */
[----:B------:R-:W-:-:S04]  /*0300*/  USHF.R.U32.HI UR15, URZ, 0x1, UR5 ;  /* 0x00000001ff0f7899 */ /* 0x000fc80008011605 */
[----:B------:R-:W-:Y:S01]  /*0310*/  UIMAD UR6, UR15, 0xa0000, URZ ;  /* 0x000a00000f0678a4 */ /* 0x000fe2000f8e02ff */
[----:B--2---:R-:W-:Y:S01]  /*0320*/  LEA R26, R2, UR9, 0x2 ;  /* 0x00000009021a7c11 */ /* 0x004fe2000f8e10ff */
[----:B---3--:R-:W-:-:S04]  /*0330*/  IMAD R5, R0, 0x280, RZ ;  /* 0x0000028000057824 */ /* 0x008fc800078e02ff */
[----:B------:R-:W-:-:S03]  /*0340*/  IMAD.WIDE.U32 R2, R3, 0xa0000, R26 ;  /* 0x000a000003027825 */ /* 0x000fc600078e001a */
[----:B------:R-:W-:-:S04]  /*0350*/  IADD3 R0, P1, PT, R5, R2, RZ ;  /* 0x0000000205007210 */ /* 0x000fc80007f3e0ff */
[----:B------:R-:W-:Y:S02]  /*0360*/  IADD3.X R3, PT, PT, R3, UR6, RZ, P1, !PT ;  /* 0x0000000603037c10 */ /* 0x000fe40008ffe4ff */
[C---:B------:R-:W-:Y:S02]  /*0370*/  SHF.L.U32 R6, R0.reuse, 0x1, RZ ;  /* 0x0000000100067819 */ /* 0x040fe400000006ff */
[----:B------:R-:W-:Y:S02]  /*0380*/  SHF.L.U64.HI R4, R0, 0x1, R3 ;  /* 0x0000000100047819 */ /* 0x000fe40000010203 */
[----:B0-----:R-:W-:Y:S01]  /*0390*/  IADD3 R36, P1, PT, R6, UR10, RZ ;  /* 0x0000000a06247c10 */ /* 0x001fe2000ff3e0ff */
[----:B------:R0:W-:Y:S03]  /*03a0*/  STL [R1+0x44], R6 ;  /* 0x0000440601007387 */ /* 0x0001e60000100800 */
[----:B------:R-:W-:Y:S01]  /*03b0*/  IADD3.X R37, PT, PT, R4, UR11, RZ, P1, !PT ;  /* 0x0000000b04257c10 */ /* 0x000fe20008ffe4ff */
[----:B------:R1:W-:Y:S04]  /*03c0*/  STL [R1+0x48], R4 ;  /* 0x0000480401007387 */ /* 0x0003e80000100800 */
[----:B------:R-:W2:Y:S04]  /*03d0*/  LDG.E.64.CONSTANT R42, desc[UR12][R36.64] ;  /* 0x0000000c242a7981 */ /* 0x000ea8000c1e9b00 */
[----:B------:R-:W3:Y:S04]  /*03e0*/  LDG.E.64.CONSTANT R34, desc[UR12][R36.64+0x1400] ;  /* 0x0014000c24227981 */ /* 0x000ee8000c1e9b00 */
[----:B------:R-:W4:Y:S04]  /*03f0*/  LDG.E.64.CONSTANT R32, desc[UR12][R36.64+0x2800] ;  /* 0x0028000c24207981 */ /* 0x000f28000c1e9b00 */
[----:B------:R-:W5:Y:S04]  /*0400*/  LDG.E.64.CONSTANT R30, desc[UR12][R36.64+0x3c00] ;  /* 0x003c000c241e7981 */ /* 0x000f68000c1e9b00 */
[----:B------:R-:W5:Y:S04]  /*0410*/  LDG.E.64.CONSTANT R22, desc[UR12][R36.64+0x5000] ;  /* 0x0050000c24167981 */ /* 0x000f68000c1e9b00 */
[----:B------:R-:W5:Y:S04]  /*0420*/  LDG.E.64.CONSTANT R18, desc[UR12][R36.64+0x6400] ;  /* 0x0064000c24127981 */ /* 0x000f68000c1e9b00 */
[----:B------:R-:W5:Y:S04]  /*0430*/  LDG.E.64.CONSTANT R14, desc[UR12][R36.64+0x7800] ;  /* 0x0078000c240e7981 */ /* 0x000f68000c1e9b00 */
[----:B------:R-:W5:Y:S04]  /*0440*/  LDG.E.64.CONSTANT R10, desc[UR12][R36.64+0x8c00] ;  /* 0x008c000c240a7981 */ /* 0x000f68000c1e9b00 */
[----:B0-----:R-:W5:Y:S04]  /*0450*/  LDG.E.64.CONSTANT R6, desc[UR12][R36.64+0xa000] ;  /* 0x00a0000c24067981 */ /* 0x001f68000c1e9b00 */
[----:B-1----:R-:W5:Y:S04]  /*0460*/  LDG.E.64.CONSTANT R4, desc[UR12][R36.64+0xb400] ;  /* 0x00b4000c24047981 */ /* 0x002f68000c1e9b00 */
[----:B------:R-:W5:Y:S04]  /*0470*/  LDG.E.64.CONSTANT R8, desc[UR12][R36.64+0xc800] ;  /* 0x00c8000c24087981 */ /* 0x000f68000c1e9b00 */
[----:B------:R-:W5:Y:S04]  /*0480*/  LDG.E.64.CONSTANT R12, desc[UR12][R36.64+0xdc00] ;  /* 0x00dc000c240c7981 */ /* 0x000f68000c1e9b00 */
[----:B------:R-:W5:Y:S04]  /*0490*/  LDG.E.64.CONSTANT R16, desc[UR12][R36.64+0xf000] ;  /* 0x00f0000c24107981 */ /* 0x000f68000c1e9b00 */
[----:B------:R-:W5:Y:S04]  /*04a0*/  LDG.E.64.CONSTANT R20, desc[UR12][R36.64+0x10400] ;  /* 0x0104000c24147981 */ /* 0x000f68000c1e9b00 */
[----:B------:R-:W5:Y:S04]  /*04b0*/  LDG.E.64.CONSTANT R24, desc[UR12][R36.64+0x11800] ;  /* 0x0118000c24187981 */ /* 0x000f68000c1e9b00 */
[----:B------:R3:W5:Y:S01]  /*04c0*/  LDG.E.64.CONSTANT R28, desc[UR12][R36.64+0x12c00] ;  /* 0x012c000c241c7981 */ /* 0x000762000c1e9b00 */
[----:B--2---:R-:W-:-:S02]  /*04d0*/  PRMT R40, R42, 0x7632, R40 ;  /* 0x000076322a287816 */ /* 0x004fc40000000028 */
[----:B------:R-:W-:Y:S02]  /*04e0*/  SHF.L.U32 R0, R42, 0x10, RZ ;  /* 0x000000102a007819 */ /* 0x000fe400000006ff */
[----:B------:R-:W-:Y:S02]  /*04f0*/  SHF.L.U32 R40, R40, 0x10, RZ ;  /* 0x0000001028287819 */ /* 0x000fe400000006ff */
[C---:B------:R-:W-:Y:S01]  /*0500*/  PRMT R3, R43.reuse, 0x7632, R3 ;  /* 0x000076322b037816 */ /* 0x040fe20000000003 */
[----:B------:R-:W-:Y:S01]  /*0510*/  FADD.FTZ R39, RZ, R0 ;  /* 0x00000000ff277221 */ /* 0x000fe20000010000 */
[----:B------:R-:W-:Y:S01]  /*0520*/  FFMA.FTZ R41, R0, R0, RZ ;  /* 0x0000000000297223 */ /* 0x000fe200000100ff */
[----:B------:R-:W-:Y:S02]  /*0530*/  SHF.L.U32 R2, R43, 0x10, RZ ;  /* 0x000000102b027819 */ /* 0x000fe400000006ff */
        /* <DEDUP_REMOVED lines=12> */
[C---:B------:R-:W-:Y:S01]  /*0600*/  PRMT R34, R35.reuse, 0x7632, R34 ;  /* 0x0000763223227816 */ /* 0x040fe20000000022 */
[----:B------:R-:W-:Y:S01]  /*0610*/  STL [R1+0x8], R46 ;  /* 0x0000082e01007387 */ /* 0x000fe20000100800 */
[----:B------:R-:W-:Y:S01]  /*0620*/  SHF.L.U32 R36, R35, 0x10, RZ ;  /* 0x0000001023247819 */ /* 0x000fe200000006ff */
[----:B------:R-:W-:Y:S01]  /*0630*/  FADD.FTZ R38, R38, R44 ;  /* 0x0000002c26267221 */ /* 0x000fe20000010000 */
[----:B------:R-:W-:Y:S01]  /*0640*/  FFMA.FTZ R42, R44, R44, R42 ;  /* 0x0000002c2c2a7223 */ /* 0x000fe2000001002a */
[----:B------:R-:W-:Y:S01]  /*0650*/  SHF.L.U32 R35, R34, 0x10, RZ ;  /* 0x0000001022237819 */ /* 0x000fe200000006ff */
[----:B------:R-:W-:Y:S01]  /*0660*/  STL [R1+0x40], R44 ;  /* 0x0000402c01007387 */ /* 0x000fe20000100800 */
[----:B------:R-:W-:Y:S01]  /*0670*/  FADD.FTZ R38, R38, R36 ;  /* 0x0000002426267221 */ /* 0x000fe20000010000 */
[----:B------:R-:W-:Y:S01]  /*0680*/  FFMA.FTZ R42, R36, R36, R42 ;  /* 0x00000024242a7223 */ /* 0x000fe2000001002a */
[----:B----4-:R-:W-:Y:S01]  /*0690*/  PRMT R34, R32, 0x7632, R34 ;  /* 0x0000763220227816 */ /* 0x010fe20000000022 */
[----:B------:R0:W-:Y:S01]  /*06a0*/  STL [R1+0x3c], R36 ;  /* 0x00003c2401007387 */ /* 0x0001e20000100800 */
[----:B------:R-:W-:Y:S01]  /*06b0*/  FADD.FTZ R38, R38, R35 ;  /* 0x0000002326267221 */ /* 0x000fe20000010000 */
[----:B------:R-:W-:Y:S01]  /*06c0*/  FFMA.FTZ R42, R35, R35, R42 ;  /* 0x00000023232a7223 */ /* 0x000fe2000001002a */
[----:B-----5:R-:W-:Y:S01]  /*06d0*/  SHF.L.U32 R61, R30, 0x10, RZ ;  /* 0x000000101e3d7819 */ /* 0x020fe200000006ff */
[----:B------:R1:W-:Y:S01]  /*06e0*/  STL [R1+0x38], R35 ;  /* 0x0000382301007387 */ /* 0x0003e20000100800 */
[----:B------:R-:W-:-:S02]  /*06f0*/  SHF.L.U32 R60, R22, 0x10, RZ ;  /* 0x00000010163c7819 */ /* 0x000fc400000006ff */
[----:B------:R-:W-:Y:S02]  /*0700*/  PRMT R59, R23, 0x7632, R59 ;  /* 0x00007632173b7816 */ /* 0x000fe4000000003b */
[----:B0-----:R-:W-:Y:S02]  /*0710*/  SHF.L.U32 R36, R32, 0x10, RZ ;  /* 0x0000001020247819 */ /* 0x001fe400000006ff */
[C---:B------:R-:W-:Y:S02]  /*0720*/  PRMT R32, R33.reuse, 0x7632, R32 ;  /* 0x0000763221207816 */ /* 0x040fe40000000020 */
[----:B-1----:R-:W-:Y:S01]  /*0730*/  SHF.L.U32 R35, R34, 0x10, RZ ;  /* 0x0000001022237819 */ /* 0x002fe200000006ff */
[----:B------:R-:W-:Y:S01]  /*0740*/  FADD.FTZ R38, R38, R36 ;  /* 0x0000002426267221 */ /* 0x000fe20000010000 */
[----:B------:R-:W-:Y:S01]  /*0750*/  FFMA.FTZ R42, R36, R36, R42 ;  /* 0x00000024242a7223 */ /* 0x000fe2000001002a */
[----:B------:R-:W-:Y:S01]  /*0760*/  SHF.L.U32 R34, R33, 0x10, RZ ;  /* 0x0000001021227819 */ /* 0x000fe200000006ff */
[----:B------:R-:W-:Y:S01]  /*0770*/  STL [R1+0x4], R36 ;  /* 0x0000042401007387 */ /* 0x000fe20000100800 */
[----:B------:R-:W-:Y:S01]  /*0780*/  FADD.FTZ R38, R38, R35 ;  /* 0x0000002326267221 */ /* 0x000fe20000010000 */
[----:B------:R-:W-:Y:S01]  /*0790*/  FFMA.FTZ R42, R35, R35, R42 ;  /* 0x00000023232a7223 */ /* 0x000fe2000001002a */
[----:B------:R-:W-:Y:S01]  /*07a0*/  SHF.L.U32 R33, R32, 0x10, RZ ;  /* 0x0000001020217819 */ /* 0x000fe200000006ff */
[----:B------:R-:W-:Y:S01]  /*07b0*/  STL [R1+0x34], R35 ;  /* 0x0000342301007387 */ /* 0x000fe20000100800 */
[----:B------:R-:W-:Y:S01]  /*07c0*/  FADD.FTZ R38, R38, R34 ;  /* 0x0000002226267221 */ /* 0x000fe20000010000 */
[----:B------:R-:W-:Y:S01]  /*07d0*/  FFMA.FTZ R42, R34, R34, R42 ;  /* 0x00000022222a7223 */ /* 0x000fe2000001002a */
[----:B------:R-:W-:Y:S01]  /*07e0*/  PRMT R32, R30, 0x7632, R32 ;  /* 0x000076321e207816 */ /* 0x000fe20000000020 */
[----:B------:R-:W-:Y:S01]  /*07f0*/  STL [R1+0x30], R34 ;  /* 0x0000302201007387 */ /* 0x000fe20000100800 */
[----:B------:R-:W-:Y:S01]  /*0800*/  FADD.FTZ R38, R38, R33 ;  /* 0x0000002126267221 */ /* 0x000fe20000010000 */
[----:B------:R-:W-:Y:S01]  /*0810*/  FFMA.FTZ R42, R33, R33, R42 ;  /* 0x00000021212a7223 */ /* 0x000fe2000001002a */
[----:B------:R-:W-:Y:S01]  /*0820*/  SHF.L.U32 R32, R32, 0x10, RZ ;  /* 0x0000001020207819 */ /* 0x000fe200000006ff */
[----:B------:R0:W-:Y:S01]  /*0830*/  STL [R1+0x2c], R33 ;  /* 0x00002c2101007387 */ /* 0x0001e20000100800 */
[----:B------:R-:W-:Y:S01]  /*0840*/  FADD.FTZ R38, R38, R61 ;  /* 0x0000003d26267221 */ /* 0x000fe20000010000 */
[----:B------:R-:W-:Y:S01]  /*0850*/  FFMA.FTZ R42, R61, R61, R42 ;  /* 0x0000003d3d2a7223 */ /* 0x000fe2000001002a */
[----:B------:R-:W-:Y:S01]  /*0860*/  PRMT R30, R31, 0x7632, R30 ;  /* 0x000076321f1e7816 */ /* 0x000fe2000000001e */
[----:B------:R1:W-:Y:S01]  /*0870*/  STL [R1+0x28], R32 ;  /* 0x0000282001007387 */ /* 0x0003e20000100800 */
[----:B------:R-:W-:Y:S01]  /*0880*/  FADD.FTZ R38, R38, R32 ;  /* 0x0000002026267221 */ /* 0x000fe20000010000 */
[----:B------:R-:W-:Y:S01]  /*0890*/  FFMA.FTZ R42, R32, R32, R42 ;  /* 0x00000020202a7223 */ /* 0x000fe2000001002a */
[----:B------:R-:W-:-:S02]  /*08a0*/  SHF.L.U32 R59, R59, 0x10, RZ ;  /* 0x000000103b3b7819 */ /* 0x000fc400000006ff */
[----:B0-----:R-:W-:Y:S02]  /*08b0*/  SHF.L.U32 R33, R31, 0x10, RZ ;  /* 0x000000101f217819 */ /* 0x001fe400000006ff */
[----:B-1----:R-:W-:-:S03]  /*08c0*/  SHF.L.U32 R32, R30, 0x10, RZ ;  /* 0x000000101e207819 */ /* 0x002fc600000006ff */
[----:B------:R-:W-:Y:S01]  /*08d0*/  FADD.FTZ R38, R38, R33 ;  /* 0x0000002126267221 */ /* 0x000fe20000010000 */
[----:B------:R-:W-:Y:S01]  /*08e0*/  FFMA.FTZ R42, R33, R33, R42 ;  /* 0x00000021212a7223 */ /* 0x000fe2000001002a */
[----:B------:R-:W-:Y:S01]  /*08f0*/  PRMT R30, R22, 0x7632, R30 ;  /* 0x00007632161e7816 */ /* 0x000fe2000000001e */
[----:B------:R0:W-:Y:S01]  /*0900*/  STL [R1+0x24], R33 ;  /* 0x0000242101007387 */ /* 0x0001e20000100800 */
[----:B------:R-:W-:Y:S02]  /*0910*/  FADD.FTZ R31, R38, R32 ;  /* 0x00000020261f7221 */ /* 0x000fe40000010000 */
[----:B------:R-:W-:Y:S01]  /*0920*/  SHF.L.U32 R22, R30, 0x10, RZ ;  /* 0x000000101e167819 */ /* 0x000fe200000006ff */
[----:B------:R1:W-:Y:S01]  /*0930*/  STL [R1+0x20], R32 ;  /* 0x0000202001007387 */ /* 0x0003e20000100800 */
[----:B------:R-:W-:-:S03]  /*0940*/  FADD.FTZ R31, R31, R60 ;  /* 0x0000003c1f1f7221 */ /* 0x000fc60000010000 */
[----:B------:R2:W-:Y:S01]  /*0950*/  STL [R1+0x1c], R22 ;  /* 0x00001c1601007387 */ /* 0x0005e20000100800 */
[----:B------:R-:W-:Y:S01]  /*0960*/  FADD.FTZ R31, R31, R22 ;  /* 0x000000161f1f7221 */ /* 0x000fe20000010000 */
[----:B0-----:R-:W-:Y:S01]  /*0970*/  FFMA.FTZ R33, R32, R32, R42 ;  /* 0x0000002020217223 */ /* 0x001fe2000001002a */
[----:B-1----:R-:W-:-:S03]  /*0980*/  SHF.L.U32 R32, R23, 0x10, RZ ;  /* 0x0000001017207819 */ /* 0x002fc600000006ff */
[----:B------:R-:W-:Y:S02]  /*0990*/  FFMA.FTZ R33, R60, R60, R33 ;  /* 0x0000003c3c217223 */ /* 0x000fe40000010021 */
[----:B------:R0:W-:Y:S02]  /*09a0*/  STL [R1+0x18], R32 ;  /* 0x0000182001007387 */ /* 0x0001e40000100800 */
[----:B------:R-:W-:Y:S01]  /*09b0*/  FFMA.FTZ R33, R22, R22, R33 ;  /* 0x0000001616217223 */ /* 0x000fe20000010021 */
[----:B--2---:R-:W-:Y:S01]  /*09c0*/  FADD.FTZ R22, R31, R32 ;  /* 0x000000201f167221 */ /* 0x004fe20000010000 */
[----:B------:R-:W2:Y:S02]  /*09d0*/  LDL R34, [R1+0x5c] ;  /* 0x00005c0001227983 */ /* 0x000ea40000100800 */
[----:B------:R-:W-:Y:S01]  /*09e0*/  FFMA.FTZ R30, R32, R32, R33 ;  /* 0x00000020201e7223 */ /* 0x000fe20000010021 */
[----:B------:R-:W-:Y:S01]  /*09f0*/  PRMT R57, R18, 0x7632, R57 ;  /* 0x0000763212397816 */ /* 0x000fe20000000039 */
[----:B------:R-:W-:Y:S01]  /*0a00*/  FADD.FTZ R23, R22, R59 ;  /* 0x0000003b16177221 */ /* 0x000fe20000010000 */
[----:B------:R-:W-:Y:S01]  /*0a10*/  SHF.L.U32 R58, R18, 0x10, RZ ;  /* 0x00000010123a7819 */ /* 0x000fe200000006ff */
[----:B------:R-:W-:Y:S01]  /*0a20*/  FFMA.FTZ R31, R59, R59, R30 ;  /* 0x0000003b3b1f7223 */ /* 0x000fe2000001001e */
[----:B------:R-:W-:-:S03]  /*0a30*/  SHF.L.U32 R57, R57, 0x10, RZ ;  /* 0x0000001039397819 */ /* 0x000fc600000006ff */
        /* <DEDUP_REMOVED lines=49> */
[----:B0-----:R-:W-:Y:S01]  /*0d50*/  FADD.FTZ R32, R11, R44 ;  /* 0x0000002c0b207221 */ /* 0x001fe20000010000 */
        /* <DEDUP_REMOVED lines=68> */
[----:B------:R-:W0:Y:S01]  /*11a0*/  S2R R35, SR_TID.X ;  /* 0x0000000000237919 */ /* 0x000e220000002100 */
[----:B------:R-:W-:Y:S01]  /*11b0*/  SHF.L.U32 R21, R22, 0x10, RZ ;  /* 0x0000001016157819 */ /* 0x000fe200000006ff */
        /* <DEDUP_REMOVED lines=27> */
[----:B0-----:R-:W-:-:S02]  /*1370*/  ISETP.GT.U32.AND P1, PT, R35, 0x3f, PT ;  /* 0x0000003f2300780c */ /* 0x001fc40003f24070 */
[----:B------:R-:W-:Y:S01]  /*1380*/  SHF.L.U32 R39, R39, 0x10, RZ ;  /* 0x0000001027277819 */ /* 0x000fe200000006ff */
[----:B------:R-:W-:Y:S01]  /*1390*/  FADD.FTZ R28, R28, R38 ;  /* 0x000000261c1c7221 */ /* 0x000fe20000010000 */
[----:B------:R-:W-:Y:S01]  /*13a0*/  FFMA.FTZ R29, R38, R38, R30 ;  /* 0x00000026261d7223 */ /* 0x000fe2000001001e */
[----:B------:R-:W-:Y:S02]  /*13b0*/  UIADD3 UR7, UP0, UPT, UR8, 0x15, URZ ;  /* 0x0000001508077890 */ /* 0x000fe4000ff1e0ff */
[----:B------:R-:W-:Y:S01]  /*13c0*/  FADD.FTZ R28, R28, R39 ;  /* 0x000000271c1c7221 */ /* 0x000fe20000010000 */
[----:B------:R-:W-:Y:S01]  /*13d0*/  FFMA.FTZ R29, R39, R39, R29 ;  /* 0x00000027271d7223 */ /* 0x000fe2000001001d */
[----:B------:R-:W-:Y:S01]  /*13e0*/  USHF.L.U32 UR6, UR8, 0x4, URZ ;  /* 0x0000000408067899 */ /* 0x000fe200080006ff */
[----:B------:R-:W-:Y:S01]  /*13f0*/  BSSY.RECONVERGENT B0, `(.L_x_686) ;  /* 0x0000033000007945 */ /* 0x000fe20003800200 */
[----:B------:R-:W-:Y:S02]  /*1400*/  UIADD3.X UR5, UPT, UPT, URZ, UR5, URZ, UP0, !UPT ;  /* 0x00000005ff057290 */ /* 0x000fe400087fe4ff */
[----:B------:R-:W-:Y:S01]  /*1410*/  ULOP3.LUT UR10, UR6, 0x10, URZ, 0xc0, !UPT ;  /* 0x00000010060a7892 */ /* 0x000fe2000f8ec0ff */
[----:B------:R-:W-:Y:S01]  /*1420*/  UMOV UR8, UR7 ;  /* 0x0000000700087c82 */ /* 0x000fe20008000000 */
[----:B--2---:R0:W-:Y:S02]  /*1430*/  STS.64 [R34], R28 ;  /* 0x0000001c22007388 */ /* 0x0041e40000000a00 */
[----:B0-----:R-:W-:Y:S01]  /*1440*/  CS2R R28, SRZ ;  /* 0x00000000001c7805 */ /* 0x001fe2000001ff00 */
[----:B------:R-:W-:Y:S06]  /*1450*/  BAR.SYNC.DEFER_BLOCKING 0x0 ;  /* 0x0000000000007b1d */ /* 0x000fec0000010000 */
[----:B------:R-:W-:Y:S05]  /*1460*/  @P1 BRA `(.L_x_687) ;  /* 0x0000000000ac1947 */ /* 0x000fea0003800000 */
[----:B------:R-:W0:Y:S01]  /*1470*/  S2R R29, SR_TID.X ;  /* 0x00000000001d7919 */ /* 0x000e220000002100 */
[----:B------:R-:W-:Y:S02]  /*1480*/  MOV R28, 0x14 ;  /* 0x00000014001c7802 */ /* 0x000fe40000000f00 */
[----:B------:R-:W-:Y:S01]  /*1490*/  MOV R33, 0x400 ;  /* 0x0000040000217802 */ /* 0x000fe20000000f00 */
[----:B------:R-:W1:Y:S01]  /*14a0*/  S2R R30, SR_CgaCtaId ;  /* 0x00000000001e7919 */ /* 0x000e620000008800 */
[C---:B0-----:R-:W-:Y:S02]  /*14b0*/  LEA.HI R32, R29.reuse, UR10, RZ, 0x1e ;  /* 0x0000000a1d207c11 */ /* 0x041fe4000f8ff0ff */
[----:B------:R-:W-:Y:S02]  /*14c0*/  SHF.L.U32 R34, R29, 0x3, RZ ;  /* 0x000000031d227819 */ /* 0x000fe400000006ff */
[----:B-1----:R-:W-:Y:S01]  /*14d0*/  LEA R33, R30, R33, 0x18 ;  /* 0x000000211e217211 */ /* 0x002fe200078ec0ff */
[----:B------:R-:W-:Y:S01]  /*14e0*/  IMAD R32, R32, R28, -UR9 ;  /* 0x8000000920207e24 */ /* 0x000fe2000f8e021c */
[----:B------:R-:W-:-:S04]  /*14f0*/  LOP3.LUT R34, R34, 0x18, RZ, 0xc0, !PT ;  /* 0x0000001822227812 */ /* 0x000fc800078ec0ff */
[----:B------:R-:W-:Y:S02]  /*1500*/  SHF.R.U32.HI R28, RZ, 0x2, R32 ;  /* 0x00000002ff1c7819 */ /* 0x000fe40000011620 */
        /* <DEDUP_REMOVED lines=33> */
.L_x_687:
[----:B------:R-:W-:Y:S05]  /*1720*/  BSYNC.RECONVERGENT B0 ;  /* 0x0000000000007941 */ /* 0x000fea0003800200 */
.L_x_686:
        /* <DEDUP_REMOVED lines=8> */
[C---:B--2---:R-:W-:Y:S02]  /*17b0*/  LOP3.LUT P2, RZ, R34.reuse, 0x3c3, RZ, 0xc0, !PT ;  /* 0x000003c322ff7812 */ /* 0x044fe4000784c0ff */
[----:B------:R-:W-:Y:S01]  /*17c0*/  ISETP.GT.U32.AND P1, PT, R34, 0xff, PT ;  /* 0x000000ff2200780c */ /* 0x000fe20003f24070 */
[----:B0-----:R-:W-:Y:S01]  /*17d0*/  FADD.FTZ R28, R28, R31 ;  /* 0x0000001f1c1c7221 */ /* 0x001fe20000010000 */
[----:B-1----:R-:W-:-:S09]  /*17e0*/  FADD.FTZ R29, R29, R30 ;  /* 0x0000001e1d1d7221 */ /* 0x002fd20000010000 */
[----:B------:R-:W-:Y:S05]  /*17f0*/  @P2 BRA `(.L_x_689) ;  /* 0x00000000002c2947 */ /* 0x000fea0003800000 */
[----:B------:R-:W0:Y:S01]  /*1800*/  S2UR UR6, SR_CTAID.X ;  /* 0x00000000000679c3 */ /* 0x000e220000002500 */
[----:B------:R-:W1:Y:S07]  /*1810*/  S2R R31, SR_CTAID.Y ;  /* 0x00000000001f7919 */ /* 0x000e6e0000002600 */
[----:B------:R-:W1:Y:S08]  /*1820*/  LDC R30, c[0x0][0x374] ;  /* 0x0000dd00ff1e7b82 */ /* 0x000e700000000800 */
[----:B------:R-:W2:Y:S01]  /*1830*/  LDC.64 R32, c[0x0][0x3b8] ;  /* 0x0000ee00ff207b82 */ /* 0x000ea20000000a00 */
[----:B0-----:R-:W-:-:S04]  /*1840*/  USHF.L.U32 UR6, UR6, 0x1, URZ ;  /* 0x0000000106067899 */ /* 0x001fc800080006ff */
[----:B------:R-:W-:Y:S01]  /*1850*/  ULOP3.LUT UR6, UR6, 0x1e, URZ, 0xc0, !UPT ;  /* 0x0000001e06067892 */ /* 0x000fe2000f8ec0ff */
[----:B-1----:R-:W-:-:S05]  /*1860*/  IMAD R30, R30, UR4, R31 ;  /* 0x000000041e1e7c24 */ /* 0x002fca000f8e021f */
[----:B------:R-:W-:-:S04]  /*1870*/  LEA R31, R34, UR6, 0x3 ;  /* 0x00000006221f7c11 */ /* 0x000fc8000f8e18ff */
[----:B------:R-:W-:-:S05]  /*1880*/  LEA R30, R30, R31, 0x9 ;  /* 0x0000001f1e1e7211 */ /* 0x000fca00078e48ff */
[----:B--2---:R-:W-:-:S05]  /*1890*/  IMAD.WIDE.U32 R30, R30, 0x4, R32 ;  /* 0x000000041e1e7825 */ /* 0x004fca00078e0020 */
[----:B------:R0:W-:Y:S02]  /*18a0*/  STG.E.64 desc[UR12][R30.64], R28 ;  /* 0x0000001c1e007986 */ /* 0x0001e4000c101b0c */
.L_x_689:
[----:B------:R-:W-:Y:S05]  /*18b0*/  BSYNC.RECONVERGENT B0 ;  /* 0x0000000000007941 */ /* 0x000fea0003800200 */
.L_x_688:
[----:B0-----:R-:W0:Y:S01]  /*18c0*/  @!P1 S2R R30, SR_CTAID.Y ;  /* 0x00000000001e9919 */ /* 0x001e220000002600 */
[----:B------:R-:W0:Y:S08]  /*18d0*/  @!P1 LDC R29, c[0x0][0x374] ;  /* 0x0000dd00ff1d9b82 */ /* 0x000e300000000800 */
[----:B------:R-:W-:Y:S01]  /*18e0*/  BAR.SYNC.DEFER_BLOCKING 0x0 ;  /* 0x0000000000007b1d */ /* 0x000fe20000010000 */
[----:B------:R-:W-:-:S02]  /*18f0*/  ISETP.NE.AND P2, PT, R34, RZ, PT ;  /* 0x000000ff2200720c */ /* 0x000fc40003f45270 */
[----:B------:R-:W-:-:S05]  /*1900*/  @!P1 SHF.L.U32 R28, R34, 0x1, RZ ;  /* 0x00000001221c9819 */ /* 0x000fca00000006ff */
[----:B------:R-:W1:Y:S01]  /*1910*/  @!P1 LDC.64 R32, c[0x0][0x3b8] ;  /* 0x0000ee00ff209b82 */ /* 0x000e620000000a00 */
[----:B------:R-:W-:Y:S01]  /*1920*/  @!P1 LOP3.LUT R28, R28, 0x1fe, RZ, 0xc0, !PT ;  /* 0x000001fe1c1c9812 */ /* 0x000fe200078ec0ff */
[----:B0-----:R-:W-:-:S05]  /*1930*/  @!P1 IMAD R29, R29, UR4, R30 ;  /* 0x000000041d1d9c24 */ /* 0x001fca000f8e021e */
[----:B------:R-:W-:-:S05]  /*1940*/  @!P1 LEA R28, R29, R28, 0x9 ;  /* 0x0000001c1d1c9211 */ /* 0x000fca00078e48ff */
[----:B-1----:R-:W-:Y:S01]  /*1950*/  @!P1 IMAD.WIDE.U32 R32, R28, 0x4, R32 ;  /* 0x000000041c209825 */ /* 0x002fe200078e0020 */
[----:B------:R-:W-:Y:S06]  /*1960*/  @P2 BRA `(.L_x_690) ;  /* 0x0000000000442947 */ /* 0x000fec0003800000 */
[----:B------:R-:W0:Y:S01]  /*1970*/  S2R R30, SR_CTAID.Y ;  /* 0x00000000001e7919 */ /* 0x000e220000002600 */
[----:B------:R-:W0:Y:S08]  /*1980*/  LDC.64 R28, c[0x0][0x3c0] ;  /* 0x0000f000ff1c7b82 */ /* 0x000e300000000a00 */
[----:B------:R-:W1:Y:S01]  /*1990*/  S2UR UR6, SR_CTAID.X ;  /* 0x00000000000679c3 */ /* 0x000e620000002500 */
[----:B0-----:R-:W-:Y:S01]  /*19a0*/  IMAD.WIDE.U32 R28, R30, 0x4, R28 ;  /* 0x000000041e1c7825 */ /* 0x001fe200078e001c */
[----:B-1----:R-:W-:-:S02]  /*19b0*/  ISETP.NE.AND P2, PT, RZ, UR6, PT ;  /* 0x00000006ff007c0c */ /* 0x002fc4000bf45270 */
[----:B------:R-:W-:-:S04]  /*19c0*/  MOV R30, 0x7ffffff1 ;  /* 0x7ffffff1001e7802 */ /* 0x000fc80000000f00 */
[----:B------:R-:W-:Y:S01]  /*19d0*/  SEL R30, R30, 0x1, !P2 ;  /* 0x000000011e1e7807 */ /* 0x000fe20005000000 */
[----:B------:R-:W-:Y:S06]  /*19e0*/  MEMBAR.ALL.GPU ;  /* 0x0000000000007992 */ /* 0x000fec000000a000 */
[----:B------:R-:W-:-:S00]  /*19f0*/  ERRBAR ;  /* 0x00000000000079ab */ /* 0x000fc00000000000 */
[----:B------:R-:W-:Y:S06]  /*1a00*/  CGAERRBAR ;  /* 0x00000000000075ab */ /* 0x000fec0000000000 */
[----:B------:R0:W5:Y:S02]  /*1a10*/  ATOM.E.ADD.STRONG.GPU PT, R30, desc[UR12][R28.64], R30 ;  /* 0x8000001e1c1e798a */ /* 0x00016400081ef10c */
.L_x_691:
[----:B------:R-:W2:Y:S04]  /*1a20*/  LD.E.STRONG.GPU R31, desc[UR12][R28.64] ;  /* 0x0000000c1c1f7980 */ /* 0x000ea8000c10f900 */
[----:B--2---:R-:W-:Y:S01]  /*1a30*/  CCTL.IVALL ;  /* 0x00000000ff00798f */ /* 0x004fe20002000000 */
[----:B------:R-:W-:Y:S05]  /*1a40*/  YIELD ;  /* 0x0000000000007946 */ /* 0x000fea0003800000 */
[----:B-----5:R-:W-:-:S04]  /*1a50*/  LOP3.LUT R31, R31, R30, RZ, 0x3c, !PT ;  /* 0x0000001e1f1f7212 */ /* 0x020fc800078e3cff */
[----:B------:R-:W-:-:S13]  /*1a60*/  ISETP.GT.AND P2, PT, R31, -0x1, PT ;  /* 0xffffffff1f00780c */ /* 0x000fda0003f44270 */
[----:B------:R-:W-:Y:S05]  /*1a70*/  @P2 BRA `(.L_x_691) ;  /* 0xfffffffc00e82947 */ /* 0x000fea000383ffff */
.L_x_690:
[----:B------:R-:W-:Y:S05]  /*1a80*/  WARPSYNC.ALL ;  /* 0x0000000000007948 */ /* 0x000fea0003800000 */
[----:B------:R-:W-:Y:S08]  /*1a90*/  BAR.SYNC.DEFER_BLOCKING 0x0 ;  /* 0x0000000000007b1d */ /* 0x000ff00000010000 */
[----:B0-----:R-:W0:Y:S01]  /*1aa0*/  LDC.64 R28, c[0x0][0x390] ;  /* 0x0000e400ff1c7b82 */ /* 0x001e220000000a00 */
[----:B------:R-:W-:Y:S07]  /*1ab0*/  STL [R1+0x64], R2 ;  /* 0x0000640201007387 */ /* 0x000fee0000100800 */
[----:B------:R-:W1:Y:S01]  /*1ac0*/  LDC.64 R30, c[0x0][0x398] ;  /* 0x0000e600ff1e7b82 */ /* 0x000e620000000a00 */
[----:B------:R-:W-:Y:S01]  /*1ad0*/  CS2R R34, SRZ ;  /* 0x0000000000227805 */ /* 0x000fe2000001ff00 */
[----:B------:R2:W-:Y:S04]  /*1ae0*/  STL [R1+0x60], R0 ;  /* 0x0000600001007387 */ /* 0x0005e80000100800 */
[----:B------:R-:W3:Y:S01]  /*1af0*/  @!P1 LDG.E.64 R32, desc[UR12][R32.64] ;  /* 0x0000000c20209981 */ /* 0x000ee2000c1e1b00 */
[----:B0-----:R-:W-:-:S06]  /*1b00*/  IMAD.WIDE.U32 R28, R26, 0x2, R28 ;  /* 0x000000021a1c7825 */ /* 0x001fcc00078e001c */
[----:B------:R-:W4:Y:S01]  /*1b10*/  LDG.E.64.CONSTANT R28, desc[UR12][R28.64] ;  /* 0x0000000c1c1c7981 */ /* 0x000f22000c1e9b00 */
[----:B-1----:R-:W-:-:S06]  /*1b20*/  IMAD.WIDE.U32 R30, R26, 0x2, R30 ;  /* 0x000000021a1e7825 */ /* 0x002fcc00078e001e */
[----:B------:R-:W4:Y:S01]  /*1b30*/  LDG.E.64.CONSTANT R30, desc[UR12][R30.64] ;  /* 0x0000000c1e1e7981 */ /* 0x000f22000c1e9b00 */
[----:B--2---:R-:W0:Y:S01]  /*1b40*/  S2R R0, SR_TID.X ;  /* 0x0000000000007919 */ /* 0x004e220000002100 */
[----:B------:R-:W-:Y:S01]  /*1b50*/  BSSY.RECONVERGENT B0, `(.L_x_692) ;  /* 0x000003c000007945 */ /* 0x000fe20003800200 */
[----:B---3--:R-:W-:Y:S01]  /*1b60*/  @!P1 FADD.FTZ R35, RZ, R32 ;  /* 0x00000020ff239221 */ /* 0x008fe20000010000 */
[----:B------:R-:W-:-:S04]  /*1b70*/  @!P1 FADD.FTZ R34, RZ, R33 ;  /* 0x00000021ff229221 */ /* 0x000fc80000010000 */
[----:B------:R-:W1:Y:S04]  /*1b80*/  SHFL.BFLY PT, R32, R35, 0x8, 0x1f ;  /* 0x0d001f0023207f89 */ /* 0x000e6800000e0000 */
[----:B------:R-:W2:Y:S01]  /*1b90*/  SHFL.BFLY PT, R33, R34, 0x8, 0x1f ;  /* 0x0d001f0022217f89 */ /* 0x000ea200000e0000 */
[----:B-1----:R-:W-:-:S05]  /*1ba0*/  FADD.FTZ R32, R32, R35 ;  /* 0x0000002320207221 */ /* 0x002fca0000010000 */
[----:B------:R-:W1:Y:S01]  /*1bb0*/  SHFL.BFLY PT, R35, R32, 0x4, 0x1f ;  /* 0x0c801f0020237f89 */ /* 0x000e6200000e0000 */
[----:B--2---:R-:W-:-:S05]  /*1bc0*/  FADD.FTZ R33, R33, R34 ;  /* 0x0000002221217221 */ /* 0x004fca0000010000 */
[----:B------:R-:W2:Y:S01]  /*1bd0*/  SHFL.BFLY PT, R34, R33, 0x4, 0x1f ;  /* 0x0c801f0021227f89 */ /* 0x000ea200000e0000 */
[----:B-1----:R-:W-:-:S05]  /*1be0*/  FADD.FTZ R32, R32, R35 ;  /* 0x0000002320207221 */ /* 0x002fca0000010000 */
[----:B------:R-:W1:Y:S01]  /*1bf0*/  SHFL.BFLY PT, R35, R32, 0x2, 0x1f ;  /* 0x0c401f0020237f89 */ /* 0x000e6200000e0000 */
[----:B--2---:R-:W-:-:S05]  /*1c00*/  FADD.FTZ R33, R33, R34 ;  /* 0x0000002221217221 */ /* 0x004fca0000010000 */
[----:B------:R-:W2:Y:S01]  /*1c10*/  SHFL.BFLY PT, R34, R33, 0x2, 0x1f ;  /* 0x0c401f0021227f89 */ /* 0x000ea200000e0000 */
[----:B0-----:R-:W-:Y:S01]  /*1c20*/  LOP3.LUT P1, RZ, R0, 0x30f, RZ, 0xc0, !PT ;  /* 0x0000030f00ff7812 */ /* 0x001fe2000782c0ff */
[----:B-1----:R-:W-:-:S05]  /*1c30*/  FADD.FTZ R32, R32, R35 ;  /* 0x0000002320207221 */ /* 0x002fca0000010000 */
[----:B------:R-:W0:Y:S01]  /*1c40*/  SHFL.BFLY PT, R35, R32, 0x1, 0x1f ;  /* 0x0c201f0020237f89 */ /* 0x000e2200000e0000 */
[----:B--2---:R-:W-:-:S06]  /*1c50*/  FADD.FTZ R33, R33, R34 ;  /* 0x0000002221217221 */ /* 0x004fcc0000010000 */
[----:B------:R-:W1:Y:S01]  /*1c60*/  @!P1 S2R R2, SR_CgaCtaId ;  /* 0x0000000000029919 */ /* 0x000e620000008800 */
[----:B------:R-:W2:Y:S01]  /*1c70*/  SHFL.BFLY PT, R34, R33, 0x1, 0x1f ;  /* 0x0c201f0021227f89 */ /* 0x000ea200000e0000 */
[----:B0-----:R-:W-:Y:S01]  /*1c80*/  FADD.FTZ R32, R32, R35 ;  /* 0x0000002320207221 */ /* 0x001fe20000010000 */
[----:B------:R-:W-:-:S03]  /*1c90*/  @!P1 MOV R35, 0x400 ;  /* 0x0000040000239802 */ /* 0x000fc60000000f00 */
[----:B------:R-:W-:Y:S01]  /*1ca0*/  @!P1 FMUL.FTZ R32, R32, 4.8828125727595761418e-05 ;  /* 0x384ccccd20209820 */ /* 0x000fe20000410000 */
[----:B------:R-:W-:Y:S01]  /*1cb0*/  @!P1 IADD3 R35, PT, PT, R35, 0xc80, RZ ;  /* 0x00000c8023239810 */ /* 0x000fe20007ffe0ff */
[----:B--2---:R-:W-:Y:S02]  /*1cc0*/  FADD.FTZ R34, R33, R34 ;  /* 0x0000002221227221 */ /* 0x004fe40000010000 */
[----:B------:R-:W-:Y:S01]  /*1cd0*/  @!P1 FMUL.FTZ R33, R32, R32 ;  /* 0x0000002020219220 */ /* 0x000fe20000410000 */
[----:B-1----:R-:W-:-:S03]  /*1ce0*/  @!P1 LEA R35, R2, R35, 0x18 ;  /* 0x0000002302239211 */ /* 0x002fc600078ec0ff */
[----:B------:R-:W-:Y:S01]  /*1cf0*/  @!P1 FFMA.FTZ R33, R34, 4.8828125727595761418e-05, -R33 ;  /* 0x384ccccd22219823 */ /* 0x000fe20000010821 */
[----:B------:R0:W5:Y:S01]  /*1d00*/  LDL.LU R2, [R1+0x64] ;  /* 0x0000640001027983 */ /* 0x0001620000300800 */
[----:B------:R-:W-:-:S03]  /*1d10*/  @!P1 LEA.HI R35, R0, R35, RZ, 0x1f ;  /* 0x0000002300239211 */ /* 0x000fc600078ff8ff */
[----:B------:R-:W-:Y:S01]  /*1d20*/  @!P1 FMNMX.FTZ R33, RZ, R33, !PT ;  /* 0x00000021ff219209 */ /* 0x000fe20007810000 */
[----:B------:R0:W5:Y:S01]  /*1d30*/  LDL.LU R0, [R1+0x60] ;  /* 0x0000600001007983 */ /* 0x0001620000300800 */
[----:B----4-:R-:W-:-:S03]  /*1d40*/  PRMT R34, R29, 0x7632, R34 ;  /* 0x000076321d227816 */ /* 0x010fc60000000022 */
[----:B------:R1:W-:Y:S02]  /*1d50*/  @!P1 STS.64 [R35], R32 ;  /* 0x0000002023009388 */ /* 0x0003e40000000a00 */
[----:B-1----:R-:W-:Y:S02]  /*1d60*/  PRMT R35, R28, 0x7632, R35 ;  /* 0x000076321c237816 */ /* 0x002fe40000000023 */
[----:B------:R-:W-:Y:S02]  /*1d70*/  PRMT R32, R31, 0x7632, R32 ;  /* 0x000076321f207816 */ /* 0x000fe40000000020 */
[----:B------:R-:W-:Y:S01]  /*1d80*/  PRMT R33, R30, 0x7632, R33 ;  /* 0x000076321e217816 */ /* 0x000fe20000000021 */
[----:B------:R0:W-:Y:S04]  /*1d90*/  STL.S16 [R1], R35 ;  /* 0x0000002301007387 */ /* 0x0001e80000100600 */
[----:B------:R0:W-:Y:S04]  /*1da0*/  STL.S16 [R1+0x10], R34 ;  /* 0x0000102201007387 */ /* 0x0001e80000100600 */
[----:B------:R0:W-:Y:S04]  /*1db0*/  STL.S16 [R1+0x14], R32 ;  /* 0x0000142001007387 */ /* 0x0001e80000100600 */
[----:B------:R0:W-:Y:S01]  /*1dc0*/  STL.S16 [R1+0xc], R33 ;  /* 0x00000c2101007387 */ /* 0x0001e20000100600 */
[----:B------:R-:W-:Y:S06]  /*1dd0*/  BAR.SYNC.DEFER_BLOCKING 0x0 ;  /* 0x0000000000007b1d */ /* 0x000fec0000010000 */
[----:B------:R-:W-:Y:S05]  /*1de0*/  @P0 BRA `(.L_x_693) ;  /* 0x0000000000480947 */ /* 0x000fea0003800000 */
[----:B0-----:R-:W0:Y:S01]  /*1df0*/  S2R R35, SR_TID.X ;  /* 0x0000000000237919 */ /* 0x001e220000002100 */
[----:B------:R-:W1:Y:S01]  /*1e00*/  S2UR UR7, SR_CgaCtaId ;  /* 0x00000000000779c3 */ /* 0x000e620000008800 */
[----:B------:R-:W2:Y:S01]  /*1e10*/  LDCU.64 UR16, c[0x0][0x3b0] ;  /* 0x00007600ff1077ac */ /* 0x000ea20008000a00 */
[----:B------:R-:W-:Y:S02]  /*1e20*/  MOV R32, UR14 ;  /* 0x0000000e00207c02 */ /* 0x000fe40008000f00 */
[----:B------:R-:W-:Y:S01]  /*1e30*/  MOV R34, UR14 ;  /* 0x0000000e00227c02 */ /* 0x000fe20008000f00 */
[----:B------:R-:W-:Y:S02]  /*1e40*/  UMOV UR6, 0x400 ;  /* 0x0000040000067882 */ /* 0x000fe40000000000 */
[----:B------:R-:W-:-:S04]  /*1e50*/  UIADD3 UR6, UPT, UPT, UR6, 0xc80, URZ ;  /* 0x00000c8006067890 */ /* 0x000fc8000fffe0ff */
[----:B-1----:R-:W-:Y:S01]  /*1e60*/  ULEA UR6, UR7, UR6, 0x18 ;  /* 0x0000000607067291 */ /* 0x002fe2000f8ec0ff */
[----:B0-----:R-:W-:-:S04]  /*1e70*/  IADD3 R33, PT, PT, R35, UR10, RZ ;  /* 0x0000000a23217c10 */ /* 0x001fc8000fffe0ff */
[----:B------:R-:W-:-:S04]  /*1e80*/  SHF.L.U32 R33, R33, 0x1, RZ ;  /* 0x0000000121217819 */ /* 0x000fc800000006ff */
[----:B------:R-:W-:Y:S02]  /*1e90*/  LEA R33, P1, R32, R33, 0x6 ;  /* 0x0000002120217211 */ /* 0x000fe400078230ff */
[----:B------:R-:W-:-:S04]  /*1ea0*/  MOV R32, UR15 ;  /* 0x0000000f00207c02 */ /* 0x000fc80008000f00 */
[----:B------:R-:W-:Y:S02]  /*1eb0*/  LEA.HI.X R34, R34, RZ, R32, 0x6, P1 ;  /* 0x000000ff22227211 */ /* 0x000fe400008f3420 */
[----:B--2---:R-:W-:-:S04]  /*1ec0*/  LEA R32, P1, R33, UR16, 0x2 ;  /* 0x0000001021207c11 */ /* 0x004fc8000f8210ff */
[----:B------:R-:W-:Y:S02]  /*1ed0*/  LEA.HI.X R33, R33, UR17, R34, 0x2, P1 ;  /* 0x0000001121217c11 */ /* 0x000fe400088f1422 */
[----:B------:R-:W-:-:S06]  /*1ee0*/  LEA R34, R35, UR6, 0x3 ;  /* 0x0000000623227c11 */ /* 0x000fcc000f8e18ff */
[----:B------:R-:W0:Y:S04]  /*1ef0*/  LDS.64 R34, [R34] ;  /* 0x0000000022227984 */ /* 0x000e280000000a00 */
[----:B0-----:R1:W-:Y:S02]  /*1f00*/  STG.E.64 desc[UR12][R32.64], R34 ;  /* 0x0000002220007986 */ /* 0x0013e4000c101b0c */
.L_x_693:
[----:B------:R-:W-:Y:S05]  /*1f10*/  BSYNC.RECONVERGENT B0 ;  /* 0x0000000000007941 */ /* 0x000fea0003800200 */
.L_x_692:
[----:B01----:R-:W2:Y:S04]  /*1f20*/  LDL.LU R33, [R1] ;  /* 0x0000000001217983 */ /* 0x003ea80000300800 */
[----:B------:R-:W3:Y:S01]  /*1f30*/  LDL.LU R34, [R1+0xc] ;  /* 0x00000c0001227983 */ /* 0x000ee20000300800 */
[----:B------:R-:W0:Y:S01]  /*1f40*/  S2UR UR7, SR_CgaCtaId ;  /* 0x00000000000779c3 */ /* 0x000e220000008800 */
[----:B------:R-:W-:Y:S01]  /*1f50*/  UMOV UR6, 0x400 ;  /* 0x0000040000067882 */ /* 0x000fe20000000000 */
[----:B------:R-:W-:Y:S01]  /*1f60*/  IMAD.HI.U32 R26, R26, -0x33333333, RZ ;  /* 0xcccccccd1a1a7827 */ /* 0x000fe200078e00ff */
[----:B------:R-:W-:Y:S01]  /*1f70*/  UIADD3 UR6, UPT, UPT, UR6, 0xc80, URZ ;  /* 0x00000c8006067890 */ /* 0x000fe2000fffe0ff */
[----:B------:R-:W-:Y:S01]  /*1f80*/  SHF.L.U32 R32, R28, 0x10, RZ ;  /* 0x000000101c207819 */ /* 0x000fe200000006ff */
[----:B------:R-:W4:Y:S01]  /*1f90*/  LDL.LU R35, [R1+0x10] ;  /* 0x0000100001237983 */ /* 0x000f220000300800 */
[----:B------:R-:W-:-:S02]  /*1fa0*/  SHF.L.U32 R30, R30, 0x10, RZ ;  /* 0x000000101e1e7819 */ /* 0x000fc400000006ff */
[----:B------:R-:W-:Y:S01]  /*1fb0*/  LEA.HI R26, R26, -UR10, RZ, 0x1c ;  /* 0x8000000a1a1a7c11 */ /* 0x000fe2000f8fe0ff */
[----:B0-----:R-:W-:-:S06]  /*1fc0*/  ULEA UR6, UR7, UR6, 0x18 ;  /* 0x0000000607067291 */ /* 0x001fcc000f8ec0ff */
[----:B------:R-:W-:-:S05]  /*1fd0*/  LEA R26, R26, UR6, 0x3 ;  /* 0x000000061a1a7c11 */ /* 0x000fca000f8e18ff */
[----:B------:R-:W0:Y:S01]  /*1fe0*/  LDCU UR6, c[0x0][0x3a0] ;  /* 0x00007400ff0677ac */ /* 0x000e220008000800 */
[----:B------:R-:W0:Y:S02]  /*1ff0*/  LDS.64 R26, [R26] ;  /* 0x000000001a1a7984 */ /* 0x000e240000000a00 */
[----:B0-----:R-:W-:Y:S01]  /*2000*/  FADD.FTZ R27, R27, UR6 ;  /* 0x000000061b1b7e21 */ /* 0x001fe20008010000 */
[--C-:B------:R-:W-:Y:S01]  /*2010*/  FADD.FTZ R40, R40, -R26.reuse ;  /* 0x8000001a28287221 */ /* 0x100fe20000010000 */
[--C-:B-----5:R-:W-:Y:S01]  /*2020*/  FADD.FTZ R28, R0, -R26.reuse ;  /* 0x8000001a001c7221 */ /* 0x120fe20000010000 */
[--C-:B------:R-:W-:Y:S01]  /*2030*/  FADD.FTZ R2, R2, -R26.reuse ;  /* 0x8000001a02027221 */ /* 0x100fe20000010000 */
[----:B------:R-:W-:Y:S01]  /*2040*/  FADD.FTZ R3, R3, -R26 ;  /* 0x8000001a03037221 */ /* 0x000fe20000010000 */
[----:B------:R-:W-:Y:S01]  /*2050*/  SHF.L.U32 R31, R31, 0x10, RZ ;  /* 0x000000101f1f7819 */ /* 0x000fe200000006ff */
[----:B------:R-:W0:Y:S01]  /*2060*/  MUFU.RSQ R27, R27 ;  /* 0x0000001b001b7308 */ /* 0x000e220000001400 */
[----:B------:R-:W1:Y:S01]  /*2070*/  LDCU.64 UR6, c[0x0][0x380] ;  /* 0x00007000ff0677ac */ /* 0x000e620008000a00 */
[----:B0-----:R-:W-:Y:S01]  /*2080*/  FMUL.FTZ R28, R27, R28 ;  /* 0x0000001c1b1c7220 */ /* 0x001fe20000410000 */
[----:B--2---:R-:W-:-:S02]  /*2090*/  SHF.L.U32 R33, R33, 0x10, RZ ;  /* 0x0000001021217819 */ /* 0x004fc400000006ff */
[----:B---3--:R-:W-:Y:S01]  /*20a0*/  SHF.L.U32 R0, R34, 0x10, RZ ;  /* 0x0000001022007819 */ /* 0x008fe200000006ff */
[----:B------:R-:W-:Y:S02]  /*20b0*/  FMUL.FTZ R34, R27, R40 ;  /* 0x000000281b227220 */ /* 0x000fe40000410000 */
[----:B------:R-:W2:Y:S01]  /*20c0*/  LDL.LU R40, [R1+0x14] ;  /* 0x0000140001287983 */ /* 0x000ea20000300800 */
[----:B------:R-:W-:Y:S01]  /*20d0*/  FFMA.FTZ R28, R28, R32, R30 ;  /* 0x000000201c1c7223 */ /* 0x000fe2000001001e */
[----:B------:R-:W-:Y:S01]  /*20e0*/  FFMA.FTZ R34, R34, R33, R0 ;  /* 0x0000002122227223 */ /* 0x000fe20000010000 */
[----:B----4-:R-:W-:Y:S01]  /*20f0*/  SHF.L.U32 R35, R35, 0x10, RZ ;  /* 0x0000001023237819 */ /* 0x010fe200000006ff */
[C---:B------:R-:W-:Y:S01]  /*2100*/  FMUL.FTZ R2, R27.reuse, R2 ;  /* 0x000000021b027220 */ /* 0x040fe20000410000 */
[----:B------:R-:W-:Y:S02]  /*2110*/  FMUL.FTZ R3, R27, R3 ;  /* 0x000000031b037220 */ /* 0x000fe40000410000 */
[----:B------:R-:W-:-:S02]  /*2120*/  F2FP.BF16.F32.PACK_AB R28, R34, R28 ;  /* 0x0000001c221c723e */ /* 0x000fc400000010ff */
[----:B------:R-:W-:-:S05]  /*2130*/  SHF.L.U32 R34, R29, 0x10, RZ ;  /* 0x000000101d227819 */ /* 0x000fca00000006ff */
[----:B------:R-:W-:Y:S02]  /*2140*/  FFMA.FTZ R29, R2, R34, R31 ;  /* 0x00000022021d7223 */ /* 0x000fe4000001001f */
[----:B------:R-:W1:Y:S01]  /*2150*/  LDL.LU R2, [R1+0x44] ;  /* 0x0000440001027983 */ /* 0x000e620000300800 */
[----:B--2---:R-:W-:-:S05]  /*2160*/  SHF.L.U32 R40, R40, 0x10, RZ ;  /* 0x0000001028287819 */ /* 0x004fca00000006ff */
[----:B------:R-:W-:-:S05]  /*2170*/  FFMA.FTZ R3, R3, R35, R40 ;  /* 0x0000002303037223 */ /* 0x000fca0000010028 */
[----:B------:R-:W-:Y:S02]  /*2180*/  F2FP.BF16.F32.PACK_AB R29, R3, R29 ;  /* 0x0000001d031d723e */ /* 0x000fe400000010ff */
[----:B------:R-:W2:Y:S01]  /*2190*/  LDL.LU R3, [R1+0x48] ;  /* 0x0000480001037983 */ /* 0x000ea20000300800 */
[----:B-1----:R-:W-:-:S04]  /*21a0*/  IADD3 R2, P1, PT, R2, UR6, RZ ;  /* 0x0000000602027c10 */ /* 0x002fc8000ff3e0ff */
[----:B--2---:R-:W-:Y:S01]  /*21b0*/  IADD3.X R3, PT, PT, R3, UR7, RZ, P1, !PT ;  /* 0x0000000703037c10 */ /* 0x004fe20008ffe4ff */
[--C-:B------:R-:W-:Y:S01]  /*21c0*/  FADD.FTZ R58, R58, -R26.reuse ;  /* 0x8000001a3a3a7221 */ /* 0x100fe20000010000 */
[--C-:B------:R-:W-:Y:S01]  /*21d0*/  FADD.FTZ R54, R54, -R26.reuse ;  /* 0x8000001a36367221 */ /* 0x100fe20000010000 */
[--C-:B------:R-:W-:Y:S01]  /*21e0*/  FADD.FTZ R50, R50, -R26.reuse ;  /* 0x8000001a32327221 */ /* 0x100fe20000010000 */
[--C-:B------:R-:W-:Y:S01]  /*21f0*/  FADD.FTZ R46, R46, -R26.reuse ;  /* 0x8000001a2e2e7221 */ /* 0x100fe20000010000 */
[----:B------:R0:W-:Y:S01]  /*2200*/  STG.E.64 desc[UR12][R2.64], R28 ;  /* 0x0000001c02007986 */ /* 0x0001e2000c101b0c */
        /* <DEDUP_REMOVED lines=13> */
[----:B0-----:R-:W2:Y:S01]  /*22e0*/  LDL.LU R28, [R1+0x8] ;  /* 0x00000800011c7983 */ /* 0x001ea20000300800 */
[--C-:B------:R-:W-:Y:S01]  /*22f0*/  FADD.FTZ R41, R41, -R26.reuse ;  /* 0x8000001a29297221 */ /* 0x100fe20000010000 */
[--C-:B------:R-:W-:Y:S01]  /*2300*/  FADD.FTZ R7, R7, -R26.reuse ;  /* 0x8000001a07077221 */ /* 0x100fe20000010000 */
[--C-:B------:R-:W-:Y:S01]  /*2310*/  FADD.FTZ R11, R11, -R26.reuse ;  /* 0x8000001a0b0b7221 */ /* 0x100fe20000010000 */
[----:B------:R-:W3:Y:S01]  /*2320*/  LDL.LU R29, [R1+0x4] ;  /* 0x00000400011d7983 */ /* 0x000ee20000300800 */
[----:B------:R-:W-:Y:S01]  /*2330*/  FMUL.FTZ R58, R27, R58 ;  /* 0x0000003a1b3a7220 */ /* 0x000fe20000410000 */
[--C-:B------:R-:W-:Y:S01]  /*2340*/  FADD.FTZ R15, R15, -R26.reuse ;  /* 0x8000001a0f0f7221 */ /* 0x100fe20000010000 */
[----:B------:R-:W-:Y:S01]  /*2350*/  FADD.FTZ R19, R19, -R26 ;  /* 0x8000001a13137221 */ /* 0x000fe20000010000 */
[----:B------:R0:W-:Y:S01]  /*2360*/  STL [R1+0x60], R3 ;  /* 0x0000600301007387 */ /* 0x0001e20000100800 */
[----:B------:R-:W-:Y:S01]  /*2370*/  FFMA.FTZ R58, R32, R58, R30 ;  /* 0x0000003a203a7223 */ /* 0x000fe2000001001e */
        /* <DEDUP_REMOVED lines=26> */
[----:B------:R-:W1:Y:S01]  /*2520*/  LDCU.64 UR6, c[0x0][0x3a8] ;  /* 0x00007500ff0677ac */ /* 0x000e620008000a00 */
[--C-:B--2---:R-:W-:Y:S01]  /*2530*/  FADD.FTZ R28, R28, -R26.reuse ;  /* 0x8000001a1c1c7221 */ /* 0x104fe20000010000 */
[----:B---3--:R-:W-:-:S03]  /*2540*/  FADD.FTZ R29, R29, -R26 ;  /* 0x8000001a1d1d7221 */ /* 0x008fc60000010000 */
[C---:B------:R-:W-:Y:S01]  /*2550*/  FMUL.FTZ R28, R27.reuse, R28 ;  /* 0x0000001c1b1c7220 */ /* 0x040fe20000410000 */
[----:B------:R-:W-:-:S03]  /*2560*/  FMUL.FTZ R29, R27, R29 ;  /* 0x0000001d1b1d7220 */ /* 0x000fc60000410000 */
[C-C-:B0-----:R-:W-:Y:S01]  /*2570*/  FFMA.FTZ R3, R32.reuse, R28, R30.reuse ;  /* 0x0000001c20037223 */ /* 0x141fe2000001001e */
[C-C-:B------:R-:W-:Y:S02]  /*2580*/  FFMA.FTZ R28, R32.reuse, R29, R30.reuse ;  /* 0x0000001d201c7223 */ /* 0x140fe4000001001e */
[----:B------:R-:W2:Y:S04]  /*2590*/  LDL.LU R29, [R1+0x28] ;  /* 0x00002800011d7983 */ /* 0x000ea80000300800 */
[----:B------:R0:W-:Y:S04]  /*25a0*/  STL [R1+0x4], R28 ;  /* 0x0000041c01007387 */ /* 0x0001e80000100800 */
[----:B0-----:R-:W3:Y:S04]  /*25b0*/  LDL.LU R28, [R1+0x1c] ;  /* 0x00001c00011c7983 */ /* 0x001ee80000300800 */
[----:B------:R0:W-:Y:S02]  /*25c0*/  STL [R1+0x8], R58 ;  /* 0x0000083a01007387 */ /* 0x0001e40000100800 */
[----:B0-----:R-:W-:-:S02]  /*25d0*/  FFMA.FTZ R58, R32, R54, R30 ;  /* 0x00000036203a7223 */ /* 0x001fc4000001001e */
[----:B------:R-:W4:Y:S04]  /*25e0*/  LDL.LU R54, [R1+0x34] ;  /* 0x0000340001367983 */ /* 0x000f280000300800 */
[----:B------:R0:W-:Y:S02]  /*25f0*/  STL [R1+0x10], R58 ;  /* 0x0000103a01007387 */ /* 0x0001e40000100800 */
[----:B0-----:R-:W-:Y:S02]  /*2600*/  FFMA.FTZ R58, R32, R50, R30 ;  /* 0x00000032203a7223 */ /* 0x001fe4000001001e */
[----:B------:R-:W4:Y:S01]  /*2610*/  LDL.LU R50, [R1+0x40] ;  /* 0x0000400001327983 */ /* 0x000f220000300800 */
[C---:B------:R-:W-:Y:S01]  /*2620*/  FMUL.FTZ R46, R27.reuse, R46 ;  /* 0x0000002e1b2e7220 */ /* 0x040fe20000410000 */
[C---:B------:R-:W-:Y:S01]  /*2630*/  FMUL.FTZ R42, R27.reuse, R42 ;  /* 0x0000002a1b2a7220 */ /* 0x040fe20000410000 */
[C---:B------:R-:W-:Y:S01]  /*2640*/  FMUL.FTZ R6, R27.reuse, R6 ;  /* 0x000000061b067220 */ /* 0x040fe20000410000 */
[C---:B------:R-:W-:Y:S01]  /*2650*/  FMUL.FTZ R10, R27.reuse, R10 ;  /* 0x0000000a1b0a7220 */ /* 0x040fe20000410000 */
[----:B------:R0:W-:Y:S01]  /*2660*/  STL [R1+0x44], R58 ;  /* 0x0000443a01007387 */ /* 0x0001e20000100800 */
[----:B------:R-:W-:-:S02]  /*2670*/  FMUL.FTZ R14, R27, R14 ;  /* 0x0000000e1b0e7220 */ /* 0x000fc40000410000 */
[C-C-:B------:R-:W-:Y:S01]  /*2680*/  FFMA.FTZ R10, R32.reuse, R10, R30.reuse ;  /* 0x0000000a200a7223 */ /* 0x140fe2000001001e */
[C---:B------:R-:W-:Y:S01]  /*2690*/  FMUL.FTZ R22, R27.reuse, R22 ;  /* 0x000000161b167220 */ /* 0x040fe20000410000 */
[C-C-:B0-----:R-:W-:Y:S01]  /*26a0*/  FFMA.FTZ R58, R32.reuse, R46, R30.reuse ;  /* 0x0000002e203a7223 */ /* 0x141fe2000001001e */
[C-C-:B------:R-:W-:Y:S01]  /*26b0*/  FFMA.FTZ R46, R32.reuse, R42, R30.reuse ;  /* 0x0000002a202e7223 */ /* 0x140fe2000001001e */
[C-C-:B------:R-:W-:Y:S01]  /*26c0*/  FFMA.FTZ R42, R32.reuse, R6, R30.reuse ;  /* 0x00000006202a7223 */ /* 0x140fe2000001001e */
[----:B------:R-:W-:Y:S02]  /*26d0*/  FFMA.FTZ R6, R32, R14, R30 ;  /* 0x0000000e20067223 */ /* 0x000fe4000001001e */
[----:B------:R0:W-:Y:S01]  /*26e0*/  STL [R1+0x48], R58 ;  /* 0x0000483a01007387 */ /* 0x0001e20000100800 */
[----:B------:R-:W-:-:S03]  /*26f0*/  FMUL.FTZ R18, R27, R18 ;  /* 0x000000121b127220 */ /* 0x000fc60000410000 */
[----:B------:R-:W-:Y:S01]  /*2700*/  STL [R1+0x4c], R46 ;  /* 0x00004c2e01007387 */ /* 0x000fe20000100800 */
[----:B------:R-:W-:-:S03]  /*2710*/  FMUL.FTZ R61, R27, R61 ;  /* 0x0000003d1b3d7220 */ /* 0x000fc60000410000 */
[----:B------:R1:W-:Y:S01]  /*2720*/  STL [R1+0x50], R42 ;  /* 0x0000502a01007387 */ /* 0x0003e20000100800 */
[C---:B------:R-:W-:Y:S01]  /*2730*/  FMUL.FTZ R60, R27.reuse, R60 ;  /* 0x0000003c1b3c7220 */ /* 0x040fe20000410000 */
[----:B------:R-:W-:Y:S02]  /*2740*/  FMUL.FTZ R36, R27, R36 ;  /* 0x000000241b247220 */ /* 0x000fe40000410000 */
[----:B------:R-:W-:Y:S01]  /*2750*/  STL [R1+0x14], R10 ;  /* 0x0000140a01007387 */ /* 0x000fe20000100800 */
[----:B0-----:R-:W-:-:S03]  /*2760*/  FFMA.FTZ R58, R32, R18, R30 ;  /* 0x00000012203a7223 */ /* 0x001fc6000001001e */
[----:B------:R4:W-:Y:S01]  /*2770*/  STL [R1+0xc], R6 ;  /* 0x00000c0601007387 */ /* 0x0009e20000100800 */
[C-C-:B-1----:R-:W-:Y:S01]  /*2780*/  FFMA.FTZ R42, R32.reuse, R22, R30.reuse ;  /* 0x00000016202a7223 */ /* 0x142fe2000001001e */
[C-C-:B------:R-:W-:Y:S01]  /*2790*/  FFMA.FTZ R61, R32.reuse, R61, R30.reuse ;  /* 0x0000003d203d7223 */ /* 0x140fe2000001001e */
[C-C-:B------:R-:W-:Y:S01]  /*27a0*/  FFMA.FTZ R60, R32.reuse, R60, R30.reuse ;  /* 0x0000003c203c7223 */ /* 0x140fe2000001001e */
[----:B------:R-:W-:Y:S01]  /*27b0*/  FFMA.FTZ R36, R32, R36, R30 ;  /* 0x0000002420247223 */ /* 0x000fe2000001001e */
[--C-:B--2---:R-:W-:Y:S01]  /*27c0*/  FADD.FTZ R14, R29, -R26.reuse ;  /* 0x8000001a1d0e7221 */ /* 0x104fe20000010000 */
[--C-:B---3--:R-:W-:Y:S01]  /*27d0*/  FADD.FTZ R18, R28, -R26.reuse ;  /* 0x8000001a1c127221 */ /* 0x108fe20000010000 */
[--C-:B----4-:R-:W-:Y:S02]  /*27e0*/  FADD.FTZ R6, R50, -R26.reuse ;  /* 0x8000001a32067221 */ /* 0x110fe40000010000 */
[----:B------:R-:W2:Y:S04]  /*27f0*/  LDL.LU R50, [R1+0x3c] ;  /* 0x00003c0001327983 */ /* 0x000ea80000300800 */
[----:B------:R-:W3:Y:S04]  /*2800*/  LDL.LU R22, [R1+0x38] ;  /* 0x0000380001167983 */ /* 0x000ee80000300800 */
[----:B------:R-:W4:Y:S04]  /*2810*/  LDL.LU R28, [R1+0x30] ;  /* 0x00003000011c7983 */ /* 0x000f280000300800 */
[----:B------:R-:W4:Y:S04]  /*2820*/  LDL.LU R29, [R1+0x2c] ;  /* 0x00002c00011d7983 */ /* 0x000f280000300800 */
[----:B------:R-:W4:Y:S04]  /*2830*/  LDL.LU R30, [R1+0x24] ;  /* 0x00002400011e7983 */ /* 0x000f280000300800 */
[----:B------:R-:W4:Y:S04]  /*2840*/  LDL.LU R32, [R1+0x20] ;  /* 0x0000200001207983 */ /* 0x000f280000300800 */
[----:B------:R-:W4:Y:S01]  /*2850*/  LDL.LU R46, [R1+0x18] ;  /* 0x00001800012e7983 */ /* 0x000f220000300800 */
[----:B------:R-:W-:Y:S01]  /*2860*/  FADD.FTZ R10, R54, -R26 ;  /* 0x8000001a360a7221 */ /* 0x000fe20000010000 */
        /* <DEDUP_REMOVED lines=30> */
[----:B------:R-:W4:Y:S01]  /*2a50*/  LDL.LU R54, [R1+0x8] ;  /* 0x0000080001367983 */ /* 0x000f220000300800 */
[----:B--2---:R-:W-:-:S03]  /*2a60*/  FADD.FTZ R0, R50, -R26 ;  /* 0x8000001a32007221 */ /* 0x004fc60000010000 */
[----:B------:R-:W2:Y:S01]  /*2a70*/  LDL.LU R50, [R1+0x10] ;  /* 0x0000100001327983 */ /* 0x000ea20000300800 */
[--C-:B---3--:R-:W-:Y:S01]  /*2a80*/  FADD.FTZ R22, R22, -R26.reuse ;  /* 0x8000001a16167221 */ /* 0x108fe20000010000 */
[--C-:B----4-:R-:W-:Y:S01]  /*2a90*/  FADD.FTZ R28, R28, -R26.reuse ;  /* 0x8000001a1c1c7221 */ /* 0x110fe20000010000 */
[--C-:B------:R-:W-:Y:S01]  /*2aa0*/  FADD.FTZ R29, R29, -R26.reuse ;  /* 0x8000001a1d1d7221 */ /* 0x100fe20000010000 */
[--C-:B------:R-:W-:Y:S01]  /*2ab0*/  FADD.FTZ R30, R30, -R26.reuse ;  /* 0x8000001a1e1e7221 */ /* 0x100fe20000010000 */
[--C-:B------:R-:W-:Y:S01]  /*2ac0*/  FADD.FTZ R32, R32, -R26.reuse ;  /* 0x8000001a20207221 */ /* 0x100fe20000010000 */
[--C-:B------:R-:W-:Y:S01]  /*2ad0*/  FADD.FTZ R33, R46, -R26.reuse ;  /* 0x8000001a2e217221 */ /* 0x100fe20000010000 */
[----:B------:R-:W-:Y:S01]  /*2ae0*/  FADD.FTZ R26, R39, -R26 ;  /* 0x8000001a271a7221 */ /* 0x000fe20000010000 */
[----:B------:R-:W3:Y:S04]  /*2af0*/  LDL.LU R46, [R1+0x44] ;  /* 0x00004400012e7983 */ /* 0x000ee80000300800 */
[----:B------:R-:W4:Y:S01]  /*2b00*/  LDL.LU R39, [R1+0x4] ;  /* 0x0000040001277983 */ /* 0x000f220000300800 */
        /* <DEDUP_REMOVED lines=47> */
[C-C-:B------:R-:W-:Y:S01]  /*2e00*/  FFMA.FTZ R28, R34.reuse, R28, R31.reuse ;  /* 0x0000001c221c7223 */ /* 0x140fe2000001001f */
[----:B------:R-:W3:Y:S01]  /*2e10*/  LDL.LU R3, [R1+0x60] ;  /* 0x0000600001037983 */ /* 0x000ee20000300800 */
        /* <DEDUP_REMOVED lines=13> */
[----:B------:R-:W3:Y:S01]  /*2ef0*/  LDL.LU R6, [R1+0x50] ;  /* 0x0000500001067983 */ /* 0x000ee20000300800 */
[----:B------:R-:W-:-:S03]  /*2f00*/  F2FP.BF16.F32.PACK_AB R27, R27, R0 ;  /* 0x000000001b1b723e */ /* 0x000fc600000010ff */
[----:B------:R-:W3:Y:S04]  /*2f10*/  LDL.LU R31, [R1+0x14] ;  /* 0x00001400011f7983 */ /* 0x000ee80000300800 */
[----:B------:R-:W3:Y:S01]  /*2f20*/  LDL.LU R0, [R1+0x4c] ;  /* 0x00004c0001007983 */ /* 0x000ee20000300800 */
[----:B----4-:R-:W-:-:S03]  /*2f30*/  F2FP.BF16.F32.PACK_AB R34, R10, R39 ;  /* 0x000000270a22723e */ /* 0x010fc600000010ff */
[----:B------:R-:W4:Y:S04]  /*2f40*/  LDL.LU R10, [R1+0x48] ;  /* 0x00004800010a7983 */ /* 0x000f280000300800 */
[----:B------:R-:W4:Y:S01]  /*2f50*/  LDL.LU R39, [R1+0xc] ;  /* 0x00000c0001277983 */ /* 0x000f220000300800 */
        /* <DEDUP_REMOVED lines=8> */
[----:B--2---:R-:W-:Y:S02]  /*2fe0*/  F2FP.BF16.F32.PACK_AB R50, R53, R50 ;  /* 0x000000323532723e */ /* 0x004fe400000010ff */
[----:B------:R-:W-:-:S02]  /*2ff0*/  F2FP.BF16.F32.PACK_AB R51, R51, R52 ;  /* 0x000000343333723e */ /* 0x000fc400000010ff */
[----:B---3--:R-:W-:Y:S02]  /*3000*/  F2FP.BF16.F32.PACK_AB R46, R49, R46 ;  /* 0x0000002e312e723e */ /* 0x008fe400000010ff */
[----:B------:R-:W-:Y:S02]  /*3010*/  F2FP.BF16.F32.PACK_AB R47, R47, R48 ;  /* 0x000000302f2f723e */ /* 0x000fe400000010ff */
[----:B------:R-:W-:Y:S02]  /*3020*/  F2FP.BF16.F32.PACK_AB R58, R19, R58 ;  /* 0x0000003a133a723e */ /* 0x000fe400000010ff */
[----:B------:R-:W-:Y:S02]  /*3030*/  F2FP.BF16.F32.PACK_AB R59, R21, R20 ;  /* 0x00000014153b723e */ /* 0x000fe400000010ff */
[----:B------:R-:W-:Y:S02]  /*3040*/  F2FP.BF16.F32.PACK_AB R42, R23, R42 ;  /* 0x0000002a172a723e */ /* 0x000fe400000010ff */
[----:B------:R-:W-:Y:S01]  /*3050*/  F2FP.BF16.F32.PACK_AB R37, R40, R38 ;  /* 0x000000262825723e */ /* 0x000fe200000010ff */
[----:B------:R-:W-:Y:S01]  /*3060*/  USHF.L.U32 UR9, UR6, 0x1, URZ ;  /* 0x0000000106097899 */ /* 0x000fe200080006ff */
[----:B------:R0:W-:Y:S04]  /*3070*/  STG.E.64 desc[UR12][R2.64+0x3c00], R28 ;  /* 0x003c001c02007986 */ /* 0x0001e8000c101b0c */
[----:B------:R1:W-:Y:S01]  /*3080*/  STG.E.64 desc[UR12][R2.64+0x1400], R26 ;  /* 0x0014001a02007986 */ /* 0x0003e2000c101b0c */
[----:B0-----:R-:W-:-:S02]  /*3090*/  F2FP.BF16.F32.PACK_AB R29, R5, R4 ;  /* 0x00000004051d723e */ /* 0x001fc400000010ff */
[----:B------:R-:W-:Y:S02]  /*30a0*/  F2FP.BF16.F32.PACK_AB R4, R7, R6 ;  /* 0x000000060704723e */ /* 0x000fe400000010ff */
[----:B-1----:R-:W-:Y:S02]  /*30b0*/  F2FP.BF16.F32.PACK_AB R27, R43, R44 ;  /* 0x0000002c2b1b723e */ /* 0x002fe400000010ff */
[----:B------:R-:W-:Y:S02]  /*30c0*/  F2FP.BF16.F32.PACK_AB R5, R9, R8 ;  /* 0x000000080905723e */ /* 0x000fe400000010ff */
[----:B------:R-:W-:Y:S02]  /*30d0*/  F2FP.BF16.F32.PACK_AB R28, R41, R0 ;  /* 0x00000000291c723e */ /* 0x000fe400000010ff */
[----:B------:R-:W-:Y:S02]  /*30e0*/  F2FP.BF16.F32.PACK_AB R6, R11, R31 ;  /* 0x0000001f0b06723e */ /* 0x000fe400000010ff */
[----:B------:R-:W-:-:S02]  /*30f0*/  F2FP.BF16.F32.PACK_AB R7, R13, R12 ;  /* 0x0000000c0d07723e */ /* 0x000fc400000010ff */
[----:B------:R-:W-:Y:S02]  /*3100*/  F2FP.BF16.F32.PACK_AB R9, R17, R16 ;  /* 0x000000101109723e */ /* 0x000fe400000010ff */
[----:B------:R-:W-:Y:S01]  /*3110*/  F2FP.BF16.F32.PACK_AB R43, R25, R24 ;  /* 0x00000018192b723e */ /* 0x000fe200000010ff */
[----:B------:R1:W-:Y:S04]  /*3120*/  STG.E.64 desc[UR12][R2.64+0x2800], R34 ;  /* 0x0028002202007986 */ /* 0x0003e8000c101b0c */
        /* <DEDUP_REMOVED lines=10> */
[----:B------:R-:W-:-:S02]  /*31d0*/  USHF.L.U64.HI UR7, UR6, 0x1, UR7 ;  /* 0x0000000106077899 */ /* 0x000fc40008010207 */
[----:B------:R-:W-:-:S04]  /*31e0*/  UISETP.GE.U32.AND UP0, UPT, UR8, UR9, UPT ;  /* 0x000000090800728c */ /* 0x000fc8000bf06070 */
[----:B------:R-:W-:Y:S02]  /*31f0*/  UISETP.GE.AND.EX UP0, UPT, UR5, UR7, UPT, UP0 ;  /* 0x000000070500728c */ /* 0x000fe4000bf06300 */
[----:B------:R-:W-:Y:S01]  /*3200*/  ULOP3.LUT UR4, UR4, 0x1, URZ, 0x3c, !UPT ;  /* 0x0000000104047892 */ /* 0x000fe2000f8e3cff */
[----:B----4-:R-:W-:Y:S02]  /*3210*/  F2FP.BF16.F32.PACK_AB R26, R45, R10 ;  /* 0x0000000a2d1a723e */ /* 0x010fe400000010ff */
[----:B------:R-:W-:-:S03]  /*3220*/  F2FP.BF16.F32.PACK_AB R8, R15, R39 ;  /* 0x000000270f08723e */ /* 0x000fc600000010ff */
[----:B------:R1:W-:Y:S04]  /*3230*/  STG.E.64 desc[UR12][R2.64+0xa000], R26 ;  /* 0x00a0001a02007986 */ /* 0x0003e8000c101b0c */
[----:B------:R1:W-:Y:S01]  /*3240*/  STG.E.64 desc[UR12][R2.64+0xf000], R8 ;  /* 0x00f0000802007986 */ /* 0x0003e2000c101b0c */
[----:B------:R-:W-:Y:S05]  /*3250*/  BRA.U !UP0, `(.L_x_694) ;  /* 0xffffffd108087547 */ /* 0x000fea000b83ffff */
[----:B------:R-:W-:Y:S05]  /*3260*/  EXIT ;  /* 0x000000000000794d */ /* 0x000fea0003800000 */
.L_x_695:
        /* <DEDUP_REMOVED lines=9> */
.L_x_1609:


//--------------------- .text._ZN13group_norm_v214gn_cuda_kernelI13__nv_bfloat16Li320ELi2ELi32ELi20ELi1024ELb0ELi64ELi320ELi320ELi4ELb1ELi18ELb0ELb0ENS_16CompileConditionILi1000EEEEEvPT_PKS4_S7_S7_flPfS8_Pj --------------------------
	.section	.text._ZN13group_norm_v214gn_cuda_kernelI13__nv_bfloat16Li320ELi2ELi32ELi20ELi1024ELb0ELi64ELi320ELi320ELi4ELb1ELi18ELb0ELb0ENS_16CompileConditionILi1000EEEEEvPT_PKS4_S7_S7_flPfS8_Pj,"ax",@progbits
	.align	128
        .global         _ZN13group_norm_v214gn_cuda_kernelI13__nv_bfloat16Li320ELi2ELi32ELi20ELi1024ELb0ELi64ELi320ELi320ELi4ELb1ELi18ELb0ELb0ENS_16CompileConditionILi1000EEEEEvPT_PKS4_S7_S7_flPfS8_Pj
        .type           _ZN13group_norm_v214gn_cuda_kernelI13__nv_bfloat16Li320ELi2ELi32ELi20ELi1024ELb0ELi64ELi320ELi320ELi4ELb1ELi18ELb0ELb0ENS_16CompileConditionILi1000EEEEEvPT_PKS4_S7_S7_flPfS8_Pj,@function
        .size           _ZN13group_norm_v214gn_cuda_kernelI13__nv_bfloat16Li320ELi2ELi32ELi20ELi1024ELb0ELi64ELi320ELi320ELi4ELb1ELi18ELb0ELb0ENS_16CompileConditionILi1000EEEEEvPT_PKS4_S7_S7_flPfS8_Pj,(.L_x_1610 - _ZN13group_norm_v214gn_cuda_kernelI13__nv_bfloat16Li320ELi2ELi32ELi20ELi1024ELb0ELi64ELi320ELi320ELi4ELb1ELi18ELb0ELb0ENS_16CompileConditionILi1000EEEEEvPT_PKS4_S7_S7_flPfS8_Pj)
        .other          _ZN13group_norm_v214gn_cuda_kernelI13__nv_bfloat16Li320ELi2ELi32ELi20ELi1024ELb0ELi64ELi320ELi320ELi4ELb1ELi18ELb0ELb0ENS_16CompileConditionILi1000EEEEEvPT_PKS4_S7_S7_flPfS8_Pj,@"STO_CUDA_ENTRY STV_DEFAULT"
_ZN13group_norm_v214gn_cuda_kernelI13__nv_bfloat16Li320ELi2ELi32ELi20ELi1024ELb0ELi64ELi320ELi320ELi4ELb1ELi18ELb0ELb0ENS_16CompileConditionILi1000EEEEEvPT_PKS4_S7_S7_flPfS8_Pj:
.text._ZN13group_norm_v214gn_cuda_kernelI13__nv_bfloat16Li320ELi2ELi32ELi20ELi1024ELb0ELi64ELi320ELi320ELi4ELb1ELi18ELb0ELb0ENS_16CompileConditionILi1000EEEEEvPT_PKS4_S7_S7_flPfS8_Pj:
        /* <DEDUP_REMOVED lines=41> */
[----:B------:R-:W-:-:S04]  /*0290*/  LOP3.LUT R4, R37, 0xffff, RZ, 0xc0, !PT ;  /* 0x0000ffff25047812 */ /* 0x000fc800078ec0ff */
[----:B------:R-:W-:Y:S01]  /*02a0*/  LEA R35, R38, R35, 0x3 ;  /* 0x0000002326237211 */ /* 0x000fe200078e18ff */
[----:B------:R-:W-:-:S05]  /*02b0*/  IMAD R4, R4, 0xccd, RZ ;  /* 0x00000ccd04047824 */ /* 0x000fca00078e02ff */
[----:B------:R-:W-:Y:S01]  /*02c0*/  LEA.HI R36, R4, -UR5, RZ, 0x10 ;  /* 0x8000000504247c11 */ /* 0x000fe2000f8f80ff */
[----:B------:R-:W-:-:S03]  /*02d0*/  UMOV UR5, URZ ;  /* 0x000000ff00057c82 */ /* 0x000fc60008000000 */
[----:B------:R-:W-:-:S07]  /*02e0*/  LEA R36, R36, R3, 0x3 ;  /* 0x0000000324247211 */ /* 0x000fce00078e18ff */
.L_x_704:
[----:B------:R-:W0:Y:S01]  /*02f0*/  S2UR UR20, SR_CTAID.X ;  /* 0x00000000001479c3 */ /* 0x000e220000002500 */
[----:B------:R-:W-:Y:S01]  /*0300*/  HFMA2 R3, -RZ, RZ, 0, 0 ;  /* 0x00000000ff037431 */ /* 0x000fe200000001ff */
[----:B-1----:R-:W-:Y:S01]  /*0310*/  MOV R5, UR11 ;  /* 0x0000000b00057c02 */ /* 0x002fe20008000f00 */
        /* <DEDUP_REMOVED lines=48> */
[----:B-1----:R-:W-:Y:S01]  /*0620*/  FADD.FTZ R5, R8, R31 ;  /* 0x0000001f08057221 */ /* 0x002fe20000010000 */
[----:B------:R-:W-:Y:S01]  /*0630*/  FFMA.FTZ R9, R31, R31, R12 ;  /* 0x0000001f1f097223 */ /* 0x000fe2000001000c */
[C---:B---3--:R-:W-:Y:S02]  /*0640*/  PRMT R28, R26.reuse, 0x7632, R28 ;  /* 0x000076321a1c7816 */ /* 0x048fe4000000001c */
        /* <DEDUP_REMOVED lines=210> */
[----:B------:R-:W-:Y:S02]  /*1370*/  SHF.R.U32.HI R45, RZ, 0x1f, R37 ;  /* 0x0000001fff2d7819 */ /* 0x000fe40000011625 */
[----:B------:R-:W-:Y:S01]  /*1380*/  FADD.FTZ R42, R42, R55 ;  /* 0x000000372a2a7221 */ /* 0x000fe20000010000 */
[----:B------:R-:W-:Y:S01]  /*1390*/  FFMA.FTZ R43, R55, R55, R44 ;  /* 0x00000037372b7223 */ /* 0x000fe2000001002c */
[----:B------:R-:W-:-:S02]  /*13a0*/  IADD3.X R85, PT, PT, R45, UR17, RZ, P2, !PT ;  /* 0x000000112d557c10 */ /* 0x000fc400097fe4ff */
        /* <DEDUP_REMOVED lines=22> */
[----:B------:R-:W-:Y:S01]  /*1510*/  SHF.R.U32.HI R49, RZ, 0x2, R44 ;  /* 0x00000002ff317819 */ /* 0x000fe2000001162c */
[--C-:B------:R-:W-:Y:S01]  /*1520*/  IMAD R45, R45, 0x28, R46.reuse ;  /* 0x000000282d2d7824 */ /* 0x100fe200078e022e */
[----:B------:R-:W-:Y:S01]  /*1530*/  IADD3 R50, PT, PT, R42, 0x10, RZ ;  /* 0x000000102a327810 */ /* 0x000fe20007ffe0ff */
[--C-:B------:R-:W-:Y:S02]  /*1540*/  IMAD R43, R43, 0x28, R46.reuse ;  /* 0x000000282b2b7824 */ /* 0x100fe400078e022e */
[--C-:B------:R-:W-:Y:S01]  /*1550*/  IMAD R47, R47, 0x28, R46.reuse ;  /* 0x000000282f2f7824 */ /* 0x100fe200078e022e */
[----:B------:R-:W-:Y:S01]  /*1560*/  IADD3 R45, PT, PT, R48, R45, RZ ;  /* 0x0000002d302d7210 */ /* 0x000fe20007ffe0ff */
[----:B------:R-:W-:Y:S01]  /*1570*/  IMAD R49, R49, 0x28, R46 ;  /* 0x0000002831317824 */ /* 0x000fe200078e022e */
[----:B------:R-:W-:-:S02]  /*1580*/  IADD3 R43, PT, PT, R43, R48, RZ ;  /* 0x000000302b2b7210 */ /* 0x000fc40007ffe0ff */
[----:B------:R-:W-:Y:S02]  /*1590*/  SHF.R.U32.HI R51, RZ, 0x2, R50 ;  /* 0x00000002ff337819 */ /* 0x000fe40000011632 */
[C---:B------:R-:W-:Y:S01]  /*15a0*/  IADD3 R47, PT, PT, R48.reuse, R47, RZ ;  /* 0x0000002f302f7210 */ /* 0x040fe20007ffe0ff */
[----:B------:R-:W-:Y:S01]  /*15b0*/  LDS.64 R44, [R45] ;  /* 0x000000002d2c7984 */ /* 0x000fe20000000a00 */
[C---:B------:R-:W-:Y:S01]  /*15c0*/  IADD3 R49, PT, PT, R48.reuse, R49, RZ ;  /* 0x0000003130317210 */ /* 0x040fe20007ffe0ff */
[----:B------:R-:W-:Y:S02]  /*15d0*/  IMAD R51, R51, 0x28, R46 ;  /* 0x0000002833337824 */ /* 0x000fe400078e022e */
[----:B------:R-:W0:Y:S03]  /*15e0*/  LDS.64 R42, [R43] ;  /* 0x000000002b2a7984 */ /* 0x000e260000000a00 */
[----:B------:R-:W-:Y:S01]  /*15f0*/  IADD3 R86, PT, PT, R48, R51, RZ ;  /* 0x0000003330567210 */ /* 0x000fe20007ffe0ff */
        /* <DEDUP_REMOVED lines=13> */
.L_x_697:
[----:B------:R-:W-:Y:S05]  /*16d0*/  BSYNC.RECONVERGENT B0 ;  /* 0x0000000000007941 */ /* 0x000fea0003800200 */
.L_x_696:
        /* <DEDUP_REMOVED lines=22> */
.L_x_699:
[----:B------:R-:W-:Y:S05]  /*1840*/  BSYNC.RECONVERGENT B0 ;  /* 0x0000000000007941 */ /* 0x000fea0003800200 */
.L_x_698:
[----:B0-----:R-:W0:Y:S01]  /*1850*/  @!P1 LDC R42, c[0x0][0x374] ;  /* 0x0000dd00ff2a9b82 */ /* 0x001e220000000800 */
[----:B------:R-:W-:-:S07]  /*1860*/  MOV R45, UR4 ;  /* 0x00000004002d7c02 */ /* 0x000fce0008000f00 */
[----:B------:R-:W-:Y:S01]  /*1870*/  BAR.SYNC.DEFER_BLOCKING 0x0 ;  /* 0x0000000000007b1d */ /* 0x000fe20000010000 */
[C---:B------:R-:W-:Y:S02]  /*1880*/  ISETP.NE.AND P2, PT, R39.reuse, RZ, PT ;  /* 0x000000ff2700720c */ /* 0x040fe40003f45270 */
[----:B------:R-:W-:-:S05]  /*1890*/  @!P1 SHF.L.U32 R43, R39, 0x1, RZ ;  /* 0x00000001272b9819 */ /* 0x000fca00000006ff */
[----:B------:R-:W1:Y:S01]  /*18a0*/  @!P1 LDC.64 R46, c[0x0][0x3b8] ;  /* 0x0000ee00ff2e9b82 */ /* 0x000e620000000a00 */
[----:B------:R-:W-:Y:S01]  /*18b0*/  @!P1 LOP3.LUT R43, R43, 0x1fe, RZ, 0xc0, !PT ;  /* 0x000001fe2b2b9812 */ /* 0x000fe200078ec0ff */
[----:B0-----:R-:W-:-:S05]  /*18c0*/  @!P1 IMAD R42, R42, R45, UR13 ;  /* 0x0000000d2a2a9e24 */ /* 0x001fca000f8e022d */
[----:B------:R-:W-:-:S05]  /*18d0*/  @!P1 LEA R43, R42, R43, 0x9 ;  /* 0x0000002b2a2b9211 */ /* 0x000fca00078e48ff */
[----:B-1----:R-:W-:Y:S01]  /*18e0*/  @!P1 IMAD.WIDE.U32 R46, R43, 0x4, R46 ;  /* 0x000000042b2e9825 */ /* 0x002fe200078e002e */
        /* <DEDUP_REMOVED lines=10> */
.L_x_701:
        /* <DEDUP_REMOVED lines=8> */
.L_x_700:
[----:B------:R-:W-:Y:S05]  /*1a10*/  WARPSYNC.ALL ;  /* 0x0000000000007948 */ /* 0x000fea0003800000 */
[----:B------:R-:W-:Y:S06]  /*1a20*/  BAR.SYNC.DEFER_BLOCKING 0x0 ;  /* 0x0000000000007b1d */ /* 0x000fec0000010000 */
[----:B------:R-:W2:Y:S04]  /*1a30*/  LDG.E.64.CONSTANT R42, desc[UR14][R84.64] ;  /* 0x0000000e542a7981 */ /* 0x000ea8000c1e9b00 */
[----:B------:R0:W3:Y:S04]  /*1a40*/  LDG.E.64.CONSTANT R44, desc[UR14][R82.64] ;  /* 0x0000000e522c7981 */ /* 0x0000e8000c1e9b00 */
[----:B------:R-:W4:Y:S01]  /*1a50*/  @!P1 LDG.E.64 R46, desc[UR14][R46.64] ;  /* 0x0000000e2e2e9981 */ /* 0x000f22000c1e1b00 */
[----:B------:R-:W-:Y:S01]  /*1a60*/  CS2R R48, SRZ ;  /* 0x0000000000307805 */ /* 0x000fe2000001ff00 */
[----:B------:R-:W-:Y:S01]  /*1a70*/  BSSY.RECONVERGENT B0, `(.L_x_702) ;  /* 0x0000037000007945 */ /* 0x000fe20003800200 */
[----:B----4-:R-:W-:Y:S01]  /*1a80*/  @!P1 FADD.FTZ R49, RZ, R46 ;  /* 0x0000002eff319221 */ /* 0x010fe20000010000 */
[----:B------:R-:W-:-:S04]  /*1a90*/  @!P1 FADD.FTZ R48, RZ, R47 ;  /* 0x0000002fff309221 */ /* 0x000fc80000010000 */
[----:B------:R-:W1:Y:S04]  /*1aa0*/  SHFL.BFLY PT, R50, R49, 0x8, 0x1f ;  /* 0x0d001f0031327f89 */ /* 0x000e6800000e0000 */
[----:B------:R-:W4:Y:S01]  /*1ab0*/  SHFL.BFLY PT, R51, R48, 0x8, 0x1f ;  /* 0x0d001f0030337f89 */ /* 0x000f2200000e0000 */
[----:B-1----:R-:W-:-:S05]  /*1ac0*/  FADD.FTZ R50, R50, R49 ;  /* 0x0000003132327221 */ /* 0x002fca0000010000 */
[----:B------:R-:W1:Y:S01]  /*1ad0*/  SHFL.BFLY PT, R87, R50, 0x4, 0x1f ;  /* 0x0c801f0032577f89 */ /* 0x000e6200000e0000 */
[----:B----4-:R-:W-:-:S05]  /*1ae0*/  FADD.FTZ R51, R51, R48 ;  /* 0x0000003033337221 */ /* 0x010fca0000010000 */
[----:B------:R-:W4:Y:S01]  /*1af0*/  SHFL.BFLY PT, R46, R51, 0x4, 0x1f ;  /* 0x0c801f00332e7f89 */ /* 0x000f2200000e0000 */
[----:B-1----:R-:W-:-:S05]  /*1b00*/  FADD.FTZ R87, R50, R87 ;  /* 0x0000005732577221 */ /* 0x002fca0000010000 */
[----:B0-----:R-:W0:Y:S01]  /*1b10*/  SHFL.BFLY PT, R82, R87, 0x2, 0x1f ;  /* 0x0c401f0057527f89 */ /* 0x001e2200000e0000 */
[----:B----4-:R-:W-:-:S05]  /*1b20*/  FADD.FTZ R47, R51, R46 ;  /* 0x0000002e332f7221 */ /* 0x010fca0000010000 */
[----:B------:R-:W1:Y:S01]  /*1b30*/  SHFL.BFLY PT, R46, R47, 0x2, 0x1f ;  /* 0x0c401f002f2e7f89 */ /* 0x000e6200000e0000 */
[----:B------:R-:W-:Y:S01]  /*1b40*/  LOP3.LUT P1, RZ, R39, 0x30f, RZ, 0xc0, !PT ;  /* 0x0000030f27ff7812 */ /* 0x000fe2000782c0ff */
[----:B0-----:R-:W-:-:S05]  /*1b50*/  FADD.FTZ R82, R87, R82 ;  /* 0x0000005257527221 */ /* 0x001fca0000010000 */
[----:B------:R-:W0:Y:S01]  /*1b60*/  SHFL.BFLY PT, R49, R82, 0x1, 0x1f ;  /* 0x0c201f0052317f89 */ /* 0x000e2200000e0000 */
[----:B-1----:R-:W-:-:S06]  /*1b70*/  FADD.FTZ R48, R47, R46 ;  /* 0x0000002e2f307221 */ /* 0x002fcc0000010000 */
[----:B------:R-:W1:Y:S01]  /*1b80*/  @!P1 S2R R84, SR_CgaCtaId ;  /* 0x0000000000549919 */ /* 0x000e620000008800 */
[----:B------:R-:W4:Y:S01]  /*1b90*/  SHFL.BFLY PT, R83, R48, 0x1, 0x1f ;  /* 0x0c201f0030537f89 */ /* 0x000f2200000e0000 */
[----:B0-----:R-:W-:Y:S01]  /*1ba0*/  FADD.FTZ R46, R82, R49 ;  /* 0x00000031522e7221 */ /* 0x001fe20000010000 */
[----:B------:R-:W-:-:S03]  /*1bb0*/  @!P1 MOV R49, 0x400 ;  /* 0x0000040000319802 */ /* 0x000fc60000000f00 */
[----:B------:R-:W-:Y:S01]  /*1bc0*/  @!P1 FMUL.FTZ R46, R46, 4.8828125727595761418e-05 ;  /* 0x384ccccd2e2e9820 */ /* 0x000fe20000410000 */
[----:B------:R-:W-:Y:S01]  /*1bd0*/  @!P1 IADD3 R49, PT, PT, R49, 0xc80, RZ ;  /* 0x00000c8031319810 */ /* 0x000fe20007ffe0ff */
[----:B----4-:R-:W-:Y:S02]  /*1be0*/  FADD.FTZ R50, R48, R83 ;  /* 0x0000005330327221 */ /* 0x010fe40000010000 */
        /* <DEDUP_REMOVED lines=15> */
[----:B0-----:R-:W-:Y:S02]  /*1ce0*/  MOV R49, UR11 ;  /* 0x0000000b00317c02 */ /* 0x001fe40008000f00 */
[----:B------:R-:W-:Y:S01]  /*1cf0*/  MOV R84, UR11 ;  /* 0x0000000b00547c02 */ /* 0x000fe20008000f00 */
[----:B------:R-:W-:Y:S01]  /*1d00*/  UIADD3 UR8, UPT, UPT, UR8, 0xc80, URZ ;  /* 0x00000c8008087890 */ /* 0x000fe2000fffe0ff */
[----:B------:R-:W-:-:S03]  /*1d10*/  MOV R85, UR5 ;  /* 0x0000000500557c02 */ /* 0x000fc60008000f00 */
[----:B-1----:R-:W-:-:S06]  /*1d20*/  ULEA UR8, UR9, UR8, 0x18 ;  /* 0x0000000809087291 */ /* 0x002fcc000f8ec0ff */
[----:B------:R-:W-:Y:S01]  /*1d30*/  LEA R46, R39, UR8, 0x3 ;  /* 0x00000008272e7c11 */ /* 0x000fe2000f8e18ff */
        /* <DEDUP_REMOVED lines=10> */
.L_x_703:
[----:B------:R-:W-:Y:S05]  /*1de0*/  BSYNC.RECONVERGENT B0 ;  /* 0x0000000000007941 */ /* 0x000fea0003800200 */
.L_x_702:
[----:B01----:R-:W0:Y:S01]  /*1df0*/  LDS.64 R46, [R36] ;  /* 0x00000000242e7984 */ /* 0x003e220000000a00 */
[----:B------:R-:W0:Y:S01]  /*1e00*/  LDCU UR5, c[0x0][0x3a0] ;  /* 0x00007400ff0577ac */ /* 0x000e220008000800 */
[----:B------:R-:W-:Y:S02]  /*1e10*/  SHF.L.U32 R42, R42, 0x10, RZ ;  /* 0x000000102a2a7819 */ /* 0x000fe400000006ff */
[----:B------:R-:W-:Y:S01]  /*1e20*/  SHF.L.U32 R49, R44, 0x10, RZ ;  /* 0x000000102c317819 */ /* 0x000fe200000006ff */
[----:B------:R-:W1:Y:S01]  /*1e30*/  LDCU.64 UR8, c[0x0][0x380] ;  /* 0x00007000ff0877ac */ /* 0x000e620008000a00 */
[----:B------:R-:W-:Y:S02]  /*1e40*/  SHF.L.U32 R83, R83, 0x10, RZ ;  /* 0x0000001053537819 */ /* 0x000fe400000006ff */
[----:B------:R-:W-:Y:S01]  /*1e50*/  SHF.L.U32 R51, R51, 0x10, RZ ;  /* 0x0000001033337819 */ /* 0x000fe200000006ff */
[----:B------:R-:W-:Y:S02]  /*1e60*/  UIADD3 UR11, UPT, UPT, UR11, 0x9, URZ ;  /* 0x000000090b0b7890 */ /* 0x000fe4000fffe0ff */
[----:B------:R-:W-:Y:S01]  /*1e70*/  ULOP3.LUT UR4, UR4, 0x1, URZ, 0x3c, !UPT ;  /* 0x0000000104047892 */ /* 0x000fe2000f8e3cff */
        /* <DEDUP_REMOVED lines=40> */
[----:B------:R-:W-:Y:S01]  /*2100*/  SHF.L.U32 R5, R82, 0x10, RZ ;  /* 0x0000001052057819 */ /* 0x000fe200000006ff */
        /* <DEDUP_REMOVED lines=58> */
[----:B------:R-:W-:Y:S01]  /*24b0*/  FADD.FTZ R46, R55, -R46 ;  /* 0x8000002e372e7221 */ /* 0x000fe20000010000 */
[----:B------:R-:W-:Y:S01]  /*24c0*/  FMUL.FTZ R4, R47, R4 ;  /* 0x000000042f047220 */ /* 0x000fe20000410000 */
[----:B------:R-:W-:Y:S01]  /*24d0*/  SHF.L.U32 R42, R43, 0x10, RZ ;  /* 0x000000102b2a7819 */ /* 0x000fe200000006ff */
[----:B------:R-:W-:Y:S01]  /*24e0*/  FMUL.FTZ R32, R47, R32 ;  /* 0x000000202f207220 */ /* 0x000fe20000410000 */
        /* <DEDUP_REMOVED lines=50> */
[----:B-1----:R-:W-:Y:S01]  /*2810*/  IADD3 R4, P1, PT, R34, UR8, RZ ;  /* 0x0000000822047c10 */ /* 0x002fe2000ff3e0ff */
[--C-:B------:R-:W-:Y:S01]  /*2820*/  FFMA.FTZ R31, R31, R42, R82.reuse ;  /* 0x0000002a1f1f7223 */ /* 0x100fe20000010052 */
        /* <DEDUP_REMOVED lines=15> */
[----:B------:R-:W0:Y:S01]  /*2920*/  LDCU.64 UR8, c[0x0][0x3a8] ;  /* 0x00007500ff0877ac */ /* 0x000e220008000a00 */
[----:B------:R-:W-:Y:S01]  /*2930*/  F2FP.BF16.F32.PACK_AB R30, R47, R0 ;  /* 0x000000002f1e723e */ /* 0x000fe200000010ff */
[C-C-:B------:R-:W-:Y:S01]  /*2940*/  FFMA.FTZ R40, R43.reuse, R41, R51.reuse ;  /* 0x000000292b287223 */ /* 0x140fe20000010033 */
        /* <DEDUP_REMOVED lines=30> */
[----:B------:R-:W-:Y:S01]  /*2b30*/  F2FP.BF16.F32.PACK_AB R28, R28, R29 ;  /* 0x0000001d1c1c723e */ /* 0x000fe200000010ff */
[----:B------:R1:W-:Y:S01]  /*2b40*/  STG.E.64 desc[UR14][R4.64], R30 ;  /* 0x0000001e04007986 */ /* 0x0003e2000c101b0e */
[----:B------:R-:W-:Y:S01]  /*2b50*/  F2FP.BF16.F32.PACK_AB R44, R45, R44 ;  /* 0x0000002c2d2c723e */ /* 0x000fe200000010ff */
[----:B0-----:R-:W-:Y:S01]  /*2b60*/  UISETP.GE.U32.AND UP0, UPT, UR11, UR8, UPT ;  /* 0x000000080b00728c */ /* 0x001fe2000bf06070 */
[----:B------:R-:W-:Y:S01]  /*2b70*/  F2FP.BF16.F32.PACK_AB R20, R20, R21 ;  /* 0x000000151414723e */ /* 0x000fe200000010ff */
[----:B------:R-:W-:Y:S01]  /*2b80*/  UMOV UR5, UR12 ;  /* 0x0000000c00057c82 */ /* 0x000fe20008000000 */
[----:B------:R-:W-:Y:S01]  /*2b90*/  F2FP.BF16.F32.PACK_AB R11, R32, R11 ;  /* 0x0000000b200b723e */ /* 0x000fe200000010ff */
[----:B------:R-:W-:Y:S01]  /*2ba0*/  UISETP.GE.AND.EX UP0, UPT, UR12, UR9, UPT, UP0 ;  /* 0x000000090c00728c */ /* 0x000fe2000bf06300 */
[----:B------:R-:W-:-:S02]  /*2bb0*/  F2FP.BF16.F32.PACK_AB R24, R24, R25 ;  /* 0x000000191818723e */ /* 0x000fc400000010ff */
[----:B------:R-:W-:Y:S02]  /*2bc0*/  F2FP.BF16.F32.PACK_AB R57, R40, R57 ;  /* 0x000000392839723e */ /* 0x000fe400000010ff */
[----:B------:R-:W-:Y:S02]  /*2bd0*/  F2FP.BF16.F32.PACK_AB R58, R58, R59 ;  /* 0x0000003b3a3a723e */ /* 0x000fe400000010ff */
[----:B------:R-:W-:Y:S02]  /*2be0*/  F2FP.BF16.F32.PACK_AB R62, R62, R63 ;  /* 0x0000003f3e3e723e */ /* 0x000fe400000010ff */
        /* <DEDUP_REMOVED lines=34> */
[----:B------:R1:W-:Y:S04]  /*2e10*/  STG.E.64 desc[UR14][R4.64+0x10400], R40 ;  /* 0x0104002804007986 */ /* 0x0003e8000c101b0e */
[----:B------:R1:W-:Y:S04]  /*2e20*/  STG.E.64 desc[UR14][R4.64+0x11800], R46 ;  /* 0x0118002e04007986 */ /* 0x0003e8000c101b0e */
[----:B------:R1:W-:Y:S01]  /*2e30*/  STG.E.64 desc[UR14][R4.64+0x12c00], R42 ;  /* 0x012c002a04007986 */ /* 0x0003e2000c101b0e */
[----:B------:R-:W-:Y:S05]  /*2e40*/  BRA.U !UP0, `(.L_x_704) ;  /* 0xffffffd508287547 */ /* 0x000fea000b83ffff */
[----:B------:R-:W-:Y:S05]  /*2e50*/  EXIT ;  /* 0x000000000000794d */ /* 0x000fea0003800000 */
.L_x_705:
        /* <DEDUP_REMOVED lines=10> */
.L_x_1610:


//--------------------- .text._ZN13group_norm_v214gn_cuda_kernelI13__nv_bfloat16Li320ELi3ELi16ELi40ELi1024ELb1ELi8ELi320ELi320ELi4ELb1ELi2ELb0ELb0ENS_16CompileConditionILi1000EEEEEvPT_PKS4_S7_S7_flPfS8_Pj --------------------------
	.section	.text._ZN13group_norm_v214gn_cuda_kernelI13__nv_bfloat16Li320ELi3ELi16ELi40ELi1024ELb1ELi8ELi320ELi320ELi4ELb1ELi2ELb0ELb0ENS_16CompileConditionILi1000EEEEEvPT_PKS4_S7_S7_flPfS8_Pj,"ax",@progbits
	.align	128
        .global         _ZN13group_norm_v214gn_cuda_kernelI13__nv_bfloat16Li320ELi3ELi16ELi40ELi1024ELb1ELi8ELi320ELi320ELi4ELb1ELi2ELb0ELb0ENS_16CompileConditionILi1000EEEEEvPT_PKS4_S7_S7_flPfS8_Pj
        .type           _ZN13group_norm_v214gn_cuda_kernelI13__nv_bfloat16Li320ELi3ELi16ELi40ELi1024ELb1ELi8ELi320ELi320ELi4ELb1ELi2ELb0ELb0ENS_16CompileConditionILi1000EEEEEvPT_PKS4_S7_S7_flPfS8_Pj,@function
        .size           _ZN13group_norm_v214gn_cuda_kernelI13__nv_bfloat16Li320ELi3ELi16ELi40ELi1024ELb1ELi8ELi320ELi320ELi4ELb1ELi2ELb0ELb0ENS_16CompileConditionILi1000EEEEEvPT_PKS4_S7_S7_flPfS8_Pj,(.L_x_1611 - _ZN13group_norm_v214gn_cuda_kernelI13__nv_bfloat16Li320ELi3ELi16ELi40ELi1024ELb1ELi8ELi320ELi320ELi4ELb1ELi2ELb0ELb0ENS_16CompileConditionILi1000EEEEEvPT_PKS4_S7_S7_flPfS8_Pj)
        .other          _ZN13group_norm_v214gn_cuda_kernelI13__nv_bfloat16Li320ELi3ELi16ELi40ELi1024ELb1ELi8ELi320ELi320ELi4ELb1ELi2ELb0ELb0ENS_16CompileConditionILi1000EEEEEvPT_PKS4_S7_S7_flPfS8_Pj,@"STO_CUDA_ENTRY STV_DEFAULT"
_ZN13group_norm_v214gn_cuda_kernelI13__nv_bfloat16Li320ELi3ELi16ELi40ELi1024ELb1ELi8ELi320ELi320ELi4ELb1ELi2ELb0ELb0ENS_16CompileConditionILi1000EEEEEvPT_PKS4_S7_S7_flPfS8_Pj:
.text._ZN13group_norm_v214gn_cuda_kernelI13__nv_bfloat16Li320ELi3ELi16ELi40ELi1024ELb1ELi8ELi320ELi320ELi4ELb1ELi2ELb0ELb0ENS_16CompileConditionILi1000EEEEEvPT_PKS4_S7_S7_flPfS8_Pj:
        /* <DEDUP_REMOVED lines=9> */
[----:B------:R-:W2:Y:S07]  /*0090*/  LDCU.64 UR6, c[0x0][0x358] ;  /* 0x00006b00ff0677ac */ /* 0x000eae0008000a00 */
[----:B------:R-:W3:Y:S01]  /*00a0*/  LDC.64 R20, c[0x0][0x398] ;  /* 0x0000e600ff147b82 */ /* 0x000ee20000000a00 */
[----:B------:R-:W4:Y:S01]  /*00b0*/  S2R R6, SR_CgaCtaId ;  /* 0x0000000000067919 */ /* 0x000f220000008800 */
[----:B------:R-:W-:Y:S01]  /*00c0*/  SHF.L.U32 R17, R0, 0x3, RZ ;  /* 0x0000000300117819 */ /* 0x000fe200000006ff */
[----:B------:R-:W4:Y:S05]  /*00d0*/  S2R R16, SR_CTAID.X ;  /* 0x0000000000107919 */ /* 0x000f2a0000002500 */
[----:B------:R-:W4:Y:S01]  /*00e0*/  LDC.64 R24, c[0x0][0x3b0] ;  /* 0x0000ec00ff187b82 */ /* 0x000f220000000a00 */
[----:B------:R-:W-:-:S07]  /*00f0*/  MOV R18, 0x400 ;  /* 0x0000040000127802 */ /* 0x000fce0000000f00 */
        /* <DEDUP_REMOVED lines=12> */
[----:B------:R-:W-:-:S05]  /*01c0*/  LEA R48, R3, R4, 0x2 ;  /* 0x0000000403307211 */ /* 0x000fca00078e10ff */
[----:B-1----:R-:W-:-:S04]  /*01d0*/  IMAD.WIDE.U32 R22, R48, 0x2, R22 ;  /* 0x0000000230167825 */ /* 0x002fc800078e0016 */
[----:B---3--:R-:W-:Y:S02]  /*01e0*/  IMAD.WIDE.U32 R20, R48, 0x2, R20 ;  /* 0x0000000230147825 */ /* 0x008fe400078e0014 */
[----:B--2---:R-:W5:Y:S04]  /*01f0*/  LDG.E.64.CONSTANT R22, desc[UR6][R22.64] ;  /* 0x0000000616167981 */ /* 0x004f68000c1e9b00 */
[----:B------:R-:W5:Y:S01]  /*0200*/  LDG.E.64.CONSTANT R20, desc[UR6][R20.64] ;  /* 0x0000000614147981 */ /* 0x000f62000c1e9b00 */
[----:B------:R-:W-:Y:S01]  /*0210*/  LOP3.LUT R17, R17, 0x8, RZ, 0xc0, !PT ;  /* 0x0000000811117812 */ /* 0x000fe200078ec0ff */
[----:B------:R-:W-:Y:S01]  /*0220*/  HFMA2 R50, -RZ, RZ, 0, 0 ;  /* 0x00000000ff327431 */ /* 0x000fe200000001ff */
[----:B------:R-:W-:Y:S01]  /*0230*/  IADD3 R15, PT, PT, R18, 0xc80, RZ ;  /* 0x00000c80120f7810 */ /* 0x000fe20007ffe0ff */
[----:B----4-:R-:W-:Y:S01]  /*0240*/  IMAD.WIDE.U32 R60, R0, 0x4, R60 ;  /* 0x00000004003c7825 */ /* 0x010fe200078e003c */
[----:B------:R-:W-:Y:S01]  /*0250*/  LEA.HI R5, R2, R17, RZ, 0x1e ;  /* 0x0000001102057211 */ /* 0x000fe200078ff0ff */
[----:B------:R-:W0:Y:S01]  /*0260*/  LDCU UR8, c[0x0][0x374] ;  /* 0x00006e80ff0877ac */ /* 0x000e220008000800 */
[----:B------:R-:W-:-:S02]  /*0270*/  LEA R18, R6, R18, 0x18 ;  /* 0x0000001206127211 */ /* 0x000fc400078ec0ff */
[----:B------:R-:W-:Y:S01]  /*0280*/  LEA R15, R6, R15, 0x18 ;  /* 0x0000000f060f7211 */ /* 0x000fe200078ec0ff */
[----:B------:R-:W-:Y:S01]  /*0290*/  IMAD R5, R5, 0x28, -R4 ;  /* 0x0000002805057824 */ /* 0x000fe200078e0a04 */
[----:B------:R-:W-:Y:S01]  /*02a0*/  SHF.L.U32 R4, R2, 0x3, RZ ;  /* 0x0000000302047819 */ /* 0x000fe200000006ff */
[----:B------:R-:W-:Y:S01]  /*02b0*/  IMAD R3, R3, 0x28, R18 ;  /* 0x0000002803037824 */ /* 0x000fe200078e0212 */
[----:B------:R-:W-:Y:S02]  /*02c0*/  SHF.L.U32 R19, R16, 0x3, RZ ;  /* 0x0000000310137819 */ /* 0x000fe400000006ff */
[C---:B------:R-:W-:Y:S02]  /*02d0*/  IADD3 R10, PT, PT, R5.reuse, 0x10, RZ ;  /* 0x00000010050a7810 */ /* 0x040fe40007ffe0ff */
[C---:B------:R-:W-:Y:S02]  /*02e0*/  IADD3 R12, PT, PT, R5.reuse, 0x14, RZ ;  /* 0x00000014050c7810 */ /* 0x040fe40007ffe0ff */
[----:B------:R-:W-:-:S02]  /*02f0*/  IADD3 R6, PT, PT, R5, 0x8, RZ ;  /* 0x0000000805067810 */ /* 0x000fc40007ffe0ff */
[----:B------:R-:W-:Y:S02]  /*0300*/  IADD3 R26, PT, PT, R5, 0x18, RZ ;  /* 0x00000018051a7810 */ /* 0x000fe40007ffe0ff */
[----:B------:R-:W-:Y:S02]  /*0310*/  SHF.R.U32.HI R27, RZ, 0x2, R10 ;  /* 0x00000002ff1b7819 */ /* 0x000fe4000001160a */
[----:B------:R-:W-:Y:S02]  /*0320*/  SHF.R.U32.HI R29, RZ, 0x2, R12 ;  /* 0x00000002ff1d7819 */ /* 0x000fe4000001160c */
[----:B------:R-:W-:Y:S01]  /*0330*/  LOP3.LUT R13, R4, 0x18, RZ, 0xc0, !PT ;  /* 0x00000018040d7812 */ /* 0x000fe200078ec0ff */
[----:B------:R-:W-:Y:S01]  /*0340*/  IMAD R12, R27, 0x28, R18 ;  /* 0x000000281b0c7824 */ /* 0x000fe200078e0212 */
[C---:B------:R-:W-:Y:S02]  /*0350*/  LOP3.LUT R4, R5.reuse, 0x4, RZ, 0xfc, !PT ;  /* 0x0000000405047812 */ /* 0x040fe400078efcff */
[----:B------:R-:W-:-:S02]  /*0360*/  IADD3 R8, PT, PT, R5, 0xc, RZ ;  /* 0x0000000c05087810 */ /* 0x000fc40007ffe0ff */
[----:B------:R-:W-:Y:S02]  /*0370*/  SHF.R.U32.HI R7, RZ, 0x2, R5 ;  /* 0x00000002ff077819 */ /* 0x000fe40000011605 */
[----:B------:R-:W-:Y:S02]  /*0380*/  SHF.R.U32.HI R9, RZ, 0x2, R6 ;  /* 0x00000002ff097819 */ /* 0x000fe40000011606 */
[----:B------:R-:W-:Y:S01]  /*0390*/  SHF.R.U32.HI R31, RZ, 0x2, R26 ;  /* 0x00000002ff1f7819 */ /* 0x000fe2000001161a */
[----:B------:R-:W-:Y:S01]  /*03a0*/  IMAD R26, R29, 0x28, R18 ;  /* 0x000000281d1a7824 */ /* 0x000fe200078e0212 */
[C---:B------:R-:W-:Y:S02]  /*03b0*/  IADD3 R28, PT, PT, R5.reuse, 0x1c, RZ ;  /* 0x0000001c051c7810 */ /* 0x040fe40007ffe0ff */
[C---:B------:R-:W-:Y:S02]  /*03c0*/  IADD3 R30, PT, PT, R5.reuse, 0x20, RZ ;  /* 0x00000020051e7810 */ /* 0x040fe40007ffe0ff */
[----:B------:R-:W-:-:S02]  /*03d0*/  IADD3 R32, PT, PT, R5, 0x24, RZ ;  /* 0x0000002405207810 */ /* 0x000fc40007ffe0ff */
[----:B------:R-:W-:Y:S02]  /*03e0*/  LOP3.LUT R27, R48, 0xffff, RZ, 0xc0, !PT ;  /* 0x0000ffff301b7812 */ /* 0x000fe400078ec0ff */
[----:B------:R-:W-:Y:S01]  /*03f0*/  SHF.R.U32.HI R5, RZ, 0x2, R4 ;  /* 0x00000002ff057819 */ /* 0x000fe20000011604 */
[----:B------:R-:W-:Y:S01]  /*0400*/  IMAD R4, R7, 0x28, R18 ;  /* 0x0000002807047824 */ /* 0x000fe200078e0212 */
[----:B------:R-:W-:Y:S01]  /*0410*/  SHF.R.U32.HI R11, RZ, 0x2, R8 ;  /* 0x00000002ff0b7819 */ /* 0x000fe20000011608 */
[----:B------:R-:W-:Y:S01]  /*0420*/  IMAD R8, R9, 0x28, R18 ;  /* 0x0000002809087824 */ /* 0x000fe200078e0212 */
[----:B------:R-:W-:Y:S01]  /*0430*/  SHF.R.U32.HI R33, RZ, 0x2, R28 ;  /* 0x00000002ff217819 */ /* 0x000fe2000001161c */
[----:B------:R-:W-:Y:S01]  /*0440*/  IMAD R6, R5, 0x28, R18 ;  /* 0x0000002805067824 */ /* 0x000fe200078e0212 */
[----:B------:R-:W-:Y:S01]  /*0450*/  SHF.R.U32.HI R35, RZ, 0x2, R30 ;  /* 0x00000002ff237819 */ /* 0x000fe2000001161e */
[----:B------:R-:W-:Y:S01]  /*0460*/  IMAD R10, R11, 0x28, R18 ;  /* 0x000000280b0a7824 */ /* 0x000fe200078e0212 */
[----:B------:R-:W-:Y:S01]  /*0470*/  SHF.R.U32.HI R7, RZ, 0x2, R32 ;  /* 0x00000002ff077819 */ /* 0x000fe20000011620 */
[--C-:B------:R-:W-:Y:S01]  /*0480*/  IMAD R28, R31, 0x28, R18.reuse ;  /* 0x000000281f1c7824 */ /* 0x100fe200078e0212 */
[----:B------:R-:W-:Y:S01]  /*0490*/  IADD3 R9, PT, PT, R13, R26, RZ ;  /* 0x0000001a0d097210 */ /* 0x000fe20007ffe0ff */
[----:B------:R-:W-:Y:S01]  /*04a0*/  IMAD R26, R27, 0x667, RZ ;  /* 0x000006671b1a7824 */ /* 0x000fe200078e02ff */
[----:B------:R-:W-:Y:S01]  /*04b0*/  ISETP.EQ.U32.AND P1, PT, R24, RZ, PT ;  /* 0x000000ff1800720c */ /* 0x000fe20003f22070 */
[--C-:B------:R-:W-:Y:S01]  /*04c0*/  IMAD R30, R33, 0x28, R18.reuse ;  /* 0x00000028211e7824 */ /* 0x100fe200078e0212 */
[----:B------:R-:W-:Y:S01]  /*04d0*/  LOP3.LUT P0, RZ, R16, 0x7f, RZ, 0xc0, !PT ;  /* 0x0000007f10ff7812 */ /* 0x000fe2000780c0ff */
[--C-:B------:R-:W-:Y:S01]  /*04e0*/  IMAD R32, R35, 0x28, R18.reuse ;  /* 0x0000002823207824 */ /* 0x100fe200078e0212 */
[----:B------:R-:W-:Y:S01]  /*04f0*/  LOP3.LUT R19, R19, 0x3f8, RZ, 0xc0, !PT ;  /* 0x000003f813137812 */ /* 0x000fe200078ec0ff */
[----:B------:R-:W-:Y:S01]  /*0500*/  IMAD R34, R7, 0x28, R18 ;  /* 0x0000002807227824 */ /* 0x000fe200078e0212 */
[----:B------:R-:W-:-:S02]  /*0510*/  ISETP.EQ.OR.EX P0, PT, R25, RZ, P0, P1 ;  /* 0x000000ff1900720c */ /* 0x000fc40000702710 */
[----:B------:R-:W-:Y:S02]  /*0520*/  LEA.HI R18, R26, -R17, RZ, 0x10 ;  /* 0x800000111a127211 */ /* 0x000fe400078f80ff */
[C---:B------:R-:W-:Y:S02]  /*0530*/  ISETP.NE.AND P1, PT, R16.reuse, RZ, PT ;  /* 0x000000ff1000720c */ /* 0x040fe40003f25270 */
[----:B------:R-:W-:Y:S02]  /*0540*/  SHF.L.U32 R16, R16, 0x1, RZ ;  /* 0x0000000110107819 */ /* 0x000fe400000006ff */
[C---:B------:R-:W-:Y:S02]  /*0550*/  IADD3 R46, PT, PT, R14.reuse, R19, RZ ;  /* 0x000000130e2e7210 */ /* 0x040fe40007ffe0ff */
[----:B------:R-:W-:Y:S02]  /*0560*/  LEA R14, R14, R3, 0x3 ;  /* 0x000000030e0e7211 */ /* 0x000fe400078e18ff */
[----:B------:R-:W-:-:S02]  /*0570*/  LEA R15, R18, R15, 0x3 ;  /* 0x0000000f120f7211 */ /* 0x000fc400078e18ff */
[----:B------:R-:W-:Y:S02]  /*0580*/  MOV R18, 0x7fffff81 ;  /* 0x7fffff8100127802 */ /* 0x000fe40000000f00 */
[----:B------:R-:W-:Y:S02]  /*0590*/  LOP3.LUT R3, R16, 0xfe, RZ, 0xc0, !PT ;  /* 0x000000fe10037812 */ /* 0x000fe400078ec0ff */
[C---:B------:R-:W-:Y:S02]  /*05a0*/  IADD3 R5, PT, PT, R13.reuse, R6, RZ ;  /* 0x000000060d057210 */ /* 0x040fe40007ffe0ff */
[C---:B------:R-:W-:Y:S02]  /*05b0*/  IADD3 R6, PT, PT, R13.reuse, R8, RZ ;  /* 0x000000080d067210 */ /* 0x040fe40007ffe0ff */
[C---:B------:R-:W-:Y:S02]  /*05c0*/  IADD3 R7, PT, PT, R13.reuse, R10, RZ ;  /* 0x0000000a0d077210 */ /* 0x040fe40007ffe0ff */
[----:B------:R-:W-:-:S02]  /*05d0*/  IADD3 R8, PT, PT, R13, R12, RZ ;  /* 0x0000000c0d087210 */ /* 0x000fc40007ffe0ff */
[----:B------:R-:W-:Y:S02]  /*05e0*/  IADD3 R4, PT, PT, R4, R13, RZ ;  /* 0x0000000d04047210 */ /* 0x000fe40007ffe0ff */
[C---:B------:R-:W-:Y:S02]  /*05f0*/  IADD3 R10, PT, PT, R13.reuse, R28, RZ ;  /* 0x0000001c0d0a7210 */ /* 0x040fe40007ffe0ff */
[C---:B------:R-:W-:Y:S02]  /*0600*/  IADD3 R11, PT, PT, R13.reuse, R30, RZ ;  /* 0x0000001e0d0b7210 */ /* 0x040fe40007ffe0ff */
[C---:B------:R-:W-:Y:S02]  /*0610*/  IADD3 R12, PT, PT, R13.reuse, R32, RZ ;  /* 0x000000200d0c7210 */ /* 0x040fe40007ffe0ff */
[----:B------:R-:W-:Y:S01]  /*0620*/  SEL R16, R18, 0x1, !P1 ;  /* 0x0000000112107807 */ /* 0x000fe20004800000 */
[----:B------:R-:W-:Y:S01]  /*0630*/  IMAD R18, R2, 0x40, R3 ;  /* 0x0000004002127824 */ /* 0x000fe200078e0203 */
[----:B------:R-:W-:-:S02]  /*0640*/  IADD3 R13, PT, PT, R13, R34, RZ ;  /* 0x000000220d0d7210 */ /* 0x000fc40007ffe0ff */
[----:B------:R-:W-:Y:S02]  /*0650*/  ISETP.GT.U32.OR P0, PT, R2, 0x7, P0 ;  /* 0x000000070200780c */ /* 0x000fe40000704470 */
[----:B0-----:R-:W-:-:S11]  /*0660*/  MOV R17, RZ ;  /* 0x000000ff00117202 */ /* 0x001fd60000000f00 */
.L_x_716:
[----:B0-----:R-:W0:Y:S01]  /*0670*/  LDCU.64 UR4, c[0x0][0x388] ;  /* 0x00007100ff0477ac */ /* 0x001e220008000a00 */
[----:B------:R-:W-:Y:S01]  /*0680*/  MOV R49, RZ ;  /* 0x000000ff00317202 */ /* 0x000fe20000000f00 */
        /* <DEDUP_REMOVED lines=49> */
[----:B------:R-:W4:Y:S04]  /*09a0*/  LDS.64 R32, [R8] ;  /* 0x0000000008207984 */ /* 0x000f280000000a00 */
[----:B------:R-:W4:Y:S04]  /*09b0*/  LDS.64 R34, [R9] ;  /* 0x0000000009227984 */ /* 0x000f280000000a00 */
[----:B------:R-:W4:Y:S04]  /*09c0*/  LDS.64 R36, [R10] ;  /* 0x000000000a247984 */ /* 0x000f280000000a00 */
[----:B------:R-:W4:Y:S04]  /*09d0*/  LDS.64 R38, [R11] ;  /* 0x000000000b267984 */ /* 0x000f280000000a00 */
[----:B------:R-:W4:Y:S04]  /*09e0*/  LDS.64 R40, [R12] ;  /* 0x000000000c287984 */ /* 0x000f280000000a00 */
        /* <DEDUP_REMOVED lines=21> */
.L_x_707:
[----:B------:R-:W-:Y:S05]  /*0b40*/  BSYNC.RECONVERGENT B0 ;  /* 0x0000000000007941 */ /* 0x000fea0003800200 */
.L_x_706:
        /* <DEDUP_REMOVED lines=19> */
[----:B------:R-:W-:Y:S06]  /*0c80*/  MEMBAR.ALL.GPU ;  /* 0x0000000000007992 */ /* 0x000fec000000a000 */
[----:B------:R-:W-:-:S00]  /*0c90*/  ERRBAR ;  /* 0x00000000000079ab */ /* 0x000fc00000000000 */
[----:B------:R-:W-:Y:S06]  /*0ca0*/  CGAERRBAR ;  /* 0x00000000000075ab */ /* 0x000fec0000000000 */
[----:B0-----:R0:W5:Y:S02]  /*0cb0*/  ATOM.E.ADD.STRONG.GPU PT, R24, desc[UR6][R60.64], R16 ;  /* 0x800000103c18798a */ /* 0x00116400081ef106 */
.L_x_709:
[----:B------:R-:W2:Y:S04]  /*0cc0*/  LD.E.STRONG.GPU R25, desc[UR6][R60.64] ;  /* 0x000000063c197980 */ /* 0x000ea8000c10f900 */
[----:B--2---:R-:W-:Y:S01]  /*0cd0*/  CCTL.IVALL ;  /* 0x00000000ff00798f */ /* 0x004fe20002000000 */
[----:B------:R-:W-:Y:S05]  /*0ce0*/  YIELD ;  /* 0x0000000000007946 */ /* 0x000fea0003800000 */
[----:B-----5:R-:W-:-:S04]  /*0cf0*/  LOP3.LUT R25, R25, R24, RZ, 0x3c, !PT ;  /* 0x0000001819197212 */ /* 0x020fc800078e3cff */
[----:B------:R-:W-:-:S13]  /*0d00*/  ISETP.GT.AND P2, PT, R25, -0x1, PT ;  /* 0xffffffff1900780c */ /* 0x000fda0003f44270 */
[----:B------:R-:W-:Y:S05]  /*0d10*/  @P2 BRA `(.L_x_709) ;  /* 0xfffffffc00e82947 */ /* 0x000fea000383ffff */
.L_x_708:
[----:B------:R-:W-:Y:S05]  /*0d20*/  WARPSYNC.ALL ;  /* 0x0000000000007948 */ /* 0x000fea0003800000 */
[----:B------:R-:W-:Y:S06]  /*0d30*/  BAR.SYNC.DEFER_BLOCKING 0x0 ;  /* 0x0000000000007b1d */ /* 0x000fec0000010000 */
[----:B------:R-:W-:Y:S04]  /*0d40*/  BSSY.RECONVERGENT B0, `(.L_x_710) ;  /* 0x000001d000007945 */ /* 0x000fe80003800200 */
[----:B------:R-:W-:Y:S05]  /*0d50*/  @P1 BRA `(.L_x_711) ;  /* 0x00000000006c1947 */ /* 0x000fea0003800000 */
[----:B------:R-:W1:Y:S01]  /*0d60*/  LDC.64 R30, c[0x0][0x3b8] ;  /* 0x0000ee00ff1e7b82 */ /* 0x000e620000000a00 */
[C---:B0-----:R-:W-:Y:S01]  /*0d70*/  SHF.L.U32 R24, R2.reuse, 0x2, RZ ;  /* 0x0000000202187819 */ /* 0x041fe200000006ff */
[----:B------:R-:W-:Y:S01]  /*0d80*/  IMAD R27, R17, UR8, R0 ;  /* 0x00000008111b7c24 */ /* 0x000fe2000f8e0200 */
        /* <DEDUP_REMOVED lines=24> */
.L_x_711:
[----:B------:R-:W-:Y:S05]  /*0f10*/  BSYNC.RECONVERGENT B0 ;  /* 0x0000000000007941 */ /* 0x000fea0003800200 */
.L_x_710:
        /* <DEDUP_REMOVED lines=24> */
[----:B------:R-:W-:Y:S01]  /*10a0*/  FMUL.FTZ R24, R24, 2.4414062863797880709e-05 ;  /* 0x37cccccd18187820 */ /* 0x000fe20000410000 */
[----:B------:R-:W-:Y:S02]  /*10b0*/  UMOV UR4, 0x400 ;  /* 0x0000040000047882 */ /* 0x000fe40000000000 */
[----:B------:R-:W-:Y:S01]  /*10c0*/  UIADD3 UR4, UPT, UPT, UR4, 0xc80, URZ ;  /* 0x00000c8004047890 */ /* 0x000fe2000fffe0ff */
[----:B------:R-:W-:-:S04]  /*10d0*/  FMUL.FTZ R25, R24, R24 ;  /* 0x0000001818197220 */ /* 0x000fc80000410000 */
[----:B------:R-:W-:-:S05]  /*10e0*/  FFMA.FTZ R25, R26, 2.4414062863797880709e-05, -R25 ;  /* 0x37cccccd1a197823 */ /* 0x000fca0000010819 */
[----:B------:R-:W-:Y:S01]  /*10f0*/  FMNMX.FTZ R25, RZ, R25, !PT ;  /* 0x00000019ff197209 */ /* 0x000fe20007810000 */
[----:B0-----:R-:W-:-:S06]  /*1100*/  ULEA UR4, UR5, UR4, 0x18 ;  /* 0x0000000405047291 */ /* 0x001fcc000f8ec0ff */
[----:B------:R-:W-:-:S05]  /*1110*/  LEA.HI R26, R2, UR4, RZ, 0x1e ;  /* 0x00000004021a7c11 */ /* 0x000fca000f8ff0ff */
[----:B------:R0:W-:Y:S02]  /*1120*/  STS.64 [R26], R24 ;  /* 0x000000181a007388 */ /* 0x0001e40000000a00 */
.L_x_713:
[----:B------:R-:W-:Y:S05]  /*1130*/  BSYNC.RECONVERGENT B0 ;  /* 0x0000000000007941 */ /* 0x000fea0003800200 */
.L_x_712:
        /* <DEDUP_REMOVED lines=25> */
.L_x_715:
[----:B------:R-:W-:Y:S05]  /*12d0*/  BSYNC.RECONVERGENT B0 ;  /* 0x0000000000007941 */ /* 0x000fea0003800200 */
.L_x_714:
[----:B01----:R-:W0:Y:S01]  /*12e0*/  LDS.64 R24, [R15] ;  /* 0x000000000f187984 */ /* 0x003e220000000a00 */
[----:B------:R-:W0:Y:S01]  /*12f0*/  LDCU UR4, c[0x0][0x3a0] ;  /* 0x00007400ff0477ac */ /* 0x000e220008000800 */
[----:B------:R-:W-:Y:S02]  /*1300*/  SHF.L.U32 R42, R30, 0x10, RZ ;  /* 0x000000101e2a7819 */ /* 0x000fe400000006ff */
[----:B------:R-:W-:Y:S01]  /*1310*/  SHF.L.U32 R40, R40, 0x10, RZ ;  /* 0x0000001028287819 */ /* 0x000fe200000006ff */
[----:B------:R-:W1:Y:S01]  /*1320*/  LDCU.64 UR10, c[0x0][0x3a8] ;  /* 0x00007500ff0a77ac */ /* 0x000e620008000a00 */
[----:B------:R-:W-:Y:S02]  /*1330*/  SHF.L.U32 R41, R41, 0x10, RZ ;  /* 0x0000001029297819 */ /* 0x000fe400000006ff */
[----:B------:R-:W-:Y:S02]  /*1340*/  SHF.L.U32 R37, R22, 0x10, RZ ;  /* 0x0000001016257819 */ /* 0x000fe400000006ff */
[----:B------:R-:W-:-:S02]  /*1350*/  SHF.L.U32 R36, R20, 0x10, RZ ;  /* 0x0000001014247819 */ /* 0x000fc400000006ff */
[----:B------:R-:W-:Y:S02]  /*1360*/  SHF.L.U32 R34, R23, 0x10, RZ ;  /* 0x0000001017227819 */ /* 0x000fe400000006ff */
[----:B------:R-:W-:Y:S02]  /*1370*/  SHF.L.U32 R33, R21, 0x10, RZ ;  /* 0x0000001015217819 */ /* 0x000fe400000006ff */
[----:B------:R-:W-:Y:S02]  /*1380*/  SHF.L.U32 R39, R31, 0x10, RZ ;  /* 0x000000101f277819 */ /* 0x000fe400000006ff */
[----:B------:R-:W-:Y:S02]  /*1390*/  LOP3.LUT R17, R17, 0x1, RZ, 0x3c, !PT ;  /* 0x0000000111117812 */ /* 0x000fe400078e3cff */
[----:B------:R-:W-:Y:S01]  /*13a0*/  MOV R59, R29 ;  /* 0x0000001d003b7202 */ /* 0x000fe20000000f00 */
[----:B0-----:R-:W-:Y:S01]  /*13b0*/  FADD.FTZ R25, R25, UR4 ;  /* 0x0000000419197e21 */ /* 0x001fe20008010000 */
[--C-:B------:R-:W-:Y:S01]  /*13c0*/  FADD.FTZ R50, R57, -R24.reuse ;  /* 0x8000001839327221 */ /* 0x100fe20000010000 */
[--C-:B------:R-:W-:Y:S01]  /*13d0*/  FADD.FTZ R32, R53, -R24.reuse ;  /* 0x8000001835207221 */ /* 0x100fe20000010000 */
[--C-:B------:R-:W-:Y:S01]  /*13e0*/  FADD.FTZ R26, R51, -R24.reuse ;  /* 0x80000018331a7221 */ /* 0x100fe20000010000 */
[--C-:B------:R-:W-:Y:S01]  /*13f0*/  FADD.FTZ R38, R55, -R24.reuse ;  /* 0x8000001837267221 */ /* 0x100fe20000010000 */
[----:B------:R-:W0:Y:S01]  /*1400*/  LDCU.64 UR4, c[0x0][0x380] ;  /* 0x00007000ff0477ac */ /* 0x000e220008000a00 */
[----:B------:R-:W2:Y:S02]  /*1410*/  MUFU.RSQ R25, R25 ;  /* 0x0000001900197308 */ /* 0x000ea40000001400 */
[----:B--2---:R-:W-:Y:S01]  /*1420*/  FMUL.FTZ R30, R25, R50 ;  /* 0x00000032191e7220 */ /* 0x004fe20000410000 */
[--C-:B------:R-:W-:Y:S01]  /*1430*/  FADD.FTZ R50, R45, -R24.reuse ;  /* 0x800000182d327221 */ /* 0x100fe20000010000 */
[C---:B------:R-:W-:Y:S01]  /*1440*/  FMUL.FTZ R32, R25.reuse, R32 ;  /* 0x0000002019207220 */ /* 0x040fe20000410000 */
[C---:B------:R-:W-:Y:S01]  /*1450*/  FMUL.FTZ R26, R25.reuse, R26 ;  /* 0x0000001a191a7220 */ /* 0x040fe20000410000 */
[C---:B------:R-:W-:Y:S01]  /*1460*/  FMUL.FTZ R38, R25.reuse, R38 ;  /* 0x0000002619267220 */ /* 0x040fe20000410000 */
[----:B------:R-:W-:Y:S01]  /*1470*/  FMUL.FTZ R52, R25, R50 ;  /* 0x0000003219347220 */ /* 0x000fe20000410000 */
[----:B------:R-:W-:Y:S01]  /*1480*/  FADD.FTZ R50, R3, -R24 ;  /* 0x8000001803327221 */ /* 0x000fe20000010000 */
[--C-:B------:R-:W-:Y:S01]  /*1490*/  FFMA.FTZ R32, R40, R32, R41.reuse ;  /* 0x0000002028207223 */ /* 0x100fe20000010029 */
[----:B------:R-:W-:Y:S01]  /*14a0*/  FFMA.FTZ R26, R37, R26, R36 ;  /* 0x0000001a251a7223 */ /* 0x000fe20000010024 */
[----:B------:R-:W-:Y:S01]  /*14b0*/  FFMA.FTZ R40, R52, R40, R41 ;  /* 0x0000002834287223 */ /* 0x000fe20000010029 */
[----:B------:R-:W-:Y:S01]  /*14c0*/  FMUL.FTZ R41, R25, R50 ;  /* 0x0000003219297220 */ /* 0x000fe20000410000 */
[--C-:B------:R-:W-:Y:S01]  /*14d0*/  FADD.FTZ R50, R49, -R24.reuse ;  /* 0x8000001831327221 */ /* 0x100fe20000010000 */
[----:B------:R-:W-:Y:S01]  /*14e0*/  FADD.FTZ R24, R47, -R24 ;  /* 0x800000182f187221 */ /* 0x000fe20000010000 */
[----:B------:R-:W-:Y:S01]  /*14f0*/  FMUL.FTZ R27, R26, -1.4426950216293334961 ;  /* 0xbfb8aa3b1a1b7820 */ /* 0x000fe20000410000 */
[----:B------:R-:W-:Y:S01]  /*1500*/  FFMA.FTZ R36, R41, R37, R36 ;  /* 0x0000002529247223 */ /* 0x000fe20000010024 */
[C---:B------:R-:W-:Y:S01]  /*1510*/  FMUL.FTZ R45, R25.reuse, R50 ;  /* 0x00000032192d7220 */ /* 0x040fe20000410000 */
[----:B------:R-:W-:Y:S01]  /*1520*/  FMUL.FTZ R24, R25, R24 ;  /* 0x0000001819187220 */ /* 0x000fe20000410000 */
[--C-:B------:R-:W-:Y:S01]  /*1530*/  FFMA.FTZ R31, R34, R38, R33.reuse ;  /* 0x00000026221f7223 */ /* 0x100fe20000010021 */
[--C-:B------:R-:W-:Y:S01]  /*1540*/  FFMA.FTZ R30, R39, R30, R42.reuse ;  /* 0x0000001e271e7223 */ /* 0x100fe2000001002a */
[----:B------:R-:W-:Y:S01]  /*1550*/  FFMA.FTZ R39, R45, R39, R42 ;  /* 0x000000272d277223 */ /* 0x000fe2000001002a */
[----:B------:R-:W-:Y:S01]  /*1560*/  FFMA.FTZ R33, R24, R34, R33 ;  /* 0x0000002218217223 */ /* 0x000fe20000010021 */
[----:B------:R-:W-:Y:S01]  /*1570*/  FMUL.FTZ R35, R32, -1.4426950216293334961 ;  /* 0xbfb8aa3b20237820 */ /* 0x000fe20000410000 */
[----:B------:R-:W-:Y:S01]  /*1580*/  FMUL.FTZ R41, R36, -1.4426950216293334961 ;  /* 0xbfb8aa3b24297820 */ /* 0x000fe20000410000 */
[----:B------:R-:W-:Y:S01]  /*1590*/  FMUL.FTZ R38, R31, -1.4426950216293334961 ;  /* 0xbfb8aa3b1f267820 */ /* 0x000fe20000410000 */
[----:B------:R-:W-:Y:S01]  /*15a0*/  FMUL.FTZ R43, R40, -1.4426950216293334961 ;  /* 0xbfb8aa3b282b7820 */ /* 0x000fe20000410000 */
[----:B------:R-:W-:Y:S01]  /*15b0*/  FMUL.FTZ R25, R39, -1.4426950216293334961 ;  /* 0xbfb8aa3b27197820 */ /* 0x000fe20000410000 */
[----:B------:R-:W-:Y:S01]  /*15c0*/  FMUL.FTZ R24, R33, -1.4426950216293334961 ;  /* 0xbfb8aa3b21187820 */ /* 0x000fe20000410000 */
[----:B------:R-:W2:Y:S01]  /*15d0*/  MUFU.EX2 R27, R27 ;  /* 0x0000001b001b7308 */ /* 0x000ea20000000800 */
[----:B------:R-:W-:-:S07]  /*15e0*/  FMUL.FTZ R51, R30, -1.4426950216293334961 ;  /* 0xbfb8aa3b1e337820 */ /* 0x000fce0000410000 */
[----:B------:R-:W3:Y:S08]  /*15f0*/  MUFU.EX2 R35, R35 ;  /* 0x0000002300237308 */ /* 0x000ef00000000800 */
[----:B------:R-:W4:Y:S01]  /*1600*/  MUFU.EX2 R37, R43 ;  /* 0x0000002b00257308 */ /* 0x000f220000000800 */
[----:B--2---:R-:W-:-:S07]  /*1610*/  FADD.FTZ R27, R27, 1 ;  /* 0x3f8000001b1b7421 */ /* 0x004fce0000010000 */
[----:B------:R-:W2:Y:S01]  /*1620*/  MUFU.EX2 R41, R41 ;  /* 0x0000002900297308 */ /* 0x000ea20000000800 */
[----:B---3--:R-:W-:-:S07]  /*1630*/  FADD.FTZ R35, R35, 1 ;  /* 0x3f80000023237421 */ /* 0x008fce0000010000 */
[----:B------:R-:W3:Y:S01]  /*1640*/  MUFU.EX2 R38, R38 ;  /* 0x0000002600267308 */ /* 0x000ee20000000800 */
[----:B----4-:R-:W-:-:S07]  /*1650*/  FADD.FTZ R37, R37, 1 ;  /* 0x3f80000025257421 */ /* 0x010fce0000010000 */
[----:B------:R-:W4:Y:S01]  /*1660*/  MUFU.EX2 R3, R51 ;  /* 0x0000003300037308 */ /* 0x000f220000000800 */
[----:B--2---:R-:W-:-:S07]  /*1670*/  FADD.FTZ R41, R41, 1 ;  /* 0x3f80000029297421 */ /* 0x004fce0000010000 */
[----:B------:R-:W2:Y:S01]  /*1680*/  MUFU.EX2 R25, R25 ;  /* 0x0000001900197308 */ /* 0x000ea20000000800 */
[----:B---3--:R-:W-:-:S07]  /*1690*/  FADD.FTZ R38, R38, 1 ;  /* 0x3f80000026267421 */ /* 0x008fce0000010000 */
[----:B------:R-:W3:Y:S01]  /*16a0*/  MUFU.EX2 R24, R24 ;  /* 0x0000001800187308 */ /* 0x000ee20000000800 */
[----:B----4-:R-:W-:-:S07]  /*16b0*/  FADD.FTZ R42, R3, 1 ;  /* 0x3f800000032a7421 */ /* 0x010fce0000010000 */
[----:B------:R3:W4:Y:S01]  /*16c0*/  MUFU.RCP R43, R27 ;  /* 0x0000001b002b7308 */ /* 0x0007220000001000 */
[----:B--2---:R-:W-:-:S07]  /*16d0*/  FADD.FTZ R25, R25, 1 ;  /* 0x3f80000019197421 */ /* 0x004fce0000010000 */
[----:B------:R-:W2:Y:S01]  /*16e0*/  MUFU.RCP R35, R35 ;  /* 0x0000002300237308 */ /* 0x000ea20000001000 */
[----:B---3--:R-:W-:Y:S01]  /*16f0*/  FADD.FTZ R27, R24, 1 ;  /* 0x3f800000181b7421 */ /* 0x008fe20000010000 */
[----:B0-----:R-:W-:-:S06]  /*1700*/  IADD3 R24, P1, PT, R19, UR4, RZ ;  /* 0x0000000413187c10 */ /* 0x001fcc000ff3e0ff */
[----:B------:R-:W0:Y:S01]  /*1710*/  MUFU.RCP R34, R38 ;  /* 0x0000002600227308 */ /* 0x000e220000001000 */
[----:B----4-:R-:W-:-:S07]  /*1720*/  FMUL.FTZ R26, R26, R43 ;  /* 0x0000002b1a1a7220 */ /* 0x010fce0000410000 */
[----:B------:R-:W3:Y:S01]  /*1730*/  MUFU.RCP R37, R37 ;  /* 0x0000002500257308 */ /* 0x000ee20000001000 */
[----:B--2---:R-:W-:-:S05]  /*1740*/  FMUL.FTZ R35, R32, R35 ;  /* 0x0000002320237220 */ /* 0x004fca0000410000 */
[----:B------:R-:W-:Y:S02]  /*1750*/  F2FP.BF16.F32.PACK_AB R26, R35, R26 ;  /* 0x0000001a231a723e */ /* 0x000fe400000010ff */
[----:B------:R-:W2:Y:S01]  /*1760*/  MUFU.RCP R41, R41 ;  /* 0x0000002900297308 */ /* 0x000ea20000001000 */
[----:B0-----:R-:W-:-:S07]  /*1770*/  FMUL.FTZ R34, R31, R34 ;  /* 0x000000221f227220 */ /* 0x001fce0000410000 */
[----:B------:R0:W4:Y:S01]  /*1780*/  MUFU.RCP R52, R25 ;  /* 0x0000001900347308 */ /* 0x0001220000001000 */
[----:B---3--:R-:W-:-:S07]  /*1790*/  FMUL.FTZ R3, R40, R37 ;  /* 0x0000002528037220 */ /* 0x008fce0000410000 */
[----:B------:R-:W3:Y:S01]  /*17a0*/  MUFU.RCP R50, R27 ;  /* 0x0000001b00327308 */ /* 0x000ee20000001000 */
[----:B--2---:R-:W-:Y:S01]  /*17b0*/  FMUL.FTZ R36, R36, R41 ;  /* 0x0000002924247220 */ /* 0x004fe20000410000 */
[----:B0-----:R-:W-:Y:S02]  /*17c0*/  IADD3.X R25, PT, PT, R44, UR5, RZ, P1, !PT ;  /* 0x000000052c197c10 */ /* 0x001fe40008ffe4ff */
[----:B-1----:R-:W-:-:S04]  /*17d0*/  ISETP.GE.U32.AND P1, PT, R29, UR10, PT ;  /* 0x0000000a1d007c0c */ /* 0x002fc8000bf26070 */
[----:B------:R-:W0:Y:S01]  /*17e0*/  MUFU.RCP R45, R42 ;  /* 0x0000002a002d7308 */ /* 0x000e220000001000 */
[----:B----4-:R-:W-:Y:S01]  /*17f0*/  FMUL.FTZ R32, R39, R52 ;  /* 0x0000003427207220 */ /* 0x010fe20000410000 */
[----:B------:R-:W-:Y:S01]  /*1800*/  ISETP.GE.AND.EX P1, PT, R28, UR11, PT, P1 ;  /* 0x0000000b1c007c0c */ /* 0x000fe2000bf26310 */
[----:B---3--:R-:W-:Y:S01]  /*1810*/  FMUL.FTZ R31, R33, R50 ;  /* 0x00000032211f7220 */ /* 0x008fe20000410000 */
[----:B------:R-:W-:-:S04]  /*1820*/  MOV R50, R28 ;  /* 0x0000001c00327202 */ /* 0x000fc80000000f00 */
[----:B------:R-:W-:Y:S01]  /*1830*/  F2FP.BF16.F32.PACK_AB R31, R32, R31 ;  /* 0x0000001f201f723e */ /* 0x000fe200000010ff */
[----:B0-----:R-:W-:Y:S01]  /*1840*/  FMUL.FTZ R27, R30, R45 ;  /* 0x0000002d1e1b7220 */ /* 0x001fe20000410000 */
[----:B------:R-:W-:-:S04]  /*1850*/  F2FP.BF16.F32.PACK_AB R30, R3, R36 ;  /* 0x00000024031e723e */ /* 0x000fc800000010ff */
[----:B------:R-:W-:Y:S01]  /*1860*/  F2FP.BF16.F32.PACK_AB R27, R27, R34 ;  /* 0x000000221b1b723e */ /* 0x000fe200000010ff */
[----:B------:R0:W-:Y:S04]  /*1870*/  STG.E.64 desc[UR6][R24.64], R30 ;  /* 0x0000001e18007986 */ /* 0x0001e8000c101b06 */
[----:B------:R0:W-:Y:S01]  /*1880*/  STG.E.64 desc[UR6][R24.64+0x1400], R26 ;  /* 0x0014001a18007986 */ /* 0x0001e2000c101b06 */
[----:B------:R-:W-:Y:S05]  /*1890*/  @!P1 BRA `(.L_x_716) ;  /* 0xffffffec00749947 */ /* 0x000fea000383ffff */
[----:B------:R-:W-:Y:S05]  /*18a0*/  EXIT ;  /* 0x000000000000794d */ /* 0x000fea0003800000 */
.L_x_717:
        /* <DEDUP_REMOVED lines=13> */
.L_x_1611:


//--------------------- .text._ZN13group_norm_v214gn_cuda_kernelI13__nv_bfloat16Li320ELi1ELi16ELi40ELi1024ELb1ELi16ELi320ELi320ELi4ELb1ELi2ELb0ELb0ENS_16CompileConditionILi1000EEEEEvPT_PKS4_S7_S7_flPfS8_Pj --------------------------
	.section	.text._ZN13group_norm_v214gn_cuda_kernelI13__nv_bfloat16Li320ELi1ELi16ELi40ELi1024ELb1ELi16ELi320ELi320ELi4ELb1ELi2ELb0ELb0ENS_16CompileConditionILi1000EEEEEvPT_PKS4_S7_S7_flPfS8_Pj,"ax",@progbits
	.align	128
        .global         _ZN13group_norm_v214gn_cuda_kernelI13__nv_bfloat16Li320ELi1ELi16ELi40ELi1024ELb1ELi16ELi320ELi320ELi4ELb1ELi2ELb0ELb0ENS_16CompileConditionILi1000EEEEEvPT_PKS4_S7_S7_flPfS8_Pj
        .type           _ZN13group_norm_v214gn_cuda_kernelI13__nv_bfloat16Li320ELi1ELi16ELi40ELi1024ELb1ELi16ELi320ELi320ELi4ELb1ELi2ELb0ELb0ENS_16CompileConditionILi1000EEEEEvPT_PKS4_S7_S7_flPfS8_Pj,@function
        .size           _ZN13group_norm_v214gn_cuda_kernelI13__nv_bfloat16Li320ELi1ELi16ELi40ELi1024ELb1ELi16ELi320ELi320ELi4ELb1ELi2ELb0ELb0ENS_16CompileConditionILi1000EEEEEvPT_PKS4_S7_S7_flPfS8_Pj,(.L_x_1612 - _ZN13group_norm_v214gn_cuda_kernelI13__nv_bfloat16Li320ELi1ELi16ELi40ELi1024ELb1ELi16ELi320ELi320ELi4ELb1ELi2ELb0ELb0ENS_16CompileConditionILi1000EEEEEvPT_PKS4_S7_S7_flPfS8_Pj)
        .other          _ZN13group_norm_v214gn_cuda_kernelI13__nv_bfloat16Li320ELi1ELi16ELi40ELi1024ELb1ELi16ELi320ELi320ELi4ELb1ELi2ELb0ELb0ENS_16CompileConditionILi1000EEEEEvPT_PKS4_S7_S7_flPfS8_Pj,@"STO_CUDA_ENTRY STV_DEFAULT"
_ZN13group_norm_v214gn_cuda_kernelI13__nv_bfloat16Li320ELi1ELi16ELi40ELi1024ELb1ELi16ELi320ELi320ELi4ELb1ELi2ELb0ELb0ENS_16CompileConditionILi1000EEEEEvPT_PKS4_S7_S7_flPfS8_Pj:
.text._ZN13group_norm_v214gn_cuda_kernelI13__nv_bfloat16Li320ELi1ELi16ELi40ELi1024ELb1ELi16ELi320ELi320ELi4ELb1ELi2ELb0ELb0ENS_16CompileConditionILi1000EEEEEvPT_PKS4_S7_S7_flPfS8_Pj:
        /* <DEDUP_REMOVED lines=13> */
[----:B------:R-:W-:Y:S01]  /*00d0*/  LOP3.LUT R0, R0, 0x8, RZ, 0xc0, !PT ;  /* 0x0000000800007812 */ /* 0x000fe200078ec0ff */
[----:B------:R-:W3:Y:S02]  /*00e0*/  LDCU UR8, c[0x0][0x374] ;  /* 0x00006e80ff0877ac */ /* 0x000ee40008000800 */
        /* <DEDUP_REMOVED lines=10> */
[C---:B------:R-:W-:Y:S01]  /*0190*/  SHF.L.U32 R54, R55.reuse, 0x3, RZ ;  /* 0x0000000337367819 */ /* 0x040fe200000006ff */
[----:B------:R-:W0:Y:S01]  /*01a0*/  LDCU.64 UR6, c[0x0][0x358] ;  /* 0x00006b00ff0677ac */ /* 0x000e220008000a00 */
[----:B----4-:R-:W-:Y:S01]  /*01b0*/  ISETP.EQ.U32.AND P1, PT, R10, RZ, PT ;  /* 0x000000ff0a00720c */ /* 0x010fe20003f22070 */
[----:B------:R-:W-:Y:S01]  /*01c0*/  IMAD R17, R4, 0xcccd, RZ ;  /* 0x0000cccd04117824 */ /* 0x000fe200078e02ff */
[----:B------:R-:W-:Y:S02]  /*01d0*/  LEA.HI R4, R55, R0, RZ, 0x1e ;  /* 0x0000000037047211 */ /* 0x000fe400078ff0ff */
[----:B------:R-:W-:Y:S01]  /*01e0*/  LOP3.LUT R7, R54, 0x18, RZ, 0xc0, !PT ;  /* 0x0000001836077812 */ /* 0x000fe200078ec0ff */
[----:B-----5:R-:W-:Y:S01]  /*01f0*/  IMAD.WIDE.U32 R70, R56, 0x4, R70 ;  /* 0x0000000438467825 */ /* 0x020fe200078e0046 */
[----:B------:R-:W-:-:S02]  /*0200*/  SHF.R.U32.HI R17, RZ, 0x16, R17 ;  /* 0x00000016ff117819 */ /* 0x000fc40000011611 */
[----:B--2---:R-:W-:Y:S01]  /*0210*/  LOP3.LUT P0, RZ, R2, 0x3f, RZ, 0xc0, !PT ;  /* 0x0000003f02ff7812 */ /* 0x004fe2000780c0ff */
[----:B------:R-:W-:Y:S01]  /*0220*/  IMAD R4, R4, 0x28, -R3 ;  /* 0x0000002804047824 */ /* 0x000fe200078e0a03 */
[----:B------:R-:W-:Y:S02]  /*0230*/  PRMT R22, R17, 0x9910, RZ ;  /* 0x0000991011167816 */ /* 0x000fe400000000ff */
[----:B------:R-:W-:Y:S02]  /*0240*/  ISETP.EQ.OR.EX P0, PT, R11, RZ, P0, P1 ;  /* 0x000000ff0b00720c */ /* 0x000fe40000702710 */
[C---:B------:R-:W-:Y:S02]  /*0250*/  LOP3.LUT R8, R4.reuse, 0x4, RZ, 0xfc, !PT ;  /* 0x0000000404087812 */ /* 0x040fe400078efcff */
        /* <DEDUP_REMOVED lines=8> */
[----:B------:R-:W-:Y:S02]  /*02e0*/  IADD3 R4, PT, PT, R4, 0x24, RZ ;  /* 0x0000002404047810 */ /* 0x000fe40007ffe0ff */
[----:B------:R-:W-:Y:S01]  /*02f0*/  SHF.R.U32.HI R19, RZ, 0x2, R19 ;  /* 0x00000002ff137819 */ /* 0x000fe20000011613 */
[----:B------:R-:W-:Y:S01]  /*0300*/  IMAD R6, R6, 0x28, R29 ;  /* 0x0000002806067824 */ /* 0x000fe200078e021d */
[----:B------:R-:W-:Y:S01]  /*0310*/  SHF.R.U32.HI R21, RZ, 0x2, R4 ;  /* 0x00000002ff157819 */ /* 0x000fe20000011604 */
[----:B------:R-:W-:Y:S01]  /*0320*/  IMAD R4, R22, 0x50, RZ ;  /* 0x0000005016047824 */ /* 0x000fe200078e02ff */
[----:B------:R-:W-:Y:S01]  /*0330*/  SHF.R.U32.HI R9, RZ, 0x2, R9 ;  /* 0x00000002ff097819 */ /* 0x000fe20000011609 */
[--C-:B------:R-:W-:Y:S01]  /*0340*/  IMAD R22, R19, 0x28, R29.reuse ;  /* 0x0000002813167824 */ /* 0x100fe200078e021d */
[----:B------:R-:W-:Y:S01]  /*0350*/  IADD3 R53, PT, PT, R6, R7, RZ ;  /* 0x0000000706357210 */ /* 0x000fe20007ffe0ff */
[----:B------:R-:W-:Y:S01]  /*0360*/  IMAD R28, R21, 0x28, R29 ;  /* 0x00000028151c7824 */ /* 0x000fe200078e021d */
[----:B------:R-:W-:-:S02]  /*0370*/  IADD3 R4, PT, PT, RZ, -R4, RZ ;  /* 0x80000004ff047210 */ /* 0x000fc40007ffe0ff */
[----:B------:R-:W-:Y:S01]  /*0380*/  SHF.R.U32.HI R13, RZ, 0x2, R12 ;  /* 0x00000002ff0d7819 */ /* 0x000fe2000001160c */
[--C-:B------:R-:W-:Y:S01]  /*0390*/  IMAD R12, R9, 0x28, R29.reuse ;  /* 0x00000028090c7824 */ /* 0x100fe200078e021d */
[----:B------:R-:W-:Y:S02]  /*03a0*/  PRMT R4, R4, 0x7710, RZ ;  /* 0x0000771004047816 */ /* 0x000fe400000000ff */
[----:B------:R-:W-:Y:S01]  /*03b0*/  SHF.R.U32.HI R18, RZ, 0x2, R18 ;  /* 0x00000002ff127819 */ /* 0x000fe20000011612 */
[--C-:B------:R-:W-:Y:S01]  /*03c0*/  IMAD R26, R13, 0x28, R29.reuse ;  /* 0x000000280d1a7824 */ /* 0x100fe200078e021d */
[----:B------:R-:W-:Y:S02]  /*03d0*/  IADD3 R4, PT, PT, R4, R55, RZ ;  /* 0x0000003704047210 */ /* 0x000fe40007ffe0ff */
[----:B------:R-:W-:Y:S01]  /*03e0*/  SHF.R.U32.HI R20, RZ, 0x2, R20 ;  /* 0x00000002ff147819 */ /* 0x000fe20000011614 */
[----:B------:R-:W-:Y:S01]  /*03f0*/  IMAD R18, R18, 0x28, R29 ;  /* 0x0000002812127824 */ /* 0x000fe200078e021d */
[----:B------:R-:W-:-:S02]  /*0400*/  LOP3.LUT R6, R4, 0xffff, RZ, 0xc0, !PT ;  /* 0x0000ffff04067812 */ /* 0x000fc400078ec0ff */
[----:B------:R-:W-:Y:S01]  /*0410*/  SHF.R.U32.HI R8, RZ, 0x2, R8 ;  /* 0x00000002ff087819 */ /* 0x000fe20000011608 */
[--C-:B------:R-:W-:Y:S01]  /*0420*/  IMAD R20, R20, 0x28, R29.reuse ;  /* 0x0000002814147824 */ /* 0x100fe200078e021d */
[C---:B------:R-:W-:Y:S01]  /*0430*/  LEA R19, R6.reuse, R3, 0x2 ;  /* 0x0000000306137211 */ /* 0x040fe200078e10ff */
[--C-:B------:R-:W-:Y:S01]  /*0440*/  IMAD R4, R6, 0x28, R29.reuse ;  /* 0x0000002806047824 */ /* 0x100fe200078e021d */
[----:B------:R-:W-:Y:S01]  /*0450*/  SHF.R.U32.HI R14, RZ, 0x2, R14 ;  /* 0x00000002ff0e7819 */ /* 0x000fe2000001160e */
[----:B------:R-:W-:Y:S01]  /*0460*/  IMAD R8, R8, 0x28, R29 ;  /* 0x0000002808087824 */ /* 0x000fe200078e021d */
[----:B------:R-:W-:Y:S01]  /*0470*/  SHF.R.U32.HI R15, RZ, 0x2, R15 ;  /* 0x00000002ff0f7819 */ /* 0x000fe2000001160f */
[C---:B-1----:R-:W-:Y:S01]  /*0480*/  IMAD.WIDE.U32 R74, R19.reuse, 0x2, R74 ;  /* 0x00000002134a7825 */ /* 0x042fe200078e004a */
[----:B------:R-:W-:Y:S02]  /*0490*/  LOP3.LUT R3, R19, 0xffff, RZ, 0xc0, !PT ;  /* 0x0000ffff13037812 */ /* 0x000fe400078ec0ff */
[----:B------:R-:W-:Y:S01]  /*04a0*/  IADD3 R27, PT, PT, R7, R12, RZ ;  /* 0x0000000c071b7210 */ /* 0x000fe20007ffe0ff */
[----:B------:R-:W-:-:S02]  /*04b0*/  IMAD R14, R14, 0x28, R29 ;  /* 0x000000280e0e7824 */ /* 0x000fc400078e021d */
[----:B------:R-:W-:Y:S02]  /*04c0*/  HFMA2 R12, -RZ, RZ, 0, 5.9604644775390625e-08 ;  /* 0x00000001ff0c7431 */ /* 0x000fe400000001ff */
[----:B------:R-:W-:Y:S01]  /*04d0*/  IMAD R24, R15, 0x28, R29 ;  /* 0x000000280f187824 */ /* 0x000fe200078e021d */
[C---:B------:R-:W-:Y:S01]  /*04e0*/  SHF.L.U32 R5, R2.reuse, 0x4, RZ ;  /* 0x0000000402057819 */ /* 0x040fe200000006ff */
[----:B------:R-:W-:Y:S01]  /*04f0*/  IMAD R3, R3, 0x667, RZ ;  /* 0x0000066703037824 */ /* 0x000fe200078e02ff */
[C---:B------:R-:W-:Y:S01]  /*0500*/  ISETP.NE.AND P1, PT, R2.reuse, RZ, PT ;  /* 0x000000ff0200720c */ /* 0x040fe20003f25270 */
[----:B0-----:R-:W-:Y:S01]  /*0510*/  IMAD.WIDE.U32 R72, R19, 0x2, R72 ;  /* 0x0000000213487825 */ /* 0x001fe200078e0048 */
[----:B------:R-:W-:Y:S02]  /*0520*/  SHF.L.U32 R2, R2, 0x1, RZ ;  /* 0x0000000102027819 */ /* 0x000fe400000006ff */
[C---:B------:R-:W-:Y:S02]  /*0530*/  IADD3 R23, PT, PT, R7.reuse, R18, RZ ;  /* 0x0000001207177210 */ /* 0x040fe40007ffe0ff */
[----:B------:R-:W-:-:S02]  /*0540*/  IADD3 R21, PT, PT, R7, R20, RZ ;  /* 0x0000001407157210 */ /* 0x000fc40007ffe0ff */
[C---:B------:R-:W-:Y:S02]  /*0550*/  IADD3 R52, PT, PT, R7.reuse, R8, RZ ;  /* 0x0000000807347210 */ /* 0x040fe40007ffe0ff */
[C---:B------:R-:W-:Y:S02]  /*0560*/  IADD3 R26, PT, PT, R7.reuse, R26, RZ ;  /* 0x0000001a071a7210 */ /* 0x040fe40007ffe0ff */
[C---:B------:R-:W-:Y:S02]  /*0570*/  IADD3 R25, PT, PT, R7.reuse, R14, RZ ;  /* 0x0000000e07197210 */ /* 0x040fe40007ffe0ff */
[----:B------:R-:W-:Y:S02]  /*0580*/  CS2R R14, SRZ ;  /* 0x00000000000e7805 */ /* 0x000fe4000001ff00 */
[C---:B------:R-:W-:Y:S02]  /*0590*/  IADD3 R24, PT, PT, R7.reuse, R24, RZ ;  /* 0x0000001807187210 */ /* 0x040fe40007ffe0ff */
[----:B------:R-:W-:-:S02]  /*05a0*/  IADD3 R22, PT, PT, R7, R22, RZ ;  /* 0x0000001607167210 */ /* 0x000fc40007ffe0ff */
[----:B------:R-:W-:Y:S02]  /*05b0*/  IADD3 R20, PT, PT, R7, R28, RZ ;  /* 0x0000001c07147210 */ /* 0x000fe40007ffe0ff */
[----:B------:R-:W-:Y:S02]  /*05c0*/  LOP3.LUT R18, R5, 0x3f0, RZ, 0xc0, !PT ;  /* 0x000003f005127812 */ /* 0x000fe400078ec0ff */
[----:B------:R-:W-:Y:S02]  /*05d0*/  SHF.L.U32 R11, R55, 0x1, RZ ;  /* 0x00000001370b7819 */ /* 0x000fe400000006ff */
[----:B------:R-:W-:Y:S02]  /*05e0*/  LOP3.LUT R2, R2, 0x7e, RZ, 0xc0, !PT ;  /* 0x0000007e02027812 */ /* 0x000fe400078ec0ff */
[----:B------:R-:W-:Y:S02]  /*05f0*/  LEA.HI R7, R3, -R0, RZ, 0x10 ;  /* 0x8000000003077211 */ /* 0x000fe400078f80ff */
[----:B------:R-:W-:-:S02]  /*0600*/  IADD3 R9, PT, PT, R0, R55, RZ ;  /* 0x0000003700097210 */ /* 0x000fc40007ffe0ff */
[C---:B------:R-:W-:Y:S02]  /*0610*/  IADD3 R18, PT, PT, R17.reuse, R18, RZ ;  /* 0x0000001211127210 */ /* 0x040fe40007ffe0ff */
[----:B------:R-:W-:Y:S02]  /*0620*/  LEA R17, R17, R4, 0x3 ;  /* 0x0000000411117211 */ /* 0x000fe400078e18ff */
[----:B------:R-:W-:Y:S02]  /*0630*/  LOP3.LUT R13, R55, 0x1f, RZ, 0xc0, !PT ;  /* 0x0000001f370d7812 */ /* 0x000fe400078ec0ff */
[----:B------:R-:W-:Y:S02]  /*0640*/  SEL R12, R12, 0x7fffffc1, P1 ;  /* 0x7fffffc10c0c7807 */ /* 0x000fe40000800000 */
[----:B------:R-:W-:Y:S02]  /*0650*/  LOP3.LUT R11, R11, 0x1c0, RZ, 0xc0, !PT ;  /* 0x000001c00b0b7812 */ /* 0x000fe400078ec0ff */
[----:B------:R-:W-:-:S02]  /*0660*/  ISETP.GT.U32.OR P0, PT, R55, 0x7, P0 ;  /* 0x000000073700780c */ /* 0x000fc40000704470 */
[----:B------:R-:W-:Y:S02]  /*0670*/  LEA R10, R55, R2, 0x5 ;  /* 0x00000002370a7211 */ /* 0x000fe400078e28ff */
[----:B------:R-:W-:Y:S02]  /*0680*/  SHF.L.U32 R9, R9, 0x1, RZ ;  /* 0x0000000109097819 */ /* 0x000fe400000006ff */
[----:B------:R-:W-:Y:S02]  /*0690*/  LEA.HI R8, R55, UR4, RZ, 0x1e ;  /* 0x0000000437087c11 */ /* 0x000fe4000f8ff0ff */
[----:B---3--:R-:W-:-:S07]  /*06a0*/  LEA R7, R7, UR4, 0x3 ;  /* 0x0000000407077c11 */ /* 0x008fce000f8e18ff */
.L_x_724:
[----:B------:R-:W0:Y:S01]  /*06b0*/  LDCU.64 UR10, c[0x0][0x388] ;  /* 0x00007100ff0a77ac */ /* 0x000e220008000a00 */
[----:B-1----:R-:W-:Y:S01]  /*06c0*/  MOV R2, R19 ;  /* 0x0000001300027202 */ /* 0x002fe20000000f00 */
[----:B------:R-:W-:Y:S01]  /*06d0*/  IMAD R5, R18, 0x280, RZ ;  /* 0x0000028012057824 */ /* 0x000fe200078e02ff */
[----:B------:R-:W-:Y:S01]  /*06e0*/  MOV R3, RZ ;  /* 0x000000ff00037202 */ /* 0x000fe20000000f00 */
[----:B------:R-:W-:Y:S01]  /*06f0*/  IMAD R29, R15, 0xa0000, RZ ;  /* 0x000a00000f1d7824 */ /* 0x000fe200078e02ff */
[----:B------:R-:W5:Y:S01]  /*0700*/  LDG.E.64.CONSTANT R30, desc[UR6][R72.64] ;  /* 0x00000006481e7981 */ /* 0x000f62000c1e9b00 */
[----:B------:R-:W-:-:S03]  /*0710*/  IMAD.WIDE.U32 R2, R16, 0xa0000, R2 ;  /* 0x000a000010027825 */ /* 0x000fc600078e0002 */
[----:B------:R-:W-:-:S04]  /*0720*/  IADD3 R5, P1, PT, R5, R2, RZ ;  /* 0x0000000205057210 */ /* 0x000fc80007f3e0ff */
[----:B------:R-:W-:Y:S02]  /*0730*/  IADD3.X R2, PT, PT, R3, R29, RZ, P1, !PT ;  /* 0x0000001d03027210 */ /* 0x000fe40000ffe4ff */
[C---:B------:R-:W-:Y:S01]  /*0740*/  SHF.L.U32 R6, R5.reuse, 0x1, RZ ;  /* 0x0000000105067819 */ /* 0x040fe200000006ff */
[----:B------:R-:W5:Y:S01]  /*0750*/  LDG.E.64.CONSTANT R28, desc[UR6][R74.64] ;  /* 0x000000064a1c7981 */ /* 0x000f62000c1e9b00 */
[----:B------:R-:W-:Y:S02]  /*0760*/  SHF.L.U64.HI R5, R5, 0x1, R2 ;  /* 0x0000000105057819 */ /* 0x000fe40000010202 */
[----:B0-----:R-:W-:-:S04]  /*0770*/  IADD3 R38, P1, PT, R6, UR10, RZ ;  /* 0x0000000a06267c10 */ /* 0x001fc8000ff3e0ff */
[----:B------:R-:W-:-:S05]  /*0780*/  IADD3.X R39, PT, PT, R5, UR11, RZ, P1, !PT ;  /* 0x0000000b05277c10 */ /* 0x000fca0008ffe4ff */
[----:B------:R-:W2:Y:S04]  /*0790*/  LDG.E.64.CONSTANT R2, desc[UR6][R38.64] ;  /* 0x0000000626027981 */ /* 0x000ea8000c1e9b00 */
[----:B------:R-:W3:Y:S04]  /*07a0*/  LDG.E.64.CONSTANT R32, desc[UR6][R38.64+0x1400] ;  /* 0x0014000626207981 */ /* 0x000ee8000c1e9b00 */
[----:B------:R-:W4:Y:S04]  /*07b0*/  LDG.E.64.CONSTANT R34, desc[UR6][R38.64+0x2800] ;  /* 0x0028000626227981 */ /* 0x000f28000c1e9b00 */
[----:B------:R0:W4:Y:S01]  /*07c0*/  LDG.E.64.CONSTANT R36, desc[UR6][R38.64+0x3c00] ;  /* 0x003c000626247981 */ /* 0x000122000c1e9b00 */
[----:B------:R-:W-:Y:S01]  /*07d0*/  ISETP.GT.U32.AND P1, PT, R55, 0x1f, PT ;  /* 0x0000001f3700780c */ /* 0x000fe20003f24070 */
[----:B------:R-:W-:Y:S01]  /*07e0*/  BSSY.RECONVERGENT B0, `(.L_x_718) ;  /* 0x000005b000007945 */ /* 0x000fe20003800200 */
[----:B------:R-:W-:-:S02]  /*07f0*/  CS2R R50, SRZ ;  /* 0x0000000000327805 */ /* 0x000fc4000001ff00 */
        /* <DEDUP_REMOVED lines=8> */
[----:B0-----:R-:W-:Y:S01]  /*0880*/  FFMA.FTZ R38, R4, R4, R43 ;  /* 0x0000000404267223 */ /* 0x001fe2000001002b */
        /* <DEDUP_REMOVED lines=80> */
.L_x_719:
[----:B------:R-:W-:Y:S05]  /*0d90*/  BSYNC.RECONVERGENT B0 ;  /* 0x0000000000007941 */ /* 0x000fea0003800200 */
.L_x_718:
[----:B0-----:R-:W0:Y:S01]  /*0da0*/  SHFL.BFLY PT, R33, R50, 0x2, 0x1f ;  /* 0x0c401f0032217f89 */ /* 0x001e2200000e0000 */
[C---:B------:R-:W-:Y:S02]  /*0db0*/  LOP3.LUT P1, RZ, R55.reuse, 0x3e3, RZ, 0xc0, !PT ;  /* 0x000003e337ff7812 */ /* 0x040fe4000782c0ff */
[----:B------:R-:W-:Y:S01]  /*0dc0*/  ISETP.NE.AND P2, PT, R55, RZ, PT ;  /* 0x000000ff3700720c */ /* 0x000fe20003f45270 */
[----:B------:R-:W1:Y:S10]  /*0dd0*/  SHFL.BFLY PT, R32, R51, 0x2, 0x1f ;  /* 0x0c401f0033207f89 */ /* 0x000e7400000e0000 */
        /* <DEDUP_REMOVED lines=17> */
.L_x_721:
[----:B------:R-:W2:Y:S04]  /*0ef0*/  LD.E.STRONG.GPU R33, desc[UR6][R70.64] ;  /* 0x0000000646217980 */ /* 0x000ea8000c10f900 */
[----:B--2---:R-:W-:Y:S01]  /*0f00*/  CCTL.IVALL ;  /* 0x00000000ff00798f */ /* 0x004fe20002000000 */
[----:B------:R-:W-:Y:S05]  /*0f10*/  YIELD ;  /* 0x0000000000007946 */ /* 0x000fea0003800000 */
[----:B-----5:R-:W-:-:S04]  /*0f20*/  LOP3.LUT R33, R33, R32, RZ, 0x3c, !PT ;  /* 0x0000002021217212 */ /* 0x020fc800078e3cff */
[----:B------:R-:W-:-:S13]  /*0f30*/  ISETP.GT.AND P1, PT, R33, -0x1, PT ;  /* 0xffffffff2100780c */ /* 0x000fda0003f24270 */
[----:B------:R-:W-:Y:S05]  /*0f40*/  @P1 BRA `(.L_x_721) ;  /* 0xfffffffc00e81947 */ /* 0x000fea000383ffff */
.L_x_720:
        /* <DEDUP_REMOVED lines=26> */
.L_x_723:
[----:B------:R-:W-:Y:S05]  /*10f0*/  BSYNC.RECONVERGENT B0 ;  /* 0x0000000000007941 */ /* 0x000fea0003800200 */
.L_x_722:
        /* <DEDUP_REMOVED lines=20> */
[----:B------:R-:W-:Y:S01]  /*1240*/  SHF.L.U32 R35, R30, 0x10, RZ ;  /* 0x000000101e237819 */ /* 0x000fe200000006ff */
[----:B--2---:R-:W-:-:S03]  /*1250*/  FADD.FTZ R45, R34, R45 ;  /* 0x0000002d222d7221 */ /* 0x004fc60000010000 */
[----:B------:R-:W0:Y:S04]  /*1260*/  SHFL.BFLY PT, R43, R44, 0x2, 0x1f ;  /* 0x0c401f002c2b7f89 */ /* 0x000e2800000e0000 */
[----:B------:R-:W2:Y:S01]  /*1270*/  SHFL.BFLY PT, R42, R45, 0x2, 0x1f ;  /* 0x0c401f002d2a7f89 */ /* 0x000ea200000e0000 */
[----:B0-----:R-:W-:Y:S01]  /*1280*/  FADD.FTZ R43, R44, R43 ;  /* 0x0000002b2c2b7221 */ /* 0x001fe20000010000 */
[----:B--2---:R-:W-:-:S04]  /*1290*/  FADD.FTZ R42, R45, R42 ;  /* 0x0000002a2d2a7221 */ /* 0x004fc80000010000 */
[----:B------:R-:W0:Y:S04]  /*12a0*/  SHFL.BFLY PT, R32, R43, 0x1, 0x1f ;  /* 0x0c201f002b207f89 */ /* 0x000e2800000e0000 */
[----:B------:R-:W2:Y:S01]  /*12b0*/  SHFL.BFLY PT, R33, R42, 0x1, 0x1f ;  /* 0x0c201f002a217f89 */ /* 0x000ea200000e0000 */
[----:B0-----:R-:W-:-:S04]  /*12c0*/  FADD.FTZ R32, R43, R32 ;  /* 0x000000202b207221 */ /* 0x001fc80000010000 */
[----:B------:R-:W-:Y:S01]  /*12d0*/  @!P1 FMUL.FTZ R32, R32, 2.4414062863797880709e-05 ;  /* 0x37cccccd20209820 */ /* 0x000fe20000410000 */
[----:B--2---:R-:W-:Y:S01]  /*12e0*/  FADD.FTZ R34, R42, R33 ;  /* 0x000000212a227221 */ /* 0x004fe20000010000 */
[----:B------:R-:W-:Y:S02]  /*12f0*/  SHF.L.U32 R42, R31, 0x10, RZ ;  /* 0x000000101f2a7819 */ /* 0x000fe400000006ff */
[----:B------:R-:W-:-:S04]  /*1300*/  @!P1 FMUL.FTZ R33, R32, R32 ;  /* 0x0000002020219220 */ /* 0x000fc80000410000 */
[----:B------:R-:W-:-:S05]  /*1310*/  @!P1 FFMA.FTZ R33, R34, 2.4414062863797880709e-05, -R33 ;  /* 0x37cccccd22219823 */ /* 0x000fca0000010821 */
[----:B------:R-:W-:-:S05]  /*1320*/  @!P1 FMNMX.FTZ R33, RZ, R33, !PT ;  /* 0x00000021ff219209 */ /* 0x000fca0007810000 */
[----:B------:R-:W-:Y:S01]  /*1330*/  @!P1 STS.64 [R8], R32 ;  /* 0x0000002008009388 */ /* 0x000fe20000000a00 */
[----:B------:R-:W-:Y:S06]  /*1340*/  BAR.SYNC.DEFER_BLOCKING 0x0 ;  /* 0x0000000000007b1d */ /* 0x000fec0000010000 */
[----:B------:R-:W1:Y:S02]  /*1350*/  LDS.64 R32, [R7] ;  /* 0x0000000007207984 */ /* 0x000e640000000a00 */
[----:B-1----:R-:W-:Y:S01]  /*1360*/  FADD.FTZ R34, R33, UR5 ;  /* 0x0000000521227e21 */ /* 0x002fe20008010000 */
        /* <DEDUP_REMOVED lines=11> */
[----:B0-----:R-:W-:Y:S01]  /*1420*/  FMUL.FTZ R0, R34, R43 ;  /* 0x0000002b22007220 */ /* 0x001fe20000410000 */
[----:B------:R-:W-:Y:S01]  /*1430*/  FADD.FTZ R43, R4, -R32 ;  /* 0x80000020042b7221 */ /* 0x000fe20000010000 */
[C---:B------:R-:W-:Y:S01]  /*1440*/  FMUL.FTZ R45, R34.reuse, R45 ;  /* 0x0000002d222d7220 */ /* 0x040fe20000410000 */
[----:B------:R-:W-:Y:S01]  /*1450*/  FMUL.FTZ R38, R34, R57 ;  /* 0x0000003922267220 */ /* 0x000fe20000410000 */
[--C-:B------:R-:W-:Y:S01]  /*1460*/  FFMA.FTZ R0, R0, R28, R35.reuse ;  /* 0x0000001c00007223 */ /* 0x100fe20000010023 */
[----:B------:R-:W-:Y:S01]  /*1470*/  FMUL.FTZ R43, R34, R43 ;  /* 0x0000002b222b7220 */ /* 0x000fe20000410000 */
[----:B------:R-:W-:Y:S01]  /*1480*/  FFMA.FTZ R30, R45, R29, R42 ;  /* 0x0000001d2d1e7223 */ /* 0x000fe2000001002a */
[----:B------:R-:W-:Y:S01]  /*1490*/  FADD.FTZ R45, R62, -R32 ;  /* 0x800000203e2d7221 */ /* 0x000fe20000010000 */
[----:B------:R-:W-:Y:S01]  /*14a0*/  FMUL.FTZ R33, R0, -1.4426950216293334961 ;  /* 0xbfb8aa3b00217820 */ /* 0x000fe20000410000 */
[----:B------:R-:W-:Y:S01]  /*14b0*/  FFMA.FTZ R4, R43, R41, R40 ;  /* 0x000000292b047223 */ /* 0x000fe20000010028 */
[----:B------:R-:W-:Y:S01]  /*14c0*/  SHF.L.U32 R43, R39, 0x10, RZ ;  /* 0x00000010272b7819 */ /* 0x000fe200000006ff */
[----:B------:R-:W-:Y:S01]  /*14d0*/  FMUL.FTZ R45, R34, R45 ;  /* 0x0000002d222d7220 */ /* 0x000fe20000410000 */
[----:B------:R0:W1:Y:S01]  /*14e0*/  MUFU.EX2 R3, R33 ;  /* 0x0000002100037308 */ /* 0x0000620000000800 */
[----:B------:R-:W-:Y:S01]  /*14f0*/  FMUL.FTZ R44, R4, -1.4426950216293334961 ;  /* 0xbfb8aa3b042c7820 */ /* 0x000fe20000410000 */
[----:B------:R-:W-:Y:S01]  /*1500*/  FMUL.FTZ R48, R34, R69 ;  /* 0x0000004522307220 */ /* 0x000fe20000410000 */
[--C-:B------:R-:W-:Y:S01]  /*1510*/  FFMA.FTZ R45, R28, R45, R35.reuse ;  /* 0x0000002d1c2d7223 */ /* 0x100fe20000010023 */
[--C-:B------:R-:W-:Y:S01]  /*1520*/  FADD.FTZ R39, R60, -R32.reuse ;  /* 0x800000203c277221 */ /* 0x100fe20000010000 */
[C---:B------:R-:W-:Y:S01]  /*1530*/  FMUL.FTZ R31, R34.reuse, R31 ;  /* 0x0000001f221f7220 */ /* 0x040fe20000410000 */
[----:B------:R-:W-:Y:S01]  /*1540*/  FMUL.FTZ R50, R34, R77 ;  /* 0x0000004d22327220 */ /* 0x000fe20000410000 */
[----:B------:R-:W-:Y:S01]  /*1550*/  FMUL.FTZ R69, R45, -1.4426950216293334961 ;  /* 0xbfb8aa3b2d457820 */ /* 0x000fe20000410000 */
[----:B------:R2:W4:Y:S01]  /*1560*/  MUFU.EX2 R2, R44 ;  /* 0x0000002c00027308 */ /* 0x0005220000000800 */
[----:B0-----:R-:W-:Y:S01]  /*1570*/  FADD.FTZ R33, R58, -R32 ;  /* 0x800000203a217221 */ /* 0x001fe20000010000 */
[C---:B------:R-:W-:Y:S01]  /*1580*/  FMUL.FTZ R39, R34.reuse, R39 ;  /* 0x0000002722277220 */ /* 0x040fe20000410000 */
[----:B------:R-:W-:Y:S01]  /*1590*/  FFMA.FTZ R31, R31, R43, R46 ;  /* 0x0000002b1f1f7223 */ /* 0x000fe2000001002e */
[----:B------:R-:W-:Y:S01]  /*15a0*/  FFMA.FTZ R38, R41, R38, R40 ;  /* 0x0000002629267223 */ /* 0x000fe20000010028 */
[C---:B------:R-:W-:Y:S01]  /*15b0*/  FMUL.FTZ R33, R34.reuse, R33 ;  /* 0x0000002122217220 */ /* 0x040fe20000410000 */
[----:B------:R-:W-:Y:S01]  /*15c0*/  FFMA.FTZ R39, R29, R39, R42 ;  /* 0x000000271d277223 */ /* 0x000fe2000001002a */
[----:B------:R-:W-:Y:S01]  /*15d0*/  FFMA.FTZ R48, R41, R48, R40 ;  /* 0x0000003029307223 */ /* 0x000fe20000010028 */
[----:B------:R0:W5:Y:S01]  /*15e0*/  MUFU.EX2 R64, R69 ;  /* 0x0000004500407308 */ /* 0x0001620000000800 */
[----:B--2---:R-:W-:Y:S01]  /*15f0*/  FMUL.FTZ R44, R34, R59 ;  /* 0x0000003b222c7220 */ /* 0x004fe20000410000 */
[--C-:B------:R-:W-:Y:S01]  /*1600*/  FFMA.FTZ R33, R28, R33, R35.reuse ;  /* 0x000000211c217223 */ /* 0x100fe20000010023 */
[----:B------:R-:W-:Y:S01]  /*1610*/  FFMA.FTZ R50, R29, R50, R42 ;  /* 0x000000321d327223 */ /* 0x000fe2000001002a */
[----:B------:R-:W-:Y:S01]  /*1620*/  FMUL.FTZ R65, R34, R65 ;  /* 0x0000004122417220 */ /* 0x000fe20000410000 */
[----:B------:R-:W-:Y:S01]  /*1630*/  FFMA.FTZ R44, R43, R44, R46 ;  /* 0x0000002c2b2c7223 */ /* 0x000fe2000001002e */
[----:B------:R-:W-:Y:S01]  /*1640*/  FMUL.FTZ R49, R31, -1.4426950216293334961 ;  /* 0xbfb8aa3b1f317820 */ /* 0x000fe20000410000 */
[----:B------:R-:W-:Y:S01]  /*1650*/  FMUL.FTZ R58, R38, -1.4426950216293334961 ;  /* 0xbfb8aa3b263a7820 */ /* 0x000fe20000410000 */
[----:B------:R-:W-:Y:S01]  /*1660*/  FMUL.FTZ R59, R39, -1.4426950216293334961 ;  /* 0xbfb8aa3b273b7820 */ /* 0x000fe20000410000 */
[----:B------:R-:W-:Y:S01]  /*1670*/  FMUL.FTZ R57, R44, -1.4426950216293334961 ;  /* 0xbfb8aa3b2c397820 */ /* 0x000fe20000410000 */
[----:B0-----:R-:W-:Y:S01]  /*1680*/  FADD.FTZ R69, R68, -R32 ;  /* 0x8000002044457221 */ /* 0x001fe20000010000 */
[----:B------:R-:W-:Y:S01]  /*1690*/  FMUL.FTZ R67, R34, R67 ;  /* 0x0000004322437220 */ /* 0x000fe20000410000 */
[----:B------:R-:W-:Y:S01]  /*16a0*/  FMUL.FTZ R62, R48, -1.4426950216293334961 ;  /* 0xbfb8aa3b303e7820 */ /* 0x000fe20000410000 */
[----:B------:R0:W-:Y:S01]  /*16b0*/  MUFU.EX2 R61, R57 ;  /* 0x00000039003d7308 */ /* 0x0001e20000000800 */
[----:B------:R-:W-:Y:S01]  /*16c0*/  FMUL.FTZ R69, R34, R69 ;  /* 0x0000004522457220 */ /* 0x000fe20000410000 */
[----:B------:R-:W-:Y:S01]  /*16d0*/  FFMA.FTZ R40, R41, R65, R40 ;  /* 0x0000004129287223 */ /* 0x000fe20000010028 */
[----:B-1----:R-:W-:Y:S01]  /*16e0*/  FADD.FTZ R3, R3, 1 ;  /* 0x3f80000003037421 */ /* 0x002fe20000010000 */
[----:B----4-:R-:W-:Y:S01]  /*16f0*/  FADD.FTZ R2, R2, 1 ;  /* 0x3f80000002027421 */ /* 0x010fe20000010000 */
[----:B------:R-:W-:Y:S01]  /*1700*/  FFMA.FTZ R42, R29, R69, R42 ;  /* 0x000000451d2a7223 */ /* 0x000fe2000001002a */
[----:B------:R-:W-:Y:S01]  /*1710*/  FMUL.FTZ R51, R33, -1.4426950216293334961 ;  /* 0xbfb8aa3b21337820 */ /* 0x000fe20000410000 */
[----:B------:R-:W-:Y:S01]  /*1720*/  FMUL.FTZ R47, R30, -1.4426950216293334961 ;  /* 0xbfb8aa3b1e2f7820 */ /* 0x000fe20000410000 */
[----:B------:R-:W-:Y:S01]  /*1730*/  MUFU.EX2 R49, R49 ;  /* 0x0000003100317308 */ /* 0x000fe20000000800 */
[----:B0-----:R-:W-:Y:S01]  /*1740*/  FMUL.FTZ R57, R34, R63 ;  /* 0x0000003f22397220 */ /* 0x001fe20000410000 */
[----:B------:R-:W-:Y:S01]  /*1750*/  FADD.FTZ R63, R66, -R32 ;  /* 0x80000020423f7221 */ /* 0x000fe20000010000 */
[----:B------:R-:W-:Y:S01]  /*1760*/  FMUL.FTZ R29, R42, -1.4426950216293334961 ;  /* 0xbfb8aa3b2a1d7820 */ /* 0x000fe20000410000 */
[----:B------:R-:W-:Y:S01]  /*1770*/  FMUL.FTZ R60, R50, -1.4426950216293334961 ;  /* 0xbfb8aa3b323c7820 */ /* 0x000fe20000410000 */
[C-C-:B------:R-:W-:Y:S01]  /*1780*/  FFMA.FTZ R57, R43.reuse, R57, R46.reuse ;  /* 0x000000392b397223 */ /* 0x140fe2000001002e */
[----:B------:R-:W-:Y:S01]  /*1790*/  FMUL.FTZ R66, R34, R63 ;  /* 0x0000003f22427220 */ /* 0x000fe20000410000 */
[----:B------:R-:W-:Y:S01]  /*17a0*/  FFMA.FTZ R43, R43, R67, R46 ;  /* 0x000000432b2b7223 */ /* 0x000fe2000001002e */
[----:B------:R-:W-:Y:S01]  /*17b0*/  MUFU.EX2 R58, R58 ;  /* 0x0000003a003a7308 */ /* 0x000fe20000000800 */
[----:B------:R-:W-:Y:S01]  /*17c0*/  FMUL.FTZ R63, R57, -1.4426950216293334961 ;  /* 0xbfb8aa3b393f7820 */ /* 0x000fe20000410000 */
[----:B------:R-:W-:Y:S01]  /*17d0*/  FFMA.FTZ R35, R28, R66, R35 ;  /* 0x000000421c237223 */ /* 0x000fe20000010023 */
[----:B------:R-:W-:Y:S01]  /*17e0*/  FMUL.FTZ R66, R40, -1.4426950216293334961 ;  /* 0xbfb8aa3b28427820 */ /* 0x000fe20000410000 */
[----:B------:R-:W-:Y:S01]  /*17f0*/  FMUL.FTZ R34, R43, -1.4426950216293334961 ;  /* 0xbfb8aa3b2b227820 */ /* 0x000fe20000410000 */
[----:B-----5:R-:W-:Y:S01]  /*1800*/  FADD.FTZ R64, R64, 1 ;  /* 0x3f80000040407421 */ /* 0x020fe20000010000 */
[----:B------:R-:W-:-:S02]  /*1810*/  FMUL.FTZ R28, R35, -1.4426950216293334961 ;  /* 0xbfb8aa3b231c7820 */ /* 0x000fc40000410000 */
[----:B------:R-:W-:Y:S08]  /*1820*/  MUFU.EX2 R59, R59 ;  /* 0x0000003b003b7308 */ /* 0x000ff00000000800 */
[----:B------:R-:W0:Y:S08]  /*1830*/  MUFU.RCP R65, R3 ;  /* 0x0000000300417308 */ /* 0x000e300000001000 */
[----:B------:R1:W2:Y:S08]  /*1840*/  MUFU.RCP R67, R2 ;  /* 0x0000000200437308 */ /* 0x0002b00000001000 */
[----:B------:R-:W4:Y:S01]  /*1850*/  MUFU.EX2 R62, R62 ;  /* 0x0000003e003e7308 */ /* 0x000f220000000800 */
[----:B-1----:R-:W1:Y:S01]  /*1860*/  @!P0 LDS.64 R2, [R54+UR4] ;  /* 0x0000000436028984 */ /* 0x002e620008000a00 */
[----:B0-----:R-:W-:-:S06]  /*1870*/  FMUL.FTZ R65, R0, R65 ;  /* 0x0000004100417220 */ /* 0x001fcc0000410000 */
[----:B------:R-:W0:Y:S01]  /*1880*/  MUFU.EX2 R41, R28 ;  /* 0x0000001c00297308 */ /* 0x000e220000000800 */
[----:B--2---:R-:W-:-:S05]  /*1890*/  FMUL.FTZ R4, R4, R67 ;  /* 0x0000004304047220 */ /* 0x004fca0000410000 */
[----:B------:R-:W-:Y:S02]  /*18a0*/  F2FP.BF16.F32.PACK_AB R4, R4, R65 ;  /* 0x000000410404723e */ /* 0x000fe400000010ff */
[----:B------:R2:W-:Y:S08]  /*18b0*/  MUFU.EX2 R46, R29 ;  /* 0x0000001d002e7308 */ /* 0x0005f00000000800 */
[----:B------:R5:W3:Y:S01]  /*18c0*/  MUFU.EX2 R32, R66 ;  /* 0x0000004200207308 */ /* 0x000ae20000000800 */
[----:B--2---:R-:W2:Y:S07]  /*18d0*/  @!P0 LDC.64 R28, c[0x0][0x3b0] ;  /* 0x0000ec00ff1c8b82 */ /* 0x004eae0000000a00 */
[----:B------:R-:W1:Y:S01]  /*18e0*/  MUFU.EX2 R51, R51 ;  /* 0x0000003300337308 */ /* 0x000e620000000800 */
[----:B-----5:R-:W-:Y:S01]  /*18f0*/  FADD.FTZ R66, R49, 1 ;  /* 0x3f80000031427421 */ /* 0x020fe20000010000 */
[----:B------:R-:W-:Y:S01]  /*1900*/  FADD.FTZ R49, R58, 1 ;  /* 0x3f8000003a317421 */ /* 0x000fe20000010000 */
[----:B------:R-:W-:Y:S01]  /*1910*/  FADD.FTZ R58, R59, 1 ;  /* 0x3f8000003b3a7421 */ /* 0x000fe20000010000 */
[----:B----4-:R-:W-:Y:S01]  /*1920*/  FADD.FTZ R59, R62, 1 ;  /* 0x3f8000003e3b7421 */ /* 0x010fe20000010000 */
[----:B0-----:R-:W-:-:S03]  /*1930*/  FADD.FTZ R62, R41, 1 ;  /* 0x3f800000293e7421 */ /* 0x001fc60000010000 */
[----:B------:R-:W0:Y:S01]  /*1940*/  MUFU.EX2 R47, R47 ;  /* 0x0000002f002f7308 */ /* 0x000e220000000800 */
[----:B---3--:R-:W-:Y:S01]  /*1950*/  FADD.FTZ R41, R32, 1 ;  /* 0x3f80000020297421 */ /* 0x008fe20000010000 */
[----:B------:R-:W-:-:S04]  /*1960*/  @!P0 LEA R32, P1, R16, R9, 0x5 ;  /* 0x0000000910208211 */ /* 0x000fc800078228ff */
[----:B------:R-:W-:Y:S01]  /*1970*/  @!P0 LEA.HI.X R16, R16, RZ, R15, 0x5, P1 ;  /* 0x000000ff10108211 */ /* 0x000fe200008f2c0f */
[----:B------:R-:W-:Y:S01]  /*1980*/  FADD.FTZ R15, R46, 1 ;  /* 0x3f8000002e0f7421 */ /* 0x000fe20000010000 */
[----:B------:R-:W3:Y:S01]  /*1990*/  MUFU.EX2 R60, R60 ;  /* 0x0000003c003c7308 */ /* 0x000ee20000000800 */
[C---:B--2---:R-:W-:Y:S01]  /*19a0*/  @!P0 LEA R28, P1, R32.reuse, R28, 0x2 ;  /* 0x0000001c201c8211 */ /* 0x044fe200078210ff */
[----:B-1----:R-:W-:Y:S01]  /*19b0*/  FADD.FTZ R68, R51, 1 ;  /* 0x3f80000033447421 */ /* 0x002fe20000010000 */
[----:B------:R-:W-:Y:S02]  /*19c0*/  FADD.FTZ R51, R61, 1 ;  /* 0x3f8000003d337421 */ /* 0x000fe40000010000 */
[----:B------:R-:W-:-:S03]  /*19d0*/  @!P0 LEA.HI.X R29, R32, R29, R16, 0x2, P1 ;  /* 0x0000001d201d8211 */ /* 0x000fc600008f1410 */
[----:B------:R-:W1:Y:S01]  /*19e0*/  MUFU.EX2 R63, R63 ;  /* 0x0000003f003f7308 */ /* 0x000e620000000800 */
[----:B0-----:R-:W-:Y:S01]  /*19f0*/  FADD.FTZ R47, R47, 1 ;  /* 0x3f8000002f2f7421 */ /* 0x001fe20000010000 */
[----:B------:R0:W-:Y:S06]  /*1a00*/  @!P0 STG.E.64 desc[UR6][R28.64], R2 ;  /* 0x000000021c008986 */ /* 0x0001ec000c101b06 */
[----:B------:R-:W2:Y:S01]  /*1a10*/  MUFU.EX2 R34, R34 ;  /* 0x0000002200227308 */ /* 0x000ea20000000800 */
[----:B---3--:R-:W-:-:S07]  /*1a20*/  FADD.FTZ R61, R60, 1 ;  /* 0x3f8000003c3d7421 */ /* 0x008fce0000010000 */
[----:B------:R-:W3:Y:S01]  /*1a30*/  MUFU.RCP R47, R47 ;  /* 0x0000002f002f7308 */ /* 0x000ee20000001000 */
[----:B-1----:R-:W-:Y:S01]  /*1a40*/  FADD.FTZ R60, R63, 1 ;  /* 0x3f8000003f3c7421 */ /* 0x002fe20000010000 */
[----:B0-----:R-:W-:-:S04]  /*1a50*/  IADD3 R2, P1, PT, R6, UR10, RZ ;  /* 0x0000000a06027c10 */ /* 0x001fc8000ff3e0ff */
[----:B------:R-:W-:Y:S01]  /*1a60*/  IADD3.X R3, PT, PT, R5, UR11, RZ, P1, !PT ;  /* 0x0000000b05037c10 */ /* 0x000fe20008ffe4ff */
[----:B------:R-:W0:Y:S01]  /*1a70*/  LDCU.64 UR10, c[0x0][0x3a8] ;  /* 0x00007500ff0a77ac */ /* 0x000e220008000a00 */
[----:B------:R-:W1:Y:S01]  /*1a80*/  MUFU.RCP R66, R66 ;  /* 0x0000004200427308 */ /* 0x000e620000001000 */
[----:B--2---:R-:W-:-:S07]  /*1a90*/  FADD.FTZ R16, R34, 1 ;  /* 0x3f80000022107421 */ /* 0x004fce0000010000 */
[----:B------:R-:W2:Y:S01]  /*1aa0*/  MUFU.RCP R68, R68 ;  /* 0x0000004400447308 */ /* 0x000ea20000001000 */
[----:B---3--:R-:W-:-:S07]  /*1ab0*/  FMUL.FTZ R47, R30, R47 ;  /* 0x0000002f1e2f7220 */ /* 0x008fce0000410000 */
[----:B------:R-:W3:Y:S01]  /*1ac0*/  MUFU.RCP R49, R49 ;  /* 0x0000003100317308 */ /* 0x000ee20000001000 */
[----:B-1----:R-:W-:Y:S01]  /*1ad0*/  FMUL.FTZ R66, R31, R66 ;  /* 0x000000421f427220 */ /* 0x002fe20000410000 */
[----:B0-----:R-:W-:-:S04]  /*1ae0*/  ISETP.GE.U32.AND P1, PT, R37, UR10, PT ;  /* 0x0000000a25007c0c */ /* 0x001fc8000bf26070 */
[----:B------:R-:W-:Y:S02]  /*1af0*/  F2FP.BF16.F32.PACK_AB R5, R66, R47 ;  /* 0x0000002f4205723e */ /* 0x000fe400000010ff */
[----:B------:R-:W0:Y:S01]  /*1b00*/  MUFU.RCP R58, R58 ;  /* 0x0000003a003a7308 */ /* 0x000e220000001000 */
[----:B--2---:R-:W-:Y:S01]  /*1b10*/  FMUL.FTZ R68, R33, R68 ;  /* 0x0000004421447220 */ /* 0x004fe20000410000 */
[----:B------:R-:W-:Y:S01]  /*1b20*/  ISETP.GE.AND.EX P1, PT, R36, UR11, PT, P1 ;  /* 0x0000000b24007c0c */ /* 0x000fe2000bf26310 */
[----:B------:R1:W-:Y:S05]  /*1b30*/  STG.E.64 desc[UR6][R2.64], R4 ;  /* 0x0000000402007986 */ /* 0x0003ea000c101b06 */
[----:B------:R-:W2:Y:S01]  /*1b40*/  MUFU.RCP R51, R51 ;  /* 0x0000003300337308 */ /* 0x000ea20000001000 */
[----:B---3--:R-:W-:-:S05]  /*1b50*/  FMUL.FTZ R49, R38, R49 ;  /* 0x0000003126317220 */ /* 0x008fca0000410000 */
[----:B------:R-:W-:Y:S02]  /*1b60*/  F2FP.BF16.F32.PACK_AB R28, R49, R68 ;  /* 0x00000044311c723e */ /* 0x000fe400000010ff */
[----:B------:R-:W3:Y:S01]  /*1b70*/  MUFU.RCP R64, R64 ;  /* 0x0000004000407308 */ /* 0x000ee20000001000 */
[----:B0-----:R-:W-:-:S07]  /*1b80*/  FMUL.FTZ R58, R39, R58 ;  /* 0x0000003a273a7220 */ /* 0x001fce0000410000 */
[----:B------:R-:W0:Y:S01]  /*1b90*/  MUFU.RCP R59, R59 ;  /* 0x0000003b003b7308 */ /* 0x000e220000001000 */
[----:B--2---:R-:W-:-:S05]  /*1ba0*/  FMUL.FTZ R51, R44, R51 ;  /* 0x000000332c337220 */ /* 0x004fca0000410000 */
[----:B------:R-:W-:Y:S02]  /*1bb0*/  F2FP.BF16.F32.PACK_AB R29, R51, R58 ;  /* 0x0000003a331d723e */ /* 0x000fe400000010ff */
[----:B------:R-:W2:Y:S01]  /*1bc0*/  MUFU.RCP R61, R61 ;  /* 0x0000003d003d7308 */ /* 0x000ea20000001000 */
[----:B---3--:R-:W-:Y:S02]  /*1bd0*/  FMUL.FTZ R30, R45, R64 ;  /* 0x000000402d1e7220 */ /* 0x008fe40000410000 */
[----:B------:R1:W-:Y:S05]  /*1be0*/  STG.E.64 desc[UR6][R2.64+0x1400], R28 ;  /* 0x0014001c02007986 */ /* 0x0003ea000c101b06 */
[----:B------:R-:W3:Y:S01]  /*1bf0*/  MUFU.RCP R60, R60 ;  /* 0x0000003c003c7308 */ /* 0x000ee20000001000 */
[----:B0-----:R-:W-:-:S05]  /*1c00*/  FMUL.FTZ R59, R48, R59 ;  /* 0x0000003b303b7220 */ /* 0x001fca0000410000 */
[----:B------:R-:W-:Y:S02]  /*1c10*/  F2FP.BF16.F32.PACK_AB R30, R59, R30 ;  /* 0x0000001e3b1e723e */ /* 0x000fe400000010ff */
[----:B------:R-:W0:Y:S01]  /*1c20*/  MUFU.RCP R62, R62 ;  /* 0x0000003e003e7308 */ /* 0x000e220000001000 */
[----:B--2---:R-:W-:-:S07]  /*1c30*/  FMUL.FTZ R31, R50, R61 ;  /* 0x0000003d321f7220 */ /* 0x004fce0000410000 */
[----:B------:R-:W2:Y:S01]  /*1c40*/  MUFU.RCP R41, R41 ;  /* 0x0000002900297308 */ /* 0x000ea20000001000 */
[----:B---3--:R-:W-:-:S05]  /*1c50*/  FMUL.FTZ R60, R57, R60 ;  /* 0x0000003c393c7220 */ /* 0x008fca0000410000 */
[----:B------:R-:W-:Y:S02]  /*1c60*/  F2FP.BF16.F32.PACK_AB R31, R60, R31 ;  /* 0x0000001f3c1f723e */ /* 0x000fe400000010ff */
[----:B------:R-:W3:Y:S01]  /*1c70*/  MUFU.RCP R15, R15 ;  /* 0x0000000f000f7308 */ /* 0x000ee20000001000 */
[----:B0-----:R-:W-:Y:S02]  /*1c80*/  FMUL.FTZ R62, R35, R62 ;  /* 0x0000003e233e7220 */ /* 0x001fe40000410000 */
[----:B------:R1:W-:Y:S05]  /*1c90*/  STG.E.64 desc[UR6][R2.64+0x2800], R30 ;  /* 0x0028001e02007986 */ /* 0x0003ea000c101b06 */
[----:B------:R-:W0:Y:S01]  /*1ca0*/  MUFU.RCP R16, R16 ;  /* 0x0000001000107308 */ /* 0x000e220000001000 */
[----:B--2---:R-:W-:-:S05]  /*1cb0*/  FMUL.FTZ R41, R40, R41 ;  /* 0x0000002928297220 */ /* 0x004fca0000410000 */
[----:B------:R-:W-:Y:S01]  /*1cc0*/  F2FP.BF16.F32.PACK_AB R62, R41, R62 ;  /* 0x0000003e293e723e */ /* 0x000fe200000010ff */
[----:B---3--:R-:W-:Y:S01]  /*1cd0*/  FMUL.FTZ R15, R42, R15 ;  /* 0x0000000f2a0f7220 */ /* 0x008fe20000410000 */
[----:B0-----:R-:W-:-:S05]  /*1ce0*/  FMUL.FTZ R16, R43, R16 ;  /* 0x000000102b107220 */ /* 0x001fca0000410000 */
[----:B------:R-:W-:Y:S02]  /*1cf0*/  F2FP.BF16.F32.PACK_AB R63, R16, R15 ;  /* 0x0000000f103f723e */ /* 0x000fe400000010ff */
[----:B------:R-:W-:Y:S02]  /*1d00*/  MOV R16, R37 ;  /* 0x0000002500107202 */ /* 0x000fe40000000f00 */
[----:B------:R-:W-:Y:S01]  /*1d10*/  MOV R15, R36 ;  /* 0x00000024000f7202 */ /* 0x000fe20000000f00 */
[----:B------:R1:W-:Y:S01]  /*1d20*/  STG.E.64 desc[UR6][R2.64+0x3c00], R62 ;  /* 0x003c003e02007986 */ /* 0x0003e2000c101b06 */
[----:B------:R-:W-:Y:S05]  /*1d30*/  @!P1 BRA `(.L_x_724) ;  /* 0xffffffe8005c9947 */ /* 0x000fea000383ffff */
[----:B------:R-:W-:Y:S05]  /*1d40*/  EXIT ;  /* 0x000000000000794d */ /* 0x000fea0003800000 */
.L_x_725:
        /* <DEDUP_REMOVED lines=11> */
.L_x_1612:


//--------------------- .text._ZN13group_norm_v214gn_cuda_kernelI13__nv_bfloat16Li320ELi3ELi16ELi40ELi1024ELb1ELi16ELi320ELi320ELi4ELb1ELi5ELb0ELb0ENS_16CompileConditionILi1000EEEEEvPT_PKS4_S7_S7_flPfS8_Pj --------------------------
	.section	.text._ZN13group_norm_v214gn_cuda_kernelI13__nv_bfloat16Li320ELi3ELi16ELi40ELi1024ELb1ELi16ELi320ELi320ELi4ELb1ELi5ELb0ELb0ENS_16CompileConditionILi1000EEEEEvPT_PKS4_S7_S7_flPfS8_Pj,"ax",@progbits
	.align	128
        .global         _ZN13group_norm_v214gn_cuda_kernelI13__nv_bfloat16Li320ELi3ELi16ELi40ELi1024ELb1ELi16ELi320ELi320ELi4ELb1ELi5ELb0ELb0ENS_16CompileConditionILi1000EEEEEvPT_PKS4_S7_S7_flPfS8_Pj
        .type           _ZN13group_norm_v214gn_cuda_kernelI13__nv_bfloat16Li320ELi3ELi16ELi40ELi1024ELb1ELi16ELi320ELi320ELi4ELb1ELi5ELb0ELb0ENS_16CompileConditionILi1000EEEEEvPT_PKS4_S7_S7_flPfS8_Pj,@function
        .size           _ZN13group_norm_v214gn_cuda_kernelI13__nv_bfloat16Li320ELi3ELi16ELi40ELi1024ELb1ELi16ELi320ELi320ELi4ELb1ELi5ELb0ELb0ENS_16CompileConditionILi1000EEEEEvPT_PKS4_S7_S7_flPfS8_Pj,(.L_x_1613 - _ZN13group_norm_v214gn_cuda_kernelI13__nv_bfloat16Li320ELi3ELi16ELi40ELi1024ELb1ELi16ELi320ELi320ELi4ELb1ELi5ELb0ELb0ENS_16CompileConditionILi1000EEEEEvPT_PKS4_S7_S7_flPfS8_Pj)
        .other          _ZN13group_norm_v214gn_cuda_kernelI13__nv_bfloat16Li320ELi3ELi16ELi40ELi1024ELb1ELi16ELi320ELi320ELi4ELb1ELi5ELb0ELb0ENS_16CompileConditionILi1000EEEEEvPT_PKS4_S7_S7_flPfS8_Pj,@"STO_CUDA_ENTRY STV_DEFAULT"
_ZN13group_norm_v214gn_cuda_kernelI13__nv_bfloat16Li320ELi3ELi16ELi40ELi1024ELb1ELi16ELi320ELi320ELi4ELb1ELi5ELb0ELb0ENS_16CompileConditionILi1000EEEEEvPT_PKS4_S7_S7_flPfS8_Pj:
.text._ZN13group_norm_v214gn_cuda_kernelI13__nv_bfloat16Li320ELi3ELi16ELi40ELi1024ELb1ELi16ELi320ELi320ELi4ELb1ELi5ELb0ELb0ENS_16CompileConditionILi1000EEEEEvPT_PKS4_S7_S7_flPfS8_Pj:
        /* <DEDUP_REMOVED lines=11> */
[----:B------:R-:W-:Y:S01]  /*00b0*/  HFMA2 R5, -RZ, RZ, 0, 0 ;  /* 0x00000000ff057431 */ /* 0x000fe200000001ff */
[----:B------:R-:W3:Y:S01]  /*00c0*/  S2R R3, SR_CgaCtaId ;  /* 0x0000000000037919 */ /* 0x000ee20000008800 */
[----:B------:R-:W4:Y:S01]  /*00d0*/  LDCU.64 UR8, c[0x0][0x358] ;  /* 0x00006b00ff0877ac */ /* 0x000f220008000a00 */
[----:B------:R-:W5:Y:S03]  /*00e0*/  S2R R4, SR_CTAID.X ;  /* 0x0000000000047919 */ /* 0x000f660000002500 */
[----:B------:R-:W3:Y:S01]  /*00f0*/  LDC R6, c[0x0][0x374] ;  /* 0x0000dd00ff067b82 */ /* 0x000ee20000000800 */
[----:B--2---:R-:W-:-:S04]  /*0100*/  ULEA UR4, UP0, UR6, UR4, 0x2 ;  /* 0x0000000406047291 */ /* 0x004fc8000f8010ff */
[----:B------:R-:W-:Y:S01]  /*0110*/  ULEA.HI.X UR5, UR6, UR5, URZ, 0x2, UP0 ;  /* 0x0000000506057291 */ /* 0x000fe200080f14ff */
[----:B-1----:R-:W-:Y:S02]  /*0120*/  ISETP.EQ.U32.AND P1, PT, R12, RZ, PT ;  /* 0x000000ff0c00720c */ /* 0x002fe40003f22070 */
[----:B------:R-:W-:-:S03]  /*0130*/  MOV R54, UR4 ;  /* 0x0000000400367c02 */ /* 0x000fc60008000f00 */
        /* <DEDUP_REMOVED lines=9> */
[----:B------:R-:W-:-:S05]  /*01d0*/  IMAD R0, R0, 0x50, RZ ;  /* 0x0000005000007824 */ /* 0x000fca00078e02ff */
[----:B------:R-:W-:-:S04]  /*01e0*/  IADD3 R0, PT, PT, RZ, -R0, RZ ;  /* 0x80000000ff007210 */ /* 0x000fc80007ffe0ff */
[----:B------:R-:W-:Y:S02]  /*01f0*/  PRMT R7, R0, 0x7710, RZ ;  /* 0x0000771000077816 */ /* 0x000fe400000000ff */
[----:B------:R-:W-:Y:S02]  /*0200*/  MOV R0, 0x400 ;  /* 0x0000040000007802 */ /* 0x000fe40000000f00 */
[----:B------:R-:W-:Y:S02]  /*0210*/  IADD3 R7, PT, PT, R7, R8, RZ ;  /* 0x0000000807077210 */ /* 0x000fe40007ffe0ff */
[----:B---3--:R-:W-:Y:S02]  /*0220*/  LEA R2, R3, R0, 0x18 ;  /* 0x0000000003027211 */ /* 0x008fe400078ec0ff */
[----:B------:R-:W-:Y:S02]  /*0230*/  SHF.L.U32 R0, R4, 0x4, RZ ;  /* 0x0000000404007819 */ /* 0x000fe400000006ff */
[----:B------:R-:W-:-:S02]  /*0240*/  LOP3.LUT R7, R7, 0xffff, RZ, 0xc0, !PT ;  /* 0x0000ffff07077812 */ /* 0x000fc400078ec0ff */
[----:B------:R-:W-:Y:S02]  /*0250*/  LOP3.LUT R0, R0, 0x3f0, RZ, 0xc0, !PT ;  /* 0x000003f000007812 */ /* 0x000fe400078ec0ff */
[----:B------:R-:W-:Y:S01]  /*0260*/  MOV R3, RZ ;  /* 0x000000ff00037202 */ /* 0x000fe20000000f00 */
[----:B------:R-:W-:Y:S01]  /*0270*/  IMAD R2, R7, 0x28, R2 ;  /* 0x0000002807027824 */ /* 0x000fe200078e0202 */
[C---:B------:R-:W-:Y:S02]  /*0280*/  IADD3 R50, PT, PT, R49.reuse, R0, RZ ;  /* 0x0000000031327210 */ /* 0x040fe40007ffe0ff */
[----:B------:R-:W-:Y:S02]  /*0290*/  SHF.L.U32 R0, R4, 0x1, RZ ;  /* 0x0000000104007819 */ /* 0x000fe400000006ff */
[----:B------:R-:W-:Y:S02]  /*02a0*/  LEA R49, R49, R2, 0x3 ;  /* 0x0000000231317211 */ /* 0x000fe400078e18ff */
[----:B------:R-:W-:-:S02]  /*02b0*/  MOV R2, 0x7fffffc1 ;  /* 0x7fffffc100027802 */ /* 0x000fc40000000f00 */
[----:B------:R-:W-:Y:S02]  /*02c0*/  LOP3.LUT R11, R0, 0x7e, RZ, 0xc0, !PT ;  /* 0x0000007e000b7812 */ /* 0x000fe400078ec0ff */
[----:B------:R-:W-:Y:S02]  /*02d0*/  MOV R4, UR6 ;  /* 0x0000000600047c02 */ /* 0x000fe40008000f00 */
[----:B------:R-:W-:Y:S02]  /*02e0*/  SEL R2, R2, 0x1, !P1 ;  /* 0x0000000102027807 */ /* 0x000fe40004800000 */
[----:B----4-:R-:W-:-:S07]  /*02f0*/  LEA R48, R8, R11, 0x5 ;  /* 0x0000000b08307211 */ /* 0x010fce00078e28ff */
.L_x_732:
        /* <DEDUP_REMOVED lines=19> */
[----:B------:R3:W5:Y:S01]  /*0430*/  LDG.E.64.CONSTANT R22, desc[UR8][R16.64+0x3c00] ;  /* 0x003c000810167981 */ /* 0x000762000c1e9b00 */
[----:B------:R-:W-:Y:S01]  /*0440*/  ISETP.GT.U32.AND P1, PT, R8, 0x1f, PT ;  /* 0x0000001f0800780c */ /* 0x000fe20003f24070 */
[----:B------:R-:W-:Y:S01]  /*0450*/  BSSY.RECONVERGENT B0, `(.L_x_726) ;  /* 0x000008b000007945 */ /* 0x000fe20003800200 */
[----:B------:R-:W-:-:S02]  /*0460*/  SHF.L.U32 R53, R4, 0x3, RZ ;  /* 0x0000000304357819 */ /* 0x000fc400000006ff */
[----:B------:R-:W-:Y:S02]  /*0470*/  CS2R R40, SRZ ;  /* 0x0000000000287805 */ /* 0x000fe4000001ff00 */
[----:B------:R-:W-:Y:S02]  /*0480*/  LOP3.LUT R53, R53, 0x8, RZ, 0xc0, !PT ;  /* 0x0000000835357812 */ /* 0x000fe400078ec0ff */
        /* <DEDUP_REMOVED lines=59> */
[----:B------:R-:W1:Y:S01]  /*0840*/  S2R R25, SR_CgaCtaId ;  /* 0x0000000000197919 */ /* 0x000e620000008800 */
[C---:B0-----:R-:W-:Y:S02]  /*0850*/  LEA.HI R23, R8.reuse, R53, RZ, 0x1e ;  /* 0x0000003508177211 */ /* 0x041fe400078ff0ff */
[----:B------:R-:W-:Y:S02]  /*0860*/  MOV R36, 0x400 ;  /* 0x0000040000247802 */ /* 0x000fe40000000f00 */
[----:B------:R-:W-:Y:S01]  /*0870*/  SHF.L.U32 R38, R8, 0x3, RZ ;  /* 0x0000000308267819 */ /* 0x000fe200000006ff */
[----:B------:R-:W-:-:S03]  /*0880*/  IMAD R23, R23, 0x28, -R26 ;  /* 0x0000002817177824 */ /* 0x000fc600078e0a1a */
[----:B------:R-:W-:Y:S02]  /*0890*/  LOP3.LUT R38, R38, 0x18, RZ, 0xc0, !PT ;  /* 0x0000001826267812 */ /* 0x000fe400078ec0ff */
[C---:B------:R-:W-:Y:S02]  /*08a0*/  IADD3 R22, PT, PT, R23.reuse, 0x4, RZ ;  /* 0x0000000417167810 */ /* 0x040fe40007ffe0ff */
[C---:B------:R-:W-:Y:S02]  /*08b0*/  IADD3 R24, PT, PT, R23.reuse, 0x8, RZ ;  /* 0x0000000817187810 */ /* 0x040fe40007ffe0ff */
[----:B------:R-:W-:Y:S02]  /*08c0*/  SHF.R.U32.HI R27, RZ, 0x2, R22 ;  /* 0x00000002ff1b7819 */ /* 0x000fe40000011616 */
[----:B------:R-:W-:Y:S02]  /*08d0*/  IADD3 R31, PT, PT, R23, 0xc, RZ ;  /* 0x0000000c171f7810 */ /* 0x000fe40007ffe0ff */
[----:B------:R-:W-:-:S02]  /*08e0*/  SHF.R.U32.HI R29, RZ, 0x2, R24 ;  /* 0x00000002ff1d7819 */ /* 0x000fc40000011618 */
[C---:B------:R-:W-:Y:S02]  /*08f0*/  IADD3 R33, PT, PT, R23.reuse, 0x10, RZ ;  /* 0x0000001017217810 */ /* 0x040fe40007ffe0ff */
[----:B------:R-:W-:Y:S02]  /*0900*/  SHF.R.U32.HI R31, RZ, 0x2, R31 ;  /* 0x00000002ff1f7819 */ /* 0x000fe4000001161f */
[C---:B------:R-:W-:Y:S02]  /*0910*/  IADD3 R26, PT, PT, R23.reuse, 0x14, RZ ;  /* 0x00000014171a7810 */ /* 0x040fe40007ffe0ff */
[C---:B------:R-:W-:Y:S02]  /*0920*/  IADD3 R28, PT, PT, R23.reuse, 0x18, RZ ;  /* 0x00000018171c7810 */ /* 0x040fe40007ffe0ff */
[C---:B------:R-:W-:Y:S02]  /*0930*/  IADD3 R30, PT, PT, R23.reuse, 0x1c, RZ ;  /* 0x0000001c171e7810 */ /* 0x040fe40007ffe0ff */
[----:B------:R-:W-:-:S02]  /*0940*/  IADD3 R32, PT, PT, R23, 0x20, RZ ;  /* 0x0000002017207810 */ /* 0x000fc40007ffe0ff */
[----:B-1----:R-:W-:Y:S02]  /*0950*/  LEA R36, R25, R36, 0x18 ;  /* 0x0000002419247211 */ /* 0x002fe400078ec0ff */
[----:B------:R-:W-:Y:S02]  /*0960*/  SHF.R.U32.HI R25, RZ, 0x2, R23 ;  /* 0x00000002ff197819 */ /* 0x000fe40000011617 */
[----:B------:R-:W-:Y:S01]  /*0970*/  IADD3 R34, PT, PT, R23, 0x24, RZ ;  /* 0x0000002417227810 */ /* 0x000fe20007ffe0ff */
[--C-:B------:R-:W-:Y:S01]  /*0980*/  IMAD R27, R27, 0x28, R36.reuse ;  /* 0x000000281b1b7824 */ /* 0x100fe200078e0224 */
[----:B------:R-:W-:Y:S01]  /*0990*/  SHF.R.U32.HI R33, RZ, 0x2, R33 ;  /* 0x00000002ff217819 */ /* 0x000fe20000011621 */
[----:B------:R-:W-:Y:S01]  /*09a0*/  IMAD R25, R25, 0x28, R36 ;  /* 0x0000002819197824 */ /* 0x000fe200078e0224 */
[----:B------:R-:W-:Y:S01]  /*09b0*/  SHF.R.U32.HI R35, RZ, 0x2, R26 ;  /* 0x00000002ff237819 */ /* 0x000fe2000001161a */
[--C-:B------:R-:W-:Y:S01]  /*09c0*/  IMAD R29, R29, 0x28, R36.reuse ;  /* 0x000000281d1d7824 */ /* 0x100fe200078e0224 */
[C---:B------:R-:W-:Y:S01]  /*09d0*/  IADD3 R24, PT, PT, R38.reuse, R27, RZ ;  /* 0x0000001b26187210 */ /* 0x040fe20007ffe0ff */
[--C-:B------:R-:W-:Y:S01]  /*09e0*/  IMAD R31, R31, 0x28, R36.reuse ;  /* 0x000000281f1f7824 */ /* 0x100fe200078e0224 */
[----:B------:R-:W-:Y:S01]  /*09f0*/  IADD3 R22, PT, PT, R25, R38, RZ ;  /* 0x0000002619167210 */ /* 0x000fe20007ffe0ff */
[--C-:B------:R-:W-:Y:S01]  /*0a00*/  IMAD R33, R33, 0x28, R36.reuse ;  /* 0x0000002821217824 */ /* 0x100fe200078e0224 */
[C---:B------:R-:W-:Y:S01]  /*0a10*/  IADD3 R27, PT, PT, R38.reuse, R29, RZ ;  /* 0x0000001d261b7210 */ /* 0x040fe20007ffe0ff */
[----:B------:R-:W-:Y:S01]  /*0a20*/  IMAD R35, R35, 0x28, R36 ;  /* 0x0000002823237824 */ /* 0x000fe200078e0224 */
[----:B------:R-:W-:Y:S01]  /*0a30*/  LDS.64 R24, [R24] ;  /* 0x0000000018187984 */ /* 0x000fe20000000a00 */
[----:B------:R-:W-:-:S02]  /*0a40*/  IADD3 R29, PT, PT, R38, R31, RZ ;  /* 0x0000001f261d7210 */ /* 0x000fc40007ffe0ff */
[----:B------:R-:W-:Y:S01]  /*0a50*/  SHF.R.U32.HI R37, RZ, 0x2, R28 ;  /* 0x00000002ff257819 */ /* 0x000fe2000001161c */
[----:B------:R-:W0:Y:S01]  /*0a60*/  LDS.64 R22, [R22] ;  /* 0x0000000016167984 */ /* 0x000e220000000a00 */
[C---:B------:R-:W-:Y:S02]  /*0a70*/  IADD3 R31, PT, PT, R38.reuse, R33, RZ ;  /* 0x00000021261f7210 */ /* 0x040fe40007ffe0ff */
[----:B------:R-:W-:Y:S01]  /*0a80*/  SHF.R.U32.HI R39, RZ, 0x2, R30 ;  /* 0x00000002ff277819 */ /* 0x000fe2000001161e */
[----:B------:R-:W1:Y:S01]  /*0a90*/  LDS.64 R26, [R27] ;  /* 0x000000001b1a7984 */ /* 0x000e620000000a00 */
[----:B------:R-:W-:Y:S01]  /*0aa0*/  IMAD R37, R37, 0x28, R36 ;  /* 0x0000002825257824 */ /* 0x000fe200078e0224 */
[C---:B------:R-:W-:Y:S02]  /*0ab0*/  IADD3 R33, PT, PT, R38.reuse, R35, RZ ;  /* 0x0000002326217210 */ /* 0x040fe40007ffe0ff */
[----:B------:R-:W2:Y:S01]  /*0ac0*/  LDS.64 R28, [R29] ;  /* 0x000000001d1c7984 */ /* 0x000ea20000000a00 */
[----:B------:R-:W-:Y:S01]  /*0ad0*/  SHF.R.U32.HI R41, RZ, 0x2, R32 ;  /* 0x00000002ff297819 */ /* 0x000fe20000011620 */
[----:B------:R-:W-:Y:S01]  /*0ae0*/  IMAD R39, R39, 0x28, R36 ;  /* 0x0000002827277824 */ /* 0x000fe200078e0224 */
[C---:B------:R-:W-:Y:S01]  /*0af0*/  IADD3 R35, PT, PT, R38.reuse, R37, RZ ;  /* 0x0000002526237210 */ /* 0x040fe20007ffe0ff */
[----:B------:R-:W3:Y:S01]  /*0b00*/  LDS.64 R30, [R31] ;  /* 0x000000001f1e7984 */ /* 0x000ee20000000a00 */
[----:B------:R-:W-:Y:S01]  /*0b10*/  SHF.R.U32.HI R59, RZ, 0x2, R34 ;  /* 0x00000002ff3b7819 */ /* 0x000fe20000011622 */
[--C-:B------:R-:W-:Y:S01]  /*0b20*/  IMAD R41, R41, 0x28, R36.reuse ;  /* 0x0000002829297824 */ /* 0x100fe200078e0224 */
[C---:B------:R-:W-:Y:S01]  /*0b30*/  IADD3 R37, PT, PT, R38.reuse, R39, RZ ;  /* 0x0000002726257210 */ /* 0x040fe20007ffe0ff */
[----:B------:R-:W4:Y:S02]  /*0b40*/  LDS.64 R32, [R33] ;  /* 0x0000000021207984 */ /* 0x000f240000000a00 */
[----:B------:R-:W-:Y:S01]  /*0b50*/  IMAD R59, R59, 0x28, R36 ;  /* 0x000000283b3b7824 */ /* 0x000fe200078e0224 */
[C---:B------:R-:W-:Y:S01]  /*0b60*/  IADD3 R39, PT, PT, R38.reuse, R41, RZ ;  /* 0x0000002926277210 */ /* 0x040fe20007ffe0ff */
[----:B------:R-:W5:Y:S03]  /*0b70*/  LDS.64 R34, [R35] ;  /* 0x0000000023227984 */ /* 0x000f660000000a00 */
[----:B------:R-:W-:Y:S01]  /*0b80*/  IADD3 R40, PT, PT, R38, R59, RZ ;  /* 0x0000003b26287210 */ /* 0x000fe20007ffe0ff */
[----:B------:R-:W5:Y:S04]  /*0b90*/  LDS.64 R36, [R37] ;  /* 0x0000000025247984 */ /* 0x000f680000000a00 */
[----:B------:R-:W5:Y:S04]  /*0ba0*/  LDS.64 R38, [R39] ;  /* 0x0000000027267984 */ /* 0x000f680000000a00 */
[----:B------:R-:W5:Y:S01]  /*0bb0*/  LDS.64 R40, [R40] ;  /* 0x0000000028287984 */ /* 0x000f620000000a00 */
        /* <DEDUP_REMOVED lines=19> */
[----:B------:R-:W-:-:S07]  /*0cf0*/  FADD.FTZ R41, R22, R41 ;  /* 0x0000002916297221 */ /* 0x000fce0000010000 */
.L_x_727:
[----:B------:R-:W-:Y:S05]  /*0d00*/  BSYNC.RECONVERGENT B0 ;  /* 0x0000000000007941 */ /* 0x000fea0003800200 */
.L_x_726:
[----:B0-----:R-:W0:Y:S01]  /*0d10*/  SHFL.BFLY PT, R23, R40, 0x2, 0x1f ;  /* 0x0c401f0028177f89 */ /* 0x001e2200000e0000 */
[C---:B------:R-:W-:Y:S02]  /*0d20*/  LOP3.LUT P2, RZ, R8.reuse, 0x3e3, RZ, 0xc0, !PT ;  /* 0x000003e308ff7812 */ /* 0x040fe4000784c0ff */
[C---:B------:R-:W-:Y:S01]  /*0d30*/  ISETP.GT.U32.AND P1, PT, R8.reuse, 0xff, PT ;  /* 0x000000ff0800780c */ /* 0x040fe20003f24070 */
[----:B------:R-:W1:Y:S01]  /*0d40*/  SHFL.BFLY PT, R22, R41, 0x2, 0x1f ;  /* 0x0c401f0029167f89 */ /* 0x000e6200000e0000 */
[----:B------:R-:W-:-:S09]  /*0d50*/  ISETP.NE.AND P3, PT, R8, RZ, PT ;  /* 0x000000ff0800720c */ /* 0x000fd20003f65270 */
[----:B------:R-:W2:Y:S01]  /*0d60*/  @!P2 LDC.64 R26, c[0x0][0x3b8] ;  /* 0x0000ee00ff1aab82 */ /* 0x000ea20000000a00 */
[-C--:B------:R-:W-:Y:S01]  /*0d70*/  @!P2 IMAD R31, R6, R5.reuse, UR6 ;  /* 0x00000006061fae24 */ /* 0x080fe2000f8e0205 */
[----:B------:R-:W-:Y:S01]  /*0d80*/  @!P1 SHF.L.U32 R30, R8, 0x1, RZ ;  /* 0x00000001081e9819 */ /* 0x000fe200000006ff */
[----:B------:R-:W-:-:S03]  /*0d90*/  @!P1 IMAD R33, R6, R5, UR6 ;  /* 0x0000000606219e24 */ /* 0x000fc6000f8e0205 */
[----:B------:R-:W-:Y:S02]  /*0da0*/  @!P1 LOP3.LUT R30, R30, 0x1c0, RZ, 0xc0, !PT ;  /* 0x000001c01e1e9812 */ /* 0x000fe400078ec0ff */
[----:B------:R-:W3:Y:S01]  /*0db0*/  @!P1 LDC.64 R24, c[0x0][0x3b8] ;  /* 0x0000ee00ff189b82 */ /* 0x000ee20000000a00 */
[----:B------:R-:W-:Y:S01]  /*0dc0*/  @!P2 LEA R31, R31, R48, 0xa ;  /* 0x000000301f1fa211 */ /* 0x000fe200078e50ff */
[----:B0-----:R-:W-:Y:S01]  /*0dd0*/  FADD.FTZ R23, R23, R40 ;  /* 0x0000002817177221 */ /* 0x001fe20000010000 */
[----:B------:R-:W-:Y:S02]  /*0de0*/  @!P1 LEA R30, R33, R30, 0x9 ;  /* 0x0000001e211e9211 */ /* 0x000fe400078e48ff */
[----:B------:R-:W-:Y:S01]  /*0df0*/  @!P1 LOP3.LUT R33, R8, 0x1f, RZ, 0xc0, !PT ;  /* 0x0000001f08219812 */ /* 0x000fe200078ec0ff */
[----:B-1----:R-:W-:Y:S02]  /*0e00*/  FADD.FTZ R28, R22, R41 ;  /* 0x00000029161c7221 */ /* 0x002fe40000010000 */
[----:B------:R-:W0:Y:S01]  /*0e10*/  SHFL.BFLY PT, R22, R23, 0x1, 0x1f ;  /* 0x0c201f0017167f89 */ /* 0x000e2200000e0000 */
[----:B------:R-:W-:-:S03]  /*0e20*/  @!P1 IADD3 R30, PT, PT, R30, R33, RZ ;  /* 0x000000211e1e9210 */ /* 0x000fc60007ffe0ff */
[----:B------:R-:W1:Y:S01]  /*0e30*/  SHFL.BFLY PT, R29, R28, 0x1, 0x1f ;  /* 0x0c201f001c1d7f89 */ /* 0x000e6200000e0000 */
[----:B--2---:R-:W-:Y:S01]  /*0e40*/  @!P2 IMAD.WIDE.U32 R26, R31, 0x4, R26 ;  /* 0x000000041f1aa825 */ /* 0x004fe200078e001a */
[----:B------:R-:W-:-:S03]  /*0e50*/  @!P1 SHF.L.U32 R31, R30, 0x1, RZ ;  /* 0x000000011e1f9819 */ /* 0x000fc600000006ff */
[----:B0-----:R-:W-:Y:S01]  /*0e60*/  FADD.FTZ R22, R23, R22 ;  /* 0x0000001617167221 */ /* 0x001fe20000010000 */
[----:B-1----:R-:W-:Y:S01]  /*0e70*/  FADD.FTZ R23, R28, R29 ;  /* 0x0000001d1c177221 */ /* 0x002fe20000010000 */
[----:B------:R-:W-:-:S04]  /*0e80*/  @!P1 IADD3 R29, PT, PT, R31, 0x40, RZ ;  /* 0x000000401f1d9810 */ /* 0x000fc80007ffe0ff */
[----:B------:R0:W-:Y:S01]  /*0e90*/  @!P2 STG.E.64 desc[UR8][R26.64], R22 ;  /* 0x000000161a00a986 */ /* 0x0001e2000c101b08 */
[----:B---3--:R-:W-:-:S04]  /*0ea0*/  @!P1 IMAD.WIDE.U32 R28, R29, 0x4, R24 ;  /* 0x000000041d1c9825 */ /* 0x008fc800078e0018 */
[----:B0-----:R-:W-:Y:S01]  /*0eb0*/  @!P1 IMAD.WIDE.U32 R26, R31, 0x4, R24 ;  /* 0x000000041f1a9825 */ /* 0x001fe200078e0018 */
[----:B------:R-:W-:Y:S06]  /*0ec0*/  BAR.SYNC.DEFER_BLOCKING 0x0 ;  /* 0x0000000000007b1d */ /* 0x000fec0000010000 */
[----:B------:R-:W-:Y:S05]  /*0ed0*/  @P3 BRA `(.L_x_728) ;  /* 0x0000000000283947 */ /* 0x000fea0003800000 */
[----:B------:R-:W-:Y:S06]  /*0ee0*/  MEMBAR.ALL.GPU ;  /* 0x0000000000007992 */ /* 0x000fec000000a000 */
[----:B------:R-:W-:-:S00]  /*0ef0*/  ERRBAR ;  /* 0x00000000000079ab */ /* 0x000fc00000000000 */
[----:B------:R-:W-:Y:S06]  /*0f00*/  CGAERRBAR ;  /* 0x00000000000075ab */ /* 0x000fec0000000000 */
[----:B------:R0:W5:Y:S02]  /*0f10*/  ATOM.E.ADD.STRONG.GPU PT, R22, desc[UR8][R54.64], R2 ;  /* 0x800000023616798a */ /* 0x00016400081ef108 */
.L_x_729:
[----:B------:R-:W2:Y:S04]  /*0f20*/  LD.E.STRONG.GPU R23, desc[UR8][R54.64] ;  /* 0x0000000836177980 */ /* 0x000ea8000c10f900 */
[----:B--2---:R-:W-:Y:S01]  /*0f30*/  CCTL.IVALL ;  /* 0x00000000ff00798f */ /* 0x004fe20002000000 */
[----:B------:R-:W-:Y:S05]  /*0f40*/  YIELD ;  /* 0x0000000000007946 */ /* 0x000fea0003800000 */
[----:B-----5:R-:W-:-:S04]  /*0f50*/  LOP3.LUT R23, R23, R22, RZ, 0x3c, !PT ;  /* 0x0000001617177212 */ /* 0x020fc800078e3cff */
[----:B------:R-:W-:-:S13]  /*0f60*/  ISETP.GT.AND P2, PT, R23, -0x1, PT ;  /* 0xffffffff1700780c */ /* 0x000fda0003f44270 */
[----:B------:R-:W-:Y:S05]  /*0f70*/  @P2 BRA `(.L_x_729) ;  /* 0xfffffffc00e82947 */ /* 0x000fea000383ffff */
.L_x_728:
[----:B------:R-:W-:Y:S05]  /*0f80*/  WARPSYNC.ALL ;  /* 0x0000000000007948 */ /* 0x000fea0003800000 */
[----:B------:R-:W-:Y:S08]  /*0f90*/  BAR.SYNC.DEFER_BLOCKING 0x0 ;  /* 0x0000000000007b1d */ /* 0x000ff00000010000 */
[----:B------:R-:W1:Y:S08]  /*0fa0*/  LDC.64 R22, c[0x0][0x390] ;  /* 0x0000e400ff167b82 */ /* 0x000e700000000a00 */
[----:B------:R-:W2:Y:S01]  /*0fb0*/  LDC.64 R24, c[0x0][0x398] ;  /* 0x0000e600ff187b82 */ /* 0x000ea20000000a00 */
[----:B------:R-:W3:Y:S04]  /*0fc0*/  @!P1 LDG.E.64 R26, desc[UR8][R26.64] ;  /* 0x000000081a1a9981 */ /* 0x000ee8000c1e1b00 */
[----:B------:R-:W4:Y:S01]  /*0fd0*/  @!P1 LDG.E.64 R28, desc[UR8][R28.64] ;  /* 0x000000081c1c9981 */ /* 0x000f22000c1e1b00 */
[----:B-1----:R-:W-:-:S06]  /*0fe0*/  IMAD.WIDE.U32 R22, R56, 0x2, R22 ;  /* 0x0000000238167825 */ /* 0x002fcc00078e0016 */
[----:B------:R-:W5:Y:S01]  /*0ff0*/  LDG.E.64.CONSTANT R22, desc[UR8][R22.64] ;  /* 0x0000000816167981 */ /* 0x000f62000c1e9b00 */
[----:B--2---:R-:W-:-:S06]  /*1000*/  IMAD.WIDE.U32 R24, R56, 0x2, R24 ;  /* 0x0000000238187825 */ /* 0x004fcc00078e0018 */
[----:B------:R-:W2:Y:S01]  /*1010*/  LDG.E.64.CONSTANT R24, desc[UR8][R24.64] ;  /* 0x0000000818187981 */ /* 0x000ea2000c1e9b00 */
[----:B------:R-:W-:Y:S01]  /*1020*/  HFMA2 R30, -RZ, RZ, 0, 0 ;  /* 0x00000000ff1e7431 */ /* 0x000fe200000001ff */
[----:B------:R-:W-:Y:S01]  /*1030*/  BSSY.RECONVERGENT B0, `(.L_x_730) ;  /* 0x000003b000007945 */ /* 0x000fe20003800200 */
[----:B---3--:R-:W-:-:S04]  /*1040*/  @!P1 FADD.FTZ R31, RZ, R26 ;  /* 0x0000001aff1f9221 */ /* 0x008fc80000010000 */
[----:B----4-:R-:W-:Y:S01]  /*1050*/  @!P1 FADD.FTZ R30, R28, R31 ;  /* 0x0000001f1c1e9221 */ /* 0x010fe20000010000 */
[----:B------:R-:W-:Y:S01]  /*1060*/  @!P1 FADD.FTZ R28, RZ, R27 ;  /* 0x0000001bff1c9221 */ /* 0x000fe20000010000 */
[----:B------:R-:W-:-:S03]  /*1070*/  MOV R26, RZ ;  /* 0x000000ff001a7202 */ /* 0x000fc60000000f00 */
[----:B------:R-:W1:Y:S01]  /*1080*/  SHFL.BFLY PT, R27, R30, 0x10, 0x1f ;  /* 0x0e001f001e1b7f89 */ /* 0x000e6200000e0000 */
[----:B------:R-:W-:-:S05]  /*1090*/  @!P1 FADD.FTZ R26, R29, R28 ;  /* 0x0000001c1d1a9221 */ /* 0x000fca0000010000 */
[----:B------:R-:W3:Y:S01]  /*10a0*/  SHFL.BFLY PT, R29, R26, 0x10, 0x1f ;  /* 0x0e001f001a1d7f89 */ /* 0x000ee200000e0000 */
[----:B-1----:R-:W-:-:S05]  /*10b0*/  FADD.FTZ R27, R27, R30 ;  /* 0x0000001e1b1b7221 */ /* 0x002fca0000010000 */
[----:B------:R-:W1:Y:S01]  /*10c0*/  SHFL.BFLY PT, R28, R27, 0x8, 0x1f ;  /* 0x0d001f001b1c7f89 */ /* 0x000e6200000e0000 */
[----:B---3--:R-:W-:-:S05]  /*10d0*/  FADD.FTZ R29, R29, R26 ;  /* 0x0000001a1d1d7221 */ /* 0x008fca0000010000 */
        /* <DEDUP_REMOVED lines=9> */
[----:B------:R-:W-:Y:S01]  /*1170*/  LOP3.LUT P1, RZ, R8, 0x31f, RZ, 0xc0, !PT ;  /* 0x0000031f08ff7812 */ /* 0x000fe2000782c0ff */
[----:B-1----:R-:W-:-:S05]  /*1180*/  FADD.FTZ R30, R31, R30 ;  /* 0x0000001e1f1e7221 */ /* 0x002fca0000010000 */
[----:B------:R-:W1:Y:S01]  /*1190*/  SHFL.BFLY PT, R27, R30, 0x1, 0x1f ;  /* 0x0c201f001e1b7f89 */ /* 0x000e6200000e0000 */
[----:B---3--:R-:W-:-:S06]  /*11a0*/  FADD.FTZ R29, R33, R26 ;  /* 0x0000001a211d7221 */ /* 0x008fcc0000010000 */
[----:B------:R-:W3:Y:S01]  /*11b0*/  @!P1 S2R R35, SR_CgaCtaId ;  /* 0x0000000000239919 */ /* 0x000ee20000008800 */
[----:B------:R-:W4:Y:S01]  /*11c0*/  SHFL.BFLY PT, R28, R29, 0x1, 0x1f ;  /* 0x0c201f001d1c7f89 */ /* 0x000f2200000e0000 */
[----:B-1----:R-:W-:Y:S01]  /*11d0*/  FADD.FTZ R26, R30, R27 ;  /* 0x0000001b1e1a7221 */ /* 0x002fe20000010000 */
[----:B------:R-:W-:-:S03]  /*11e0*/  @!P1 MOV R27, 0x400 ;  /* 0x00000400001b9802 */ /* 0x000fc60000000f00 */
[----:B------:R-:W-:Y:S01]  /*11f0*/  @!P1 FMUL.FTZ R26, R26, 2.4414062863797880709e-05 ;  /* 0x37cccccd1a1a9820 */ /* 0x000fe20000410000 */
[----:B----4-:R-:W-:Y:S01]  /*1200*/  FADD.FTZ R32, R29, R28 ;  /* 0x0000001c1d207221 */ /* 0x010fe20000010000 */
[----:B------:R-:W-:Y:S02]  /*1210*/  @!P1 IADD3 R28, PT, PT, R27, 0xc80, RZ ;  /* 0x00000c801b1c9810 */ /* 0x000fe40007ffe0ff */
[----:B------:R-:W-:Y:S02]  /*1220*/  @!P1 FMUL.FTZ R27, R26, R26 ;  /* 0x0000001a1a1b9220 */ /* 0x000fe40000410000 */
[----:B---3--:R-:W-:Y:S02]  /*1230*/  @!P1 LEA R31, R35, R28, 0x18 ;  /* 0x0000001c231f9211 */ /* 0x008fe400078ec0ff */
[----:B------:R-:W-:Y:S02]  /*1240*/  @!P1 FFMA.FTZ R27, R32, 2.4414062863797880709e-05, -R27 ;  /* 0x37cccccd201b9823 */ /* 0x000fe4000001081b */
[----:B------:R-:W-:-:S03]  /*1250*/  @!P1 LEA.HI R28, R8, R31, RZ, 0x1e ;  /* 0x0000001f081c9211 */ /* 0x000fc600078ff0ff */
[----:B------:R-:W-:-:S05]  /*1260*/  @!P1 FMNMX.FTZ R27, RZ, R27, !PT ;  /* 0x0000001bff1b9209 */ /* 0x000fca0007810000 */
[----:B------:R1:W-:Y:S01]  /*1270*/  @!P1 STS.64 [R28], R26 ;  /* 0x0000001a1c009388 */ /* 0x0003e20000000a00 */
[----:B------:R-:W-:Y:S01]  /*1280*/  BAR.SYNC.DEFER_BLOCKING 0x0 ;  /* 0x0000000000007b1d */ /* 0x000fe20000010000 */
[----:B------:R-:W-:Y:S02]  /*1290*/  IADD3 R4, P1, PT, R4, 0x5, RZ ;  /* 0x0000000504047810 */ /* 0x000fe40007f3e0ff */
[----:B-----5:R-:W-:Y:S02]  /*12a0*/  PRMT R33, R22, 0x7632, R33 ;  /* 0x0000763216217816 */ /* 0x020fe40000000021 */
[----:B------:R-:W-:Y:S02]  /*12b0*/  IADD3.X R3, PT, PT, RZ, R3, RZ, P1, !PT ;  /* 0x00000003ff037210 */ /* 0x000fe40000ffe4ff */
[----:B------:R-:W-:Y:S02]  /*12c0*/  PRMT R31, R23, 0x7632, R31 ;  /* 0x00007632171f7816 */ /* 0x000fe4000000001f */
[----:B--2---:R-:W-:-:S02]  /*12d0*/  PRMT R30, R24, 0x7632, R30 ;  /* 0x00007632181e7816 */ /* 0x004fc4000000001e */
[----:B------:R-:W-:Y:S01]  /*12e0*/  PRMT R32, R25, 0x7632, R32 ;  /* 0x0000763219207816 */ /* 0x000fe20000000020 */
[----:B-1----:R-:W-:Y:S06]  /*12f0*/  @P0 BRA `(.L_x_731) ;  /* 0x0000000000380947 */ /* 0x002fec0003800000 */
[----:B------:R-:W1:Y:S01]  /*1300*/  S2UR UR5, SR_CgaCtaId ;  /* 0x00000000000579c3 */ /* 0x000e620000008800 */
[----:B------:R-:W-:Y:S01]  /*1310*/  UMOV UR4, 0x400 ;  /* 0x0000040000047882 */ /* 0x000fe20000000000 */
[----:B------:R-:W-:Y:S01]  /*1320*/  IADD3 R28, PT, PT, R53, R8, RZ ;  /* 0x00000008351c7210 */ /* 0x000fe20007ffe0ff */
[----:B------:R-:W-:-:S03]  /*1330*/  UIADD3 UR4, UPT, UPT, UR4, 0xc80, URZ ;  /* 0x00000c8004047890 */ /* 0x000fc6000fffe0ff */
[----:B------:R-:W-:-:S04]  /*1340*/  SHF.L.U32 R29, R28, 0x1, RZ ;  /* 0x000000011c1d7819 */ /* 0x000fc800000006ff */
[----:B------:R-:W-:-:S04]  /*1350*/  LEA R29, P1, R52, R29, 0x5 ;  /* 0x0000001d341d7211 */ /* 0x000fc800078228ff */
[----:B------:R-:W-:Y:S01]  /*1360*/  LEA.HI.X R52, R52, RZ, R51, 0x5, P1 ;  /* 0x000000ff34347211 */ /* 0x000fe200008f2c33 */
[----:B-1----:R-:W-:-:S06]  /*1370*/  ULEA UR4, UR5, UR4, 0x18 ;  /* 0x0000000405047291 */ /* 0x002fcc000f8ec0ff */
[----:B------:R-:W-:-:S05]  /*1380*/  LEA R26, R8, UR4, 0x3 ;  /* 0x00000004081a7c11 */ /* 0x000fca000f8e18ff */
[----:B------:R-:W1:Y:S01]  /*1390*/  LDCU.64 UR4, c[0x0][0x3b0] ;  /* 0x00007600ff0477ac */ /* 0x000e620008000a00 */
[----:B------:R-:W2:Y:S01]  /*13a0*/  LDS.64 R26, [R26] ;  /* 0x000000001a1a7984 */ /* 0x000ea20000000a00 */
[----:B-1----:R-:W-:-:S04]  /*13b0*/  LEA R28, P1, R29, UR4, 0x2 ;  /* 0x000000041d1c7c11 */ /* 0x002fc8000f8210ff */
[----:B------:R-:W-:-:S05]  /*13c0*/  LEA.HI.X R29, R29, UR5, R52, 0x2, P1 ;  /* 0x000000051d1d7c11 */ /* 0x000fca00088f1434 */
[----:B--2---:R1:W-:Y:S04]  /*13d0*/  STG.E.64 desc[UR8][R28.64], R26 ;  /* 0x0000001a1c007986 */ /* 0x0043e8000c101b08 */
.L_x_731:
[----:B------:R-:W-:Y:S05]  /*13e0*/  BSYNC.RECONVERGENT B0 ;  /* 0x0000000000007941 */ /* 0x000fea0003800200 */
.L_x_730:
[----:B------:R-:W2:Y:S01]  /*13f0*/  S2UR UR5, SR_CgaCtaId ;  /* 0x00000000000579c3 */ /* 0x000ea20000008800 */
[----:B------:R-:W-:Y:S01]  /*1400*/  UMOV UR4, 0x400 ;  /* 0x0000040000047882 */ /* 0x000fe20000000000 */
[----:B------:R-:W-:Y:S01]  /*1410*/  IMAD.HI.U32 R56, R56, -0x33333333, RZ ;  /* 0xcccccccd38387827 */ /* 0x000fe200078e00ff */
[----:B------:R-:W-:Y:S01]  /*1420*/  UIADD3 UR4, UPT, UPT, UR4, 0xc80, URZ ;  /* 0x00000c8004047890 */ /* 0x000fe2000fffe0ff */
[----:B------:R-:W-:Y:S02]  /*1430*/  SHF.L.U32 R22, R22, 0x10, RZ ;  /* 0x0000001016167819 */ /* 0x000fe400000006ff */
[----:B-1----:R-:W-:Y:S02]  /*1440*/  SHF.L.U32 R29, R24, 0x10, RZ ;  /* 0x00000010181d7819 */ /* 0x002fe400000006ff */
[----:B------:R-:W-:Y:S02]  /*1450*/  LEA.HI R56, R56, -R53, RZ, 0x1b ;  /* 0x8000003538387211 */ /* 0x000fe400078fd8ff */
[----:B------:R-:W-:-:S02]  /*1460*/  SHF.L.U32 R23, R23, 0x10, RZ ;  /* 0x0000001017177819 */ /* 0x000fc400000006ff */
[----:B------:R-:W-:Y:S02]  /*1470*/  SHF.L.U32 R24, R33, 0x10, RZ ;  /* 0x0000001021187819 */ /* 0x000fe400000006ff */
[----:B------:R-:W-:Y:S02]  /*1480*/  SHF.L.U32 R32, R32, 0x10, RZ ;  /* 0x0000001020207819 */ /* 0x000fe400000006ff */
[----:B------:R-:W-:Y:S01]  /*1490*/  LOP3.LUT R5, R5, 0x1, RZ, 0x3c, !PT ;  /* 0x0000000105057812 */ /* 0x000fe200078e3cff */
[----:B--2---:R-:W-:-:S06]  /*14a0*/  ULEA UR4, UR5, UR4, 0x18 ;  /* 0x0000000405047291 */ /* 0x004fcc000f8ec0ff */
[----:B------:R-:W-:-:S05]  /*14b0*/  LEA R26, R56, UR4, 0x3 ;  /* 0x00000004381a7c11 */ /* 0x000fca000f8e18ff */
[----:B------:R-:W1:Y:S01]  /*14c0*/  LDCU UR4, c[0x0][0x3a0] ;  /* 0x00007400ff0477ac */ /* 0x000e620008000800 */
[----:B------:R-:W1:Y:S02]  /*14d0*/  LDS.64 R26, [R26] ;  /* 0x000000001a1a7984 */ /* 0x000e640000000a00 */
[----:B-1----:R-:W-:Y:S01]  /*14e0*/  FADD.FTZ R27, R27, UR4 ;  /* 0x000000041b1b7e21 */ /* 0x002fe20008010000 */
[--C-:B------:R-:W-:Y:S01]  /*14f0*/  FADD.FTZ R0, R0, -R26.reuse ;  /* 0x8000001a00007221 */ /* 0x100fe20000010000 */
[--C-:B------:R-:W-:Y:S01]  /*1500*/  FADD.FTZ R34, R14, -R26.reuse ;  /* 0x8000001a0e227221 */ /* 0x100fe20000010000 */
[--C-:B------:R-:W-:Y:S01]  /*1510*/  FADD.FTZ R28, R13, -R26.reuse ;  /* 0x8000001a0d1c7221 */ /* 0x100fe20000010000 */
[----:B------:R-:W-:Y:S01]  /*1520*/  SHF.L.U32 R13, R30, 0x10, RZ ;  /* 0x000000101e0d7819 */ /* 0x000fe200000006ff */
[--C-:B------:R-:W-:Y:S01]  /*1530*/  FADD.FTZ R40, R18, -R26.reuse ;  /* 0x8000001a12287221 */ /* 0x100fe20000010000 */
[----:B------:R-:W1:Y:S01]  /*1540*/  MUFU.RSQ R27, R27 ;  /* 0x0000001b001b7308 */ /* 0x000e620000001400 */
[----:B------:R-:W-:Y:S01]  /*1550*/  SHF.L.U32 R30, R25, 0x10, RZ ;  /* 0x00000010191e7819 */ /* 0x000fe200000006ff */
[--C-:B------:R-:W-:Y:S01]  /*1560*/  FADD.FTZ R38, R17, -R26.reuse ;  /* 0x8000001a11267221 */ /* 0x100fe20000010000 */
[----:B------:R-:W-:Y:S01]  /*1570*/  SHF.L.U32 R25, R31, 0x10, RZ ;  /* 0x000000101f197819 */ /* 0x000fe200000006ff */
[--C-:B------:R-:W-:Y:S01]  /*1580*/  FADD.FTZ R52, R43, -R26.reuse ;  /* 0x8000001a2b347221 */ /* 0x100fe20000010000 */
[--C-:B------:R-:W-:Y:S01]  /*1590*/  FADD.FTZ R56, R44, -R26.reuse ;  /* 0x8000001a2c387221 */ /* 0x100fe20000010000 */
[--C-:B------:R-:W-:Y:S01]  /*15a0*/  FADD.FTZ R42, R42, -R26.reuse ;  /* 0x8000001a2a2a7221 */ /* 0x100fe20000010000 */
[--C-:B------:R-:W-:Y:S01]  /*15b0*/  FADD.FTZ R46, R46, -R26.reuse ;  /* 0x8000001a2e2e7221 */ /* 0x100fe20000010000 */
[----:B------:R-:W2:Y:S01]  /*15c0*/  LDCU.64 UR4, c[0x0][0x380] ;  /* 0x00007000ff0477ac */ /* 0x000ea20008000a00 */
[C---:B-1----:R-:W-:Y:S01]  /*15d0*/  FMUL.FTZ R0, R27.reuse, R0 ;  /* 0x000000001b007220 */ /* 0x042fe20000410000 */
[----:B------:R-:W-:Y:S01]  /*15e0*/  FMUL.FTZ R37, R27, R34 ;  /* 0x000000221b257220 */ /* 0x000fe20000410000 */
[----:B------:R-:W-:Y:S01]  /*15f0*/  FADD.FTZ R34, R15, -R26 ;  /* 0x8000001a0f227221 */ /* 0x000fe20000010000 */
[----:B------:R-:W-:Y:S01]  /*1600*/  FMUL.FTZ R28, R27, R28 ;  /* 0x0000001c1b1c7220 */ /* 0x000fe20000410000 */
[----:B------:R-:W-:Y:S01]  /*1610*/  FFMA.FTZ R0, R0, R22, R29 ;  /* 0x0000001600007223 */ /* 0x000fe2000001001d */
[----:B------:R-:W-:Y:S01]  /*1620*/  FFMA.FTZ R31, R37, R23, R30 ;  /* 0x00000017251f7223 */ /* 0x000fe2000001001e */
[----:B------:R-:W-:Y:S01]  /*1630*/  FMUL.FTZ R37, R27, R34 ;  /* 0x000000221b257220 */ /* 0x000fe20000410000 */
[----:B------:R-:W-:Y:S01]  /*1640*/  FADD.FTZ R34, R16, -R26 ;  /* 0x8000001a10227221 */ /* 0x000fe20000010000 */
[----:B------:R-:W-:Y:S01]  /*1650*/  FMUL.FTZ R33, R0, -1.4426950216293334961 ;  /* 0xbfb8aa3b00217820 */ /* 0x000fe20000410000 */
[----:B------:R-:W-:Y:S01]  /*1660*/  FFMA.FTZ R28, R28, R24, R13 ;  /* 0x000000181c1c7223 */ /* 0x000fe2000001000d */
[----:B------:R-:W-:Y:S01]  /*1670*/  FMUL.FTZ R36, R31, -1.4426950216293334961 ;  /* 0xbfb8aa3b1f247820 */ /* 0x000fe20000410000 */
[C---:B------:R-:W-:Y:S01]  /*1680*/  FMUL.FTZ R34, R27.reuse, R34 ;  /* 0x000000221b227220 */ /* 0x040fe20000410000 */
[----:B------:R1:W-:Y:S01]  /*1690*/  MUFU.EX2 R14, R33 ;  /* 0x00000021000e7308 */ /* 0x0003e20000000800 */
[----:B------:R-:W-:Y:S01]  /*16a0*/  FMUL.FTZ R35, R28, -1.4426950216293334961 ;  /* 0xbfb8aa3b1c237820 */ /* 0x000fe20000410000 */
[C---:B------:R-:W-:Y:S01]  /*16b0*/  FMUL.FTZ R52, R27.reuse, R52 ;  /* 0x000000341b347220 */ /* 0x040fe20000410000 */
[----:B------:R-:W-:Y:S01]  /*16c0*/  FFMA.FTZ R34, R22, R34, R29 ;  /* 0x0000002216227223 */ /* 0x000fe2000001001d */
[C---:B------:R-:W-:Y:S01]  /*16d0*/  FMUL.FTZ R42, R27.reuse, R42 ;  /* 0x0000002a1b2a7220 */ /* 0x040fe20000410000 */
[----:B------:R-:W-:Y:S01]  /*16e0*/  FMUL.FTZ R56, R27, R56 ;  /* 0x000000381b387220 */ /* 0x000fe20000410000 */
[----:B------:R-:W-:Y:S01]  /*16f0*/  FFMA.FTZ R44, R25, R52, R32 ;  /* 0x00000034192c7223 */ /* 0x000fe20000010020 */
[----:B------:R-:W-:Y:S01]  /*1700*/  FADD.FTZ R52, R45, -R26 ;  /* 0x8000001a2d347221 */ /* 0x000fe20000010000 */
[----:B------:R3:W-:Y:S01]  /*1710*/  MUFU.EX2 R16, R36 ;  /* 0x0000002400107308 */ /* 0x0007e20000000800 */
[----:B-1----:R-:W-:Y:S01]  /*1720*/  FFMA.FTZ R33, R37, R25, R32 ;  /* 0x0000001925217223 */ /* 0x002fe20000010020 */
[----:B------:R-:W-:Y:S01]  /*1730*/  FFMA.FTZ R42, R23, R42, R30 ;  /* 0x0000002a172a7223 */ /* 0x000fe2000001001e */
[----:B------:R-:W-:-:S02]  /*1740*/  FMUL.FTZ R52, R27, R52 ;  /* 0x000000341b347220 */ /* 0x000fc40000410000 */
[----:B------:R-:W-:Y:S01]  /*1750*/  FMUL.FTZ R37, R33, -1.4426950216293334961 ;  /* 0xbfb8aa3b21257820 */ /* 0x000fe20000410000 */
[----:B------:R-:W-:Y:S02]  /*1760*/  FMUL.FTZ R43, R42, -1.4426950216293334961 ;  /* 0xbfb8aa3b2a2b7820 */ /* 0x000fe40000410000 */
[----:B------:R1:W4:Y:S01]  /*1770*/  MUFU.EX2 R15, R35 ;  /* 0x00000023000f7308 */ /* 0x0003220000000800 */
[----:B---3--:R-:W-:Y:S01]  /*1780*/  FMUL.FTZ R36, R27, R40 ;  /* 0x000000281b247220 */ /* 0x008fe20000410000 */
[----:B------:R-:W-:-:S03]  /*1790*/  FADD.FTZ R40, R19, -R26 ;  /* 0x8000001a13287221 */ /* 0x000fc60000010000 */
[----:B------:R-:W-:-:S03]  /*17a0*/  FFMA.FTZ R36, R23, R36, R30 ;  /* 0x0000002417247223 */ /* 0x000fc6000001001e */
[----:B------:R3:W5:Y:S01]  /*17b0*/  MUFU.EX2 R17, R37 ;  /* 0x0000002500117308 */ /* 0x0007620000000800 */
[----:B-1----:R-:W-:Y:S01]  /*17c0*/  FMUL.FTZ R35, R27, R38 ;  /* 0x000000261b237220 */ /* 0x002fe20000410000 */
[----:B------:R-:W-:Y:S01]  /*17d0*/  FMUL.FTZ R38, R34, -1.4426950216293334961 ;  /* 0xbfb8aa3b22267820 */ /* 0x000fe20000410000 */
[----:B------:R-:W-:Y:S02]  /*17e0*/  FMUL.FTZ R41, R36, -1.4426950216293334961 ;  /* 0xbfb8aa3b24297820 */ /* 0x000fe40000410000 */
[----:B------:R-:W-:-:S03]  /*17f0*/  FFMA.FTZ R35, R24, R35, R13 ;  /* 0x0000002318237223 */ /* 0x000fc6000001000d */
[----:B------:R1:W0:Y:S01]  /*1800*/  MUFU.EX2 R18, R38 ;  /* 0x0000002600127308 */ /* 0x0002220000000800 */
[----:B---3--:R-:W-:Y:S01]  /*1810*/  FMUL.FTZ R37, R27, R40 ;  /* 0x000000281b257220 */ /* 0x008fe20000410000 */
[----:B------:R-:W-:Y:S01]  /*1820*/  FADD.FTZ R40, R20, -R26 ;  /* 0x8000001a14287221 */ /* 0x000fe20000010000 */
[----:B------:R-:W-:Y:S01]  /*1830*/  FMUL.FTZ R39, R35, -1.4426950216293334961 ;  /* 0xbfb8aa3b23277820 */ /* 0x000fe20000410000 */
[----:B----4-:R-:W-:Y:S01]  /*1840*/  FADD.FTZ R15, R15, 1 ;  /* 0x3f8000000f0f7421 */ /* 0x010fe20000010000 */
[----:B------:R-:W-:-:S03]  /*1850*/  FFMA.FTZ R37, R25, R37, R32 ;  /* 0x0000002519257223 */ /* 0x000fc60000010020 */
[----:B------:R3:W4:Y:S01]  /*1860*/  MUFU.EX2 R19, R39 ;  /* 0x0000002700137308 */ /* 0x0007220000000800 */
[----:B-1----:R-:W-:Y:S01]  /*1870*/  FMUL.FTZ R38, R27, R40 ;  /* 0x000000281b267220 */ /* 0x002fe20000410000 */
[--C-:B------:R-:W-:Y:S01]  /*1880*/  FADD.FTZ R40, R21, -R26.reuse ;  /* 0x8000001a15287221 */ /* 0x100fe20000010000 */
[----:B------:R-:W-:Y:S01]  /*1890*/  FADD.FTZ R26, R47, -R26 ;  /* 0x8000001a2f1a7221 */ /* 0x000fe20000010000 */
[----:B------:R-:W-:Y:S01]  /*18a0*/  FMUL.FTZ R51, R37, -1.4426950216293334961 ;  /* 0xbfb8aa3b25337820 */ /* 0x000fe20000410000 */
[C-C-:B------:R-:W-:Y:S01]  /*18b0*/  FFMA.FTZ R38, R22.reuse, R38, R29.reuse ;  /* 0x0000002616267223 */ /* 0x140fe2000001001d */
[C---:B------:R-:W-:Y:S01]  /*18c0*/  FMUL.FTZ R40, R27.reuse, R40 ;  /* 0x000000281b287220 */ /* 0x040fe20000410000 */
[----:B------:R-:W-:Y:S01]  /*18d0*/  FFMA.FTZ R29, R22, R56, R29 ;  /* 0x00000038161d7223 */ /* 0x000fe2000001001d */
[----:B------:R1:W2:Y:S01]  /*18e0*/  MUFU.EX2 R20, R41 ;  /* 0x0000002900147308 */ /* 0x0002a20000000800 */
[----:B---3--:R-:W-:Y:S01]  /*18f0*/  FMUL.FTZ R39, R38, -1.4426950216293334961 ;  /* 0xbfb8aa3b26277820 */ /* 0x008fe20000410000 */
[C-C-:B------:R-:W-:Y:S01]  /*1900*/  FFMA.FTZ R40, R24.reuse, R40, R13.reuse ;  /* 0x0000002818287223 */ /* 0x140fe2000001000d */
[----:B------:R-:W-:Y:S01]  /*1910*/  FFMA.FTZ R24, R24, R52, R13 ;  /* 0x0000003418187223 */ /* 0x000fe2000001000d */
[C---:B------:R-:W-:Y:S01]  /*1920*/  FMUL.FTZ R52, R27.reuse, R46 ;  /* 0x0000002e1b347220 */ /* 0x040fe20000410000 */
[----:B------:R-:W-:Y:S01]  /*1930*/  FMUL.FTZ R27, R27, R26 ;  /* 0x0000001a1b1b7220 */ /* 0x000fe20000410000 */
[----:B------:R-:W-:Y:S01]  /*1940*/  FMUL.FTZ R45, R29, -1.4426950216293334961 ;  /* 0xbfb8aa3b1d2d7820 */ /* 0x000fe20000410000 */
[----:B------:R-:W-:Y:S01]  /*1950*/  FMUL.FTZ R46, R24, -1.4426950216293334961 ;  /* 0xbfb8aa3b182e7820 */ /* 0x000fe20000410000 */
[----:B------:R-:W-:Y:S01]  /*1960*/  FFMA.FTZ R30, R23, R52, R30 ;  /* 0x00000034171e7223 */ /* 0x000fe2000001001e */
[----:B-1----:R-:W-:Y:S01]  /*1970*/  FMUL.FTZ R41, R40, -1.4426950216293334961 ;  /* 0xbfb8aa3b28297820 */ /* 0x002fe20000410000 */
[----:B------:R-:W-:Y:S01]  /*1980*/  FFMA.FTZ R25, R25, R27, R32 ;  /* 0x0000001b19197223 */ /* 0x000fe20000010020 */
[----:B------:R1:W3:Y:S01]  /*1990*/  MUFU.EX2 R21, R51 ;  /* 0x0000003300157308 */ /* 0x0002e20000000800 */
[----:B------:R-:W-:-:S02]  /*19a0*/  FMUL.FTZ R26, R30, -1.4426950216293334961 ;  /* 0xbfb8aa3b1e1a7820 */ /* 0x000fc40000410000 */
[----:B------:R-:W-:-:S05]  /*19b0*/  FMUL.FTZ R27, R25, -1.4426950216293334961 ;  /* 0xbfb8aa3b191b7820 */ /* 0x000fca0000410000 */
[----:B------:R-:W3:Y:S01]  /*19c0*/  MUFU.EX2 R39, R39 ;  /* 0x0000002700277308 */ /* 0x000ee20000000800 */
[----:B-1----:R-:W-:-:S07]  /*19d0*/  FMUL.FTZ R51, R44, -1.4426950216293334961 ;  /* 0xbfb8aa3b2c337820 */ /* 0x002fce0000410000 */
[----:B------:R-:W1:Y:S08]  /*19e0*/  MUFU.EX2 R41, R41 ;  /* 0x0000002900297308 */ /* 0x000e700000000800 */
[----:B------:R-:W1:Y:S08]  /*19f0*/  MUFU.EX2 R43, R43 ;  /* 0x0000002b002b7308 */ /* 0x000e700000000800 */
[----:B------:R-:W1:Y:S08]  /*1a00*/  MUFU.EX2 R22, R51 ;  /* 0x0000003300167308 */ /* 0x000e700000000800 */
[----:B------:R5:W1:Y:S08]  /*1a10*/  MUFU.EX2 R13, R45 ;  /* 0x0000002d000d7308 */ /* 0x000a700000000800 */
[----:B------:R-:W1:Y:S01]  /*1a20*/  MUFU.EX2 R23, R46 ;  /* 0x0000002e00177308 */ /* 0x000e620000000800 */
[----:B-----5:R-:W-:Y:S01]  /*1a30*/  FADD.FTZ R45, R14, 1 ;  /* 0x3f8000000e2d7421 */ /* 0x020fe20000010000 */
[----:B------:R-:W-:Y:S01]  /*1a40*/  FADD.FTZ R14, R16, 1 ;  /* 0x3f800000100e7421 */ /* 0x000fe20000010000 */
[----:B------:R-:W-:Y:S01]  /*1a50*/  FADD.FTZ R16, R17, 1 ;  /* 0x3f80000011107421 */ /* 0x000fe20000010000 */
[----:B0-----:R-:W-:Y:S01]  /*1a60*/  FADD.FTZ R17, R18, 1 ;  /* 0x3f80000012117421 */ /* 0x001fe20000010000 */
[----:B----4-:R-:W-:Y:S01]  /*1a70*/  FADD.FTZ R18, R19, 1 ;  /* 0x3f80000013127421 */ /* 0x010fe20000010000 */
[----:B--2---:R-:W-:Y:S01]  /*1a80*/  FADD.FTZ R19, R20, 1 ;  /* 0x3f80000014137421 */ /* 0x004fe20000010000 */
[----:B---3--:R-:W-:Y:S01]  /*1a90*/  FADD.FTZ R20, R21, 1 ;  /* 0x3f80000015147421 */ /* 0x008fe20000010000 */
[----:B------:R-:W0:Y:S01]  /*1aa0*/  MUFU.EX2 R26, R26 ;  /* 0x0000001a001a7308 */ /* 0x000e220000000800 */
[----:B------:R-:W-:Y:S01]  /*1ab0*/  FADD.FTZ R21, R39, 1 ;  /* 0x3f80000027157421 */ /* 0x000fe20000010000 */
[----:B-1----:R-:W-:Y:S01]  /*1ac0*/  FADD.FTZ R39, R41, 1 ;  /* 0x3f80000029277421 */ /* 0x002fe20000010000 */
[----:B------:R-:W-:Y:S01]  /*1ad0*/  FADD.FTZ R41, R43, 1 ;  /* 0x3f8000002b297421 */ /* 0x000fe20000010000 */
[----:B------:R-:W-:Y:S01]  /*1ae0*/  FADD.FTZ R43, R22, 1 ;  /* 0x3f800000162b7421 */ /* 0x000fe20000010000 */
[----:B------:R-:W-:-:S03]  /*1af0*/  FADD.FTZ R22, R13, 1 ;  /* 0x3f8000000d167421 */ /* 0x000fc60000010000 */
[----:B------:R-:W1:Y:S01]  /*1b00*/  MUFU.EX2 R27, R27 ;  /* 0x0000001b001b7308 */ /* 0x000e620000000800 */
[----:B------:R-:W-:-:S07]  /*1b10*/  FADD.FTZ R13, R23, 1 ;  /* 0x3f800000170d7421 */ /* 0x000fce0000010000 */
[----:B------:R-:W2:Y:S01]  /*1b20*/  MUFU.RCP R45, R45 ;  /* 0x0000002d002d7308 */ /* 0x000ea20000001000 */
[----:B0-----:R-:W-:-:S07]  /*1b30*/  FADD.FTZ R23, R26, 1 ;  /* 0x3f8000001a177421 */ /* 0x001fce0000010000 */
[----:B------:R-:W0:Y:S01]  /*1b40*/  MUFU.RCP R15, R15 ;  /* 0x0000000f000f7308 */ /* 0x000e220000001000 */
[----:B-1----:R-:W-:-:S07]  /*1b50*/  FADD.FTZ R26, R27, 1 ;  /* 0x3f8000001b1a7421 */ /* 0x002fce0000010000 */
[----:B------:R-:W1:Y:S01]  /*1b60*/  MUFU.RCP R14, R14 ;  /* 0x0000000e000e7308 */ /* 0x000e620000001000 */
[----:B--2---:R-:W-:-:S07]  /*1b70*/  FMUL.FTZ R45, R0, R45 ;  /* 0x0000002d002d7220 */ /* 0x004fce0000410000 */
[----:B------:R-:W2:Y:S01]  /*1b80*/  MUFU.RCP R16, R16 ;  /* 0x0000001000107308 */ /* 0x000ea20000001000 */
[----:B0-----:R-:W-:-:S05]  /*1b90*/  FMUL.FTZ R28, R28, R15 ;  /* 0x0000000f1c1c7220 */ /* 0x001fca0000410000 */
[----:B------:R-:W-:Y:S02]  /*1ba0*/  F2FP.BF16.F32.PACK_AB R28, R28, R45 ;  /* 0x0000002d1c1c723e */ /* 0x000fe400000010ff */
[----:B------:R-:W0:Y:S01]  /*1bb0*/  MUFU.RCP R17, R17 ;  /* 0x0000001100117308 */ /* 0x000e220000001000 */
[----:B-1----:R-:W-:Y:S01]  /*1bc0*/  FMUL.FTZ R31, R31, R14 ;  /* 0x0000000e1f1f7220 */ /* 0x002fe20000410000 */
[----:B------:R-:W-:-:S04]  /*1bd0*/  IADD3 R14, P1, PT, R11, UR4, RZ ;  /* 0x000000040b0e7c10 */ /* 0x000fc8000ff3e0ff */
[----:B------:R-:W-:Y:S02]  /*1be0*/  IADD3.X R15, PT, PT, R12, UR5, RZ, P1, !PT ;  /* 0x000000050c0f7c10 */ /* 0x000fe40008ffe4ff */
[----:B------:R-:W1:Y:S01]  /*1bf0*/  MUFU.RCP R18, R18 ;  /* 0x0000001200127308 */ /* 0x000e620000001000 */
[----:B--2---:R-:W-:Y:S01]  /*1c00*/  FMUL.FTZ R16, R33, R16 ;  /* 0x0000001021107220 */ /* 0x004fe20000410000 */
[----:B------:R-:W-:-:S04]  /*1c10*/  ISETP.GE.U32.AND P1, PT, R4, R10, PT ;  /* 0x0000000a0400720c */ /* 0x000fc80003f26070 */
[----:B------:R-:W-:Y:S02]  /*1c20*/  ISETP.GE.AND.EX P1, PT, R3, R9, PT, P1 ;  /* 0x000000090300720c */ /* 0x000fe40003f26310 */
[----:B------:R-:W2:Y:S01]  /*1c30*/  MUFU.RCP R19, R19 ;  /* 0x0000001300137308 */ /* 0x000ea20000001000 */
[----:B0-----:R-:W-:-:S07]  /*1c40*/  FMUL.FTZ R17, R34, R17 ;  /* 0x0000001122117220 */ /* 0x001fce0000410000 */
[----:B------:R-:W0:Y:S01]  /*1c50*/  MUFU.RCP R20, R20 ;  /* 0x0000001400147308 */ /* 0x000e220000001000 */
[----:B-1----:R-:W-:-:S05]  /*1c60*/  FMUL.FTZ R18, R35, R18 ;  /* 0x0000001223127220 */ /* 0x002fca0000410000 */
[----:B------:R-:W-:Y:S02]  /*1c70*/  F2FP.BF16.F32.PACK_AB R18, R18, R17 ;  /* 0x000000111212723e */ /* 0x000fe400000010ff */
[----:B------:R-:W1:Y:S01]  /*1c80*/  MUFU.RCP R21, R21 ;  /* 0x0000001500157308 */ /* 0x000e620000001000 */
[----:B--2---:R-:W-:-:S07]  /*1c90*/  FMUL.FTZ R19, R36, R19 ;  /* 0x0000001324137220 */ /* 0x004fce0000410000 */
[----:B------:R-:W2:Y:S01]  /*1ca0*/  MUFU.RCP R39, R39 ;  /* 0x0000002700277308 */ /* 0x000ea20000001000 */
[----:B0-----:R-:W-:-:S05]  /*1cb0*/  FMUL.FTZ R20, R37, R20 ;  /* 0x0000001425147220 */ /* 0x001fca0000410000 */
[----:B------:R-:W-:Y:S02]  /*1cc0*/  F2FP.BF16.F32.PACK_AB R19, R20, R19 ;  /* 0x000000131413723e */ /* 0x000fe400000010ff */
[----:B------:R-:W0:Y:S01]  /*1cd0*/  MUFU.RCP R41, R41 ;  /* 0x0000002900297308 */ /* 0x000e220000001000 */
[----:B-1----:R-:W-:Y:S02]  /*1ce0*/  FMUL.FTZ R21, R38, R21 ;  /* 0x0000001526157220 */ /* 0x002fe40000410000 */
[----:B------:R1:W-:Y:S05]  /*1cf0*/  STG.E.64 desc[UR8][R14.64+0x1400], R18 ;  /* 0x001400120e007986 */ /* 0x0003ea000c101b08 */
[----:B------:R-:W3:Y:S01]  /*1d00*/  MUFU.RCP R43, R43 ;  /* 0x0000002b002b7308 */ /* 0x000ee20000001000 */
[----:B--2---:R-:W-:-:S05]  /*1d10*/  FMUL.FTZ R40, R40, R39 ;  /* 0x0000002728287220 */ /* 0x004fca0000410000 */
[----:B------:R-:W-:Y:S02]  /*1d20*/  F2FP.BF16.F32.PACK_AB R40, R40, R21 ;  /* 0x000000152828723e */ /* 0x000fe400000010ff */
[----:B------:R-:W2:Y:S01]  /*1d30*/  MUFU.RCP R22, R22 ;  /* 0x0000001600167308 */ /* 0x000ea20000001000 */
[----:B0-----:R-:W-:-:S07]  /*1d40*/  FMUL.FTZ R41, R42, R41 ;  /* 0x000000292a297220 */ /* 0x001fce0000410000 */
[----:B------:R-:W0:Y:S01]  /*1d50*/  MUFU.RCP R13, R13 ;  /* 0x0000000d000d7308 */ /* 0x000e220000001000 */
[----:B---3--:R-:W-:-:S05]  /*1d60*/  FMUL.FTZ R44, R44, R43 ;  /* 0x0000002b2c2c7220 */ /* 0x008fca0000410000 */
[----:B------:R-:W-:Y:S02]  /*1d70*/  F2FP.BF16.F32.PACK_AB R41, R44, R41 ;  /* 0x000000292c29723e */ /* 0x000fe400000010ff */
[----:B------:R-:W3:Y:S01]  /*1d80*/  MUFU.RCP R23, R23 ;  /* 0x0000001700177308 */ /* 0x000ee20000001000 */
[----:B--2---:R-:W-:Y:S01]  /*1d90*/  FMUL.FTZ R22, R29, R22 ;  /* 0x000000161d167220 */ /* 0x004fe20000410000 */
[----:B------:R-:W-:Y:S01]  /*1da0*/  F2FP.BF16.F32.PACK_AB R29, R16, R31 ;  /* 0x0000001f101d723e */ /* 0x000fe200000010ff */
[----:B------:R1:W-:Y:S04]  /*1db0*/  STG.E.64 desc[UR8][R14.64+0x2800], R40 ;  /* 0x002800280e007986 */ /* 0x0003e8000c101b08 */
[----:B------:R1:W-:Y:S01]  /*1dc0*/  STG.E.64 desc[UR8][R14.64], R28 ;  /* 0x0000001c0e007986 */ /* 0x0003e2000c101b08 */
[----:B------:R-:W2:Y:S01]  /*1dd0*/  MUFU.RCP R26, R26 ;  /* 0x0000001a001a7308 */ /* 0x000ea20000001000 */
[----:B0-----:R-:W-:-:S05]  /*1de0*/  FMUL.FTZ R13, R24, R13 ;  /* 0x0000000d180d7220 */ /* 0x001fca0000410000 */
[----:B------:R-:W-:Y:S01]  /*1df0*/  F2FP.BF16.F32.PACK_AB R22, R13, R22 ;  /* 0x000000160d16723e */ /* 0x000fe200000010ff */
[----:B---3--:R-:W-:Y:S01]  /*1e00*/  FMUL.FTZ R23, R30, R23 ;  /* 0x000000171e177220 */ /* 0x008fe20000410000 */
[----:B--2---:R-:W-:-:S05]  /*1e10*/  FMUL.FTZ R26, R25, R26 ;  /* 0x0000001a191a7220 */ /* 0x004fca0000410000 */
[----:B------:R-:W-:-:S05]  /*1e20*/  F2FP.BF16.F32.PACK_AB R23, R26, R23 ;  /* 0x000000171a17723e */ /* 0x000fca00000010ff */
[----:B------:R1:W-:Y:S01]  /*1e30*/  STG.E.64 desc[UR8][R14.64+0x3c00], R22 ;  /* 0x003c00160e007986 */ /* 0x0003e2000c101b08 */
[----:B------:R-:W-:Y:S05]  /*1e40*/  @!P1 BRA `(.L_x_732) ;  /* 0xffffffe4002c9947 */ /* 0x000fea000383ffff */
[----:B------:R-:W-:Y:S05]  /*1e50*/  EXIT ;  /* 0x000000000000794d */ /* 0x000fea0003800000 */
.L_x_733:
        /* <DEDUP_REMOVED lines=10> */
.L_x_1613:


//--------------------- .text._ZN13group_norm_v214gn_cuda_kernelI13__nv_bfloat16Li320ELi1ELi16ELi40ELi1024ELb1ELi32ELi320ELi320ELi4ELb1ELi4ELb0ELb0ENS_16CompileConditionILi1000EEEEEvPT_PKS4_S7_S7_flPfS8_Pj --------------------------
	.section	.text._ZN13group_norm_v214gn_cuda_kernelI13__nv_bfloat16Li320ELi1ELi16ELi40ELi1024ELb1ELi32ELi320ELi320ELi4ELb1ELi4ELb0ELb0ENS_16CompileConditionILi1000EEEEEvPT_PKS4_S7_S7_flPfS8_Pj,"ax",@progbits
	.align	128
        .global         _ZN13group_norm_v214gn_cuda_kernelI13__nv_bfloat16Li320ELi1ELi16ELi40ELi1024ELb1ELi32ELi320ELi320ELi4ELb1ELi4ELb0ELb0ENS_16CompileConditionILi1000EEEEEvPT_PKS4_S7_S7_flPfS8_Pj
        .type           _ZN13group_norm_v214gn_cuda_kernelI13__nv_bfloat16Li320ELi1ELi16ELi40ELi1024ELb1ELi32ELi320ELi320ELi4ELb1ELi4ELb0ELb0ENS_16CompileConditionILi1000EEEEEvPT_PKS4_S7_S7_flPfS8_Pj,@function
        .size           _ZN13group_norm_v214gn_cuda_kernelI13__nv_bfloat16Li320ELi1ELi16ELi40ELi1024ELb1ELi32ELi320ELi320ELi4ELb1ELi4ELb0ELb0ENS_16CompileConditionILi1000EEEEEvPT_PKS4_S7_S7_flPfS8_Pj,(.L_x_1614 - _ZN13group_norm_v214gn_cuda_kernelI13__nv_bfloat16Li320ELi1ELi16ELi40ELi1024ELb1ELi32ELi320ELi320ELi4ELb1ELi4ELb0ELb0ENS_16CompileConditionILi1000EEEEEvPT_PKS4_S7_S7_flPfS8_Pj)
        .other          _ZN13group_norm_v214gn_cuda_kernelI13__nv_bfloat16Li320ELi1ELi16ELi40ELi1024ELb1ELi32ELi320ELi320ELi4ELb1ELi4ELb0ELb0ENS_16CompileConditionILi1000EEEEEvPT_PKS4_S7_S7_flPfS8_Pj,@"STO_CUDA_ENTRY STV_DEFAULT"
_ZN13group_norm_v214gn_cuda_kernelI13__nv_bfloat16Li320ELi1ELi16ELi40ELi1024ELb1ELi32ELi320ELi320ELi4ELb1ELi4ELb0ELb0ENS_16CompileConditionILi1000EEEEEvPT_PKS4_S7_S7_flPfS8_Pj:
.text._ZN13group_norm_v214gn_cuda_kernelI13__nv_bfloat16Li320ELi1ELi16ELi40ELi1024ELb1ELi32ELi320ELi320ELi4ELb1ELi4ELb0ELb0ENS_16CompileConditionILi1000EEEEEvPT_PKS4_S7_S7_flPfS8_Pj:
        /* <DEDUP_REMOVED lines=14> */
[----:B------:R-:W-:Y:S01]  /*00e0*/  HFMA2 R57, -RZ, RZ, 0, 0 ;  /* 0x00000000ff397431 */ /* 0x000fe200000001ff */
[----:B------:R-:W-:Y:S01]  /*00f0*/  MOV R49, 0x7fffffe1 ;  /* 0x7fffffe100317802 */ /* 0x000fe20000000f00 */
[----:B------:R-:W-:Y:S01]  /*0100*/  IMAD R3, R3, 0x140, RZ ;  /* 0x0000014003037824 */ /* 0x000fe200078e02ff */
[----:B------:R-:W3:Y:S01]  /*0110*/  LDC.64 R22, c[0x0][0x3b0] ;  /* 0x0000ec00ff167b82 */ /* 0x000ee20000000a00 */
[----:B------:R-:W-:Y:S01]  /*0120*/  MOV R55, RZ ;  /* 0x000000ff00377202 */ /* 0x000fe20000000f00 */
[----:B------:R-:W4:Y:S06]  /*0130*/  LDCU UR8, c[0x0][0x374] ;  /* 0x00006e80ff0877ac */ /* 0x000f2c0008000800 */
[----:B------:R-:W5:Y:S01]  /*0140*/  LDC.64 R12, c[0x0][0x3c0] ;  /* 0x0000f000ff0c7b82 */ /* 0x000f620000000a00 */
[----:B-1----:R-:W-:-:S02]  /*0150*/  ULEA UR6, UR5, UR4, 0x18 ;  /* 0x0000000405067291 */ /* 0x002fc4000f8ec0ff */
[----:B------:R-:W-:-:S04]  /*0160*/  UIADD3 UR4, UPT, UPT, UR4, 0xc80, URZ ;  /* 0x00000c8004047890 */ /* 0x000fc8000fffe0ff */
[----:B------:R-:W-:Y:S01]  /*0170*/  MOV R25, UR6 ;  /* 0x0000000600197c02 */ /* 0x000fe20008000f00 */
[----:B------:R-:W-:Y:S01]  /*0180*/  ULEA UR4, UR5, UR4, 0x18 ;  /* 0x0000000405047291 */ /* 0x000fe2000f8ec0ff */
[C---:B0-----:R-:W-:Y:S02]  /*0190*/  LOP3.LUT R6, R2.reuse, 0xffff, RZ, 0xc0, !PT ;  /* 0x0000ffff02067812 */ /* 0x041fe400078ec0ff */
[C---:B------:R-:W-:Y:S01]  /*01a0*/  LEA.HI R4, R2.reuse, R5, RZ, 0x1e ;  /* 0x0000000502047211 */ /* 0x040fe200078ff0ff */
[----:B------:R-:W0:Y:S01]  /*01b0*/  LDCU.64 UR6, c[0x0][0x358] ;  /* 0x00006b00ff0677ac */ /* 0x000e220008000a00 */
[----:B------:R-:W-:Y:S01]  /*01c0*/  SHF.L.U32 R34, R2, 0x3, RZ ;  /* 0x0000000302227819 */ /* 0x000fe200000006ff */
[----:B------:R-:W-:Y:S01]  /*01d0*/  IMAD R6, R6, 0xcccd, RZ ;  /* 0x0000cccd06067824 */ /* 0x000fe200078e02ff */
[----:B---3--:R-:W-:Y:S01]  /*01e0*/  ISETP.EQ.U32.AND P1, PT, R22, RZ, PT ;  /* 0x000000ff1600720c */ /* 0x008fe20003f22070 */
[----:B------:R-:W-:Y:S01]  /*01f0*/  IMAD R4, R4, 0x28, -R3 ;  /* 0x0000002804047824 */ /* 0x000fe200078e0a03 */
[----:B------:R-:W-:Y:S01]  /*0200*/  LOP3.LUT R44, R34, 0x18, RZ, 0xc0, !PT ;  /* 0x00000018222c7812 */ /* 0x000fe200078ec0ff */
[----:B-----5:R-:W-:Y:S01]  /*0210*/  IMAD.WIDE.U32 R12, R0, 0x4, R12 ;  /* 0x00000004000c7825 */ /* 0x020fe200078e000c */
[----:B------:R-:W-:-:S02]  /*0220*/  SHF.R.U32.HI R47, RZ, 0x16, R6 ;  /* 0x00000016ff2f7819 */ /* 0x000fc40000011606 */
[C---:B------:R-:W-:Y:S02]  /*0230*/  LOP3.LUT R8, R4.reuse, 0x4, RZ, 0xfc, !PT ;  /* 0x0000000404087812 */ /* 0x040fe400078efcff */
[C---:B------:R-:W-:Y:S02]  /*0240*/  IADD3 R9, PT, PT, R4.reuse, 0x8, RZ ;  /* 0x0000000804097810 */ /* 0x040fe40007ffe0ff */
[C---:B------:R-:W-:Y:S02]  /*0250*/  IADD3 R11, PT, PT, R4.reuse, 0xc, RZ ;  /* 0x0000000c040b7810 */ /* 0x040fe40007ffe0ff */
[C---:B------:R-:W-:Y:S02]  /*0260*/  IADD3 R14, PT, PT, R4.reuse, 0x10, RZ ;  /* 0x00000010040e7810 */ /* 0x040fe40007ffe0ff */
[C---:B------:R-:W-:Y:S02]  /*0270*/  IADD3 R15, PT, PT, R4.reuse, 0x14, RZ ;  /* 0x00000014040f7810 */ /* 0x040fe40007ffe0ff */
[----:B------:R-:W-:-:S02]  /*0280*/  IADD3 R16, PT, PT, R4, 0x18, RZ ;  /* 0x0000001804107810 */ /* 0x000fc40007ffe0ff */
[C---:B------:R-:W-:Y:S02]  /*0290*/  IADD3 R17, PT, PT, R4.reuse, 0x1c, RZ ;  /* 0x0000001c04117810 */ /* 0x040fe40007ffe0ff */
[C---:B------:R-:W-:Y:S02]  /*02a0*/  IADD3 R18, PT, PT, R4.reuse, 0x20, RZ ;  /* 0x0000002004127810 */ /* 0x040fe40007ffe0ff */
[----:B------:R-:W-:Y:S02]  /*02b0*/  SHF.R.U32.HI R7, RZ, 0x2, R4 ;  /* 0x00000002ff077819 */ /* 0x000fe40000011604 */
[----:B------:R-:W-:Y:S02]  /*02c0*/  PRMT R20, R47, 0x9910, RZ ;  /* 0x000099102f147816 */ /* 0x000fe400000000ff */
[----:B------:R-:W-:Y:S01]  /*02d0*/  IADD3 R4, PT, PT, R4, 0x24, RZ ;  /* 0x0000002404047810 */ /* 0x000fe20007ffe0ff */
[----:B------:R-:W-:Y:S01]  /*02e0*/  IMAD R7, R7, 0x28, R25 ;  /* 0x0000002807077824 */ /* 0x000fe200078e0219 */
[----:B------:R-:W-:-:S02]  /*02f0*/  SHF.R.U32.HI R8, RZ, 0x2, R8 ;  /* 0x00000002ff087819 */ /* 0x000fc40000011608 */
[----:B------:R-:W-:Y:S01]  /*0300*/  SHF.R.U32.HI R19, RZ, 0x2, R4 ;  /* 0x00000002ff137819 */ /* 0x000fe20000011604 */
[----:B------:R-:W-:Y:S01]  /*0310*/  IMAD R4, R20, 0x50, RZ ;  /* 0x0000005014047824 */ /* 0x000fe200078e02ff */
[----:B------:R-:W-:Y:S02]  /*0320*/  SHF.R.U32.HI R11, RZ, 0x2, R11 ;  /* 0x00000002ff0b7819 */ /* 0x000fe4000001160b */
[----:B------:R-:W-:Y:S01]  /*0330*/  IADD3 R35, PT, PT, R7, R44, RZ ;  /* 0x0000002c07237210 */ /* 0x000fe20007ffe0ff */
[--C-:B------:R-:W-:Y:S01]  /*0340*/  IMAD R19, R19, 0x28, R25.reuse ;  /* 0x0000002813137824 */ /* 0x100fe200078e0219 */
[----:B------:R-:W-:Y:S01]  /*0350*/  IADD3 R4, PT, PT, RZ, -R4, RZ ;  /* 0x80000004ff047210 */ /* 0x000fe20007ffe0ff */
[----:B------:R-:W-:Y:S01]  /*0360*/  IMAD R11, R11, 0x28, R25 ;  /* 0x000000280b0b7824 */ /* 0x000fe200078e0219 */
[----:B------:R-:W-:Y:S01]  /*0370*/  SHF.R.U32.HI R10, RZ, 0x2, R9 ;  /* 0x00000002ff0a7819 */ /* 0x000fe20000011609 */
[----:B------:R-:W-:Y:S01]  /*0380*/  IMAD R9, R8, 0x28, R25 ;  /* 0x0000002808097824 */ /* 0x000fe200078e0219 */
[----:B------:R-:W-:-:S02]  /*0390*/  PRMT R7, R4, 0x7710, RZ ;  /* 0x0000771004077816 */ /* 0x000fc400000000ff */
[----:B------:R-:W-:Y:S01]  /*03a0*/  IADD3 R38, PT, PT, R44, R11, RZ ;  /* 0x0000000b2c267210 */ /* 0x000fe20007ffe0ff */
[--C-:B------:R-:W-:Y:S01]  /*03b0*/  IMAD R37, R10, 0x28, R25.reuse ;  /* 0x000000280a257824 */ /* 0x100fe200078e0219 */
[----:B------:R-:W-:Y:S01]  /*03c0*/  IADD3 R4, PT, PT, R7, R2, RZ ;  /* 0x0000000207047210 */ /* 0x000fe20007ffe0ff */
[----:B------:R-:W1:Y:S01]  /*03d0*/  LDC.64 R10, c[0x0][0x390] ;  /* 0x0000e400ff0a7b82 */ /* 0x000e620000000a00 */
[----:B------:R-:W-:Y:S02]  /*03e0*/  IADD3 R36, PT, PT, R44, R9, RZ ;  /* 0x000000092c247210 */ /* 0x000fe40007ffe0ff */
[----:B------:R-:W-:Y:S02]  /*03f0*/  LOP3.LUT R46, R4, 0xffff, RZ, 0xc0, !PT ;  /* 0x0000ffff042e7812 */ /* 0x000fe400078ec0ff */
[----:B--2---:R-:W-:Y:S02]  /*0400*/  SHF.L.U32 R6, R21, 0x5, RZ ;  /* 0x0000000515067819 */ /* 0x004fe400000006ff */
[----:B------:R-:W-:Y:S01]  /*0410*/  SHF.R.U32.HI R14, RZ, 0x2, R14 ;  /* 0x00000002ff0e7819 */ /* 0x000fe2000001160e */
[----:B------:R-:W2:Y:S01]  /*0420*/  LDC.64 R8, c[0x0][0x398] ;  /* 0x0000e600ff087b82 */ /* 0x000ea20000000a00 */
[----:B------:R-:W-:Y:S01]  /*0430*/  LOP3.LUT R6, R6, 0x3e0, RZ, 0xc0, !PT ;  /* 0x000003e006067812 */ /* 0x000fe200078ec0ff */
[C-C-:B------:R-:W-:Y:S01]  /*0440*/  IMAD R4, R46.reuse, 0x28, R25.reuse ;  /* 0x000000282e047824 */ /* 0x140fe200078e0219 */
[----:B------:R-:W-:Y:S01]  /*0450*/  LEA R46, R46, R3, 0x2 ;  /* 0x000000032e2e7211 */ /* 0x000fe200078e10ff */
[----:B------:R-:W-:Y:S01]  /*0460*/  IMAD R39, R14, 0x28, R25 ;  /* 0x000000280e277824 */ /* 0x000fe200078e0219 */
[----:B------:R-:W-:-:S02]  /*0470*/  IADD3 R45, PT, PT, R47, R6, RZ ;  /* 0x000000062f2d7210 */ /* 0x000fc40007ffe0ff */
[----:B------:R-:W-:Y:S02]  /*0480*/  LEA R47, R47, R4, 0x3 ;  /* 0x000000042f2f7211 */ /* 0x000fe400078e18ff */
[----:B------:R-:W-:Y:S02]  /*0490*/  LOP3.LUT R4, R46, 0xffff, RZ, 0xc0, !PT ;  /* 0x0000ffff2e047812 */ /* 0x000fe400078ec0ff */
[----:B------:R-:W-:Y:S02]  /*04a0*/  SHF.R.U32.HI R15, RZ, 0x2, R15 ;  /* 0x00000002ff0f7819 */ /* 0x000fe4000001160f */
[----:B------:R-:W-:Y:S01]  /*04b0*/  SHF.R.U32.HI R16, RZ, 0x2, R16 ;  /* 0x00000002ff107819 */ /* 0x000fe20000011610 */
[----:B------:R-:W-:Y:S01]  /*04c0*/  IMAD R4, R4, 0x667, RZ ;  /* 0x0000066704047824 */ /* 0x000fe200078e02ff */
[----:B------:R-:W-:Y:S01]  /*04d0*/  SHF.R.U32.HI R17, RZ, 0x2, R17 ;  /* 0x00000002ff117819 */ /* 0x000fe20000011611 */
[--C-:B------:R-:W-:Y:S01]  /*04e0*/  IMAD R15, R15, 0x28, R25.reuse ;  /* 0x000000280f0f7824 */ /* 0x100fe200078e0219 */
[----:B------:R-:W-:Y:S01]  /*04f0*/  SHF.R.U32.HI R18, RZ, 0x2, R18 ;  /* 0x00000002ff127819 */ /* 0x000fe20000011612 */
[--C-:B------:R-:W-:Y:S01]  /*0500*/  IMAD R41, R16, 0x28, R25.reuse ;  /* 0x0000002810297824 */ /* 0x100fe200078e0219 */
[----:B------:R-:W-:Y:S01]  /*0510*/  LOP3.LUT P0, RZ, R21, 0x1f, RZ, 0xc0, !PT ;  /* 0x0000001f15ff7812 */ /* 0x000fe2000780c0ff */
[--C-:B------:R-:W-:Y:S01]  /*0520*/  IMAD R17, R17, 0x28, R25.reuse ;  /* 0x0000002811117824 */ /* 0x100fe200078e0219 */
[----:B------:R-:W-:Y:S01]  /*0530*/  SHF.L.U32 R3, R21, 0x1, RZ ;  /* 0x0000000115037819 */ /* 0x000fe200000006ff */
[----:B------:R-:W-:Y:S01]  /*0540*/  IMAD R43, R18, 0x28, R25 ;  /* 0x00000028122b7824 */ /* 0x000fe200078e0219 */
[----:B------:R-:W-:Y:S01]  /*0550*/  ISETP.EQ.OR.EX P0, PT, R23, RZ, P0, P1 ;  /* 0x000000ff1700720c */ /* 0x000fe20000702710 */
[----:B-1----:R-:W-:Y:S01]  /*0560*/  IMAD.WIDE.U32 R10, R46, 0x2, R10 ;  /* 0x000000022e0a7825 */ /* 0x002fe200078e000a */
[----:B------:R-:W-:-:S02]  /*0570*/  ISETP.NE.AND P1, PT, R21, RZ, PT ;  /* 0x000000ff1500720c */ /* 0x000fc40003f25270 */
[----:B------:R-:W-:Y:S01]  /*0580*/  SHF.L.U32 R50, R2, 0x1, RZ ;  /* 0x0000000102327819 */ /* 0x000fe200000006ff */
[----:B--2---:R-:W-:Y:S01]  /*0590*/  IMAD.WIDE.U32 R8, R46, 0x2, R8 ;  /* 0x000000022e087825 */ /* 0x004fe200078e0008 */
[----:B------:R-:W-:Y:S02]  /*05a0*/  LOP3.LUT R3, R3, 0x3e, RZ, 0xc0, !PT ;  /* 0x0000003e03037812 */ /* 0x000fe400078ec0ff */
[----:B------:R-:W-:Y:S02]  /*05b0*/  LEA.HI R48, R4, -R5, RZ, 0x10 ;  /* 0x8000000504307211 */ /* 0x000fe400078f80ff */
[----:B------:R-:W-:Y:S02]  /*05c0*/  IADD3 R52, PT, PT, R5, R2, RZ ;  /* 0x0000000205347210 */ /* 0x000fe40007ffe0ff */
[C---:B------:R-:W-:Y:S02]  /*05d0*/  IADD3 R37, PT, PT, R44.reuse, R37, RZ ;  /* 0x000000252c257210 */ /* 0x040fe40007ffe0ff */
[----:B------:R-:W-:-:S02]  /*05e0*/  IADD3 R39, PT, PT, R44, R39, RZ ;  /* 0x000000272c277210 */ /* 0x000fc40007ffe0ff */
[C---:B------:R-:W-:Y:S02]  /*05f0*/  IADD3 R40, PT, PT, R44.reuse, R15, RZ ;  /* 0x0000000f2c287210 */ /* 0x040fe40007ffe0ff */
[C---:B------:R-:W-:Y:S02]  /*0600*/  IADD3 R41, PT, PT, R44.reuse, R41, RZ ;  /* 0x000000292c297210 */ /* 0x040fe40007ffe0ff */
[C---:B------:R-:W-:Y:S02]  /*0610*/  IADD3 R42, PT, PT, R44.reuse, R17, RZ ;  /* 0x000000112c2a7210 */ /* 0x040fe40007ffe0ff */
[C---:B------:R-:W-:Y:S02]  /*0620*/  IADD3 R43, PT, PT, R44.reuse, R43, RZ ;  /* 0x0000002b2c2b7210 */ /* 0x040fe40007ffe0ff */
[----:B------:R-:W-:Y:S02]  /*0630*/  IADD3 R44, PT, PT, R44, R19, RZ ;  /* 0x000000132c2c7210 */ /* 0x000fe40007ffe0ff */
[----:B------:R-:W-:-:S02]  /*0640*/  SEL R49, R49, 0x1, !P1 ;  /* 0x0000000131317807 */ /* 0x000fc40004800000 */
[----:B------:R-:W-:Y:S02]  /*0650*/  LOP3.LUT R50, R50, 0x1fe, RZ, 0xc0, !PT ;  /* 0x000001fe32327812 */ /* 0x000fe400078ec0ff */
[C---:B------:R-:W-:Y:S02]  /*0660*/  ISETP.GT.U32.OR P0, PT, R2.reuse, 0x7, P0 ;  /* 0x000000070200780c */ /* 0x040fe40000704470 */
[----:B------:R-:W-:Y:S02]  /*0670*/  LEA R51, R2, R3, 0x4 ;  /* 0x0000000302337211 */ /* 0x000fe400078e20ff */
[----:B------:R-:W-:Y:S02]  /*0680*/  SHF.L.U32 R52, R52, 0x1, RZ ;  /* 0x0000000134347819 */ /* 0x000fe400000006ff */
[----:B------:R-:W-:Y:S02]  /*0690*/  LEA.HI R53, R2, UR4, RZ, 0x1e ;  /* 0x0000000402357c11 */ /* 0x000fe4000f8ff0ff */
[----:B0---4-:R-:W-:-:S07]  /*06a0*/  LEA R48, R48, UR4, 0x3 ;  /* 0x0000000430307c11 */ /* 0x011fce000f8e18ff */
.L_x_740:
[----:B------:R-:W0:Y:S01]  /*06b0*/  LDCU.64 UR10, c[0x0][0x388] ;  /* 0x00007100ff0a77ac */ /* 0x000e220008000a00 */
[----:B--2---:R-:W-:Y:S01]  /*06c0*/  MOV R4, R46 ;  /* 0x0000002e00047202 */ /* 0x004fe20000000f00 */
[----:B------:R-:W-:Y:S01]  /*06d0*/  IMAD R7, R45, 0x280, RZ ;  /* 0x000002802d077824 */ /* 0x000fe200078e02ff */
[----:B------:R-:W-:Y:S01]  /*06e0*/  MOV R5, RZ ;  /* 0x000000ff00057202 */ /* 0x000fe20000000f00 */
[----:B------:R-:W-:Y:S02]  /*06f0*/  IMAD R3, R57, 0xa0000, RZ ;  /* 0x000a000039037824 */ /* 0x000fe400078e02ff */
[----:B------:R-:W-:-:S03]  /*0700*/  IMAD.WIDE.U32 R4, R58, 0xa0000, R4 ;  /* 0x000a00003a047825 */ /* 0x000fc600078e0004 */
[----:B------:R-:W-:Y:S02]  /*0710*/  IADD3 R56, P1, PT, R7, R4, RZ ;  /* 0x0000000407387210 */ /* 0x000fe40007f3e0ff */
[----:B------:R1:W5:Y:S02]  /*0720*/  LDG.E.64.CONSTANT R6, desc[UR6][R10.64] ;  /* 0x000000060a067981 */ /* 0x000364000c1e9b00 */
[----:B------:R-:W-:Y:S02]  /*0730*/  IADD3.X R5, PT, PT, R5, R3, RZ, P1, !PT ;  /* 0x0000000305057210 */ /* 0x000fe40000ffe4ff */
[C---:B------:R-:W-:Y:S02]  /*0740*/  SHF.L.U32 R54, R56.reuse, 0x1, RZ ;  /* 0x0000000138367819 */ /* 0x040fe400000006ff */
[----:B------:R-:W-:Y:S02]  /*0750*/  SHF.L.U64.HI R56, R56, 0x1, R5 ;  /* 0x0000000138387819 */ /* 0x000fe40000010205 */
[----:B0-----:R-:W-:Y:S01]  /*0760*/  IADD3 R14, P1, PT, R54, UR10, RZ ;  /* 0x0000000a360e7c10 */ /* 0x001fe2000ff3e0ff */
[----:B------:R1:W5:Y:S03]  /*0770*/  LDG.E.64.CONSTANT R4, desc[UR6][R8.64] ;  /* 0x0000000608047981 */ /* 0x000366000c1e9b00 */
        /* <DEDUP_REMOVED lines=8> */
[----:B------:R-:W4:Y:S01]  /*0800*/  LDG.E.64.CONSTANT R60, desc[UR6][R14.64+0x8c00] ;  /* 0x008c00060e3c7981 */ /* 0x000f22000c1e9b00 */
        /* <DEDUP_REMOVED lines=118> */
[----:B-1----:R-:W0:Y:S04]  /*0f70*/  LDS.64 R14, [R35] ;  /* 0x00000000230e7984 */ /* 0x002e280000000a00 */
        /* <DEDUP_REMOVED lines=29> */
.L_x_735:
[----:B------:R-:W-:Y:S05]  /*1150*/  BSYNC.RECONVERGENT B0 ;  /* 0x0000000000007941 */ /* 0x000fea0003800200 */
.L_x_734:
[----:B-1----:R-:W0:Y:S01]  /*1160*/  SHFL.BFLY PT, R15, R32, 0x2, 0x1f ;  /* 0x0c401f00200f7f89 */ /* 0x002e2200000e0000 */
[C---:B------:R-:W-:Y:S02]  /*1170*/  LOP3.LUT P1, RZ, R2.reuse, 0x3e3, RZ, 0xc0, !PT ;  /* 0x000003e302ff7812 */ /* 0x040fe4000782c0ff */
[----:B------:R-:W-:Y:S01]  /*1180*/  ISETP.NE.AND P2, PT, R2, RZ, PT ;  /* 0x000000ff0200720c */ /* 0x000fe20003f45270 */
[----:B------:R-:W1:Y:S10]  /*1190*/  SHFL.BFLY PT, R14, R33, 0x2, 0x1f ;  /* 0x0c401f00210e7f89 */ /* 0x000e7400000e0000 */
[----:B------:R-:W-:-:S05]  /*11a0*/  @!P1 IMAD R16, R55, UR8, R0 ;  /* 0x0000000837109c24 */ /* 0x000fca000f8e0200 */
[----:B------:R-:W-:Y:S01]  /*11b0*/  @!P1 LEA R21, R16, R51, 0x9 ;  /* 0x0000003310159211 */ /* 0x000fe200078e48ff */
[----:B0-----:R-:W-:Y:S01]  /*11c0*/  FADD.FTZ R18, R15, R32 ;  /* 0x000000200f127221 */ /* 0x001fe20000010000 */
[----:B-1----:R-:W-:-:S04]  /*11d0*/  FADD.FTZ R19, R14, R33 ;  /* 0x000000210e137221 */ /* 0x002fc80000010000 */
[----:B------:R-:W0:Y:S01]  /*11e0*/  SHFL.BFLY PT, R17, R18, 0x1, 0x1f ;  /* 0x0c201f0012117f89 */ /* 0x000e2200000e0000 */
[----:B------:R-:W1:Y:S03]  /*11f0*/  @!P1 LDC.64 R14, c[0x0][0x3b8] ;  /* 0x0000ee00ff0e9b82 */ /* 0x000e660000000a00 */
[----:B------:R-:W2:Y:S01]  /*1200*/  SHFL.BFLY PT, R20, R19, 0x1, 0x1f ;  /* 0x0c201f0013147f89 */ /* 0x000ea200000e0000 */
[----:B0-----:R-:W-:Y:S01]  /*1210*/  FADD.FTZ R16, R18, R17 ;  /* 0x0000001112107221 */ /* 0x001fe20000010000 */
        /* <DEDUP_REMOVED lines=9> */
.L_x_737:
[----:B------:R-:W2:Y:S04]  /*12b0*/  LD.E.STRONG.GPU R15, desc[UR6][R12.64] ;  /* 0x000000060c0f7980 */ /* 0x000ea8000c10f900 */
[----:B--2---:R-:W-:Y:S01]  /*12c0*/  CCTL.IVALL ;  /* 0x00000000ff00798f */ /* 0x004fe20002000000 */
[----:B------:R-:W-:Y:S05]  /*12d0*/  YIELD ;  /* 0x0000000000007946 */ /* 0x000fea0003800000 */
[----:B-----5:R-:W-:-:S04]  /*12e0*/  LOP3.LUT R15, R15, R14, RZ, 0x3c, !PT ;  /* 0x0000000e0f0f7212 */ /* 0x020fc800078e3cff */
[----:B------:R-:W-:-:S13]  /*12f0*/  ISETP.GT.AND P1, PT, R15, -0x1, PT ;  /* 0xffffffff0f00780c */ /* 0x000fda0003f24270 */
[----:B------:R-:W-:Y:S05]  /*1300*/  @P1 BRA `(.L_x_737) ;  /* 0xfffffffc00e81947 */ /* 0x000fea000383ffff */
.L_x_736:
        /* <DEDUP_REMOVED lines=14> */
[----:B------:R-:W-:-:S05]  /*13f0*/  LEA R17, R17, R50, 0x9 ;  /* 0x0000003211117211 */ /* 0x000fca00078e48ff */
[----:B0-----:R-:W-:-:S06]  /*1400*/  IMAD.WIDE.U32 R14, R17, 0x4, R14 ;  /* 0x00000004110e7825 */ /* 0x001fcc00078e000e */
[----:B------:R-:W2:Y:S02]  /*1410*/  LDG.E.64 R14, desc[UR6][R14.64] ;  /* 0x000000060e0e7981 */ /* 0x000ea4000c1e1b00 */
[----:B--2---:R-:W-:Y:S01]  /*1420*/  FADD.FTZ R17, RZ, R14 ;  /* 0x0000000eff117221 */ /* 0x004fe20000010000 */
[----:B------:R-:W-:-:S07]  /*1430*/  FADD.FTZ R16, RZ, R15 ;  /* 0x0000000fff107221 */ /* 0x000fce0000010000 */
.L_x_739:
[----:B------:R-:W-:Y:S05]  /*1440*/  BSYNC.RECONVERGENT B0 ;  /* 0x0000000000007941 */ /* 0x000fea0003800200 */
.L_x_738:
        /* <DEDUP_REMOVED lines=30> */
[----:B--2---:R-:W-:-:S03]  /*1630*/  FADD.FTZ R20, R24, R15 ;  /* 0x0000000f18147221 */ /* 0x004fc60000010000 */
[----:B------:R-:W-:-:S04]  /*1640*/  @!P1 FMUL.FTZ R15, R16, R16 ;  /* 0x00000010100f9220 */ /* 0x000fc80000410000 */
[----:B------:R-:W-:Y:S01]  /*1650*/  @!P1 FFMA.FTZ R15, R20, 2.4414062863797880709e-05, -R15 ;  /* 0x37cccccd140f9823 */ /* 0x000fe2000001080f */
[----:B------:R-:W-:-:S04]  /*1660*/  SHF.L.U32 R20, R6, 0x10, RZ ;  /* 0x0000001006147819 */ /* 0x000fc800000006ff */
[----:B------:R-:W-:-:S05]  /*1670*/  @!P1 FMNMX.FTZ R17, RZ, R15, !PT ;  /* 0x0000000fff119209 */ /* 0x000fca0007810000 */
[----:B------:R0:W-:Y:S01]  /*1680*/  @!P1 STS.64 [R53], R16 ;  /* 0x0000001035009388 */ /* 0x0001e20000000a00 */
[----:B------:R-:W-:Y:S01]  /*1690*/  BAR.SYNC.DEFER_BLOCKING 0x0 ;  /* 0x0000000000007b1d */ /* 0x000fe20000010000 */
[----:B0-----:R-:W-:-:S05]  /*16a0*/  SHF.L.U32 R16, R21, 0x10, RZ ;  /* 0x0000001015107819 */ /* 0x001fca00000006ff */
        /* <DEDUP_REMOVED lines=21> */
[----:B------:R-:W-:Y:S01]  /*1800*/  FMUL.FTZ R6, R15, R6 ;  /* 0x000000060f067220 */ /* 0x000fe20000410000 */
[--C-:B------:R-:W-:Y:S01]  /*1810*/  FADD.FTZ R22, R117, -R14.reuse ;  /* 0x8000000e75167221 */ /* 0x100fe20000010000 */
[C---:B------:R-:W-:Y:S01]  /*1820*/  FMUL.FTZ R96, R15.reuse, R96 ;  /* 0x000000600f607220 */ /* 0x040fe20000410000 */
[C---:B------:R-:W-:Y:S01]  /*1830*/  FMUL.FTZ R98, R15.reuse, R98 ;  /* 0x000000620f627220 */ /* 0x040fe20000410000 */
[--C-:B------:R-:W-:Y:S01]  /*1840*/  FFMA.FTZ R3, R6, R16, R25.reuse ;  /* 0x0000001006037223 */ /* 0x100fe20000010019 */
[----:B------:R-:W-:Y:S01]  /*1850*/  FMUL.FTZ R22, R15, R22 ;  /* 0x000000160f167220 */ /* 0x000fe20000410000 */
[--C-:B------:R-:W-:Y:S01]  /*1860*/  FADD.FTZ R6, R115, -R14.reuse ;  /* 0x8000000e73067221 */ /* 0x100fe20000010000 */
[----:B------:R-:W-:Y:S01]  /*1870*/  FFMA.FTZ R85, R16, R96, R25 ;  /* 0x0000006010557223 */ /* 0x000fe20000010019 */
[--C-:B------:R-:W-:Y:S01]  /*1880*/  FADD.FTZ R96, R83, -R14.reuse ;  /* 0x8000000e53607221 */ /* 0x100fe20000010000 */
[--C-:B------:R-:W-:Y:S01]  /*1890*/  FFMA.FTZ R5, R22, R26, R29.reuse ;  /* 0x0000001a16057223 */ /* 0x100fe2000001001d */
[----:B------:R-:W-:Y:S01]  /*18a0*/  FMUL.FTZ R7, R15, R6 ;  /* 0x000000060f077220 */ /* 0x000fe20000410000 */
[--C-:B------:R-:W-:Y:S01]  /*18b0*/  FADD.FTZ R22, R113, -R14.reuse ;  /* 0x8000000e71167221 */ /* 0x100fe20000010000 */
[----:B------:R-:W-:Y:S01]  /*18c0*/  FFMA.FTZ R83, R26, R98, R29 ;  /* 0x000000621a537223 */ /* 0x000fe2000001001d */
[----:B------:R-:W-:Y:S01]  /*18d0*/  FADD.FTZ R98, R81, -R14 ;  /* 0x8000000e51627221 */ /* 0x000fe20000010000 */
[--C-:B------:R-:W-:Y:S01]  /*18e0*/  FFMA.FTZ R4, R4, R20, R23.reuse ;  /* 0x0000001404047223 */ /* 0x100fe20000010017 */
[----:B------:R-:W-:Y:S01]  /*18f0*/  FFMA.FTZ R6, R7, R31, R28 ;  /* 0x0000001f07067223 */ /* 0x000fe2000001001c */
[C---:B------:R-:W-:Y:S01]  /*1900*/  FMUL.FTZ R96, R15.reuse, R96 ;  /* 0x000000600f607220 */ /* 0x040fe20000410000 */
[----:B------:R-:W-:Y:S01]  /*1910*/  FMUL.FTZ R7, R15, R22 ;  /* 0x000000160f077220 */ /* 0x000fe20000410000 */
[----:B------:R-:W-:Y:S01]  /*1920*/  FADD.FTZ R22, R111, -R14 ;  /* 0x8000000e6f167221 */ /* 0x000fe20000010000 */
[C---:B------:R-:W-:Y:S01]  /*1930*/  FMUL.FTZ R30, R15.reuse, R30 ;  /* 0x0000001e0f1e7220 */ /* 0x040fe20000410000 */
[C---:B------:R-:W-:Y:S01]  /*1940*/  FMUL.FTZ R70, R15.reuse, R70 ;  /* 0x000000460f467220 */ /* 0x040fe20000410000 */
[C---:B------:R-:W-:Y:S01]  /*1950*/  FMUL.FTZ R86, R15.reuse, R86 ;  /* 0x000000560f567220 */ /* 0x040fe20000410000 */
[C---:B------:R-:W-:Y:S01]  /*1960*/  FMUL.FTZ R98, R15.reuse, R98 ;  /* 0x000000620f627220 */ /* 0x040fe20000410000 */
[C---:B------:R-:W-:Y:S01]  /*1970*/  FMUL.FTZ R102, R15.reuse, R102 ;  /* 0x000000660f667220 */ /* 0x040fe20000410000 */
[----:B------:R-:W-:Y:S01]  /*1980*/  FMUL.FTZ R106, R15, R106 ;  /* 0x0000006a0f6a7220 */ /* 0x000fe20000410000 */
[----:B------:R-:W-:Y:S01]  /*1990*/  FMUL.FTZ R17, R4, -1.4426950216293334961 ;  /* 0xbfb8aa3b04117820 */ /* 0x000fe20000410000 */
[----:B------:R-:W-:Y:S01]  /*19a0*/  FFMA.FTZ R81, R31, R96, R28 ;  /* 0x000000601f517223 */ /* 0x000fe2000001001c */
[--C-:B------:R-:W-:Y:S01]  /*19b0*/  FADD.FTZ R96, R79, -R14.reuse ;  /* 0x8000000e4f607221 */ /* 0x100fe20000010000 */
[C-C-:B------:R-:W-:Y:S01]  /*19c0*/  FFMA.FTZ R7, R20.reuse, R7, R23.reuse ;  /* 0x0000000714077223 */ /* 0x140fe20000010017 */
[C---:B------:R-:W-:Y:S01]  /*19d0*/  FMUL.FTZ R21, R15.reuse, R22 ;  /* 0x000000160f157220 */ /* 0x040fe20000410000 */
[C-C-:B------:R-:W-:Y:S01]  /*19e0*/  FFMA.FTZ R30, R20.reuse, R30, R23.reuse ;  /* 0x0000001e141e7223 */ /* 0x140fe20000010017 */
[----:B------:R-:W-:Y:S01]  /*19f0*/  FMUL.FTZ R33, R15, R62 ;  /* 0x0000003e0f217220 */ /* 0x000fe20000410000 */
[C-C-:B------:R-:W-:Y:S01]  /*1a00*/  FFMA.FTZ R70, R20.reuse, R70, R23.reuse ;  /* 0x0000004614467223 */ /* 0x140fe20000010017 */
[C-C-:B------:R-:W-:Y:S01]  /*1a10*/  FFMA.FTZ R86, R20.reuse, R86, R23.reuse ;  /* 0x0000005614567223 */ /* 0x140fe20000010017 */
[C-C-:B------:R-:W-:Y:S01]  /*1a20*/  FFMA.FTZ R79, R20.reuse, R98, R23.reuse ;  /* 0x00000062144f7223 */ /* 0x140fe20000010017 */
[C-C-:B------:R-:W-:Y:S01]  /*1a30*/  FFMA.FTZ R71, R20.reuse, R102, R23.reuse ;  /* 0x0000006614477223 */ /* 0x140fe20000010017 */
[--C-:B------:R-:W-:Y:S01]  /*1a40*/  FADD.FTZ R22, R109, -R14.reuse ;  /* 0x8000000e6d167221 */ /* 0x100fe20000010000 */
[--C-:B------:R-:W-:Y:S01]  /*1a50*/  FADD.FTZ R62, R101, -R14.reuse ;  /* 0x8000000e653e7221 */ /* 0x100fe20000010000 */
[--C-:B------:R-:W-:Y:S01]  /*1a60*/  FADD.FTZ R98, R77, -R14.reuse ;  /* 0x8000000e4d627221 */ /* 0x100fe20000010000 */
[--C-:B------:R-:W-:Y:S01]  /*1a70*/  FADD.FTZ R102, R69, -R14.reuse ;  /* 0x8000000e45667221 */ /* 0x100fe20000010000 */
[----:B------:R-:W-:Y:S01]  /*1a80*/  FFMA.FTZ R23, R20, R106, R23 ;  /* 0x0000006a14177223 */ /* 0x000fe20000010017 */
[--C-:B------:R-:W-:Y:S01]  /*1a90*/  FADD.FTZ R106, R61, -R14.reuse ;  /* 0x8000000e3d6a7221 */ /* 0x100fe20000010000 */
[C---:B------:R-:W-:Y:S01]  /*1aa0*/  FMUL.FTZ R96, R15.reuse, R96 ;  /* 0x000000600f607220 */ /* 0x040fe20000410000 */
[C---:B------:R-:W-:Y:S01]  /*1ab0*/  FMUL.FTZ R104, R15.reuse, R104 ;  /* 0x000000680f687220 */ /* 0x040fe20000410000 */
[----:B------:R-:W0:Y:S01]  /*1ac0*/  MUFU.EX2 R17, R17 ;  /* 0x0000001100117308 */ /* 0x000e220000000800 */
[C---:B------:R-:W-:Y:S01]  /*1ad0*/  FMUL.FTZ R22, R15.reuse, R22 ;  /* 0x000000160f167220 */ /* 0x040fe20000410000 */
[C---:B------:R-:W-:Y:S01]  /*1ae0*/  FMUL.FTZ R62, R15.reuse, R62 ;  /* 0x0000003e0f3e7220 */ /* 0x040fe20000410000 */
[C---:B------:R-:W-:Y:S01]  /*1af0*/  FMUL.FTZ R78, R15.reuse, R78 ;  /* 0x0000004e0f4e7220 */ /* 0x040fe20000410000 */
[C---:B------:R-:W-:Y:S01]  /*1b00*/  FMUL.FTZ R98, R15.reuse, R98 ;  /* 0x000000620f627220 */ /* 0x040fe20000410000 */
[C---:B------:R-:W-:Y:S01]  /*1b10*/  FMUL.FTZ R103, R15.reuse, R102 ;  /* 0x000000660f677220 */ /* 0x040fe20000410000 */
[----:B------:R-:W-:Y:S01]  /*1b20*/  FMUL.FTZ R106, R15, R106 ;  /* 0x0000006a0f6a7220 */ /* 0x000fe20000410000 */
[C-C-:B------:R-:W-:Y:S01]  /*1b30*/  FFMA.FTZ R77, R16.reuse, R96, R25.reuse ;  /* 0x00000060104d7223 */ /* 0x140fe20000010019 */
[----:B------:R-:W-:Y:S01]  /*1b40*/  FFMA.FTZ R69, R16, R104, R25 ;  /* 0x0000006810457223 */ /* 0x000fe20000010019 */
[--C-:B------:R-:W-:Y:S01]  /*1b50*/  FADD.FTZ R96, R75, -R14.reuse ;  /* 0x8000000e4b607221 */ /* 0x100fe20000010000 */
[--C-:B------:R-:W-:Y:S01]  /*1b60*/  FADD.FTZ R104, R67, -R14.reuse ;  /* 0x8000000e43687221 */ /* 0x100fe20000010000 */
[C-C-:B------:R-:W-:Y:S01]  /*1b70*/  FFMA.FTZ R22, R26.reuse, R22, R29.reuse ;  /* 0x000000161a167223 */ /* 0x140fe2000001001d */
[C---:B------:R-:W-:Y:S01]  /*1b80*/  FMUL.FTZ R24, R15.reuse, R24 ;  /* 0x000000180f187220 */ /* 0x040fe20000410000 */
[C-C-:B------:R-:W-:Y:S01]  /*1b90*/  FFMA.FTZ R62, R26.reuse, R62, R29.reuse ;  /* 0x0000003e1a3e7223 */ /* 0x140fe2000001001d */
[C-C-:B------:R-:W-:Y:S01]  /*1ba0*/  FFMA.FTZ R78, R26.reuse, R78, R29.reuse ;  /* 0x0000004e1a4e7223 */ /* 0x140fe2000001001d */
[----:B------:R-:W-:Y:S01]  /*1bb0*/  FMUL.FTZ R82, R15, R82 ;  /* 0x000000520f527220 */ /* 0x000fe20000410000 */
[C-C-:B------:R-:W-:Y:S01]  /*1bc0*/  FFMA.FTZ R75, R26.reuse, R98, R29.reuse ;  /* 0x000000621a4b7223 */ /* 0x140fe2000001001d */
[C-C-:B------:R-:W-:Y:S01]  /*1bd0*/  FFMA.FTZ R67, R26.reuse, R103, R29.reuse ;  /* 0x000000671a437223 */ /* 0x140fe2000001001d */
[----:B------:R-:W-:Y:S01]  /*1be0*/  FADD.FTZ R14, R59, -R14 ;  /* 0x8000000e3b0e7221 */ /* 0x000fe20000010000 */
[----:B------:R-:W-:Y:S01]  /*1bf0*/  FFMA.FTZ R29, R26, R106, R29 ;  /* 0x0000006a1a1d7223 */ /* 0x000fe2000001001d */
[----:B------:R-:W-:Y:S01]  /*1c00*/  FMUL.FTZ R27, R3, -1.4426950216293334961 ;  /* 0xbfb8aa3b031b7820 */ /* 0x000fe20000410000 */
[C-C-:B------:R-:W-:Y:S01]  /*1c10*/  FFMA.FTZ R24, R31.reuse, R24, R28.reuse ;  /* 0x000000181f187223 */ /* 0x140fe2000001001c */
[--C-:B------:R-:W-:Y:S01]  /*1c20*/  FFMA.FTZ R82, R31, R82, R28.reuse ;  /* 0x000000521f527223 */ /* 0x100fe2000001001c */
[C---:B------:R-:W-:Y:S01]  /*1c30*/  FMUL.FTZ R108, R15.reuse, R108 ;  /* 0x0000006c0f6c7220 */ /* 0x040fe20000410000 */
[C---:B------:R-:W-:Y:S01]  /*1c40*/  FMUL.FTZ R59, R15.reuse, R14 ;  /* 0x0000000e0f3b7220 */ /* 0x040fe20000410000 */
[----:B------:R-:W-:Y:S01]  /*1c50*/  FMUL.FTZ R60, R6, -1.4426950216293334961 ;  /* 0xbfb8aa3b063c7820 */ /* 0x000fe20000410000 */
[C---:B------:R-:W-:Y:S01]  /*1c60*/  FMUL.FTZ R66, R15.reuse, R66 ;  /* 0x000000420f427220 */ /* 0x040fe20000410000 */
[C---:B------:R-:W-:Y:S01]  /*1c70*/  FMUL.FTZ R98, R15.reuse, R96 ;  /* 0x000000600f627220 */ /* 0x040fe20000410000 */
[----:B------:R-:W-:Y:S01]  /*1c80*/  FMUL.FTZ R104, R15, R104 ;  /* 0x000000680f687220 */ /* 0x000fe20000410000 */
[----:B------:R-:W-:Y:S01]  /*1c90*/  FMUL.FTZ R14, R29, -1.4426950216293334961 ;  /* 0xbfb8aa3b1d0e7820 */ /* 0x000fe20000410000 */
[----:B------:R-:W-:Y:S01]  /*1ca0*/  FMUL.FTZ R74, R15, R74 ;  /* 0x0000004a0f4a7220 */ /* 0x000fe20000410000 */
[----:B------:R-:W-:Y:S01]  /*1cb0*/  FMUL.FTZ R76, R24, -1.4426950216293334961 ;  /* 0xbfb8aa3b184c7820 */ /* 0x000fe20000410000 */
[----:B------:R-:W-:Y:S01]  /*1cc0*/  FMUL.FTZ R95, R82, -1.4426950216293334961 ;  /* 0xbfb8aa3b525f7820 */ /* 0x000fe20000410000 */
[C-C-:B------:R-:W-:Y:S01]  /*1cd0*/  FFMA.FTZ R61, R16.reuse, R108, R25.reuse ;  /* 0x0000006c103d7223 */ /* 0x140fe20000010019 */
[C-C-:B------:R-:W-:Y:S01]  /*1ce0*/  FFMA.FTZ R66, R31.reuse, R66, R28.reuse ;  /* 0x000000421f427223 */ /* 0x140fe2000001001c */
[C-C-:B------:R-:W-:Y:S01]  /*1cf0*/  FFMA.FTZ R73, R31.reuse, R98, R28.reuse ;  /* 0x000000621f497223 */ /* 0x140fe2000001001c */
[C-C-:B------:R-:W-:Y:S01]  /*1d00*/  FFMA.FTZ R65, R31.reuse, R104, R28.reuse ;  /* 0x000000681f417223 */ /* 0x140fe2000001001c */
[----:B------:R-:W-:Y:S01]  /*1d10*/  FFMA.FTZ R59, R31, R59, R28 ;  /* 0x0000003b1f3b7223 */ /* 0x000fe2000001001c */
[----:B------:R-:W-:Y:S01]  /*1d20*/  MUFU.EX2 R27, R27 ;  /* 0x0000001b001b7308 */ /* 0x000fe20000000800 */
[C-C-:B------:R-:W-:Y:S01]  /*1d30*/  FFMA.FTZ R21, R16.reuse, R21, R25.reuse ;  /* 0x0000001510157223 */ /* 0x140fe20000010019 */
[C-C-:B------:R-:W-:Y:S01]  /*1d40*/  FFMA.FTZ R33, R16.reuse, R33, R25.reuse ;  /* 0x0000002110217223 */ /* 0x140fe20000010019 */
[----:B------:R-:W-:Y:S01]  /*1d50*/  FFMA.FTZ R74, R16, R74, R25 ;  /* 0x0000004a104a7223 */ /* 0x000fe20000010019 */
[----:B------:R-:W-:Y:S01]  /*1d60*/  FMUL.FTZ R63, R23, -1.4426950216293334961 ;  /* 0xbfb8aa3b173f7820 */ /* 0x000fe20000410000 */
[----:B------:R-:W-:Y:S01]  /*1d70*/  FMUL.FTZ R92, R70, -1.4426950216293334961 ;  /* 0xbfb8aa3b465c7820 */ /* 0x000fe20000410000 */
[----:B------:R-:W-:Y:S01]  /*1d80*/  FMUL.FTZ R16, R61, -1.4426950216293334961 ;  /* 0xbfb8aa3b3d107820 */ /* 0x000fe20000410000 */
[----:B0-----:R-:W-:Y:S01]  /*1d90*/  FADD.FTZ R17, R17, 1 ;  /* 0x3f80000011117421 */ /* 0x001fe20000010000 */
[----:B------:R0:W1:Y:S01]  /*1da0*/  MUFU.EX2 R31, R14 ;  /* 0x0000000e001f7308 */ /* 0x0000620000000800 */
[----:B------:R-:W-:Y:S01]  /*1db0*/  FMUL.FTZ R32, R5, -1.4426950216293334961 ;  /* 0xbfb8aa3b05207820 */ /* 0x000fe20000410000 */
[----:B------:R-:W-:Y:S01]  /*1dc0*/  FMUL.FTZ R98, R73, -1.4426950216293334961 ;  /* 0xbfb8aa3b49627820 */ /* 0x000fe20000410000 */
[----:B------:R-:W-:Y:S01]  /*1dd0*/  FMUL.FTZ R72, R22, -1.4426950216293334961 ;  /* 0xbfb8aa3b16487820 */ /* 0x000fe20000410000 */
[----:B------:R-:W-:Y:S01]  /*1de0*/  FMUL.FTZ R90, R66, -1.4426950216293334961 ;  /* 0xbfb8aa3b425a7820 */ /* 0x000fe20000410000 */
[----:B------:R-:W-:Y:S01]  /*1df0*/  FMUL.FTZ R93, R74, -1.4426950216293334961 ;  /* 0xbfb8aa3b4a5d7820 */ /* 0x000fe20000410000 */
[----:B------:R-:W-:Y:S01]  /*1e00*/  FMUL.FTZ R94, R78, -1.4426950216293334961 ;  /* 0xbfb8aa3b4e5e7820 */ /* 0x000fe20000410000 */
[----:B------:R-:W-:Y:S01]  /*1e10*/  FMUL.FTZ R80, R30, -1.4426950216293334961 ;  /* 0xbfb8aa3b1e507820 */ /* 0x000fe20000410000 */
[----:B------:R-:W-:Y:S01]  /*1e20*/  MUFU.EX2 R60, R60 ;  /* 0x0000003c003c7308 */ /* 0x000fe20000000800 */
[----:B0-----:R-:W0:Y:S01]  /*1e30*/  @!P0 LDS.64 R14, [R34+UR4] ;  /* 0x00000004220e8984 */ /* 0x001e220008000a00 */
[----:B------:R-:W-:Y:S01]  /*1e40*/  FMUL.FTZ R88, R62, -1.4426950216293334961 ;  /* 0xbfb8aa3b3e587820 */ /* 0x000fe20000410000 */
[----:B------:R-:W-:Y:S01]  /*1e50*/  FMUL.FTZ R64, R7, -1.4426950216293334961 ;  /* 0xbfb8aa3b07407820 */ /* 0x000fe20000410000 */
[----:B------:R-:W-:Y:S01]  /*1e60*/  FMUL.FTZ R68, R21, -1.4426950216293334961 ;  /* 0xbfb8aa3b15447820 */ /* 0x000fe20000410000 */
[----:B------:R-:W-:Y:S01]  /*1e70*/  FMUL.FTZ R104, R65, -1.4426950216293334961 ;  /* 0xbfb8aa3b41687820 */ /* 0x000fe20000410000 */
[----:B------:R-:W-:Y:S01]  /*1e80*/  FMUL.FTZ R84, R33, -1.4426950216293334961 ;  /* 0xbfb8aa3b21547820 */ /* 0x000fe20000410000 */
[----:B------:R-:W-:Y:S01]  /*1e90*/  FMUL.FTZ R96, R75, -1.4426950216293334961 ;  /* 0xbfb8aa3b4b607820 */ /* 0x000fe20000410000 */
[----:B------:R2:W4:Y:S01]  /*1ea0*/  MUFU.EX2 R87, R95 ;  /* 0x0000005f00577308 */ /* 0x0005220000000800 */
[----:B------:R-:W-:Y:S01]  /*1eb0*/  FMUL.FTZ R97, R81, -1.4426950216293334961 ;  /* 0xbfb8aa3b51617820 */ /* 0x000fe20000410000 */
[----:B------:R-:W-:Y:S01]  /*1ec0*/  FMUL.FTZ R100, R79, -1.4426950216293334961 ;  /* 0xbfb8aa3b4f647820 */ /* 0x000fe20000410000 */
[----:B------:R-:W-:Y:S01]  /*1ed0*/  FMUL.FTZ R99, R77, -1.4426950216293334961 ;  /* 0xbfb8aa3b4d637820 */ /* 0x000fe20000410000 */
[----:B------:R-:W-:Y:S01]  /*1ee0*/  FMUL.FTZ R101, R71, -1.4426950216293334961 ;  /* 0xbfb8aa3b47657820 */ /* 0x000fe20000410000 */
[----:B------:R-:W-:Y:S01]  /*1ef0*/  FMUL.FTZ R102, R69, -1.4426950216293334961 ;  /* 0xbfb8aa3b45667820 */ /* 0x000fe20000410000 */
[----:B------:R-:W-:Y:S01]  /*1f00*/  FMUL.FTZ R103, R67, -1.4426950216293334961 ;  /* 0xbfb8aa3b43677820 */ /* 0x000fe20000410000 */
[----:B------:R-:W-:Y:S01]  /*1f10*/  FMUL.FTZ R28, R59, -1.4426950216293334961 ;  /* 0xbfb8aa3b3b1c7820 */ /* 0x000fe20000410000 */
[----:B------:R-:W5:Y:S01]  /*1f20*/  MUFU.EX2 R76, R76 ;  /* 0x0000004c004c7308 */ /* 0x000f620000000800 */
[----:B--2---:R-:W-:Y:S01]  /*1f30*/  FMUL.FTZ R95, R83, -1.4426950216293334961 ;  /* 0xbfb8aa3b535f7820 */ /* 0x004fe20000410000 */
[----:B-1----:R-:W-:-:S06]  /*1f40*/  FADD.FTZ R31, R31, 1 ;  /* 0x3f8000001f1f7421 */ /* 0x002fcc0000010000 */
[----:B------:R-:W1:Y:S01]  /*1f50*/  MUFU.EX2 R25, R63 ;  /* 0x0000003f00197308 */ /* 0x000e620000000800 */
[----:B----4-:R-:W-:-:S07]  /*1f60*/  FADD.FTZ R87, R87, 1 ;  /* 0x3f80000057577421 */ /* 0x010fce0000010000 */
[----:B------:R-:W2:Y:S01]  /*1f70*/  MUFU.EX2 R26, R16 ;  /* 0x00000010001a7308 */ /* 0x000ea20000000800 */
[----:B-----5:R-:W-:-:S07]  /*1f80*/  FADD.FTZ R76, R76, 1 ;  /* 0x3f8000004c4c7421 */ /* 0x020fce0000010000 */
[----:B------:R4:W5:Y:S01]  /*1f90*/  MUFU.RCP R63, R17 ;  /* 0x00000011003f7308 */ /* 0x0009620000001000 */
[----:B-1----:R-:W-:-:S07]  /*1fa0*/  FADD.FTZ R25, R25, 1 ;  /* 0x3f80000019197421 */ /* 0x002fce0000010000 */
[----:B------:R-:W1:Y:S01]  /*1fb0*/  MUFU.EX2 R92, R92 ;  /* 0x0000005c005c7308 */ /* 0x000e620000000800 */
[----:B----4-:R-:W4:Y:S01]  /*1fc0*/  @!P0 LDC.64 R16, c[0x0][0x3b0] ;  /* 0x0000ec00ff108b82 */ /* 0x010f220000000a00 */
[----:B--2---:R-:W-:-:S06]  /*1fd0*/  FADD.FTZ R26, R26, 1 ;  /* 0x3f8000001a1a7421 */ /* 0x004fcc0000010000 */
[----:B------:R-:W-:Y:S01]  /*1fe0*/  MUFU.EX2 R95, R95 ;  /* 0x0000005f005f7308 */ /* 0x000fe20000000800 */
[----:B-----5:R-:W-:-:S07]  /*1ff0*/  FMUL.FTZ R63, R4, R63 ;  /* 0x0000003f043f7220 */ /* 0x020fce0000410000 */
[----:B------:R-:W2:Y:S01]  /*2000*/  MUFU.EX2 R32, R32 ;  /* 0x0000002000207308 */ /* 0x000ea20000000800 */
[----:B-1----:R-:W-:-:S07]  /*2010*/  FADD.FTZ R92, R92, 1 ;  /* 0x3f8000005c5c7421 */ /* 0x002fce0000010000 */
[----:B------:R1:W5:Y:S08]  /*2020*/  MUFU.EX2 R91, R93 ;  /* 0x0000005d005b7308 */ /* 0x0003700000000800 */
[----:B------:R3:W0:Y:S01]  /*2030*/  MUFU.EX2 R89, R94 ;  /* 0x0000005e00597308 */ /* 0x0006220000000800 */
[----:B-1----:R-:W-:Y:S01]  /*2040*/  FMUL.FTZ R93, R86, -1.4426950216293334961 ;  /* 0xbfb8aa3b565d7820 */ /* 0x002fe20000410000 */
[----:B--2---:R-:W-:-:S06]  /*2050*/  FADD.FTZ R32, R32, 1 ;  /* 0x3f80000020207421 */ /* 0x004fcc0000010000 */
[----:B------:R-:W-:Y:S01]  /*2060*/  MUFU.EX2 R98, R98 ;  /* 0x0000006200627308 */ /* 0x000fe20000000800 */
[----:B---3--:R-:W-:Y:S01]  /*2070*/  FMUL.FTZ R94, R85, -1.4426950216293334961 ;  /* 0xbfb8aa3b555e7820 */ /* 0x008fe20000410000 */
[----:B-----5:R-:W-:-:S06]  /*2080*/  FADD.FTZ R91, R91, 1 ;  /* 0x3f8000005b5b7421 */ /* 0x020fcc0000010000 */
[----:B------:R-:W1:Y:S01]  /*2090*/  MUFU.EX2 R72, R72 ;  /* 0x0000004800487308 */ /* 0x000e620000000800 */
[----:B0-----:R-:W-:-:S07]  /*20a0*/  FADD.FTZ R89, R89, 1 ;  /* 0x3f80000059597421 */ /* 0x001fce0000010000 */
[----:B------:R-:W0:Y:S08]  /*20b0*/  MUFU.EX2 R90, R90 ;  /* 0x0000005a005a7308 */ /* 0x000e300000000800 */
[----:B------:R-:W2:Y:S01]  /*20c0*/  MUFU.EX2 R80, R80 ;  /* 0x0000005000507308 */ /* 0x000ea20000000800 */
[----:B-1----:R-:W-:-:S07]  /*20d0*/  FADD.FTZ R72, R72, 1 ;  /* 0x3f80000048487421 */ /* 0x002fce0000010000 */
[----:B------:R-:W1:Y:S01]  /*20e0*/  MUFU.EX2 R88, R88 ;  /* 0x0000005800587308 */ /* 0x000e620000000800 */
[----:B0-----:R-:W-:-:S07]  /*20f0*/  FADD.FTZ R90, R90, 1 ;  /* 0x3f8000005a5a7421 */ /* 0x001fce0000010000 */
[----:B------:R0:W3:Y:S01]  /*2100*/  MUFU.EX2 R20, R104 ;  /* 0x0000006800147308 */ /* 0x0000e20000000800 */
[----:B--2---:R-:W-:-:S07]  /*2110*/  FADD.FTZ R80, R80, 1 ;  /* 0x3f80000050507421 */ /* 0x004fce0000010000 */
[----:B------:R-:W2:Y:S01]  /*2120*/  MUFU.EX2 R64, R64 ;  /* 0x0000004000407308 */ /* 0x000ea20000000800 */
[----:B0-----:R-:W-:Y:S01]  /*2130*/  FADD.FTZ R104, R27, 1 ;  /* 0x3f8000001b687421 */ /* 0x001fe20000010000 */
[----:B------:R-:W-:Y:S01]  /*2140*/  FADD.FTZ R27, R60, 1 ;  /* 0x3f8000003c1b7421 */ /* 0x000fe20000010000 */
[----:B-1----:R-:W-:-:S05]  /*2150*/  FADD.FTZ R88, R88, 1 ;  /* 0x3f80000058587421 */ /* 0x002fca0000010000 */
[----:B------:R-:W0:Y:S01]  /*2160*/  MUFU.EX2 R68, R68 ;  /* 0x0000004400447308 */ /* 0x000e220000000800 */
[----:B---3--:R-:W-:-:S07]  /*2170*/  FADD.FTZ R20, R20, 1 ;  /* 0x3f80000014147421 */ /* 0x008fce0000010000 */
[----:B------:R-:W1:Y:S01]  /*2180*/  MUFU.EX2 R84, R84 ;  /* 0x0000005400547308 */ /* 0x000e620000000800 */
[----:B--2---:R-:W-:-:S07]  /*2190*/  FADD.FTZ R60, R64, 1 ;  /* 0x3f800000403c7421 */ /* 0x004fce0000010000 */
[----:B------:R-:W2:Y:S01]  /*21a0*/  MUFU.EX2 R93, R93 ;  /* 0x0000005d005d7308 */ /* 0x000ea20000000800 */
[----:B0-----:R-:W-:-:S07]  /*21b0*/  FADD.FTZ R64, R68, 1 ;  /* 0x3f80000044407421 */ /* 0x001fce0000010000 */
[----:B------:R-:W-:Y:S01]  /*21c0*/  MUFU.EX2 R94, R94 ;  /* 0x0000005e005e7308 */ /* 0x000fe20000000800 */
[----:B-1----:R-:W-:-:S07]  /*21d0*/  FADD.FTZ R68, R84, 1 ;  /* 0x3f80000054447421 */ /* 0x002fce0000010000 */
[----:B------:R-:W-:Y:S01]  /*21e0*/  MUFU.EX2 R96, R96 ;  /* 0x0000006000607308 */ /* 0x000fe20000000800 */
[----:B--2---:R-:W-:-:S07]  /*21f0*/  FADD.FTZ R93, R93, 1 ;  /* 0x3f8000005d5d7421 */ /* 0x004fce0000010000 */
[----:B------:R-:W-:Y:S08]  /*2200*/  MUFU.EX2 R97, R97 ;  /* 0x0000006100617308 */ /* 0x000ff00000000800 */
[----:B------:R-:W0:Y:S08]  /*2210*/  MUFU.EX2 R100, R100 ;  /* 0x0000006400647308 */ /* 0x000e300000000800 */
[----:B------:R-:W-:Y:S08]  /*2220*/  MUFU.EX2 R99, R99 ;  /* 0x0000006300637308 */ /* 0x000ff00000000800 */
[----:B------:R-:W-:Y:S01]  /*2230*/  MUFU.EX2 R101, R101 ;  /* 0x0000006500657308 */ /* 0x000fe20000000800 */
[----:B0-----:R-:W-:-:S07]  /*2240*/  FADD.FTZ R84, R100, 1 ;  /* 0x3f80000064547421 */ /* 0x001fce0000010000 */
[----:B------:R-:W-:Y:S08]  /*2250*/  MUFU.EX2 R102, R102 ;  /* 0x0000006600667308 */ /* 0x000ff00000000800 */
[----:B------:R-:W-:Y:S08]  /*2260*/  MUFU.EX2 R103, R103 ;  /* 0x0000006700677308 */ /* 0x000ff00000000800 */
[----:B------:R-:W0:Y:S08]  /*2270*/  MUFU.EX2 R28, R28 ;  /* 0x0000001c001c7308 */ /* 0x000e300000000800 */
[----:B------:R-:W1:Y:S08]  /*2280*/  MUFU.RCP R27, R27 ;  /* 0x0000001b001b7308 */ /* 0x000e700000001000 */
[----:B------:R2:W3:Y:S01]  /*2290*/  MUFU.RCP R107, R76 ;  /* 0x0000004c006b7308 */ /* 0x0004e20000001000 */
[----:B0-----:R-:W-:-:S07]  /*22a0*/  FADD.FTZ R28, R28, 1 ;  /* 0x3f8000001c1c7421 */ /* 0x001fce0000010000 */
[----:B------:R0:W5:Y:S01]  /*22b0*/  MUFU.RCP R115, R92 ;  /* 0x0000005c00737308 */ /* 0x0001620000001000 */
[----:B--2---:R-:W-:Y:S01]  /*22c0*/  FADD.FTZ R76, R95, 1 ;  /* 0x3f8000005f4c7421 */ /* 0x004fe20000010000 */
[----:B------:R-:W-:Y:S01]  /*22d0*/  @!P0 LEA R95, P1, R58, R52, 0x5 ;  /* 0x000000343a5f8211 */ /* 0x000fe200078228ff */
[----:B-1----:R-:W-:-:S05]  /*22e0*/  FMUL.FTZ R27, R6, R27 ;  /* 0x0000001b061b7220 */ /* 0x002fca0000410000 */
[----:B------:R-:W1:Y:S01]  /*22f0*/  MUFU.RCP R32, R32 ;  /* 0x0000002000207308 */ /* 0x000e620000001000 */
[----:B0-----:R-:W-:Y:S01]  /*2300*/  FADD.FTZ R92, R98, 1 ;  /* 0x3f800000625c7421 */ /* 0x001fe20000010000 */
[----:B------:R-:W-:Y:S01]  /*2310*/  @!P0 LEA.HI.X R98, R58, RZ, R57, 0x5, P1 ;  /* 0x000000ff3a628211 */ /* 0x000fe200008f2c39 */
[----:B------:R-:W-:Y:S01]  /*2320*/  FADD.FTZ R58, R103, 1 ;  /* 0x3f800000673a7421 */ /* 0x000fe20000010000 */
[C---:B----4-:R-:W-:Y:S01]  /*2330*/  @!P0 LEA R16, P1, R95.reuse, R16, 0x2 ;  /* 0x000000105f108211 */ /* 0x050fe200078210ff */
[----:B---3--:R-:W-:Y:S01]  /*2340*/  FMUL.FTZ R24, R24, R107 ;  /* 0x0000006b18187220 */ /* 0x008fe20000410000 */
[----:B------:R-:W-:Y:S02]  /*2350*/  MOV R57, R18 ;  /* 0x0000001200397202 */ /* 0x000fe40000000f00 */
[----:B------:R0:W2:Y:S01]  /*2360*/  MUFU.RCP R105, R72 ;  /* 0x0000004800697308 */ /* 0x0000a20000001000 */
[----:B------:R-:W-:Y:S01]  /*2370*/  @!P0 LEA.HI.X R17, R95, R17, R98, 0x2, P1 ;  /* 0x000000115f118211 */ /* 0x000fe200008f1462 */
[----:B-----5:R-:W-:Y:S01]  /*2380*/  FMUL.FTZ R115, R70, R115 ;  /* 0x0000007346737220 */ /* 0x020fe20000410000 */
[----:B------:R-:W-:-:S03]  /*2390*/  IADD3 R4, P1, PT, R54, UR10, RZ ;  /* 0x0000000a36047c10 */ /* 0x000fc6000ff3e0ff */
[----:B------:R3:W-:Y:S02]  /*23a0*/  @!P0 STG.E.64 desc[UR6][R16.64], R14 ;  /* 0x0000000e10008986 */ /* 0x0007e4000c101b06 */
[----:B------:R4:W5:Y:S01]  /*23b0*/  MUFU.RCP R113, R90 ;  /* 0x0000005a00717308 */ /* 0x0009620000001000 */
[----:B0-----:R-:W-:Y:S01]  /*23c0*/  FADD.FTZ R72, R94, 1 ;  /* 0x3f8000005e487421 */ /* 0x001fe20000010000 */
[----:B------:R-:W-:Y:S01]  /*23d0*/  FADD.FTZ R94, R101, 1 ;  /* 0x3f800000655e7421 */ /* 0x000fe20000010000 */
[----:B-1----:R-:W-:Y:S01]  /*23e0*/  FMUL.FTZ R32, R5, R32 ;  /* 0x0000002005207220 */ /* 0x002fe20000410000 */
[----:B------:R-:W-:Y:S01]  /*23f0*/  IADD3.X R5, PT, PT, R56, UR11, RZ, P1, !PT ;  /* 0x0000000b38057c10 */ /* 0x000fe20008ffe4ff */
[----:B------:R-:W0:Y:S03]  /*2400*/  LDCU.64 UR10, c[0x0][0x3a8] ;  /* 0x00007500ff0a77ac */ /* 0x000e260008000a00 */
[----:B------:R1:W3:Y:S01]  /*2410*/  MUFU.RCP R109, R80 ;  /* 0x00000050006d7308 */ /* 0x0002e20000001000 */
[----:B----4-:R-:W-:Y:S01]  /*2420*/  FADD.FTZ R90, R96, 1 ;  /* 0x3f800000605a7421 */ /* 0x010fe20000010000 */
[----:B------:R-:W-:Y:S01]  /*2430*/  FADD.FTZ R96, R102, 1 ;  /* 0x3f80000066607421 */ /* 0x000fe20000010000 */
[----:B--2---:R-:W-:Y:S01]  /*2440*/  FMUL.FTZ R105, R22, R105 ;  /* 0x0000006916697220 */ /* 0x004fe20000410000 */
[----:B------:R-:W-:-:S04]  /*2450*/  F2FP.BF16.F32.PACK_AB R27, R27, R32 ;  /* 0x000000201b1b723e */ /* 0x000fc800000010ff */
[----:B------:R2:W4:Y:S01]  /*2460*/  MUFU.RCP R111, R88 ;  /* 0x00000058006f7308 */ /* 0x0005220000001000 */
[----:B-1----:R-:W-:Y:S01]  /*2470*/  FADD.FTZ R80, R97, 1 ;  /* 0x3f80000061507421 */ /* 0x002fe20000010000 */
[----:B-----5:R-:W-:Y:S01]  /*2480*/  FMUL.FTZ R66, R66, R113 ;  /* 0x0000007142427220 */ /* 0x020fe20000410000 */
[----:B0-----:R-:W-:-:S05]  /*2490*/  ISETP.GE.U32.AND P1, PT, R19, UR10, PT ;  /* 0x0000000a13007c0c */ /* 0x001fca000bf26070 */
[----:B------:R-:W0:Y:S01]  /*24a0*/  MUFU.RCP R93, R93 ;  /* 0x0000005d005d7308 */ /* 0x000e220000001000 */
[----:B--2---:R-:W-:Y:S01]  /*24b0*/  FADD.FTZ R88, R99, 1 ;  /* 0x3f80000063587421 */ /* 0x004fe20000010000 */
[----:B---3--:R-:W-:Y:S01]  /*24c0*/  FMUL.FTZ R109, R30, R109 ;  /* 0x0000006d1e6d7220 */ /* 0x008fe20000410000 */
[----:B------:R-:W-:-:S05]  /*24d0*/  ISETP.GE.AND.EX P1, PT, R18, UR11, PT, P1 ;  /* 0x0000000b12007c0c */ /* 0x000fca000bf26310 */
[----:B------:R-:W1:Y:S01]  /*24e0*/  MUFU.RCP R72, R72 ;  /* 0x0000004800487308 */ /* 0x000e620000001000 */
[----:B----4-:R-:W-:-:S05]  /*24f0*/  FMUL.FTZ R111, R62, R111 ;  /* 0x0000006f3e6f7220 */ /* 0x010fca0000410000 */
[----:B------:R-:W-:Y:S02]  /*2500*/  F2FP.BF16.F32.PACK_AB R111, R66, R111 ;  /* 0x0000006f426f723e */ /* 0x000fe400000010ff */
[----:B------:R-:W2:Y:S01]  /*2510*/  MUFU.RCP R6, R25 ;  /* 0x0000001900067308 */ /* 0x000ea20000001000 */
[----:B0-----:R-:W-:-:S07]  /*2520*/  FMUL.FTZ R93, R86, R93 ;  /* 0x0000005d565d7220 */ /* 0x001fce0000410000 */
[----:B------:R-:W0:Y:S01]  /*2530*/  MUFU.RCP R14, R31 ;  /* 0x0000001f000e7308 */ /* 0x000e220000001000 */
[----:B-1----:R-:W-:-:S07]  /*2540*/  FMUL.FTZ R72, R85, R72 ;  /* 0x0000004855487220 */ /* 0x002fce0000410000 */
[----:B------:R-:W1:Y:S01]  /*2550*/  MUFU.RCP R104, R104 ;  /* 0x0000006800687308 */ /* 0x000e620000001000 */
[----:B--2---:R-:W-:-:S07]  /*2560*/  FMUL.FTZ R23, R23, R6 ;  /* 0x0000000617177220 */ /* 0x004fce0000410000 */
[----:B------:R-:W2:Y:S01]  /*2570*/  MUFU.RCP R60, R60 ;  /* 0x0000003c003c7308 */ /* 0x000ea20000001000 */
[----:B0-----:R-:W-:-:S07]  /*2580*/  FMUL.FTZ R29, R29, R14 ;  /* 0x0000000e1d1d7220 */ /* 0x001fce0000410000 */
[----:B------:R-:W0:Y:S01]  /*2590*/  MUFU.RCP R64, R64 ;  /* 0x0000004000407308 */ /* 0x000e220000001000 */
[----:B-1----:R-:W-:-:S07]  /*25a0*/  FMUL.FTZ R104, R3, R104 ;  /* 0x0000006803687220 */ /* 0x002fce0000410000 */
[----:B------:R-:W1:Y:S01]  /*25b0*/  MUFU.RCP R68, R68 ;  /* 0x0000004400447308 */ /* 0x000e620000001000 */
[----:B--2---:R-:W-:-:S07]  /*25c0*/  FMUL.FTZ R60, R7, R60 ;  /* 0x0000003c073c7220 */ /* 0x004fce0000410000 */
[----:B------:R-:W2:Y:S01]  /*25d0*/  MUFU.RCP R91, R91 ;  /* 0x0000005b005b7308 */ /* 0x000ea20000001000 */
[----:B0-----:R-:W-:-:S05]  /*25e0*/  FMUL.FTZ R21, R21, R64 ;  /* 0x0000004015157220 */ /* 0x001fca0000410000 */
[----:B------:R-:W-:Y:S02]  /*25f0*/  F2FP.BF16.F32.PACK_AB R60, R21, R60 ;  /* 0x0000003c153c723e */ /* 0x000fe400000010ff */
[----:B------:R-:W0:Y:S01]  /*2600*/  MUFU.RCP R89, R89 ;  /* 0x0000005900597308 */ /* 0x000e220000001000 */
[----:B-1----:R-:W-:-:S05]  /*2610*/  FMUL.FTZ R68, R33, R68 ;  /* 0x0000004421447220 */ /* 0x002fca0000410000 */
[----:B------:R-:W-:Y:S02]  /*2620*/  F2FP.BF16.F32.PACK_AB R110, R68, R109 ;  /* 0x0000006d446e723e */ /* 0x000fe400000010ff */
[----:B------:R-:W1:Y:S01]  /*2630*/  MUFU.RCP R87, R87 ;  /* 0x0000005700577308 */ /* 0x000e620000001000 */
[----:B--2---:R-:W-:Y:S02]  /*2640*/  FMUL.FTZ R74, R74, R91 ;  /* 0x0000005b4a4a7220 */ /* 0x004fe40000410000 */
[----:B------:R2:W-:Y:S03]  /*2650*/  STG.E.64 desc[UR6][R4.64+0x2800], R110 ;  /* 0x0028006e04007986 */ /* 0x0005e6000c101b06 */
[----:B------:R-:W-:Y:S02]  /*2660*/  F2FP.BF16.F32.PACK_AB R74, R74, R115 ;  /* 0x000000734a4a723e */ /* 0x000fe400000010ff */
[----:B------:R-:W3:Y:S01]  /*2670*/  MUFU.RCP R76, R76 ;  /* 0x0000004c004c7308 */ /* 0x000ee20000001000 */
[----:B0-----:R-:W-:-:S07]  /*2680*/  FMUL.FTZ R89, R78, R89 ;  /* 0x000000594e597220 */ /* 0x001fce0000410000 */
[----:B------:R-:W0:Y:S01]  /*2690*/  MUFU.RCP R80, R80 ;  /* 0x0000005000507308 */ /* 0x000e220000001000 */
[----:B-1----:R-:W-:-:S07]  /*26a0*/  FMUL.FTZ R82, R82, R87 ;  /* 0x0000005752527220 */ /* 0x002fce0000410000 */
[----:B------:R-:W1:Y:S01]  /*26b0*/  MUFU.RCP R84, R84 ;  /* 0x0000005400547308 */ /* 0x000e620000001000 */
[----:B---3--:R-:W-:-:S07]  /*26c0*/  FMUL.FTZ R76, R83, R76 ;  /* 0x0000004c534c7220 */ /* 0x008fce0000410000 */
[----:B------:R-:W3:Y:S01]  /*26d0*/  MUFU.RCP R88, R88 ;  /* 0x0000005800587308 */ /* 0x000ee20000001000 */
[----:B0-----:R-:W-:Y:S01]  /*26e0*/  FMUL.FTZ R81, R81, R80 ;  /* 0x0000005051517220 */ /* 0x001fe20000410000 */
[----:B------:R-:W-:-:S04]  /*26f0*/  F2FP.BF16.F32.PACK_AB R80, R72, R93 ;  /* 0x0000005d4850723e */ /* 0x000fc800000010ff */
[----:B------:R-:W-:Y:S02]  /*2700*/  F2FP.BF16.F32.PACK_AB R81, R81, R76 ;  /* 0x0000004c5151723e */ /* 0x000fe400000010ff */
[----:B------:R-:W0:Y:S01]  /*2710*/  MUFU.RCP R90, R90 ;  /* 0x0000005a005a7308 */ /* 0x000e220000001000 */
[----:B-1----:R-:W-:Y:S02]  /*2720*/  FMUL.FTZ R84, R79, R84 ;  /* 0x000000544f547220 */ /* 0x002fe40000410000 */
[----:B------:R2:W-:Y:S05]  /*2730*/  STG.E.64 desc[UR6][R4.64+0x5000], R80 ;  /* 0x0050005004007986 */ /* 0x0005ea000c101b06 */
[----:B------:R-:W1:Y:S01]  /*2740*/  MUFU.RCP R92, R92 ;  /* 0x0000005c005c7308 */ /* 0x000e620000001000 */
[----:B---3--:R-:W-:-:S05]  /*2750*/  FMUL.FTZ R77, R77, R88 ;  /* 0x000000584d4d7220 */ /* 0x008fca0000410000 */
[----:B------:R-:W-:Y:S02]  /*2760*/  F2FP.BF16.F32.PACK_AB R72, R77, R84 ;  /* 0x000000544d48723e */ /* 0x000fe400000010ff */
[----:B------:R-:W3:Y:S01]  /*2770*/  MUFU.RCP R94, R94 ;  /* 0x0000005e005e7308 */ /* 0x000ee20000001000 */
[----:B0-----:R-:W-:Y:S01]  /*2780*/  FMUL.FTZ R90, R75, R90 ;  /* 0x0000005a4b5a7220 */ /* 0x001fe20000410000 */
[----:B------:R-:W-:-:S05]  /*2790*/  F2FP.BF16.F32.PACK_AB R75, R82, R89 ;  /* 0x00000059524b723e */ /* 0x000fca00000010ff */
[----:B------:R2:W-:Y:S01]  /*27a0*/  STG.E.64 desc[UR6][R4.64+0x3c00], R74 ;  /* 0x003c004a04007986 */ /* 0x0005e2000c101b06 */
[----:B------:R-:W0:Y:S01]  /*27b0*/  MUFU.RCP R96, R96 ;  /* 0x0000006000607308 */ /* 0x000e220000001000 */
[----:B-1----:R-:W-:-:S05]  /*27c0*/  FMUL.FTZ R73, R73, R92 ;  /* 0x0000005c49497220 */ /* 0x002fca0000410000 */
[----:B------:R-:W-:Y:S02]  /*27d0*/  F2FP.BF16.F32.PACK_AB R73, R73, R90 ;  /* 0x0000005a4949723e */ /* 0x000fe400000010ff */
[----:B------:R-:W1:Y:S01]  /*27e0*/  MUFU.RCP R58, R58 ;  /* 0x0000003a003a7308 */ /* 0x000e620000001000 */
[----:B---3--:R-:W-:Y:S02]  /*27f0*/  FMUL.FTZ R94, R71, R94 ;  /* 0x0000005e475e7220 */ /* 0x008fe40000410000 */
[----:B------:R2:W-:Y:S05]  /*2800*/  STG.E.64 desc[UR6][R4.64+0x6400], R72 ;  /* 0x0064004804007986 */ /* 0x0005ea000c101b06 */
[----:B------:R-:W3:Y:S01]  /*2810*/  MUFU.RCP R20, R20 ;  /* 0x0000001400147308 */ /* 0x000ee20000001000 */
[----:B0-----:R-:W-:-:S05]  /*2820*/  FMUL.FTZ R69, R69, R96 ;  /* 0x0000006045457220 */ /* 0x001fca0000410000 */
[----:B------:R-:W-:Y:S02]  /*2830*/  F2FP.BF16.F32.PACK_AB R64, R69, R94 ;  /* 0x0000005e4540723e */ /* 0x000fe400000010ff */
[----:B------:R-:W0:Y:S01]  /*2840*/  MUFU.RCP R26, R26 ;  /* 0x0000001a001a7308 */ /* 0x000e220000001000 */
[----:B-1----:R-:W-:-:S07]  /*2850*/  FMUL.FTZ R58, R67, R58 ;  /* 0x0000003a433a7220 */ /* 0x002fce0000410000 */
[----:B------:R-:W1:Y:S01]  /*2860*/  MUFU.RCP R28, R28 ;  /* 0x0000001c001c7308 */ /* 0x000e620000001000 */
[----:B---3--:R-:W-:-:S05]  /*2870*/  FMUL.FTZ R65, R65, R20 ;  /* 0x0000001441417220 */ /* 0x008fca0000410000 */
[----:B------:R-:W-:Y:S02]  /*2880*/  F2FP.BF16.F32.PACK_AB R65, R65, R58 ;  /* 0x0000003a4141723e */ /* 0x000fe400000010ff */
[----:B------:R-:W-:Y:S01]  /*2890*/  MOV R58, R19 ;  /* 0x00000013003a7202 */ /* 0x000fe20000000f00 */
[----:B0-----:R-:W-:Y:S01]  /*28a0*/  FMUL.FTZ R6, R61, R26 ;  /* 0x0000001a3d067220 */ /* 0x001fe20000410000 */
[----:B------:R-:W-:Y:S01]  /*28b0*/  F2FP.BF16.F32.PACK_AB R26, R104, R63 ;  /* 0x0000003f681a723e */ /* 0x000fe200000010ff */
[----:B------:R2:W-:Y:S01]  /*28c0*/  STG.E.64 desc[UR6][R4.64+0x7800], R64 ;  /* 0x0078004004007986 */ /* 0x0005e2000c101b06 */
[----:B------:R-:W-:Y:S02]  /*28d0*/  F2FP.BF16.F32.PACK_AB R61, R24, R105 ;  /* 0x00000069183d723e */ /* 0x000fe400000010ff */
[----:B------:R-:W-:Y:S01]  /*28e0*/  F2FP.BF16.F32.PACK_AB R6, R6, R23 ;  /* 0x000000170606723e */ /* 0x000fe200000010ff */
[----:B------:R2:W-:Y:S01]  /*28f0*/  STG.E.64 desc[UR6][R4.64], R26 ;  /* 0x0000001a04007986 */ /* 0x0005e2000c101b06 */
[----:B-1----:R-:W-:-:S03]  /*2900*/  FMUL.FTZ R14, R59, R28 ;  /* 0x0000001c3b0e7220 */ /* 0x002fc60000410000 */
[----:B------:R2:W-:Y:S02]  /*2910*/  STG.E.64 desc[UR6][R4.64+0x1400], R60 ;  /* 0x0014003c04007986 */ /* 0x0005e4000c101b06 */
[----:B------:R-:W-:-:S05]  /*2920*/  F2FP.BF16.F32.PACK_AB R7, R14, R29 ;  /* 0x0000001d0e07723e */ /* 0x000fca00000010ff */
[----:B------:R2:W-:Y:S01]  /*2930*/  STG.E.64 desc[UR6][R4.64+0x8c00], R6 ;  /* 0x008c000604007986 */ /* 0x0005e2000c101b06 */
[----:B------:R-:W-:Y:S05]  /*2940*/  @!P1 BRA `(.L_x_740) ;  /* 0xffffffdc00589947 */ /* 0x000fea000383ffff */
[----:B------:R-:W-:Y:S05]  /*2950*/  EXIT ;  /* 0x000000000000794d */ /* 0x000fea0003800000 */
.L_x_741:
        /* <DEDUP_REMOVED lines=10> */
.L_x_1614:


//--------------------- .text._ZN13group_norm_v214gn_cuda_kernelI13__nv_bfloat16Li320ELi3ELi16ELi40ELi1024ELb1ELi32ELi320ELi320ELi4ELb1ELi10ELb0ELb0ENS_16CompileConditionILi1000EEEEEvPT_PKS4_S7_S7_flPfS8_Pj --------------------------
	.section	.text._ZN13group_norm_v214gn_cuda_kernelI13__nv_bfloat16Li320ELi3ELi16ELi40ELi1024ELb1ELi32ELi320ELi320ELi4ELb1ELi10ELb0ELb0ENS_16CompileConditionILi1000EEEEEvPT_PKS4_S7_S7_flPfS8_Pj,"ax",@progbits
	.align	128
        .global         _ZN13group_norm_v214gn_cuda_kernelI13__nv_bfloat16Li320ELi3ELi16ELi40ELi1024ELb1ELi32ELi320ELi320ELi4ELb1ELi10ELb0ELb0ENS_16CompileConditionILi1000EEEEEvPT_PKS4_S7_S7_flPfS8_Pj
        .type           _ZN13group_norm_v214gn_cuda_kernelI13__nv_bfloat16Li320ELi3ELi16ELi40ELi1024ELb1ELi32ELi320ELi320ELi4ELb1ELi10ELb0ELb0ENS_16CompileConditionILi1000EEEEEvPT_PKS4_S7_S7_flPfS8_Pj,@function
        .size           _ZN13group_norm_v214gn_cuda_kernelI13__nv_bfloat16Li320ELi3ELi16ELi40ELi1024ELb1ELi32ELi320ELi320ELi4ELb1ELi10ELb0ELb0ENS_16CompileConditionILi1000EEEEEvPT_PKS4_S7_S7_flPfS8_Pj,(.L_x_1615 - _ZN13group_norm_v214gn_cuda_kernelI13__nv_bfloat16Li320ELi3ELi16ELi40ELi1024ELb1ELi32ELi320ELi320ELi4ELb1ELi10ELb0ELb0ENS_16CompileConditionILi1000EEEEEvPT_PKS4_S7_S7_flPfS8_Pj)
        .other          _ZN13group_norm_v214gn_cuda_kernelI13__nv_bfloat16Li320ELi3ELi16ELi40ELi1024ELb1ELi32ELi320ELi320ELi4ELb1ELi10ELb0ELb0ENS_16CompileConditionILi1000EEEEEvPT_PKS4_S7_S7_flPfS8_Pj,@"STO_CUDA_ENTRY STV_DEFAULT"
_ZN13group_norm_v214gn_cuda_kernelI13__nv_bfloat16Li320ELi3ELi16ELi40ELi1024ELb1ELi32ELi320ELi320ELi4ELb1ELi10ELb0ELb0ENS_16CompileConditionILi1000EEEEEvPT_PKS4_S7_S7_flPfS8_Pj:
.text._ZN13group_norm_v214gn_cuda_kernelI13__nv_bfloat16Li320ELi3ELi16ELi40ELi1024ELb1ELi32ELi320ELi320ELi4ELb1ELi10ELb0ELb0ENS_16CompileConditionILi1000EEEEEvPT_PKS4_S7_S7_flPfS8_Pj:
        /* <DEDUP_REMOVED lines=47> */
.L_x_750:
[----:B------:R-:W0:Y:S01]  /*02f0*/  S2UR UR20, SR_CTAID.X ;  /* 0x00000000001479c3 */ /* 0x000e220000002500 */
        /* <DEDUP_REMOVED lines=14> */
[----:B-1-3--:R-:W-:-:S04]  /*03e0*/  IADD3 R12, P1, PT, R7, UR16, RZ ;  /* 0x00000010070c7c10 */ /* 0x00afc8000ff3e0ff */
        /* <DEDUP_REMOVED lines=69> */
[----:B------:R-:W-:Y:S01]  /*0840*/  CS2R R36, SRZ ;  /* 0x0000000000247805 */ /* 0x000fe2000001ff00 */
        /* <DEDUP_REMOVED lines=77> */
[C---:B------:R-:W-:Y:S02]  /*0d20*/  LOP3.LUT R25, R32.reuse, 0x4, RZ, 0xfc, !PT ;  /* 0x0000000420197812 */ /* 0x040fe400078efcff */
[C---:B------:R-:W-:Y:S02]  /*0d30*/  IADD3 R60, PT, PT, R32.reuse, 0x14, RZ ;  /* 0x00000014203c7810 */ /* 0x040fe40007ffe0ff */
[----:B------:R-:W-:Y:S02]  /*0d40*/  SHF.R.U32.HI R26, RZ, 0x2, R25 ;  /* 0x00000002ff1a7819 */ /* 0x000fe40000011619 */
[C---:B------:R-:W-:Y:S02]  /*0d50*/  IADD3 R37, PT, PT, R32.reuse, 0x18, RZ ;  /* 0x0000001820257810 */ /* 0x040fe40007ffe0ff */
[----:B------:R-:W-:Y:S02]  /*0d60*/  IADD3 R34, PT, PT, R32, 0x1c, RZ ;  /* 0x0000001c20227810 */ /* 0x000fe40007ffe0ff */
[----:B0-----:R-:W-:-:S02]  /*0d70*/  LEA R35, R24, R35, 0x18 ;  /* 0x0000002318237211 */ /* 0x001fc400078ec0ff */
[----:B------:R-:W-:Y:S02]  /*0d80*/  SHF.R.U32.HI R24, RZ, 0x2, R32 ;  /* 0x00000002ff187819 */ /* 0x000fe40000011620 */
[----:B------:R-:W-:Y:S01]  /*0d90*/  IADD3 R58, PT, PT, R32, 0x20, RZ ;  /* 0x00000020203a7810 */ /* 0x000fe20007ffe0ff */
[--C-:B------:R-:W-:Y:S01]  /*0da0*/  IMAD R27, R26, 0x28, R35.reuse ;  /* 0x000000281a1b7824 */ /* 0x100fe200078e0223 */
[----:B------:R-:W-:Y:S01]  /*0db0*/  SHF.R.U32.HI R60, RZ, 0x2, R60 ;  /* 0x00000002ff3c7819 */ /* 0x000fe2000001163c */
[--C-:B------:R-:W-:Y:S01]  /*0dc0*/  IMAD R25, R24, 0x28, R35.reuse ;  /* 0x0000002818197824 */ /* 0x100fe200078e0223 */
[----:B------:R-:W-:Y:S02]  /*0dd0*/  IADD3 R24, PT, PT, R32, 0x8, RZ ;  /* 0x0000000820187810 */ /* 0x000fe40007ffe0ff */
[----:B------:R-:W-:Y:S01]  /*0de0*/  IADD3 R30, PT, PT, R36, R27, RZ ;  /* 0x0000001b241e7210 */ /* 0x000fe20007ffe0ff */
[----:B------:R-:W-:Y:S01]  /*0df0*/  IMAD R59, R60, 0x28, R35 ;  /* 0x000000283c3b7824 */ /* 0x000fe200078e0223 */
[----:B------:R-:W-:-:S02]  /*0e00*/  IADD3 R25, PT, PT, R25, R36, RZ ;  /* 0x0000002419197210 */ /* 0x000fc40007ffe0ff */
[----:B------:R-:W-:Y:S02]  /*0e10*/  SHF.R.U32.HI R24, RZ, 0x2, R24 ;  /* 0x00000002ff187819 */ /* 0x000fe40000011618 */
[----:B------:R-:W-:Y:S01]  /*0e20*/  LDS.64 R30, [R30] ;  /* 0x000000001e1e7984 */ /* 0x000fe20000000a00 */
[----:B------:R-:W-:Y:S02]  /*0e30*/  SHF.R.U32.HI R34, RZ, 0x2, R34 ;  /* 0x00000002ff227819 */ /* 0x000fe40000011622 */
[--C-:B------:R-:W-:Y:S01]  /*0e40*/  IMAD R29, R24, 0x28, R35.reuse ;  /* 0x00000028181d7824 */ /* 0x100fe200078e0223 */
[----:B------:R-:W0:Y:S01]  /*0e50*/  LDS.64 R26, [R25] ;  /* 0x00000000191a7984 */ /* 0x000e220000000a00 */
[----:B------:R-:W-:Y:S01]  /*0e60*/  IADD3 R24, PT, PT, R32, 0xc, RZ ;  /* 0x0000000c20187810 */ /* 0x000fe20007ffe0ff */
[----:B------:R-:W-:Y:S01]  /*0e70*/  IMAD R61, R34, 0x28, R35 ;  /* 0x00000028223d7824 */ /* 0x000fe200078e0223 */
[----:B------:R-:W-:Y:S02]  /*0e80*/  SHF.R.U32.HI R58, RZ, 0x2, R58 ;  /* 0x00000002ff3a7819 */ /* 0x000fe4000001163a */
[----:B------:R-:W-:-:S02]  /*0e90*/  SHF.R.U32.HI R24, RZ, 0x2, R24 ;  /* 0x00000002ff187819 */ /* 0x000fc40000011618 */
[C---:B------:R-:W-:Y:S02]  /*0ea0*/  IADD3 R29, PT, PT, R36.reuse, R29, RZ ;  /* 0x0000001d241d7210 */ /* 0x040fe40007ffe0ff */
[----:B------:R-:W-:Y:S01]  /*0eb0*/  IADD3 R59, PT, PT, R36, R59, RZ ;  /* 0x0000003b243b7210 */ /* 0x000fe20007ffe0ff */
[----:B------:R-:W-:-:S03]  /*0ec0*/  IMAD R33, R24, 0x28, R35 ;  /* 0x0000002818217824 */ /* 0x000fc600078e0223 */
[----:B------:R-:W1:Y:S02]  /*0ed0*/  LDS.64 R28, [R29] ;  /* 0x000000001d1c7984 */ /* 0x000e640000000a00 */
[----:B------:R-:W-:-:S06]  /*0ee0*/  IADD3 R24, PT, PT, R36, R33, RZ ;  /* 0x0000002124187210 */ /* 0x000fcc0007ffe0ff */
[----:B------:R-:W2:Y:S01]  /*0ef0*/  LDS.64 R24, [R24] ;  /* 0x0000000018187984 */ /* 0x000ea20000000a00 */
[----:B0-----:R-:W-:Y:S01]  /*0f00*/  FADD.FTZ R33, RZ, R26 ;  /* 0x0000001aff217221 */ /* 0x001fe20000010000 */
[----:B------:R-:W-:-:S03]  /*0f10*/  IADD3 R26, PT, PT, R32, 0x24, RZ ;  /* 0x00000024201a7810 */ /* 0x000fc60007ffe0ff */
[----:B------:R-:W-:Y:S01]  /*0f20*/  FADD.FTZ R33, R33, R30 ;  /* 0x0000001e21217221 */ /* 0x000fe20000010000 */
[----:B------:R-:W-:Y:S02]  /*0f30*/  IADD3 R30, PT, PT, R32, 0x10, RZ ;  /* 0x00000010201e7810 */ /* 0x000fe40007ffe0ff */
[----:B------:R-:W-:Y:S02]  /*0f40*/  SHF.R.U32.HI R26, RZ, 0x2, R26 ;  /* 0x00000002ff1a7819 */ /* 0x000fe4000001161a */
[----:B------:R-:W-:Y:S02]  /*0f50*/  SHF.R.U32.HI R32, RZ, 0x2, R30 ;  /* 0x00000002ff207819 */ /* 0x000fe4000001161e */
[----:B------:R-:W-:Y:S01]  /*0f60*/  SHF.R.U32.HI R30, RZ, 0x2, R37 ;  /* 0x00000002ff1e7819 */ /* 0x000fe20000011625 */
[--C-:B------:R-:W-:Y:S02]  /*0f70*/  IMAD R37, R58, 0x28, R35.reuse ;  /* 0x000000283a257824 */ /* 0x100fe400078e0223 */
[----:B-1----:R-:W-:Y:S01]  /*0f80*/  FADD.FTZ R33, R33, R28 ;  /* 0x0000001c21217221 */ /* 0x002fe20000010000 */
[----:B------:R-:W-:-:S02]  /*0f90*/  IMAD R32, R32, 0x28, R35 ;  /* 0x0000002820207824 */ /* 0x000fc400078e0223 */
[--C-:B------:R-:W-:Y:S01]  /*0fa0*/  IMAD R30, R30, 0x28, R35.reuse ;  /* 0x000000281e1e7824 */ /* 0x100fe200078e0223 */
[----:B------:R-:W-:Y:S01]  /*0fb0*/  IADD3 R34, PT, PT, R36, R37, RZ ;  /* 0x0000002524227210 */ /* 0x000fe20007ffe0ff */
[----:B------:R-:W-:Y:S02]  /*0fc0*/  IMAD R35, R26, 0x28, R35 ;  /* 0x000000281a237824 */ /* 0x000fe400078e0223 */
[----:B------:R-:W-:Y:S01]  /*0fd0*/  FADD.FTZ R26, RZ, R27 ;  /* 0x0000001bff1a7221 */ /* 0x000fe20000010000 */
[C---:B------:R-:W-:Y:S02]  /*0fe0*/  IADD3 R27, PT, PT, R36.reuse, R32, RZ ;  /* 0x00000020241b7210 */ /* 0x040fe40007ffe0ff */
[----:B------:R-:W-:Y:S01]  /*0ff0*/  IADD3 R30, PT, PT, R36, R30, RZ ;  /* 0x0000001e241e7210 */ /* 0x000fe20007ffe0ff */
[----:B------:R-:W-:Y:S01]  /*1000*/  FADD.FTZ R58, R26, R31 ;  /* 0x0000001f1a3a7221 */ /* 0x000fe20000010000 */
[----:B------:R-:W-:Y:S01]  /*1010*/  IADD3 R32, PT, PT, R36, R61, RZ ;  /* 0x0000003d24207210 */ /* 0x000fe20007ffe0ff */
[----:B--2---:R-:W-:Y:S01]  /*1020*/  FADD.FTZ R61, R33, R24 ;  /* 0x00000018213d7221 */ /* 0x004fe20000010000 */
[----:B------:R-:W0:Y:S01]  /*1030*/  LDS.64 R26, [R27] ;  /* 0x000000001b1a7984 */ /* 0x000e220000000a00 */
[----:B------:R-:W-:Y:S01]  /*1040*/  FADD.FTZ R58, R58, R29 ;  /* 0x0000001d3a3a7221 */ /* 0x000fe20000010000 */
[----:B------:R-:W-:-:S02]  /*1050*/  IADD3 R36, PT, PT, R36, R35, RZ ;  /* 0x0000002324247210 */ /* 0x000fc40007ffe0ff */
[----:B------:R-:W1:Y:S01]  /*1060*/  LDS.64 R28, [R59] ;  /* 0x000000003b1c7984 */ /* 0x000e620000000a00 */
[----:B------:R-:W-:-:S03]  /*1070*/  FADD.FTZ R58, R58, R25 ;  /* 0x000000193a3a7221 */ /* 0x000fc60000010000 */
[----:B------:R-:W2:Y:S04]  /*1080*/  LDS.64 R30, [R30] ;  /* 0x000000001e1e7984 */ /* 0x000ea80000000a00 */
[----:B------:R-:W3:Y:S04]  /*1090*/  LDS.64 R32, [R32] ;  /* 0x0000000020207984 */ /* 0x000ee80000000a00 */
[----:B------:R-:W4:Y:S04]  /*10a0*/  LDS.64 R34, [R34] ;  /* 0x0000000022227984 */ /* 0x000f280000000a00 */
[----:B------:R-:W5:Y:S01]  /*10b0*/  LDS.64 R36, [R36] ;  /* 0x0000000024247984 */ /* 0x000f620000000a00 */
[----:B0-----:R-:W-:Y:S01]  /*10c0*/  FADD.FTZ R61, R61, R26 ;  /* 0x0000001a3d3d7221 */ /* 0x001fe20000010000 */
        /* <DEDUP_REMOVED lines=11> */
.L_x_743:
[----:B------:R-:W-:Y:S05]  /*1180*/  BSYNC.RECONVERGENT B0 ;  /* 0x0000000000007941 */ /* 0x000fea0003800200 */
.L_x_742:
        /* <DEDUP_REMOVED lines=22> */
.L_x_745:
[----:B------:R-:W-:Y:S05]  /*12f0*/  BSYNC.RECONVERGENT B0 ;  /* 0x0000000000007941 */ /* 0x000fea0003800200 */
.L_x_744:
        /* <DEDUP_REMOVED lines=20> */
.L_x_747:
        /* <DEDUP_REMOVED lines=8> */
.L_x_746:
[----:B------:R-:W-:Y:S05]  /*14c0*/  WARPSYNC.ALL ;  /* 0x0000000000007948 */ /* 0x000fea0003800000 */
[----:B------:R-:W-:Y:S06]  /*14d0*/  BAR.SYNC.DEFER_BLOCKING 0x0 ;  /* 0x0000000000007b1d */ /* 0x000fec0000010000 */
[----:B------:R-:W2:Y:S04]  /*14e0*/  LDG.E.64.CONSTANT R24, desc[UR14][R56.64] ;  /* 0x0000000e38187981 */ /* 0x000ea8000c1e9b00 */
[----:B------:R-:W3:Y:S04]  /*14f0*/  LDG.E.64.CONSTANT R26, desc[UR14][R54.64] ;  /* 0x0000000e361a7981 */ /* 0x000ee8000c1e9b00 */
[----:B------:R-:W4:Y:S01]  /*1500*/  @!P1 LDG.E.64 R28, desc[UR14][R28.64] ;  /* 0x0000000e1c1c9981 */ /* 0x000f22000c1e1b00 */
[----:B------:R-:W-:Y:S01]  /*1510*/  CS2R R30, SRZ ;  /* 0x00000000001e7805 */ /* 0x000fe2000001ff00 */
[----:B------:R-:W-:Y:S01]  /*1520*/  BSSY.RECONVERGENT B0, `(.L_x_748) ;  /* 0x000003b000007945 */ /* 0x000fe20003800200 */
[----:B----4-:R-:W-:Y:S01]  /*1530*/  @!P1 FADD.FTZ R31, RZ, R28 ;  /* 0x0000001cff1f9221 */ /* 0x010fe20000010000 */
[----:B------:R-:W-:-:S04]  /*1540*/  @!P1 FADD.FTZ R30, RZ, R29 ;  /* 0x0000001dff1e9221 */ /* 0x000fc80000010000 */
[----:B------:R-:W0:Y:S04]  /*1550*/  SHFL.BFLY PT, R32, R31, 0x10, 0x1f ;  /* 0x0e001f001f207f89 */ /* 0x000e2800000e0000 */
[----:B------:R-:W1:Y:S01]  /*1560*/  SHFL.BFLY PT, R33, R30, 0x10, 0x1f ;  /* 0x0e001f001e217f89 */ /* 0x000e6200000e0000 */
[----:B0-----:R-:W-:-:S05]  /*1570*/  FADD.FTZ R32, R32, R31 ;  /* 0x0000001f20207221 */ /* 0x001fca0000010000 */
[----:B------:R-:W0:Y:S01]  /*1580*/  SHFL.BFLY PT, R35, R32, 0x8, 0x1f ;  /* 0x0d001f0020237f89 */ /* 0x000e2200000e0000 */
[----:B-1----:R-:W-:-:S05]  /*1590*/  FADD.FTZ R33, R33, R30 ;  /* 0x0000001e21217221 */ /* 0x002fca0000010000 */
        /* <DEDUP_REMOVED lines=18> */
[----:B------:R-:W-:Y:S01]  /*16c0*/  @!P1 FMUL.FTZ R28, R28, 2.4414062863797880709e-05 ;  /* 0x37cccccd1c1c9820 */ /* 0x000fe20000410000 */
[----:B----4-:R-:W-:-:S03]  /*16d0*/  FADD.FTZ R32, R30, R33 ;  /* 0x000000211e207221 */ /* 0x010fc60000010000 */
[----:B------:R-:W-:Y:S01]  /*16e0*/  @!P1 FMUL.FTZ R29, R28, R28 ;  /* 0x0000001c1c1d9220 */ /* 0x000fe20000410000 */
[----:B-1----:R-:W-:-:S03]  /*16f0*/  @!P1 LEA R35, R36, R35, 0x18 ;  /* 0x0000002324239211 */ /* 0x002fc600078ec0ff */
[----:B------:R-:W-:Y:S01]  /*1700*/  @!P1 FFMA.FTZ R29, R32, 2.4414062863797880709e-05, -R29 ;  /* 0x37cccccd201d9823 */ /* 0x000fe2000001081d */
        /* <DEDUP_REMOVED lines=28> */
.L_x_749:
[----:B------:R-:W-:Y:S05]  /*18d0*/  BSYNC.RECONVERGENT B0 ;  /* 0x0000000000007941 */ /* 0x000fea0003800200 */
.L_x_748:
        /* <DEDUP_REMOVED lines=11> */
[----:B------:R-:W-:Y:S02]  /*1990*/  SHF.L.U32 R32, R32, 0x10, RZ ;  /* 0x0000001020207819 */ /* 0x000fe400000006ff */
        /* <DEDUP_REMOVED lines=20> */
[----:B------:R-:W-:Y:S01]  /*1ae0*/  UMOV UR5, UR12 ;  /* 0x0000000c00057c82 */ /* 0x000fe20008000000 */
        /* <DEDUP_REMOVED lines=9> */
[----:B------:R-:W-:Y:S01]  /*1b80*/  FADD.FTZ R38, R11, -R28 ;  /* 0x8000001c0b267221 */ /* 0x000fe20000010000 */
[----:B------:R-:W-:Y:S01]  /*1b90*/  FMUL.FTZ R37, R29, R10 ;  /* 0x0000000a1d257220 */ /* 0x000fe20000410000 */
        /* <DEDUP_REMOVED lines=8> */
[----:B------:R-:W-:Y:S01]  /*1c20*/  FFMA.FTZ R31, R31, R59, R36 ;  /* 0x0000003b1f1f7223 */ /* 0x000fe20000010024 */
[----:B------:R-:W-:Y:S01]  /*1c30*/  FMUL.FTZ R54, R29, R38 ;  /* 0x000000261d367220 */ /* 0x000fe20000410000 */
[----:B------:R-:W-:Y:S01]  /*1c40*/  FFMA.FTZ R36, R37, R25, R26 ;  /* 0x0000001925247223 */ /* 0x000fe2000001001a */
[----:B------:R-:W-:Y:S01]  /*1c50*/  FMUL.FTZ R43, R10, -1.4426950216293334961 ;  /* 0xbfb8aa3b0a2b7820 */ /* 0x000fe20000410000 */
[----:B------:R-:W-:Y:S01]  /*1c60*/  FMUL.FTZ R12, R0, -1.4426950216293334961 ;  /* 0xbfb8aa3b000c7820 */ /* 0x000fe20000410000 */
[--C-:B------:R-:W-:Y:S01]  /*1c70*/  FADD.FTZ R38, R14, -R28.reuse ;  /* 0x8000001c0e267221 */ /* 0x100fe20000010000 */
[--C-:B------:R-:W-:Y:S01]  /*1c80*/  FADD.FTZ R51, R17, -R28.reuse ;  /* 0x8000001c11337221 */ /* 0x100fe20000010000 */
[--C-:B------:R-:W-:Y:S01]  /*1c90*/  FFMA.FTZ R14, R54, R32, R33.reuse ;  /* 0x00000020360e7223 */ /* 0x100fe20000010021 */
[----:B------:R-:W-:Y:S01]  /*1ca0*/  FMUL.FTZ R37, R36, -1.4426950216293334961 ;  /* 0xbfb8aa3b24257820 */ /* 0x000fe20000410000 */
[--C-:B------:R-:W-:Y:S01]  /*1cb0*/  FADD.FTZ R56, R13, -R28.reuse ;  /* 0x8000001c0d387221 */ /* 0x100fe20000010000 */
[----:B------:R-:W-:Y:S01]  /*1cc0*/  FADD.FTZ R54, R21, -R28 ;  /* 0x8000001c15367221 */ /* 0x000fe20000010000 */
[----:B------:R0:W-:Y:S01]  /*1cd0*/  MUFU.EX2 R11, R43 ;  /* 0x0000002b000b7308 */ /* 0x0001e20000000800 */
[C---:B------:R-:W-:Y:S01]  /*1ce0*/  FMUL.FTZ R59, R29.reuse, R46 ;  /* 0x0000002e1d3b7220 */ /* 0x040fe20000410000 */
[C---:B------:R-:W-:Y:S01]  /*1cf0*/  FMUL.FTZ R47, R29.reuse, R56 ;  /* 0x000000381d2f7220 */ /* 0x040fe20000410000 */
[C---:B------:R-:W-:Y:S01]  /*1d00*/  FMUL.FTZ R39, R29.reuse, R54 ;  /* 0x000000361d277220 */ /* 0x040fe20000410000 */
[C---:B------:R-:W-:Y:S01]  /*1d10*/  FMUL.FTZ R57, R29.reuse, R42 ;  /* 0x0000002a1d397220 */ /* 0x040fe20000410000 */
[----:B------:R-:W-:Y:S01]  /*1d20*/  FMUL.FTZ R55, R29, R50 ;  /* 0x000000321d377220 */ /* 0x000fe20000410000 */
[----:B------:R-:W-:Y:S01]  /*1d30*/  FFMA.FTZ R50, R27, R59, R24 ;  /* 0x0000003b1b327223 */ /* 0x000fe20000010018 */
[--C-:B------:R-:W-:Y:S01]  /*1d40*/  FADD.FTZ R54, R18, -R28.reuse ;  /* 0x8000001c12367221 */ /* 0x100fe20000010000 */
[----:B------:R-:W2:Y:S01]  /*1d50*/  MUFU.EX2 R12, R12 ;  /* 0x0000000c000c7308 */ /* 0x000ea20000000800 */
[C---:B0-----:R-:W-:Y:S01]  /*1d60*/  FMUL.FTZ R43, R29.reuse, R51 ;  /* 0x000000331d2b7220 */ /* 0x041fe20000410000 */
[----:B------:R-:W-:Y:S01]  /*1d70*/  FMUL.FTZ R51, R29, R58 ;  /* 0x0000003a1d337220 */ /* 0x000fe20000410000 */
[--C-:B------:R-:W-:Y:S01]  /*1d80*/  FADD.FTZ R58, R22, -R28.reuse ;  /* 0x8000001c163a7221 */ /* 0x100fe20000010000 */
[--C-:B------:R-:W-:Y:S01]  /*1d90*/  FADD.FTZ R22, R45, -R28.reuse ;  /* 0x8000001c2d167221 */ /* 0x100fe20000010000 */
[----:B------:R-:W-:Y:S01]  /*1da0*/  FADD.FTZ R59, R53, -R28 ;  /* 0x8000001c353b7221 */ /* 0x000fe20000010000 */
[----:B------:R-:W-:Y:S01]  /*1db0*/  FFMA.FTZ R42, R27, R51, R24 ;  /* 0x000000331b2a7223 */ /* 0x000fe20000010018 */
[----:B------:R-:W-:Y:S01]  /*1dc0*/  FADD.FTZ R56, R19, -R28 ;  /* 0x8000001c13387221 */ /* 0x000fe20000010000 */
[----:B------:R0:W-:Y:S01]  /*1dd0*/  MUFU.EX2 R13, R37 ;  /* 0x00000025000d7308 */ /* 0x0001e20000000800 */
[C-C-:B------:R-:W-:Y:S01]  /*1de0*/  FFMA.FTZ R47, R27.reuse, R47, R24.reuse ;  /* 0x0000002f1b2f7223 */ /* 0x140fe20000010018 */
[C-C-:B------:R-:W-:Y:S01]  /*1df0*/  FFMA.FTZ R43, R27.reuse, R43, R24.reuse ;  /* 0x0000002b1b2b7223 */ /* 0x140fe20000010018 */
[C-C-:B------:R-:W-:Y:S01]  /*1e00*/  FFMA.FTZ R39, R27.reuse, R39, R24.reuse ;  /* 0x000000271b277223 */ /* 0x140fe20000010018 */
[C-C-:B------:R-:W-:Y:S01]  /*1e10*/  FFMA.FTZ R51, R27.reuse, R57, R24.reuse ;  /* 0x000000391b337223 */ /* 0x140fe20000010018 */
[----:B------:R-:W-:Y:S01]  /*1e20*/  FFMA.FTZ R24, R27, R55, R24 ;  /* 0x000000371b187223 */ /* 0x000fe20000010018 */
[C---:B------:R-:W-:Y:S01]  /*1e30*/  FMUL.FTZ R45, R29.reuse, R58 ;  /* 0x0000003a1d2d7220 */ /* 0x040fe20000410000 */
[C---:B------:R-:W-:Y:S01]  /*1e40*/  FMUL.FTZ R17, R29.reuse, R38 ;  /* 0x000000261d117220 */ /* 0x040fe20000410000 */
[C---:B------:R-:W-:Y:S01]  /*1e50*/  FMUL.FTZ R27, R29.reuse, R54 ;  /* 0x000000361d1b7220 */ /* 0x040fe20000410000 */
[----:B0-----:R-:W-:Y:S01]  /*1e60*/  FMUL.FTZ R37, R29, R60 ;  /* 0x0000003c1d257220 */ /* 0x001fe20000410000 */
[----:B------:R-:W-:Y:S01]  /*1e70*/  FADD.FTZ R60, R49, -R28 ;  /* 0x8000001c313c7221 */ /* 0x000fe20000010000 */
        /* <DEDUP_REMOVED lines=13> */
[--C-:B------:R-:W-:Y:S01]  /*1f50*/  FADD.FTZ R58, R41, -R28.reuse ;  /* 0x8000001c293a7221 */ /* 0x100fe20000010000 */
[----:B------:R-:W-:Y:S01]  /*1f60*/  FMUL.FTZ R38, R30, -1.4426950216293334961 ;  /* 0xbfb8aa3b1e267820 */ /* 0x000fe20000410000 */
[----:B------:R-:W-:Y:S01]  /*1f70*/  FMUL.FTZ R15, R14, -1.4426950216293334961 ;  /* 0xbfb8aa3b0e0f7820 */ /* 0x000fe20000410000 */
[----:B------:R-:W-:Y:S01]  /*1f80*/  FMUL.FTZ R55, R26, -1.4426950216293334961 ;  /* 0xbfb8aa3b1a377820 */ /* 0x000fe20000410000 */
[--C-:B------:R-:W-:Y:S01]  /*1f90*/  FADD.FTZ R60, R48, -R28.reuse ;  /* 0x8000001c303c7221 */ /* 0x100fe20000010000 */
[----:B------:R-:W-:Y:S01]  /*1fa0*/  FMUL.FTZ R48, R29, R58 ;  /* 0x0000003a1d307220 */ /* 0x000fe20000410000 */
[----:B--2---:R-:W-:Y:S01]  /*1fb0*/  FADD.FTZ R58, R12, 1 ;  /* 0x3f8000000c3a7421 */ /* 0x004fe20000010000 */
[----:B------:R-:W0:Y:S01]  /*1fc0*/  MUFU.EX2 R38, R38 ;  /* 0x0000002600267308 */ /* 0x000e220000000800 */
[----:B------:R-:W-:Y:S01]  /*1fd0*/  FMUL.FTZ R21, R47, -1.4426950216293334961 ;  /* 0xbfb8aa3b2f157820 */ /* 0x000fe20000410000 */
[--C-:B------:R-:W-:Y:S01]  /*1fe0*/  FADD.FTZ R56, R23, -R28.reuse ;  /* 0x8000001c17387221 */ /* 0x100fe20000010000 */
[--C-:B------:R-:W-:Y:S01]  /*1ff0*/  FFMA.FTZ R46, R32, R37, R33.reuse ;  /* 0x00000025202e7223 */ /* 0x100fe20000010021 */
[----:B------:R-:W-:Y:S01]  /*2000*/  FMUL.FTZ R37, R17, -1.4426950216293334961 ;  /* 0xbfb8aa3b11257820 */ /* 0x000fe20000410000 */
[----:B------:R-:W-:Y:S01]  /*2010*/  FADD.FTZ R41, R52, -R28 ;  /* 0x8000001c34297221 */ /* 0x000fe20000010000 */
[C---:B------:R-:W-:Y:S01]  /*2020*/  FMUL.FTZ R60, R29.reuse, R60 ;  /* 0x0000003c1d3c7220 */ /* 0x040fe20000410000 */
[C---:B------:R-:W-:Y:S01]  /*2030*/  FMUL.FTZ R52, R29.reuse, R56 ;  /* 0x000000381d347220 */ /* 0x040fe20000410000 */
[----:B------:R-:W2:Y:S01]  /*2040*/  MUFU.EX2 R15, R15 ;  /* 0x0000000f000f7308 */ /* 0x000ea20000000800 */
[----:B------:R-:W-:Y:S01]  /*2050*/  FMUL.FTZ R56, R29, R41 ;  /* 0x000000291d387220 */ /* 0x000fe20000410000 */
[----:B------:R-:W-:Y:S01]  /*2060*/  FADD.FTZ R59, R11, 1 ;  /* 0x3f8000000b3b7421 */ /* 0x000fe20000010000 */
[--C-:B------:R-:W-:Y:S01]  /*2070*/  FFMA.FTZ R41, R32, R60, R33.reuse ;  /* 0x0000003c20297223 */ /* 0x100fe20000010021 */
[----:B------:R-:W-:Y:S01]  /*2080*/  FMUL.FTZ R19, R20, -1.4426950216293334961 ;  /* 0xbfb8aa3b14137820 */ /* 0x000fe20000410000 */
[----:B------:R-:W-:Y:S01]  /*2090*/  FMUL.FTZ R18, R46, -1.4426950216293334961 ;  /* 0xbfb8aa3b2e127820 */ /* 0x000fe20000410000 */
[----:B------:R-:W-:Y:S01]  /*20a0*/  FMUL.FTZ R28, R16, -1.4426950216293334961 ;  /* 0xbfb8aa3b101c7820 */ /* 0x000fe20000410000 */
[----:B------:R-:W-:Y:S01]  /*20b0*/  FMUL.FTZ R22, R43, -1.4426950216293334961 ;  /* 0xbfb8aa3b2b167820 */ /* 0x000fe20000410000 */
[----:B------:R-:W-:Y:S01]  /*20c0*/  MUFU.EX2 R23, R55 ;  /* 0x0000003700177308 */ /* 0x000fe20000000800 */
[----:B0-----:R-:W-:Y:S01]  /*20d0*/  FADD.FTZ R61, R38, 1 ;  /* 0x3f800000263d7421 */ /* 0x001fe20000010000 */
[----:B------:R-:W-:Y:S01]  /*20e0*/  FMUL.FTZ R25, R27, -1.4426950216293334961 ;  /* 0xbfb8aa3b1b197820 */ /* 0x000fe20000410000 */
[----:B------:R-:W-:Y:S01]  /*20f0*/  FMUL.FTZ R44, R29, R44 ;  /* 0x0000002c1d2c7220 */ /* 0x000fe20000410000 */
[C-C-:B------:R-:W-:Y:S01]  /*2100*/  FFMA.FTZ R52, R32.reuse, R52, R33.reuse ;  /* 0x0000003420347223 */ /* 0x140fe20000010021 */
[C-C-:B------:R-:W-:Y:S01]  /*2110*/  FFMA.FTZ R48, R32.reuse, R48, R33.reuse ;  /* 0x0000003020307223 */ /* 0x140fe20000010021 */
[----:B------:R-:W-:Y:S01]  /*2120*/  FMUL.FTZ R11, R9, -1.4426950216293334961 ;  /* 0xbfb8aa3b090b7820 */ /* 0x000fe20000410000 */
[C-C-:B------:R-:W-:Y:S01]  /*2130*/  FFMA.FTZ R44, R32.reuse, R44, R33.reuse ;  /* 0x0000002c202c7223 */ /* 0x140fe20000010021 */
[----:B------:R0:W3:Y:S01]  /*2140*/  MUFU.RCP R55, R58 ;  /* 0x0000003a00377308 */ /* 0x0000e20000001000 */
[----:B--2---:R-:W-:Y:S01]  /*2150*/  FADD.FTZ R60, R15, 1 ;  /* 0x3f8000000f3c7421 */ /* 0x004fe20000010000 */
[----:B------:R-:W-:Y:S01]  /*2160*/  FFMA.FTZ R33, R32, R56, R33 ;  /* 0x0000003820217223 */ /* 0x000fe20000010021 */
[----:B------:R-:W-:Y:S01]  /*2170*/  FMUL.FTZ R12, R52, -1.4426950216293334961 ;  /* 0xbfb8aa3b340c7820 */ /* 0x000fe20000410000 */
[----:B------:R-:W-:Y:S01]  /*2180*/  FMUL.FTZ R29, R39, -1.4426950216293334961 ;  /* 0xbfb8aa3b271d7820 */ /* 0x000fe20000410000 */
[----:B------:R-:W-:Y:S01]  /*2190*/  FMUL.FTZ R32, R40, -1.4426950216293334961 ;  /* 0xbfb8aa3b28207820 */ /* 0x000fe20000410000 */
[----:B------:R-:W-:-:S02]  /*21a0*/  FMUL.FTZ R15, R51, -1.4426950216293334961 ;  /* 0xbfb8aa3b330f7820 */ /* 0x000fc40000410000 */
[----:B------:R-:W-:Y:S01]  /*21b0*/  MUFU.EX2 R21, R21 ;  /* 0x0000001500157308 */ /* 0x000fe20000000800 */
[----:B0-----:R-:W-:Y:S01]  /*21c0*/  FADD.FTZ R58, R13, 1 ;  /* 0x3f8000000d3a7421 */ /* 0x001fe20000010000 */
[----:B------:R-:W-:-:S06]  /*21d0*/  FMUL.FTZ R13, R35, -1.4426950216293334961 ;  /* 0xbfb8aa3b230d7820 */ /* 0x000fcc0000410000 */
[----:B------:R-:W0:Y:S01]  /*21e0*/  MUFU.RCP R58, R58 ;  /* 0x0000003a003a7308 */ /* 0x000e220000001000 */
[----:B---3--:R-:W-:Y:S01]  /*21f0*/  FMUL.FTZ R56, R0, R55 ;  /* 0x0000003700387220 */ /* 0x008fe20000410000 */
[----:B------:R-:W-:Y:S01]  /*2200*/  FMUL.FTZ R55, R42, -1.4426950216293334961 ;  /* 0xbfb8aa3b2a377820 */ /* 0x000fe20000410000 */
[----:B------:R-:W-:-:S05]  /*2210*/  FMUL.FTZ R0, R53, -1.4426950216293334961 ;  /* 0xbfb8aa3b35007820 */ /* 0x000fca0000410000 */
[----:B------:R-:W2:Y:S08]  /*2220*/  MUFU.EX2 R37, R37 ;  /* 0x0000002500257308 */ /* 0x000eb00000000800 */
[----:B------:R-:W3:Y:S01]  /*2230*/  MUFU.RCP R57, R59 ;  /* 0x0000003b00397308 */ /* 0x000ee20000001000 */
[----:B0-----:R-:W-:-:S07]  /*2240*/  FMUL.FTZ R36, R36, R58 ;  /* 0x0000003a24247220 */ /* 0x001fce0000410000 */
[----:B------:R0:W4:Y:S01]  /*2250*/  MUFU.RCP R59, R60 ;  /* 0x0000003c003b7308 */ /* 0x0001220000001000 */
[----:B--2---:R-:W-:-:S07]  /*2260*/  FADD.FTZ R58, R37, 1 ;  /* 0x3f800000253a7421 */ /* 0x004fce0000010000 */
[----:B------:R-:W2:Y:S01]  /*2270*/  MUFU.RCP R61, R61 ;  /* 0x0000003d003d7308 */ /* 0x000ea20000001000 */
[----:B0-----:R-:W-:Y:S01]  /*2280*/  FADD.FTZ R60, R21, 1 ;  /* 0x3f800000153c7421 */ /* 0x001fe20000010000 */
[----:B---3--:R-:W-:Y:S01]  /*2290*/  FMUL.FTZ R57, R10, R57 ;  /* 0x000000390a397220 */ /* 0x008fe20000410000 */
[----:B------:R-:W-:-:S04]  /*22a0*/  FMUL.FTZ R10, R48, -1.4426950216293334961 ;  /* 0xbfb8aa3b300a7820 */ /* 0x000fc80000410000 */
[----:B------:R-:W-:Y:S01]  /*22b0*/  F2FP.BF16.F32.PACK_AB R56, R57, R56 ;  /* 0x000000383938723e */ /* 0x000fe200000010ff */
[----:B------:R-:W0:Y:S01]  /*22c0*/  MUFU.EX2 R19, R19 ;  /* 0x0000001300137308 */ /* 0x000e220000000800 */
[----:B----4-:R-:W-:Y:S01]  /*22d0*/  FMUL.FTZ R59, R14, R59 ;  /* 0x0000003b0e3b7220 */ /* 0x010fe20000410000 */
[----:B------:R-:W-:-:S04]  /*22e0*/  FMUL.FTZ R14, R49, -1.4426950216293334961 ;  /* 0xbfb8aa3b310e7820 */ /* 0x000fc80000410000 */
[----:B------:R-:W-:Y:S02]  /*22f0*/  F2FP.BF16.F32.PACK_AB R57, R59, R36 ;  /* 0x000000243b39723e */ /* 0x000fe400000010ff */
[----:B------:R-:W3:Y:S01]  /*2300*/  MUFU.EX2 R18, R18 ;  /* 0x0000001200127308 */ /* 0x000ee20000000800 */
[----:B--2---:R-:W-:Y:S01]  /*2310*/  FMUL.FTZ R38, R30, R61 ;  /* 0x0000003d1e267220 */ /* 0x004fe20000410000 */
[----:B------:R-:W-:-:S06]  /*2320*/  FMUL.FTZ R30, R44, -1.4426950216293334961 ;  /* 0xbfb8aa3b2c1e7820 */ /* 0x000fcc0000410000 */
[----:B------:R-:W-:Y:S01]  /*2330*/  MUFU.EX2 R28, R28 ;  /* 0x0000001c001c7308 */ /* 0x000fe20000000800 */
[----:B0-----:R-:W-:-:S07]  /*2340*/  FADD.FTZ R61, R19, 1 ;  /* 0x3f800000133d7421 */ /* 0x001fce0000010000 */
[----:B------:R-:W0:Y:S01]  /*2350*/  MUFU.RCP R60, R60 ;  /* 0x0000003c003c7308 */ /* 0x000e220000001000 */
[----:B---3--:R-:W-:Y:S01]  /*2360*/  FADD.FTZ R21, R18, 1 ;  /* 0x3f80000012157421 */ /* 0x008fe20000010000 */
[----:B------:R-:W-:-:S06]  /*2370*/  FMUL.FTZ R18, R34, -1.4426950216293334961 ;  /* 0xbfb8aa3b22127820 */ /* 0x000fcc0000410000 */
[----:B------:R-:W2:Y:S08]  /*2380*/  MUFU.EX2 R22, R22 ;  /* 0x0000001600167308 */ /* 0x000eb00000000800 */
[----:B------:R-:W3:Y:S01]  /*2390*/  MUFU.RCP R58, R58 ;  /* 0x0000003a003a7308 */ /* 0x000ee20000001000 */
[----:B0-----:R-:W-:-:S07]  /*23a0*/  FMUL.FTZ R47, R47, R60 ;  /* 0x0000003c2f2f7220 */ /* 0x001fce0000410000 */
[----:B------:R-:W0:Y:S01]  /*23b0*/  MUFU.EX2 R25, R25 ;  /* 0x0000001900197308 */ /* 0x000e220000000800 */
[----:B--2---:R-:W-:-:S07]  /*23c0*/  FADD.FTZ R60, R22, 1 ;  /* 0x3f800000163c7421 */ /* 0x004fce0000010000 */
[----:B------:R2:W4:Y:S01]  /*23d0*/  MUFU.RCP R37, R61 ;  /* 0x0000003d00257308 */ /* 0x0005220000001000 */
[----:B---3--:R-:W-:Y:S01]  /*23e0*/  FMUL.FTZ R19, R17, R58 ;  /* 0x0000003a11137220 */ /* 0x008fe20000410000 */
[----:B------:R-:W-:-:S06]  /*23f0*/  FMUL.FTZ R17, R50, -1.4426950216293334961 ;  /* 0xbfb8aa3b32117820 */ /* 0x000fcc0000410000 */
[----:B------:R-:W3:Y:S01]  /*2400*/  MUFU.RCP R21, R21 ;  /* 0x0000001500157308 */ /* 0x000ee20000001000 */
[----:B--2---:R-:W-:Y:S01]  /*2410*/  FADD.FTZ R61, R28, 1 ;  /* 0x3f8000001c3d7421 */ /* 0x004fe20000010000 */
[----:B0-----:R-:W-:Y:S01]  /*2420*/  FADD.FTZ R58, R25, 1 ;  /* 0x3f800000193a7421 */ /* 0x001fe20000010000 */
[----:B------:R-:W-:Y:S01]  /*2430*/  FADD.FTZ R25, R23, 1 ;  /* 0x3f80000017197421 */ /* 0x000fe20000010000 */
[----:B------:R-:W-:-:S04]  /*2440*/  FMUL.FTZ R23, R24, -1.4426950216293334961 ;  /* 0xbfb8aa3b18177820 */ /* 0x000fc80000410000 */
[----:B------:R0:W2:Y:S01]  /*2450*/  MUFU.RCP R22, R60 ;  /* 0x0000003c00167308 */ /* 0x0000a20000001000 */
[----:B----4-:R-:W-:Y:S01]  /*2460*/  FMUL.FTZ R37, R20, R37 ;  /* 0x0000002514257220 */ /* 0x010fe20000410000 */
[----:B------:R-:W-:-:S06]  /*2470*/  FMUL.FTZ R20, R41, -1.4426950216293334961 ;  /* 0xbfb8aa3b29147820 */ /* 0x000fcc0000410000 */
[----:B------:R-:W4:Y:S01]  /*2480*/  MUFU.RCP R61, R61 ;  /* 0x0000003d003d7308 */ /* 0x000f220000001000 */
[----:B---3--:R-:W-:Y:S01]  /*2490*/  FMUL.FTZ R46, R46, R21 ;  /* 0x000000152e2e7220 */ /* 0x008fe20000410000 */
[----:B------:R-:W-:Y:S01]  /*24a0*/  FMUL.FTZ R21, R45, -1.4426950216293334961 ;  /* 0xbfb8aa3b2d157820 */ /* 0x000fe20000410000 */
[----:B0-----:R-:W-:-:S03]  /*24b0*/  FMUL.FTZ R60, R54, -1.4426950216293334961 ;  /* 0xbfb8aa3b363c7820 */ /* 0x001fc60000410000 */
[----:B------:R-:W-:Y:S02]  /*24c0*/  F2FP.BF16.F32.PACK_AB R19, R46, R19 ;  /* 0x000000132e13723e */ /* 0x000fe400000010ff */
[----:B------:R-:W0:Y:S01]  /*24d0*/  MUFU.RCP R25, R25 ;  /* 0x0000001900197308 */ /* 0x000e220000001000 */
[----:B--2---:R-:W-:Y:S01]  /*24e0*/  FMUL.FTZ R28, R43, R22 ;  /* 0x000000162b1c7220 */ /* 0x004fe20000410000 */
[----:B------:R-:W-:-:S06]  /*24f0*/  FMUL.FTZ R22, R31, -1.4426950216293334961 ;  /* 0xbfb8aa3b1f167820 */ /* 0x000fcc0000410000 */
[----:B------:R-:W2:Y:S01]  /*2500*/  MUFU.EX2 R12, R12 ;  /* 0x0000000c000c7308 */ /* 0x000ea20000000800 */
[----:B----4-:R-:W-:Y:S01]  /*2510*/  FMUL.FTZ R43, R16, R61 ;  /* 0x0000003d102b7220 */ /* 0x010fe20000410000 */
[----:B------:R-:W-:-:S06]  /*2520*/  FMUL.FTZ R16, R33, -1.4426950216293334961 ;  /* 0xbfb8aa3b21107820 */ /* 0x000fcc0000410000 */
[----:B------:R-:W3:Y:S01]  /*2530*/  MUFU.EX2 R11, R11 ;  /* 0x0000000b000b7308 */ /* 0x000ee20000000800 */
[----:B0-----:R-:W-:-:S07]  /*2540*/  FMUL.FTZ R26, R26, R25 ;  /* 0x000000191a1a7220 */ /* 0x001fce0000410000 */
[----:B------:R-:W0:Y:S01]  /*2550*/  MUFU.EX2 R55, R55 ;  /* 0x0000003700377308 */ /* 0x000e220000000800 */
[----:B--2---:R-:W-:-:S07]  /*2560*/  FADD.FTZ R61, R12, 1 ;  /* 0x3f8000000c3d7421 */ /* 0x004fce0000010000 */
[----:B------:R-:W2:Y:S01]  /*2570*/  MUFU.EX2 R10, R10 ;  /* 0x0000000a000a7308 */ /* 0x000ea20000000800 */
[----:B---3--:R-:W-:-:S07]  /*2580*/  FADD.FTZ R12, R11, 1 ;  /* 0x3f8000000b0c7421 */ /* 0x008fce0000010000 */
[----:B------:R-:W3:Y:S01]  /*2590*/  MUFU.EX2 R13, R13 ;  /* 0x0000000d000d7308 */ /* 0x000ee20000000800 */
[----:B0-----:R-:W-:-:S07]  /*25a0*/  FADD.FTZ R11, R55, 1 ;  /* 0x3f800000370b7421 */ /* 0x001fce0000010000 */
[----:B------:R-:W0:Y:S01]  /*25b0*/  MUFU.RCP R58, R58 ;  /* 0x0000003a003a7308 */ /* 0x000e220000001000 */
[----:B--2---:R-:W-:-:S07]  /*25c0*/  FADD.FTZ R55, R10, 1 ;  /* 0x3f8000000a377421 */ /* 0x004fce0000010000 */
[----:B------:R-:W2:Y:S01]  /*25d0*/  MUFU.EX2 R29, R29 ;  /* 0x0000001d001d7308 */ /* 0x000ea20000000800 */
[----:B---3--:R-:W-:-:S07]  /*25e0*/  FADD.FTZ R10, R13, 1 ;  /* 0x3f8000000d0a7421 */ /* 0x008fce0000010000 */
        /* <DEDUP_REMOVED lines=28> */
[----:B------:R-:W2:Y:S01]  /*27b0*/  MUFU.RCP R12, R12 ;  /* 0x0000000c000c7308 */ /* 0x000ea20000001000 */
[----:B---3--:R-:W-:-:S07]  /*27c0*/  FADD.FTZ R16, R16, 1 ;  /* 0x3f80000010107421 */ /* 0x008fce0000010000 */
[----:B------:R-:W3:Y:S01]  /*27d0*/  MUFU.RCP R11, R11 ;  /* 0x0000000b000b7308 */ /* 0x000ee20000001000 */
[----:B0-----:R-:W-:Y:S01]  /*27e0*/  FMUL.FTZ R35, R35, R10 ;  /* 0x0000000a23237220 */ /* 0x001fe20000410000 */
[----:B-1----:R-:W-:-:S06]  /*27f0*/  IADD3 R10, P1, PT, R7, UR8, RZ ;  /* 0x00000008070a7c10 */ /* 0x002fcc000ff3e0ff */
[----:B------:R-:W0:Y:S01]  /*2800*/  MUFU.RCP R58, R58 ;  /* 0x0000003a003a7308 */ /* 0x000e220000001000 */
[----:B--2---:R-:W-:-:S07]  /*2810*/  FMUL.FTZ R12, R9, R12 ;  /* 0x0000000c090c7220 */ /* 0x004fce0000410000 */
[----:B------:R-:W1:Y:S01]  /*2820*/  MUFU.RCP R29, R29 ;  /* 0x0000001d001d7308 */ /* 0x000e620000001000 */
[----:B---3--:R-:W-:Y:S01]  /*2830*/  FMUL.FTZ R9, R42, R11 ;  /* 0x0000000b2a097220 */ /* 0x008fe20000410000 */
[----:B------:R-:W-:Y:S01]  /*2840*/  IADD3.X R11, PT, PT, R8, UR9, RZ, P1, !PT ;  /* 0x00000009080b7c10 */ /* 0x000fe20008ffe4ff */
[----:B------:R-:W2:Y:S04]  /*2850*/  LDCU.64 UR8, c[0x0][0x3a8] ;  /* 0x00007500ff0877ac */ /* 0x000ea80008000a00 */
[----:B------:R3:W-:Y:S01]  /*2860*/  STG.E.64 desc[UR14][R10.64], R56 ;  /* 0x000000380a007986 */ /* 0x0007e2000c101b0e */
[----:B------:R-:W4:Y:S01]  /*2870*/  MUFU.RCP R61, R61 ;  /* 0x0000003d003d7308 */ /* 0x000f220000001000 */
[----:B0-----:R-:W-:-:S07]  /*2880*/  FMUL.FTZ R58, R39, R58 ;  /* 0x0000003a273a7220 */ /* 0x001fce0000410000 */
[----:B------:R-:W0:Y:S01]  /*2890*/  MUFU.RCP R0, R0 ;  /* 0x0000000000007308 */ /* 0x000e220000001000 */
[----:B-1----:R-:W-:Y:S01]  /*28a0*/  FMUL.FTZ R29, R40, R29 ;  /* 0x0000001d281d7220 */ /* 0x002fe20000410000 */
[----:B--2---:R-:W-:-:S06]  /*28b0*/  UISETP.GE.U32.AND UP0, UPT, UR11, UR8, UPT ;  /* 0x000000080b00728c */ /* 0x004fcc000bf06070 */
[----:B------:R-:W1:Y:S01]  /*28c0*/  MUFU.RCP R55, R55 ;  /* 0x0000003700377308 */ /* 0x000e620000001000 */
[----:B----4-:R-:W-:Y:S01]  /*28d0*/  FMUL.FTZ R52, R52, R61 ;  /* 0x0000003d34347220 */ /* 0x010fe20000410000 */
[----:B------:R-:W-:-:S04]  /*28e0*/  UISETP.GE.AND.EX UP0, UPT, UR12, UR9, UPT, UP0 ;  /* 0x000000090c00728c */ /* 0x000fc8000bf06300 */
[----:B------:R-:W-:Y:S02]  /*28f0*/  F2FP.BF16.F32.PACK_AB R29, R52, R29 ;  /* 0x0000001d341d723e */ /* 0x000fe400000010ff */
        /* <DEDUP_REMOVED lines=18> */
[----:B-1----:R-:W-:Y:S01]  /*2a20*/  FMUL.FTZ R45, R45, R18 ;  /* 0x000000122d2d7220 */ /* 0x002fe20000410000 */
[----:B------:R-:W-:-:S05]  /*2a30*/  F2FP.BF16.F32.PACK_AB R18, R47, R38 ;  /* 0x000000262f12723e */ /* 0x000fca00000010ff */
[----:B------:R3:W-:Y:S01]  /*2a40*/  STG.E.64 desc[UR14][R10.64+0x1400], R18 ;  /* 0x001400120a007986 */ /* 0x0007e2000c101b0e */
[----:B------:R-:W1:Y:S01]  /*2a50*/  MUFU.RCP R21, R21 ;  /* 0x0000001500157308 */ /* 0x000e620000001000 */
[----:B--2---:R-:W-:Y:S01]  /*2a60*/  FMUL.FTZ R30, R41, R20 ;  /* 0x00000014291e7220 */ /* 0x004fe20000410000 */
[----:B------:R-:W-:Y:S02]  /*2a70*/  F2FP.BF16.F32.PACK_AB R20, R28, R37 ;  /* 0x000000251c14723e */ /* 0x000fe400000010ff */
[----:B------:R-:W-:Y:S02]  /*2a80*/  F2FP.BF16.F32.PACK_AB R28, R58, R43 ;  /* 0x0000002b3a1c723e */ /* 0x000fe400000010ff */
[----:B------:R-:W-:Y:S02]  /*2a90*/  F2FP.BF16.F32.PACK_AB R45, R30, R45 ;  /* 0x0000002d1e2d723e */ /* 0x000fe400000010ff */
[----:B------:R-:W2:Y:S01]  /*2aa0*/  MUFU.RCP R23, R23 ;  /* 0x0000001700177308 */ /* 0x000ea20000001000 */
[----:B0-----:R-:W-:Y:S01]  /*2ab0*/  FMUL.FTZ R22, R31, R22 ;  /* 0x000000161f167220 */ /* 0x001fe20000410000 */
[----:B------:R3:W-:Y:S04]  /*2ac0*/  STG.E.64 desc[UR14][R10.64+0x3c00], R28 ;  /* 0x003c001c0a007986 */ /* 0x0007e8000c101b0e */
[----:B------:R3:W-:Y:S02]  /*2ad0*/  STG.E.64 desc[UR14][R10.64+0x7800], R44 ;  /* 0x0078002c0a007986 */ /* 0x0007e4000c101b0e */
[----:B------:R-:W0:Y:S01]  /*2ae0*/  MUFU.RCP R16, R16 ;  /* 0x0000001000107308 */ /* 0x000e220000001000 */
[----:B-1----:R-:W-:Y:S01]  /*2af0*/  FMUL.FTZ R7, R24, R21 ;  /* 0x0000001518077220 */ /* 0x002fe20000410000 */
[----:B------:R-:W-:-:S04]  /*2b00*/  F2FP.BF16.F32.PACK_AB R21, R26, R27 ;  /* 0x0000001b1a15723e */ /* 0x000fc800000010ff */
[----:B------:R-:W-:Y:S01]  /*2b10*/  F2FP.BF16.F32.PACK_AB R22, R7, R22 ;  /* 0x000000160716723e */ /* 0x000fe200000010ff */
[----:B------:R3:W-:Y:S01]  /*2b20*/  STG.E.64 desc[UR14][R10.64+0x2800], R20 ;  /* 0x002800140a007986 */ /* 0x0007e2000c101b0e */
[----:B--2---:R-:W-:Y:S01]  /*2b30*/  FMUL.FTZ R23, R54, R23 ;  /* 0x0000001736177220 */ /* 0x004fe20000410000 */
[----:B------:R-:W-:Y:S02]  /*2b40*/  F2FP.BF16.F32.PACK_AB R54, R9, R12 ;  /* 0x0000000c0936723e */ /* 0x000fe400000010ff */
[----:B------:R-:W-:-:S03]  /*2b50*/  F2FP.BF16.F32.PACK_AB R12, R32, R35 ;  /* 0x00000023200c723e */ /* 0x000fc600000010ff */
[----:B------:R3:W-:Y:S01]  /*2b60*/  STG.E.64 desc[UR14][R10.64+0x5000], R54 ;  /* 0x005000360a007986 */ /* 0x0007e2000c101b0e */
[----:B0-----:R-:W-:-:S03]  /*2b70*/  FMUL.FTZ R16, R33, R16 ;  /* 0x0000001021107220 */ /* 0x001fc60000410000 */
[----:B------:R3:W-:Y:S02]  /*2b80*/  STG.E.64 desc[UR14][R10.64+0x6400], R12 ;  /* 0x0064000c0a007986 */ /* 0x0007e4000c101b0e */
[----:B------:R-:W-:-:S05]  /*2b90*/  F2FP.BF16.F32.PACK_AB R23, R16, R23 ;  /* 0x000000171017723e */ /* 0x000fca00000010ff */
[----:B------:R3:W-:Y:S01]  /*2ba0*/  STG.E.64 desc[UR14][R10.64+0x8c00], R22 ;  /* 0x008c00160a007986 */ /* 0x0007e2000c101b0e */
[----:B------:R-:W-:Y:S05]  /*2bb0*/  BRA.U !UP0, `(.L_x_750) ;  /* 0xffffffd508cc7547 */ /* 0x000fea000b83ffff */
[----:B------:R-:W-:Y:S05]  /*2bc0*/  EXIT ;  /* 0x000000000000794d */ /* 0x000fea0003800000 */
.L_x_751:
        /* <DEDUP_REMOVED lines=11> */
.L_x_1615:


//--------------------- .text._ZN13group_norm_v214gn_cuda_kernelI13__nv_bfloat16Li320ELi1ELi16ELi40ELi1024ELb1ELi64ELi320ELi320ELi4ELb1ELi9ELb0ELb0ENS_16CompileConditionILi1000EEEEEvPT_PKS4_S7_S7_flPfS8_Pj --------------------------
	.section	.text._ZN13group_norm_v214gn_cuda_kernelI13__nv_bfloat16Li320ELi1ELi16ELi40ELi1024ELb1ELi64ELi320ELi320ELi4ELb1ELi9ELb0ELb0ENS_16CompileConditionILi1000EEEEEvPT_PKS4_S7_S7_flPfS8_Pj,"ax",@progbits
	.align	128
        .global         _ZN13group_norm_v214gn_cuda_kernelI13__nv_bfloat16Li320ELi1ELi16ELi40ELi1024ELb1ELi64ELi320ELi320ELi4ELb1ELi9ELb0ELb0ENS_16CompileConditionILi1000EEEEEvPT_PKS4_S7_S7_flPfS8_Pj
        .type           _ZN13group_norm_v214gn_cuda_kernelI13__nv_bfloat16Li320ELi1ELi16ELi40ELi1024ELb1ELi64ELi320ELi320ELi4ELb1ELi9ELb0ELb0ENS_16CompileConditionILi1000EEEEEvPT_PKS4_S7_S7_flPfS8_Pj,@function
        .size           _ZN13group_norm_v214gn_cuda_kernelI13__nv_bfloat16Li320ELi1ELi16ELi40ELi1024ELb1ELi64ELi320ELi320ELi4ELb1ELi9ELb0ELb0ENS_16CompileConditionILi1000EEEEEvPT_PKS4_S7_S7_flPfS8_Pj,(.L_x_1616 - _ZN13group_norm_v214gn_cuda_kernelI13__nv_bfloat16Li320ELi1ELi16ELi40ELi1024ELb1ELi64ELi320ELi320ELi4ELb1ELi9ELb0ELb0ENS_16CompileConditionILi1000EEEEEvPT_PKS4_S7_S7_flPfS8_Pj)
        .other          _ZN13group_norm_v214gn_cuda_kernelI13__nv_bfloat16Li320ELi1ELi16ELi40ELi1024ELb1ELi64ELi320ELi320ELi4ELb1ELi9ELb0ELb0ENS_16CompileConditionILi1000EEEEEvPT_PKS4_S7_S7_flPfS8_Pj,@"STO_CUDA_ENTRY STV_DEFAULT"
_ZN13group_norm_v214gn_cuda_kernelI13__nv_bfloat16Li320ELi1ELi16ELi40ELi1024ELb1ELi64ELi320ELi320ELi4ELb1ELi9ELb0ELb0ENS_16CompileConditionILi1000EEEEEvPT_PKS4_S7_S7_flPfS8_Pj:
.text._ZN13group_norm_v214gn_cuda_kernelI13__nv_bfloat16Li320ELi1ELi16ELi40ELi1024ELb1ELi64ELi320ELi320ELi4ELb1ELi9ELb0ELb0ENS_16CompileConditionILi1000EEEEEvPT_PKS4_S7_S7_flPfS8_Pj:
        /* <DEDUP_REMOVED lines=17> */
[----:B------:R-:W-:Y:S01]  /*0110*/  MOV R14, RZ ;  /* 0x000000ff000e7202 */ /* 0x000fe20000000f00 */
[----:B--2---:R-:W-:-:S04]  /*0120*/  ULEA UR4, UP0, UR6, UR4, 0x2 ;  /* 0x0000000406047291 */ /* 0x004fc8000f8010ff */
[----:B------:R-:W-:Y:S01]  /*0130*/  ULEA.HI.X UR5, UR6, UR5, URZ, 0x2, UP0 ;  /* 0x0000000506057291 */ /* 0x000fe200080f14ff */
[----:B-1----:R-:W-:Y:S02]  /*0140*/  ISETP.EQ.U32.AND P1, PT, R12, RZ, PT ;  /* 0x000000ff0c00720c */ /* 0x002fe40003f22070 */
[----:B------:R-:W1:Y:S01]  /*0150*/  LDC R12, c[0x0][0x374] ;  /* 0x0000dd00ff0c7b82 */ /* 0x000e620000000800 */
[C---:B0-----:R-:W-:Y:S02]  /*0160*/  LOP3.LUT R3, R8.reuse, 0xffff, RZ, 0xc0, !PT ;  /* 0x0000ffff08037812 */ /* 0x041fe400078ec0ff */
[C---:B------:R-:W-:Y:S02]  /*0170*/  SHF.L.U32 R18, R8.reuse, 0x1, RZ ;  /* 0x0000000108127819 */ /* 0x040fe400000006ff */
[----:B------:R-:W-:Y:S01]  /*0180*/  LOP3.LUT R16, R8, 0x3, RZ, 0xc0, !PT ;  /* 0x0000000308107812 */ /* 0x000fe200078ec0ff */
[----:B------:R-:W-:Y:S01]  /*0190*/  IMAD R3, R3, 0xcccd, RZ ;  /* 0x0000cccd03037824 */ /* 0x000fe200078e02ff */
[----:B------:R-:W-:-:S02]  /*01a0*/  LOP3.LUT R18, R18, 0xfe, RZ, 0xc0, !PT ;  /* 0x000000fe12127812 */ /* 0x000fc400078ec0ff */
[----:B-----5:R-:W-:Y:S02]  /*01b0*/  LOP3.LUT P0, RZ, R7, 0xf, RZ, 0xc0, !PT ;  /* 0x0000000f07ff7812 */ /* 0x020fe4000780c0ff */
        /* <DEDUP_REMOVED lines=18> */
[----:B------:R-:W-:Y:S02]  /*02e0*/  LEA R5, R6, R5, 0x18 ;  /* 0x0000000506057211 */ /* 0x000fe400078ec0ff */
[----:B------:R-:W-:Y:S02]  /*02f0*/  LOP3.LUT R3, R3, 0x1e, RZ, 0xc0, !PT ;  /* 0x0000001e03037812 */ /* 0x000fe400078ec0ff */
[----:B------:R-:W-:-:S02]  /*0300*/  IADD3 R10, PT, PT, R11, R10, RZ ;  /* 0x0000000a0b0a7210 */ /* 0x000fc40007ffe0ff */
[----:B------:R-:W-:Y:S02]  /*0310*/  LEA R11, R11, R4, 0x3 ;  /* 0x000000040b0b7211 */ /* 0x000fe400078e18ff */
[CC--:B------:R-:W-:Y:S02]  /*0320*/  LEA.HI R20, R8.reuse, R5.reuse, RZ, 0x1f ;  /* 0x0000000508147211 */ /* 0x0c0fe400078ff8ff */
[C---:B------:R-:W-:Y:S02]  /*0330*/  LEA R13, R8.reuse, R5, 0x3 ;  /* 0x00000005080d7211 */ /* 0x040fe400078e18ff */
[----:B------:R-:W-:Y:S02]  /*0340*/  MOV R4, UR4 ;  /* 0x0000000400047c02 */ /* 0x000fe40008000f00 */
[----:B------:R-:W-:Y:S02]  /*0350*/  LEA R19, R8, R3, 0x3 ;  /* 0x0000000308137211 */ /* 0x000fe400078e18ff */
[----:B-1--4-:R-:W-:-:S07]  /*0360*/  MOV R5, UR5 ;  /* 0x0000000500057c02 */ /* 0x012fce0008000f00 */
.L_x_760:
[C---:B--2---:R-:W-:Y:S01]  /*0370*/  LOP3.LUT R46, R15.reuse, 0x1, RZ, 0xc0, !PT ;  /* 0x000000010f2e7812 */ /* 0x044fe200078ec0ff */
[----:B------:R-:W0:Y:S01]  /*0380*/  LDCU.64 UR4, c[0x0][0x388] ;  /* 0x00007100ff0477ac */ /* 0x000e220008000a00 */
[--C-:B------:R-:W-:Y:S01]  /*0390*/  SHF.R.U64 R131, R15, 0x1, R14.reuse ;  /* 0x000000010f837819 */ /* 0x100fe2000000120e */
[----:B------:R-:W-:Y:S01]  /*03a0*/  IMAD R3, R10, 0x280, RZ ;  /* 0x000002800a037824 */ /* 0x000fe200078e02ff */
[----:B------:R-:W-:Y:S01]  /*03b0*/  MOV R7, RZ ;  /* 0x000000ff00077202 */ /* 0x000fe20000000f00 */
[----:B------:R-:W-:Y:S01]  /*03c0*/  IMAD R46, R46, 0x140, RZ ;  /* 0x000001402e2e7824 */ /* 0x000fe200078e02ff */
[----:B------:R-:W-:Y:S01]  /*03d0*/  SHF.R.U32.HI R40, RZ, 0x1, R14 ;  /* 0x00000001ff287819 */ /* 0x000fe2000001160e */
[----:B------:R-:W1:Y:S03]  /*03e0*/  LDC.64 R126, c[0x0][0x390] ;  /* 0x0000e400ff7e7b82 */ /* 0x000e660000000a00 */
[----:B------:R-:W-:Y:S01]  /*03f0*/  LEA R6, R9, R46, 0x2 ;  /* 0x0000002e09067211 */ /* 0x000fe200078e10ff */
[----:B------:R-:W-:-:S04]  /*0400*/  IMAD R25, R40, 0xa0000, RZ ;  /* 0x000a000028197824 */ /* 0x000fc800078e02ff */
[----:B------:R-:W-:Y:S01]  /*0410*/  IMAD.WIDE.U32 R22, R131, 0xa0000, R6 ;  /* 0x000a000083167825 */ /* 0x000fe200078e0006 */
[----:B------:R-:W2:Y:S02]  /*0420*/  LDC.64 R28, c[0x0][0x398] ;  /* 0x0000e600ff1c7b82 */ /* 0x000ea40000000a00 */
[----:B------:R-:W-:-:S04]  /*0430*/  IADD3 R3, P1, PT, R3, R22, RZ ;  /* 0x0000001603037210 */ /* 0x000fc80007f3e0ff */
[----:B------:R-:W-:Y:S02]  /*0440*/  IADD3.X R24, PT, PT, R23, R25, RZ, P1, !PT ;  /* 0x0000001917187210 */ /* 0x000fe40000ffe4ff */
[C---:B------:R-:W-:Y:S02]  /*0450*/  SHF.L.U32 R22, R3.reuse, 0x1, RZ ;  /* 0x0000000103167819 */ /* 0x040fe400000006ff */
[----:B------:R-:W-:Y:S02]  /*0460*/  SHF.L.U64.HI R23, R3, 0x1, R24 ;  /* 0x0000000103177819 */ /* 0x000fe40000010218 */
[----:B0-----:R-:W-:-:S04]  /*0470*/  IADD3 R24, P1, PT, R22, UR4, RZ ;  /* 0x0000000416187c10 */ /* 0x001fc8000ff3e0ff */
[----:B------:R-:W-:-:S05]  /*0480*/  IADD3.X R25, PT, PT, R23, UR5, RZ, P1, !PT ;  /* 0x0000000517197c10 */ /* 0x000fca0008ffe4ff */
        /* <DEDUP_REMOVED lines=16> */
[----:B-1----:R-:W-:-:S04]  /*0590*/  IMAD.WIDE.U32 R126, R6, 0x2, R126 ;  /* 0x00000002067e7825 */ /* 0x002fc800078e007e */
[----:B--2---:R-:W-:Y:S02]  /*05a0*/  IMAD.WIDE.U32 R28, R6, 0x2, R28 ;  /* 0x00000002061c7825 */ /* 0x004fe400078e001c */
[----:B------:R-:W5:Y:S04]  /*05b0*/  LDG.E.64.CONSTANT R126, desc[UR8][R126.64] ;  /* 0x000000087e7e7981 */ /* 0x000f68000c1e9b00 */
[----:B------:R-:W5:Y:S01]  /*05c0*/  LDG.E.64.CONSTANT R28, desc[UR8][R28.64] ;  /* 0x000000081c1c7981 */ /* 0x000f62000c1e9b00 */
[----:B------:R-:W-:Y:S01]  /*05d0*/  ISETP.GT.U32.AND P1, PT, R8, 0x1f, PT ;  /* 0x0000001f0800780c */ /* 0x000fe20003f24070 */
[----:B------:R-:W-:Y:S01]  /*05e0*/  BSSY.RECONVERGENT B0, `(.L_x_752) ;  /* 0x0000131000007945 */ /* 0x000fe20003800200 */
[----:B------:R-:W-:Y:S02]  /*05f0*/  SHF.L.U32 R137, R15, 0x3, RZ ;  /* 0x000000030f897819 */ /* 0x000fe400000006ff */
[----:B------:R-:W-:-:S02]  /*0600*/  CS2R R64, SRZ ;  /* 0x0000000000407805 */ /* 0x000fc4000001ff00 */
[----:B------:R-:W-:Y:S02]  /*0610*/  LOP3.LUT R137, R137, 0x8, RZ, 0xc0, !PT ;  /* 0x0000000889897812 */ /* 0x000fe400078ec0ff */
[C---:B---3--:R-:W-:Y:S02]  /*0620*/  PRMT R42, R124.reuse, 0x7632, R42 ;  /* 0x000076327c2a7816 */ /* 0x048fe4000000002a */
[----:B------:R-:W-:Y:S02]  /*0630*/  SHF.L.U32 R3, R124, 0x10, RZ ;  /* 0x000000107c037819 */ /* 0x000fe400000006ff */
[----:B------:R-:W-:Y:S02]  /*0640*/  SHF.L.U32 R42, R42, 0x10, RZ ;  /* 0x000000102a2a7819 */ /* 0x000fe400000006ff */
[----:B------:R-:W-:Y:S01]  /*0650*/  PRMT R73, R125, 0x7632, R73 ;  /* 0x000076327d497816 */ /* 0x000fe20000000049 */
[----:B------:R-:W-:Y:S01]  /*0660*/  FADD.FTZ R27, RZ, R3 ;  /* 0x00000003ff1b7221 */ /* 0x000fe20000010000 */
[----:B0-----:R-:W-:Y:S01]  /*0670*/  FFMA.FTZ R25, R3, R3, RZ ;  /* 0x0000000303197223 */ /* 0x001fe200000100ff */
[----:B------:R-:W-:-:S02]  /*0680*/  SHF.L.U32 R125, R125, 0x10, RZ ;  /* 0x000000107d7d7819 */ /* 0x000fc400000006ff */
        /* <DEDUP_REMOVED lines=227> */
[C---:B------:R-:W-:Y:S02]  /*14c0*/  IADD3 R46, PT, PT, R31.reuse, 0xc, RZ ;  /* 0x0000000c1f2e7810 */ /* 0x040fe40007ffe0ff */
[----:B------:R-:W-:Y:S02]  /*14d0*/  SHF.R.U32.HI R44, RZ, 0x2, R44 ;  /* 0x00000002ff2c7819 */ /* 0x000fe4000001162c */
[----:B------:R-:W-:-:S02]  /*14e0*/  IADD3 R48, PT, PT, R31, 0x10, RZ ;  /* 0x000000101f307810 */ /* 0x000fc40007ffe0ff */
[----:B------:R-:W-:Y:S02]  /*14f0*/  SHF.R.U32.HI R46, RZ, 0x2, R46 ;  /* 0x00000002ff2e7819 */ /* 0x000fe4000001162e */
[C---:B------:R-:W-:Y:S02]  /*1500*/  IADD3 R50, PT, PT, R31.reuse, 0x14, RZ ;  /* 0x000000141f327810 */ /* 0x040fe40007ffe0ff */
[C---:B------:R-:W-:Y:S02]  /*1510*/  IADD3 R54, PT, PT, R31.reuse, 0x18, RZ ;  /* 0x000000181f367810 */ /* 0x040fe40007ffe0ff */
[C---:B------:R-:W-:Y:S02]  /*1520*/  IADD3 R56, PT, PT, R31.reuse, 0x1c, RZ ;  /* 0x0000001c1f387810 */ /* 0x040fe40007ffe0ff */
[----:B------:R-:W-:Y:S02]  /*1530*/  IADD3 R58, PT, PT, R31, 0x20, RZ ;  /* 0x000000201f3a7810 */ /* 0x000fe40007ffe0ff */
[----:B-1----:R-:W-:-:S02]  /*1540*/  LEA R63, R33, R30, 0x18 ;  /* 0x0000001e213f7211 */ /* 0x002fc400078ec0ff */
[----:B------:R-:W-:Y:S02]  /*1550*/  SHF.R.U32.HI R30, RZ, 0x2, R31 ;  /* 0x00000002ff1e7819 */ /* 0x000fe4000001161f */
[----:B------:R-:W-:Y:S01]  /*1560*/  IADD3 R60, PT, PT, R31, 0x24, RZ ;  /* 0x000000241f3c7810 */ /* 0x000fe20007ffe0ff */
[--C-:B------:R-:W-:Y:S01]  /*1570*/  IMAD R47, R32, 0x28, R63.reuse ;  /* 0x00000028202f7824 */ /* 0x100fe200078e023f */
[----:B------:R-:W-:Y:S01]  /*1580*/  SHF.R.U32.HI R48, RZ, 0x2, R48 ;  /* 0x00000002ff307819 */ /* 0x000fe20000011630 */
[--C-:B------:R-:W-:Y:S01]  /*1590*/  IMAD R33, R30, 0x28, R63.reuse ;  /* 0x000000281e217824 */ /* 0x100fe200078e023f */
[----:B------:R-:W-:Y:S02]  /*15a0*/  SHF.R.U32.HI R50, RZ, 0x2, R50 ;  /* 0x00000002ff327819 */ /* 0x000fe40000011632 */
[----:B------:R-:W-:Y:S01]  /*15b0*/  LEA R32, R16, R47, 0x3 ;  /* 0x0000002f10207211 */ /* 0x000fe200078e18ff */
[--C-:B------:R-:W-:Y:S01]  /*15c0*/  IMAD R47, R46, 0x28, R63.reuse ;  /* 0x000000282e2f7824 */ /* 0x100fe200078e023f */
[----:B------:R-:W-:Y:S01]  /*15d0*/  LEA R30, R16, R33, 0x3 ;  /* 0x00000021101e7211 */ /* 0x000fe200078e18ff */
[--C-:B------:R-:W-:Y:S01]  /*15e0*/  IMAD R33, R44, 0x28, R63.reuse ;  /* 0x000000282c217824 */ /* 0x100fe200078e023f */
[----:B------:R-:W-:Y:S01]  /*15f0*/  SHF.R.U32.HI R44, RZ, 0x2, R54 ;  /* 0x00000002ff2c7819 */ /* 0x000fe20000011636 */
[--C-:B------:R-:W-:Y:S01]  /*1600*/  IMAD R53, R48, 0x28, R63.reuse ;  /* 0x0000002830357824 */ /* 0x100fe200078e023f */
[----:B------:R-:W-:Y:S01]  /*1610*/  LEA R52, R16, R47, 0x3 ;  /* 0x0000002f10347211 */ /* 0x000fe200078e18ff */
[--C-:B------:R-:W-:Y:S01]  /*1620*/  IMAD R55, R50, 0x28, R63.reuse ;  /* 0x0000002832377824 */ /* 0x100fe200078e023f */
[----:B------:R-:W0:Y:S01]  /*1630*/  LDS.64 R30, [R30] ;  /* 0x000000001e1e7984 */ /* 0x000e220000000a00 */
[----:B------:R-:W-:Y:S01]  /*1640*/  LEA R46, R16, R33, 0x3 ;  /* 0x00000021102e7211 */ /* 0x000fe200078e18ff */
[----:B------:R-:W-:Y:S01]  /*1650*/  IMAD R57, R44, 0x28, R63 ;  /* 0x000000282c397824 */ /* 0x000fe200078e023f */
[----:B------:R-:W-:Y:S01]  /*1660*/  LEA R54, R16, R53, 0x3 ;  /* 0x0000003510367211 */ /* 0x000fe200078e18ff */
[----:B------:R-:W1:Y:S01]  /*1670*/  LDS.64 R32, [R32] ;  /* 0x0000000020207984 */ /* 0x000e620000000a00 */
[----:B------:R-:W-:-:S02]  /*1680*/  SHF.R.U32.HI R48, RZ, 0x2, R56 ;  /* 0x00000002ff307819 */ /* 0x000fc40000011638 */
[----:B------:R-:W-:Y:S01]  /*1690*/  LEA R56, R16, R55, 0x3 ;  /* 0x0000003710387211 */ /* 0x000fe200078e18ff */
[----:B------:R-:W2:Y:S01]  /*16a0*/  LDS.64 R46, [R46] ;  /* 0x000000002e2e7984 */ /* 0x000ea20000000a00 */
[----:B------:R-:W-:Y:S01]  /*16b0*/  SHF.R.U32.HI R44, RZ, 0x2, R58 ;  /* 0x00000002ff2c7819 */ /* 0x000fe2000001163a */
[--C-:B------:R-:W-:Y:S01]  /*16c0*/  IMAD R59, R48, 0x28, R63.reuse ;  /* 0x00000028303b7824 */ /* 0x100fe200078e023f */
[----:B------:R-:W-:Y:S01]  /*16d0*/  LEA R58, R16, R57, 0x3 ;  /* 0x00000039103a7211 */ /* 0x000fe200078e18ff */
[----:B------:R-:W3:Y:S01]  /*16e0*/  LDS.64 R52, [R52] ;  /* 0x0000000034347984 */ /* 0x000ee20000000a00 */
[----:B------:R-:W-:Y:S01]  /*16f0*/  SHF.R.U32.HI R48, RZ, 0x2, R60 ;  /* 0x00000002ff307819 */ /* 0x000fe2000001163c */
[--C-:B------:R-:W-:Y:S01]  /*1700*/  IMAD R61, R44, 0x28, R63.reuse ;  /* 0x000000282c3d7824 */ /* 0x100fe200078e023f */
[----:B------:R-:W-:Y:S01]  /*1710*/  LEA R60, R16, R59, 0x3 ;  /* 0x0000003b103c7211 */ /* 0x000fe200078e18ff */
[----:B------:R-:W4:Y:S02]  /*1720*/  LDS.64 R54, [R54] ;  /* 0x0000000036367984 */ /* 0x000f240000000a00 */
[----:B------:R-:W-:Y:S01]  /*1730*/  IMAD R63, R48, 0x28, R63 ;  /* 0x00000028303f7824 */ /* 0x000fe200078e023f */
[C---:B------:R-:W-:Y:S01]  /*1740*/  LEA R62, R16.reuse, R61, 0x3 ;  /* 0x0000003d103e7211 */ /* 0x040fe200078e18ff */
[----:B------:R-:W4:Y:S03]  /*1750*/  LDS.64 R56, [R56] ;  /* 0x0000000038387984 */ /* 0x000f260000000a00 */
[----:B------:R-:W-:Y:S01]  /*1760*/  LEA R64, R16, R63, 0x3 ;  /* 0x0000003f10407211 */ /* 0x000fe200078e18ff */
        /* <DEDUP_REMOVED lines=24> */
.L_x_753:
[----:B------:R-:W-:Y:S05]  /*18f0*/  BSYNC.RECONVERGENT B0 ;  /* 0x0000000000007941 */ /* 0x000fea0003800200 */
.L_x_752:
        /* <DEDUP_REMOVED lines=24> */
.L_x_755:
[----:B------:R-:W2:Y:S04]  /*1a80*/  LD.E.STRONG.GPU R31, desc[UR8][R4.64] ;  /* 0x00000008041f7980 */ /* 0x000ea8000c10f900 */
[----:B--2---:R-:W-:Y:S01]  /*1a90*/  CCTL.IVALL ;  /* 0x00000000ff00798f */ /* 0x004fe20002000000 */
[----:B------:R-:W-:Y:S05]  /*1aa0*/  YIELD ;  /* 0x0000000000007946 */ /* 0x000fea0003800000 */
[----:B-----5:R-:W-:-:S04]  /*1ab0*/  LOP3.LUT R31, R31, R30, RZ, 0x3c, !PT ;  /* 0x0000001e1f1f7212 */ /* 0x020fc800078e3cff */
[----:B------:R-:W-:-:S13]  /*1ac0*/  ISETP.GT.AND P2, PT, R31, -0x1, PT ;  /* 0xffffffff1f00780c */ /* 0x000fda0003f44270 */
[----:B------:R-:W-:Y:S05]  /*1ad0*/  @P2 BRA `(.L_x_755) ;  /* 0xfffffffc00e82947 */ /* 0x000fea000383ffff */
.L_x_754:
        /* <DEDUP_REMOVED lines=11> */
.L_x_757:
[----:B------:R-:W-:Y:S05]  /*1b90*/  BSYNC.RECONVERGENT B0 ;  /* 0x0000000000007941 */ /* 0x000fea0003800200 */
.L_x_756:
[----:B0-----:R-:W0:Y:S01]  /*1ba0*/  SHFL.BFLY PT, R31, R44, 0x8, 0x1f ;  /* 0x0d001f002c1f7f89 */ /* 0x001e2200000e0000 */
[----:B------:R-:W-:Y:S01]  /*1bb0*/  LOP3.LUT P1, RZ, R8, 0x38f, RZ, 0xc0, !PT ;  /* 0x0000038f08ff7812 */ /* 0x000fe2000782c0ff */
[----:B------:R-:W-:Y:S01]  /*1bc0*/  BSSY.RECONVERGENT B0, `(.L_x_758) ;  /* 0x0000026000007945 */ /* 0x000fe20003800200 */
[----:B-----5:R-:W-:Y:S01]  /*1bd0*/  PRMT R128, R126, 0x7632, R128 ;  /* 0x000076327e807816 */ /* 0x020fe20000000080 */
[----:B------:R-:W1:Y:S01]  /*1be0*/  SHFL.BFLY PT, R30, R47, 0x8, 0x1f ;  /* 0x0d001f002f1e7f89 */ /* 0x000e6200000e0000 */
[----:B------:R-:W-:Y:S01]  /*1bf0*/  PRMT R48, R29, 0x7632, R48 ;  /* 0x000076321d307816 */ /* 0x000fe20000000030 */
        /* <DEDUP_REMOVED lines=12> */
[----:B0-----:R-:W-:-:S04]  /*1cc0*/  FADD.FTZ R44, R53, R44 ;  /* 0x0000002c352c7221 */ /* 0x001fc80000010000 */
[----:B------:R-:W-:Y:S01]  /*1cd0*/  @!P1 FMUL.FTZ R30, R44, 2.4414062863797880709e-05 ;  /* 0x37cccccd2c1e9820 */ /* 0x000fe20000410000 */
[----:B-1----:R-:W-:Y:S01]  /*1ce0*/  FADD.FTZ R44, R46, R47 ;  /* 0x0000002f2e2c7221 */ /* 0x002fe20000010000 */
[----:B------:R-:W-:Y:S02]  /*1cf0*/  PRMT R46, R28, 0x7632, R46 ;  /* 0x000076321c2e7816 */ /* 0x000fe4000000002e */
[----:B------:R-:W-:-:S04]  /*1d00*/  @!P1 FMUL.FTZ R31, R30, R30 ;  /* 0x0000001e1e1f9220 */ /* 0x000fc80000410000 */
[----:B------:R-:W-:Y:S01]  /*1d10*/  @!P1 FFMA.FTZ R31, R44, 2.4414062863797880709e-05, -R31 ;  /* 0x37cccccd2c1f9823 */ /* 0x000fe2000001081f */
        /* <DEDUP_REMOVED lines=16> */
.L_x_759:
[----:B------:R-:W-:Y:S05]  /*1e20*/  BSYNC.RECONVERGENT B0 ;  /* 0x0000000000007941 */ /* 0x000fea0003800200 */
.L_x_758:
        /* <DEDUP_REMOVED lines=18> */
[--C-:B------:R-:W-:Y:S01]  /*1f50*/  FADD.FTZ R28, R125, -R6.reuse ;  /* 0x800000067d1c7221 */ /* 0x100fe20000010000 */
[--C-:B01----:R-:W-:Y:S01]  /*1f60*/  FADD.FTZ R30, R3, -R6.reuse ;  /* 0x80000006031e7221 */ /* 0x103fe20000010000 */
        /* <DEDUP_REMOVED lines=18> */
[----:B0-----:R-:W-:Y:S01]  /*2090*/  FMUL.FTZ R3, R7, R28 ;  /* 0x0000001c07037220 */ /* 0x001fe20000410000 */
[--C-:B------:R-:W-:Y:S01]  /*20a0*/  FADD.FTZ R28, R73, -R6.reuse ;  /* 0x80000006491c7221 */ /* 0x100fe20000010000 */
[----:B------:R-:W-:Y:S01]  /*20b0*/  SHF.L.U32 R73, R48, 0x10, RZ ;  /* 0x0000001030497819 */ /* 0x000fe200000006ff */
[C---:B------:R-:W-:Y:S01]  /*20c0*/  FMUL.FTZ R26, R7.reuse, R26 ;  /* 0x0000001a071a7220 */ /* 0x040fe20000410000 */
[C---:B------:R-:W-:Y:S01]  /*20d0*/  FMUL.FTZ R36, R7.reuse, R36 ;  /* 0x0000002407247220 */ /* 0x040fe20000410000 */
[C---:B------:R-:W-:Y:S01]  /*20e0*/  FMUL.FTZ R28, R7.reuse, R28 ;  /* 0x0000001c071c7220 */ /* 0x040fe20000410000 */
[C---:B------:R-:W-:Y:S01]  /*20f0*/  FMUL.FTZ R32, R7.reuse, R32 ;  /* 0x0000002007207220 */ /* 0x040fe20000410000 */
[C---:B------:R-:W-:Y:S01]  /*2100*/  FMUL.FTZ R146, R7.reuse, R144 ;  /* 0x0000009007927220 */ /* 0x040fe20000410000 */
[----:B------:R-:W-:Y:S01]  /*2110*/  FMUL.FTZ R38, R7, R38 ;  /* 0x0000002607267220 */ /* 0x000fe20000410000 */
[----:B------:R-:W-:Y:S01]  /*2120*/  FFMA.FTZ R123, R28, R126, R73 ;  /* 0x0000007e1c7b7223 */ /* 0x000fe20000010049 */
[--C-:B------:R-:W-:Y:S01]  /*2130*/  FADD.FTZ R28, R121, -R6.reuse ;  /* 0x80000006791c7221 */ /* 0x100fe20000010000 */
[----:B------:R-:W-:Y:S01]  /*2140*/  FFMA.FTZ R122, R130, R32, R137 ;  /* 0x00000020827a7223 */ /* 0x000fe20000010089 */
[----:B------:R-:W-:Y:S01]  /*2150*/  FADD.FTZ R32, R75, -R6 ;  /* 0x800000064b207221 */ /* 0x000fe20000010000 */
[C---:B------:R-:W-:Y:S01]  /*2160*/  FMUL.FTZ R40, R7.reuse, R40 ;  /* 0x0000002807287220 */ /* 0x040fe20000410000 */
[C---:B------:R-:W-:Y:S01]  /*2170*/  FMUL.FTZ R28, R7.reuse, R28 ;  /* 0x0000001c071c7220 */ /* 0x040fe20000410000 */
[C---:B------:R-:W-:Y:S01]  /*2180*/  FMUL.FTZ R147, R7.reuse, R148 ;  /* 0x0000009407937220 */ /* 0x040fe20000410000 */
[C---:B------:R-:W-:Y:S01]  /*2190*/  FMUL.FTZ R32, R7.reuse, R32 ;  /* 0x0000002007207220 */ /* 0x040fe20000410000 */
[----:B------:R-:W-:Y:S01]  /*21a0*/  FMUL.FTZ R30, R7, R30 ;  /* 0x0000001e071e7220 */ /* 0x000fe20000410000 */
[C-C-:B------:R-:W-:Y:S01]  /*21b0*/  FFMA.FTZ R121, R128.reuse, R28, R131.reuse ;  /* 0x0000001c80797223 */ /* 0x140fe20000010083 */
[--C-:B------:R-:W-:Y:S01]  /*21c0*/  FFMA.FTZ R124, R3, R127, R74.reuse ;  /* 0x0000007f037c7223 */ /* 0x100fe2000001004a */
[----:B------:R-:W-:Y:S01]  /*21d0*/  FFMA.FTZ R120, R127, R32, R74 ;  /* 0x000000207f787223 */ /* 0x000fe2000001004a */
[--C-:B------:R-:W-:Y:S01]  /*21e0*/  FADD.FTZ R32, R119, -R6.reuse ;  /* 0x8000000677207221 */ /* 0x100fe20000010000 */
[----:B------:R-:W-:Y:S01]  /*21f0*/  FMUL.FTZ R28, R121, -1.4426950216293334961 ;  /* 0xbfb8aa3b791c7820 */ /* 0x000fe20000410000 */
[----:B------:R-:W-:Y:S01]  /*2200*/  FFMA.FTZ R146, R128, R146, R131 ;  /* 0x0000009280927223 */ /* 0x000fe20000010083 */
[--C-:B------:R-:W-:Y:S01]  /*2210*/  FADD.FTZ R148, R145, -R6.reuse ;  /* 0x8000000691947221 */ /* 0x100fe20000010000 */
[----:B------:R-:W-:Y:S01]  /*2220*/  FMUL.FTZ R32, R7, R32 ;  /* 0x0000002007207220 */ /* 0x000fe20000410000 */
[----:B------:R0:W-:Y:S01]  /*2230*/  MUFU.EX2 R34, R28 ;  /* 0x0000001c00227308 */ /* 0x0001e20000000800 */
[----:B------:R-:W-:Y:S01]  /*2240*/  FMUL.FTZ R3, R122, -1.4426950216293334961 ;  /* 0xbfb8aa3b7a037820 */ /* 0x000fe20000410000 */
[----:B------:R-:W-:Y:S01]  /*2250*/  FFMA.FTZ R119, R126, R40, R73 ;  /* 0x000000287e777223 */ /* 0x000fe20000010049 */
[--C-:B------:R-:W-:Y:S01]  /*2260*/  FFMA.FTZ R118, R130, R32, R137.reuse ;  /* 0x0000002082767223 */ /* 0x100fe20000010089 */
[--C-:B------:R-:W-:Y:S01]  /*2270*/  FADD.FTZ R32, R115, -R6.reuse ;  /* 0x8000000673207221 */ /* 0x100fe20000010000 */
[----:B------:R-:W-:Y:S01]  /*2280*/  FFMA.FTZ R47, R30, R130, R137 ;  /* 0x000000821e2f7223 */ /* 0x000fe20000010089 */
[--C-:B------:R-:W-:Y:S01]  /*2290*/  FADD.FTZ R40, R71, -R6.reuse ;  /* 0x8000000647287221 */ /* 0x100fe20000010000 */
[----:B------:R-:W-:Y:S01]  /*22a0*/  FMUL.FTZ R150, R146, -1.4426950216293334961 ;  /* 0xbfb8aa3b92967820 */ /* 0x000fe20000410000 */
[----:B------:R-:W-:Y:S01]  /*22b0*/  FMUL.FTZ R32, R7, R32 ;  /* 0x0000002007207220 */ /* 0x000fe20000410000 */
[----:B0-----:R-:W-:Y:S01]  /*22c0*/  FADD.FTZ R28, R117, -R6 ;  /* 0x80000006751c7221 */ /* 0x001fe20000010000 */
[C---:B------:R-:W-:Y:S01]  /*22d0*/  FMUL.FTZ R148, R7.reuse, R148 ;  /* 0x0000009407947220 */ /* 0x040fe20000410000 */
[----:B------:R0:W-:Y:S01]  /*22e0*/  MUFU.EX2 R75, R3 ;  /* 0x00000003004b7308 */ /* 0x0001e20000000800 */
[C---:B------:R-:W-:Y:S01]  /*22f0*/  FMUL.FTZ R42, R7.reuse, R42 ;  /* 0x0000002a072a7220 */ /* 0x040fe20000410000 */
[----:B------:R-:W-:Y:S01]  /*2300*/  FMUL.FTZ R28, R7, R28 ;  /* 0x0000001c071c7220 */ /* 0x000fe20000410000 */
[C-C-:B------:R-:W-:Y:S01]  /*2310*/  FFMA.FTZ R115, R126.reuse, R32, R73.reuse ;  /* 0x000000207e737223 */ /* 0x140fe20000010049 */
[----:B------:R-:W-:Y:S01]  /*2320*/  FMUL.FTZ R31, R47, -1.4426950216293334961 ;  /* 0xbfb8aa3b2f1f7820 */ /* 0x000fe20000410000 */
[----:B------:R-:W-:Y:S01]  /*2330*/  FMUL.FTZ R40, R7, R40 ;  /* 0x0000002807287220 */ /* 0x000fe20000410000 */
[----:B------:R-:W-:Y:S01]  /*2340*/  FFMA.FTZ R116, R127, R28, R74 ;  /* 0x0000001c7f747223 */ /* 0x000fe2000001004a */
[--C-:B------:R-:W-:Y:S01]  /*2350*/  FADD.FTZ R28, R69, -R6.reuse ;  /* 0x80000006451c7221 */ /* 0x100fe20000010000 */
[----:B------:R-:W-:Y:S01]  /*2360*/  FMUL.FTZ R24, R7, R24 ;  /* 0x0000001807187220 */ /* 0x000fe20000410000 */
[----:B0-----:R-:W-:Y:S01]  /*2370*/  FMUL.FTZ R3, R119, -1.4426950216293334961 ;  /* 0xbfb8aa3b77037820 */ /* 0x001fe20000410000 */
[----:B------:R0:W-:Y:S01]  /*2380*/  MUFU.EX2 R145, R150 ;  /* 0x0000009600917308 */ /* 0x0001e20000000800 */
[----:B------:R-:W-:Y:S01]  /*2390*/  FMUL.FTZ R28, R7, R28 ;  /* 0x0000001c071c7220 */ /* 0x000fe20000410000 */
[----:B------:R-:W-:Y:S01]  /*23a0*/  FFMA.FTZ R148, R126, R148, R73 ;  /* 0x000000947e947223 */ /* 0x000fe20000010049 */
[----:B------:R-:W-:Y:S01]  /*23b0*/  FMUL.FTZ R72, R124, -1.4426950216293334961 ;  /* 0xbfb8aa3b7c487820 */ /* 0x000fe20000410000 */
[----:B------:R-:W-:Y:S01]  /*23c0*/  FFMA.FTZ R125, R42, R128, R131 ;  /* 0x000000802a7d7223 */ /* 0x000fe20000010083 */
[----:B------:R-:W-:Y:S01]  /*23d0*/  FFMA.FTZ R114, R130, R28, R137 ;  /* 0x0000001c82727223 */ /* 0x000fe20000010089 */
[--C-:B------:R-:W-:Y:S01]  /*23e0*/  FADD.FTZ R28, R113, -R6.reuse ;  /* 0x80000006711c7221 */ /* 0x100fe20000010000 */
[----:B------:R-:W-:Y:S01]  /*23f0*/  FFMA.FTZ R113, R128, R38, R131 ;  /* 0x0000002680717223 */ /* 0x000fe20000010083 */
[----:B------:R-:W-:Y:S01]  /*2400*/  FADD.FTZ R38, R43, -R6 ;  /* 0x800000062b267221 */ /* 0x000fe20000010000 */
[C---:B0-----:R-:W-:Y:S01]  /*2410*/  FMUL.FTZ R150, R7.reuse, R154 ;  /* 0x0000009a07967220 */ /* 0x041fe20000410000 */
[----:B------:R-:W-:Y:S01]  /*2420*/  FMUL.FTZ R28, R7, R28 ;  /* 0x0000001c071c7220 */ /* 0x000fe20000410000 */
[----:B------:R-:W-:Y:S01]  /*2430*/  FMUL.FTZ R76, R123, -1.4426950216293334961 ;  /* 0xbfb8aa3b7b4c7820 */ /* 0x000fe20000410000 */
[----:B------:R-:W-:Y:S01]  /*2440*/  FMUL.FTZ R38, R7, R38 ;  /* 0x0000002607267220 */ /* 0x000fe20000410000 */
[----:B------:R0:W-:Y:S01]  /*2450*/  MUFU.EX2 R71, R3 ;  /* 0x0000000300477308 */ /* 0x0001e20000000800 */
[----:B------:R-:W-:Y:S01]  /*2460*/  FFMA.FTZ R112, R127, R28, R74 ;  /* 0x0000001c7f707223 */ /* 0x000fe2000001004a */
[--C-:B------:R-:W-:Y:S01]  /*2470*/  FADD.FTZ R28, R111, -R6.reuse ;  /* 0x800000066f1c7221 */ /* 0x100fe20000010000 */
[----:B------:R-:W-:Y:S01]  /*2480*/  FFMA.FTZ R111, R126, R36, R73 ;  /* 0x000000247e6f7223 */ /* 0x000fe20000010049 */
[----:B------:R-:W-:Y:S01]  /*2490*/  FADD.FTZ R36, R45, -R6 ;  /* 0x800000062d247221 */ /* 0x000fe20000010000 */
[C---:B------:R-:W-:Y:S01]  /*24a0*/  FMUL.FTZ R78, R7.reuse, R78 ;  /* 0x0000004e074e7220 */ /* 0x040fe20000410000 */
[----:B------:R-:W-:Y:S01]  /*24b0*/  FMUL.FTZ R28, R7, R28 ;  /* 0x0000001c071c7220 */ /* 0x000fe20000410000 */
[----:B------:R-:W-:Y:S01]  /*24c0*/  FFMA.FTZ R147, R127, R147, R74 ;  /* 0x000000937f937223 */ /* 0x000fe2000001004a */
[----:B------:R-:W-:Y:S01]  /*24d0*/  FMUL.FTZ R36, R7, R36 ;  /* 0x0000002407247220 */ /* 0x000fe20000410000 */
[----:B0-----:R-:W-:Y:S01]  /*24e0*/  FMUL.FTZ R3, R116, -1.4426950216293334961 ;  /* 0xbfb8aa3b74037820 */ /* 0x001fe20000410000 */
[----:B------:R-:W-:Y:S01]  /*24f0*/  FFMA.FTZ R110, R130, R28, R137 ;  /* 0x0000001c826e7223 */ /* 0x000fe20000010089 */
[----:B------:R-:W-:Y:S01]  /*2500*/  FADD.FTZ R28, R67, -R6 ;  /* 0x80000006431c7221 */ /* 0x000fe20000010000 */
[----:B------:R-:W-:Y:S01]  /*2510*/  FFMA.FTZ R92, R127, R36, R74 ;  /* 0x000000247f5c7223 */ /* 0x000fe2000001004a */
[----:B------:R-:W-:Y:S01]  /*2520*/  FADD.FTZ R36, R51, -R6 ;  /* 0x8000000633247221 */ /* 0x000fe20000010000 */
[----:B------:R-:W-:Y:S01]  /*2530*/  FMUL.FTZ R29, R115, -1.4426950216293334961 ;  /* 0xbfb8aa3b731d7820 */ /* 0x000fe20000410000 */
[C---:B------:R-:W-:Y:S01]  /*2540*/  FMUL.FTZ R28, R7.reuse, R28 ;  /* 0x0000001c071c7220 */ /* 0x040fe20000410000 */
[C---:B------:R-:W-:Y:S01]  /*2550*/  FMUL.FTZ R149, R7.reuse, R152 ;  /* 0x0000009807957220 */ /* 0x040fe20000410000 */
[----:B------:R-:W-:Y:S01]  /*2560*/  FMUL.FTZ R36, R7, R36 ;  /* 0x0000002407247220 */ /* 0x000fe20000410000 */
[----:B------:R-:W-:Y:S01]  /*2570*/  FFMA.FTZ R117, R128, R40, R131 ;  /* 0x0000002880757223 */ /* 0x000fe20000010083 */
[----:B------:R-:W-:Y:S01]  /*2580*/  FFMA.FTZ R108, R127, R28, R74 ;  /* 0x0000001c7f6c7223 */ /* 0x000fe2000001004a */
[--C-:B------:R-:W-:Y:S01]  /*2590*/  FADD.FTZ R28, R107, -R6.reuse ;  /* 0x800000066b1c7221 */ /* 0x100fe20000010000 */
[----:B------:R-:W-:Y:S01]  /*25a0*/  FFMA.FTZ R107, R126, R26, R73 ;  /* 0x0000001a7e6b7223 */ /* 0x000fe20000010049 */
[--C-:B------:R-:W-:Y:S01]  /*25b0*/  FADD.FTZ R26, R105, -R6.reuse ;  /* 0x80000006691a7221 */ /* 0x100fe20000010000 */
[--C-:B------:R-:W-:Y:S01]  /*25c0*/  FFMA.FTZ R90, R130, R36, R137.reuse ;  /* 0x00000024825a7223 */ /* 0x100fe20000010089 */
[----:B------:R-:W-:Y:S01]  /*25d0*/  FMUL.FTZ R28, R7, R28 ;  /* 0x0000001c071c7220 */ /* 0x000fe20000410000 */
[--C-:B------:R-:W-:Y:S01]  /*25e0*/  FADD.FTZ R36, R89, -R6.reuse ;  /* 0x8000000659247221 */ /* 0x100fe20000010000 */
[----:B------:R-:W-:Y:S01]  /*25f0*/  FMUL.FTZ R26, R7, R26 ;  /* 0x0000001a071a7220 */ /* 0x000fe20000410000 */
[----:B------:R-:W-:Y:S01]  /*2600*/  FMUL.FTZ R68, R114, -1.4426950216293334961 ;  /* 0xbfb8aa3b72447820 */ /* 0x000fe20000410000 */
[----:B------:R-:W-:Y:S01]  /*2610*/  FFMA.FTZ R106, R130, R28, R137 ;  /* 0x0000001c826a7223 */ /* 0x000fe20000010089 */
[----:B------:R-:W-:Y:S01]  /*2620*/  FADD.FTZ R28, R163, -R6 ;  /* 0x80000006a31c7221 */ /* 0x000fe20000010000 */
[----:B------:R-:W-:Y:S01]  /*2630*/  FFMA.FTZ R104, R127, R26, R74 ;  /* 0x0000001a7f687223 */ /* 0x000fe2000001004a */
[----:B------:R-:W-:Y:S01]  /*2640*/  FADD.FTZ R26, R103, -R6 ;  /* 0x80000006671a7221 */ /* 0x000fe20000010000 */
[C---:B------:R-:W-:Y:S01]  /*2650*/  FMUL.FTZ R36, R7.reuse, R36 ;  /* 0x0000002407247220 */ /* 0x040fe20000410000 */
[C---:B------:R-:W-:Y:S01]  /*2660*/  FMUL.FTZ R28, R7.reuse, R28 ;  /* 0x0000001c071c7220 */ /* 0x040fe20000410000 */
[C-C-:B------:R-:W-:Y:S01]  /*2670*/  FFMA.FTZ R105, R128.reuse, R24, R131.reuse ;  /* 0x0000001880697223 */ /* 0x140fe20000010083 */
[----:B------:R-:W-:Y:S01]  /*2680*/  FMUL.FTZ R26, R7, R26 ;  /* 0x0000001a071a7220 */ /* 0x000fe20000410000 */
[----:B------:R-:W-:Y:S01]  /*2690*/  FFMA.FTZ R88, R127, R36, R74 ;  /* 0x000000247f587223 */ /* 0x000fe2000001004a */
[--C-:B------:R-:W-:Y:S01]  /*26a0*/  FADD.FTZ R36, R85, -R6.reuse ;  /* 0x8000000655247221 */ /* 0x100fe20000010000 */
[----:B------:R-:W-:Y:S01]  /*26b0*/  FFMA.FTZ R85, R128, R38, R131 ;  /* 0x0000002680557223 */ /* 0x000fe20000010083 */
[----:B------:R-:W-:Y:S01]  /*26c0*/  FFMA.FTZ R102, R130, R26, R137 ;  /* 0x0000001a82667223 */ /* 0x000fe20000010089 */
[--C-:B------:R-:W-:Y:S01]  /*26d0*/  FADD.FTZ R26, R101, -R6.reuse ;  /* 0x80000006651a7221 */ /* 0x100fe20000010000 */
[----:B------:R-:W-:Y:S01]  /*26e0*/  FFMA.FTZ R101, R128, R28, R131 ;  /* 0x0000001c80657223 */ /* 0x000fe20000010083 */
[--C-:B------:R-:W-:Y:S01]  /*26f0*/  FADD.FTZ R28, R161, -R6.reuse ;  /* 0x80000006a11c7221 */ /* 0x100fe20000010000 */
[C---:B------:R-:W-:Y:S01]  /*2700*/  FMUL.FTZ R36, R7.reuse, R36 ;  /* 0x0000002407247220 */ /* 0x040fe20000410000 */
[----:B------:R-:W-:Y:S01]  /*2710*/  FMUL.FTZ R26, R7, R26 ;  /* 0x0000001a071a7220 */ /* 0x000fe20000410000 */
[----:B------:R-:W-:Y:S01]  /*2720*/  FADD.FTZ R38, R155, -R6 ;  /* 0x800000069b267221 */ /* 0x000fe20000010000 */
[----:B------:R-:W-:Y:S01]  /*2730*/  FMUL.FTZ R28, R7, R28 ;  /* 0x0000001c071c7220 */ /* 0x000fe20000410000 */
[----:B------:R-:W-:Y:S01]  /*2740*/  FFMA.FTZ R86, R130, R36, R137 ;  /* 0x0000002482567223 */ /* 0x000fe20000010089 */
[----:B------:R-:W-:Y:S01]  /*2750*/  FFMA.FTZ R100, R127, R26, R74 ;  /* 0x0000001a7f647223 */ /* 0x000fe2000001004a */
[--C-:B------:R-:W-:Y:S01]  /*2760*/  FADD.FTZ R26, R99, -R6.reuse ;  /* 0x80000006631a7221 */ /* 0x100fe20000010000 */
[----:B------:R-:W-:Y:S01]  /*2770*/  FFMA.FTZ R99, R126, R28, R73 ;  /* 0x0000001c7e637223 */ /* 0x000fe20000010049 */
[--C-:B------:R-:W-:Y:S01]  /*2780*/  FADD.FTZ R28, R159, -R6.reuse ;  /* 0x800000069f1c7221 */ /* 0x100fe20000010000 */
[----:B------:R-:W-:Y:S01]  /*2790*/  FMUL.FTZ R36, R86, -1.4426950216293334961 ;  /* 0xbfb8aa3b56247820 */ /* 0x000fe20000410000 */
[C---:B------:R-:W-:Y:S01]  /*27a0*/  FMUL.FTZ R26, R7.reuse, R26 ;  /* 0x0000001a071a7220 */ /* 0x040fe20000410000 */
[----:B------:R-:W-:Y:S01]  /*27b0*/  FMUL.FTZ R152, R148, -1.4426950216293334961 ;  /* 0xbfb8aa3b94987820 */ /* 0x000fe20000410000 */
[----:B------:R-:W-:Y:S01]  /*27c0*/  FMUL.FTZ R28, R7, R28 ;  /* 0x0000001c071c7220 */ /* 0x000fe20000410000 */
[--C-:B------:R-:W-:Y:S01]  /*27d0*/  FADD.FTZ R154, R139, -R6.reuse ;  /* 0x800000068b9a7221 */ /* 0x100fe20000010000 */
[----:B------:R-:W-:Y:S01]  /*27e0*/  FFMA.FTZ R98, R130, R26, R137 ;  /* 0x0000001a82627223 */ /* 0x000fe20000010089 */
[--C-:B------:R-:W-:Y:S01]  /*27f0*/  FADD.FTZ R26, R97, -R6.reuse ;  /* 0x80000006611a7221 */ /* 0x100fe20000010000 */
[--C-:B------:R-:W-:Y:S01]  /*2800*/  FFMA.FTZ R97, R128, R28, R131.reuse ;  /* 0x0000001c80617223 */ /* 0x100fe20000010083 */
[----:B------:R-:W-:Y:S01]  /*2810*/  FADD.FTZ R28, R95, -R6 ;  /* 0x800000065f1c7221 */ /* 0x000fe20000010000 */
[----:B------:R-:W-:Y:S01]  /*2820*/  FMUL.FTZ R70, R120, -1.4426950216293334961 ;  /* 0xbfb8aa3b78467820 */ /* 0x000fe20000410000 */
[----:B------:R-:W-:Y:S01]  /*2830*/  FMUL.FTZ R26, R7, R26 ;  /* 0x0000001a071a7220 */ /* 0x000fe20000410000 */
[----:B------:R-:W-:Y:S01]  /*2840*/  FMUL.FTZ R61, R113, -1.4426950216293334961 ;  /* 0xbfb8aa3b713d7820 */ /* 0x000fe20000410000 */
[----:B------:R-:W-:Y:S01]  /*2850*/  FMUL.FTZ R28, R7, R28 ;  /* 0x0000001c071c7220 */ /* 0x000fe20000410000 */
[----:B------:R-:W-:Y:S01]  /*2860*/  FFMA.FTZ R150, R128, R150, R131 ;  /* 0x0000009680967223 */ /* 0x000fe20000010083 */
[----:B------:R-:W-:Y:S01]  /*2870*/  FFMA.FTZ R96, R127, R26, R74 ;  /* 0x0000001a7f607223 */ /* 0x000fe2000001004a */
[--C-:B------:R-:W-:Y:S01]  /*2880*/  FADD.FTZ R26, R93, -R6.reuse ;  /* 0x800000065d1a7221 */ /* 0x100fe20000010000 */
[----:B------:R-:W-:Y:S01]  /*2890*/  FFMA.FTZ R95, R126, R28, R73 ;  /* 0x0000001c7e5f7223 */ /* 0x000fe20000010049 */
[--C-:B------:R-:W-:Y:S01]  /*28a0*/  FADD.FTZ R28, R39, -R6.reuse ;  /* 0x80000006271c7221 */ /* 0x100fe20000010000 */
[----:B------:R-:W-:Y:S01]  /*28b0*/  MUFU.EX2 R31, R31 ;  /* 0x0000001f001f7308 */ /* 0x000fe20000000800 */
[----:B------:R-:W-:Y:S01]  /*28c0*/  FMUL.FTZ R30, R125, -1.4426950216293334961 ;  /* 0xbfb8aa3b7d1e7820 */ /* 0x000fe20000410000 */
[C---:B------:R-:W-:Y:S01]  /*28d0*/  FMUL.FTZ R26, R7.reuse, R26 ;  /* 0x0000001a071a7220 */ /* 0x040fe20000410000 */
[----:B------:R-:W-:Y:S01]  /*28e0*/  FMUL.FTZ R28, R7, R28 ;  /* 0x0000001c071c7220 */ /* 0x000fe20000410000 */
[----:B------:R-:W-:Y:S01]  /*28f0*/  FADD.FTZ R48, R49, -R6 ;  /* 0x8000000631307221 */ /* 0x000fe20000010000 */
[----:B------:R-:W-:Y:S01]  /*2900*/  FFMA.FTZ R80, R127, R78, R74 ;  /* 0x0000004e7f507223 */ /* 0x000fe2000001004a */
[----:B------:R-:W-:Y:S01]  /*2910*/  FMUL.FTZ R151, R147, -1.4426950216293334961 ;  /* 0xbfb8aa3b93977820 */ /* 0x000fe20000410000 */
[----:B------:R-:W-:Y:S01]  /*2920*/  FFMA.FTZ R93, R128, R28, R131 ;  /* 0x0000001c805d7223 */ /* 0x000fe20000010083 */
[--C-:B------:R-:W-:Y:S01]  /*2930*/  FADD.FTZ R28, R91, -R6.reuse ;  /* 0x800000065b1c7221 */ /* 0x100fe20000010000 */
[----:B------:R-:W-:Y:S01]  /*2940*/  MUFU.EX2 R72, R72 ;  /* 0x0000004800487308 */ /* 0x000fe20000000800 */
[----:B------:R-:W-:Y:S01]  /*2950*/  FMUL.FTZ R56, R118, -1.4426950216293334961 ;  /* 0xbfb8aa3b76387820 */ /* 0x000fe20000410000 */
[----:B------:R-:W-:Y:S01]  /*2960*/  FMUL.FTZ R58, R106, -1.4426950216293334961 ;  /* 0xbfb8aa3b6a3a7820 */ /* 0x000fe20000410000 */
[C---:B------:R-:W-:Y:S01]  /*2970*/  FMUL.FTZ R28, R7.reuse, R28 ;  /* 0x0000001c071c7220 */ /* 0x040fe20000410000 */
[C---:B------:R-:W-:Y:S01]  /*2980*/  FMUL.FTZ R38, R7.reuse, R38 ;  /* 0x0000002607267220 */ /* 0x040fe20000410000 */
[----:B------:R-:W-:Y:S01]  /*2990*/  FMUL.FTZ R79, R7, R132 ;  /* 0x00000084074f7220 */ /* 0x000fe20000410000 */
[--C-:B------:R-:W-:Y:S01]  /*29a0*/  FADD.FTZ R78, R77, -R6.reuse ;  /* 0x800000064d4e7221 */ /* 0x100fe20000010000 */
[----:B------:R-:W-:Y:S01]  /*29b0*/  FFMA.FTZ R91, R126, R28, R73 ;  /* 0x0000001c7e5b7223 */ /* 0x000fe20000010049 */
[--C-:B------:R-:W-:Y:S01]  /*29c0*/  FADD.FTZ R28, R157, -R6.reuse ;  /* 0x800000069d1c7221 */ /* 0x100fe20000010000 */
[----:B------:R0:W-:Y:S01]  /*29d0*/  MUFU.EX2 R69, R3 ;  /* 0x0000000300457308 */ /* 0x0001e20000000800 */
[----:B------:R-:W-:Y:S01]  /*29e0*/  FMUL.FTZ R63, R117, -1.4426950216293334961 ;  /* 0xbfb8aa3b753f7820 */ /* 0x000fe20000410000 */
[--C-:B------:R-:W-:Y:S01]  /*29f0*/  FADD.FTZ R32, R109, -R6.reuse ;  /* 0x800000066d207221 */ /* 0x100fe20000010000 */
[----:B------:R-:W-:Y:S01]  /*2a00*/  FMUL.FTZ R28, R7, R28 ;  /* 0x0000001c071c7220 */ /* 0x000fe20000410000 */
[----:B------:R-:W-:Y:S01]  /*2a10*/  FMUL.FTZ R57, R105, -1.4426950216293334961 ;  /* 0xbfb8aa3b69397820 */ /* 0x000fe20000410000 */
[--C-:B------:R-:W-:Y:S01]  /*2a20*/  FADD.FTZ R132, R37, -R6.reuse ;  /* 0x8000000625847221 */ /* 0x100fe20000010000 */
[----:B------:R-:W-:Y:S01]  /*2a30*/  FMUL.FTZ R135, R7, R154 ;  /* 0x0000009a07877220 */ /* 0x000fe20000410000 */
[----:B------:R-:W-:Y:S01]  /*2a40*/  FFMA.FTZ R89, R128, R28, R131 ;  /* 0x0000001c80597223 */ /* 0x000fe20000010083 */
[--C-:B------:R-:W-:Y:S01]  /*2a50*/  FADD.FTZ R28, R87, -R6.reuse ;  /* 0x80000006571c7221 */ /* 0x100fe20000010000 */
[----:B------:R2:W-:Y:S01]  /*2a60*/  MUFU.EX2 R49, R36 ;  /* 0x0000002400317308 */ /* 0x0005e20000000800 */
[----:B0-----:R-:W-:Y:S01]  /*2a70*/  FMUL.FTZ R3, R110, -1.4426950216293334961 ;  /* 0xbfb8aa3b6e037820 */ /* 0x001fe20000410000 */
[----:B------:R-:W-:Y:S01]  /*2a80*/  FMUL.FTZ R65, R104, -1.4426950216293334961 ;  /* 0xbfb8aa3b68417820 */ /* 0x000fe20000410000 */
[----:B------:R-:W-:Y:S01]  /*2a90*/  FMUL.FTZ R28, R7, R28 ;  /* 0x0000001c071c7220 */ /* 0x000fe20000410000 */
[----:B------:R-:W-:Y:S01]  /*2aa0*/  FMUL.FTZ R154, R150, -1.4426950216293334961 ;  /* 0xbfb8aa3b969a7820 */ /* 0x000fe20000410000 */
[----:B------:R-:W-:Y:S01]  /*2ab0*/  FMUL.FTZ R64, R102, -1.4426950216293334961 ;  /* 0xbfb8aa3b66407820 */ /* 0x000fe20000410000 */
[----:B------:R-:W-:Y:S01]  /*2ac0*/  FMUL.FTZ R52, R96, -1.4426950216293334961 ;  /* 0xbfb8aa3b60347820 */ /* 0x000fe20000410000 */
[----:B------:R-:W-:Y:S01]  /*2ad0*/  FFMA.FTZ R87, R126, R28, R73 ;  /* 0x0000001c7e577223 */ /* 0x000fe20000010049 */
[----:B------:R-:W-:Y:S01]  /*2ae0*/  MUFU.EX2 R76, R76 ;  /* 0x0000004c004c7308 */ /* 0x000fe20000000800 */
[--C-:B--2---:R-:W-:Y:S01]  /*2af0*/  FADD.FTZ R36, R41, -R6.reuse ;  /* 0x8000000629247221 */ /* 0x104fe20000010000 */
[--C-:B------:R-:W-:Y:S01]  /*2b00*/  FFMA.FTZ R94, R130, R26, R137.reuse ;  /* 0x0000001a825e7223 */ /* 0x100fe20000010089 */
[----:B------:R-:W-:Y:S01]  /*2b10*/  FMUL.FTZ R28, R87, -1.4426950216293334961 ;  /* 0xbfb8aa3b571c7820 */ /* 0x000fe20000410000 */
[----:B------:R-:W-:Y:S01]  /*2b20*/  FMUL.FTZ R40, R88, -1.4426950216293334961 ;  /* 0xbfb8aa3b58287820 */ /* 0x000fe20000410000 */
[----:B------:R-:W-:Y:S01]  /*2b30*/  FMUL.FTZ R55, R101, -1.4426950216293334961 ;  /* 0xbfb8aa3b65377820 */ /* 0x000fe20000410000 */
[C---:B------:R-:W-:Y:S01]  /*2b40*/  FMUL.FTZ R78, R7.reuse, R78 ;  /* 0x0000004e074e7220 */ /* 0x040fe20000410000 */
[----:B------:R-:W-:Y:S01]  /*2b50*/  FMUL.FTZ R142, R7, R142 ;  /* 0x0000008e078e7220 */ /* 0x000fe20000410000 */
[----:B------:R0:W-:Y:S01]  /*2b60*/  MUFU.EX2 R43, R28 ;  /* 0x0000001c002b7308 */ /* 0x0001e20000000800 */
[----:B------:R-:W-:Y:S01]  /*2b70*/  FMUL.FTZ R62, R111, -1.4426950216293334961 ;  /* 0xbfb8aa3b6f3e7820 */ /* 0x000fe20000410000 */
[C---:B------:R-:W-:Y:S01]  /*2b80*/  FMUL.FTZ R32, R7.reuse, R32 ;  /* 0x0000002007207220 */ /* 0x040fe20000410000 */
[----:B------:R-:W-:Y:S01]  /*2b90*/  FMUL.FTZ R46, R100, -1.4426950216293334961 ;  /* 0xbfb8aa3b642e7820 */ /* 0x000fe20000410000 */
[----:B------:R-:W-:Y:S01]  /*2ba0*/  FMUL.FTZ R77, R7, R132 ;  /* 0x00000084074d7220 */ /* 0x000fe20000410000 */
[--C-:B------:R-:W-:Y:S01]  /*2bb0*/  FADD.FTZ R24, R165, -R6.reuse ;  /* 0x80000006a5187221 */ /* 0x100fe20000010000 */
[----:B------:R-:W-:Y:S01]  /*2bc0*/  FMUL.FTZ R26, R94, -1.4426950216293334961 ;  /* 0xbfb8aa3b5e1a7820 */ /* 0x000fe20000410000 */
[----:B------:R-:W-:Y:S01]  /*2bd0*/  FFMA.FTZ R78, R130, R78, R137 ;  /* 0x0000004e824e7223 */ /* 0x000fe20000010089 */
[----:B------:R2:W-:Y:S01]  /*2be0*/  MUFU.EX2 R141, R152 ;  /* 0x00000098008d7308 */ /* 0x0005e20000000800 */
[--C-:B0-----:R-:W-:Y:S01]  /*2bf0*/  FADD.FTZ R28, R83, -R6.reuse ;  /* 0x80000006531c7221 */ /* 0x101fe20000010000 */
[----:B------:R-:W-:Y:S01]  /*2c00*/  FFMA.FTZ R83, R126, R38, R73 ;  /* 0x000000267e537223 */ /* 0x000fe20000010049 */
[C---:B------:R-:W-:Y:S01]  /*2c10*/  FMUL.FTZ R38, R7.reuse, R36 ;  /* 0x0000002407267220 */ /* 0x040fe20000410000 */
[C-C-:B------:R-:W-:Y:S01]  /*2c20*/  FFMA.FTZ R142, R130.reuse, R142, R137.reuse ;  /* 0x0000008e828e7223 */ /* 0x140fe20000010089 */
[----:B------:R-:W-:Y:S01]  /*2c30*/  FMUL.FTZ R82, R7, R28 ;  /* 0x0000001c07527220 */ /* 0x000fe20000410000 */
[----:B------:R-:W-:Y:S01]  /*2c40*/  FFMA.FTZ R149, R130, R149, R137 ;  /* 0x0000009582957223 */ /* 0x000fe20000010089 */
[----:B------:R-:W-:Y:S01]  /*2c50*/  FFMA.FTZ R109, R128, R32, R131 ;  /* 0x00000020806d7223 */ /* 0x000fe20000010083 */
[----:B------:R-:W-:Y:S01]  /*2c60*/  MUFU.EX2 R29, R29 ;  /* 0x0000001d001d7308 */ /* 0x000fe20000000800 */
[--C-:B--2---:R-:W-:Y:S01]  /*2c70*/  FADD.FTZ R152, R129, -R6.reuse ;  /* 0x8000000681987221 */ /* 0x104fe20000010000 */
[----:B------:R-:W-:Y:S01]  /*2c80*/  FFMA.FTZ R82, R130, R82, R137 ;  /* 0x0000005282527223 */ /* 0x000fe20000010089 */
[C-C-:B------:R-:W-:Y:S01]  /*2c90*/  FFMA.FTZ R81, R128.reuse, R38, R131.reuse ;  /* 0x0000002680517223 */ /* 0x140fe20000010083 */
[C-C-:B------:R-:W-:Y:S01]  /*2ca0*/  FFMA.FTZ R77, R128.reuse, R77, R131.reuse ;  /* 0x0000004d804d7223 */ /* 0x140fe20000010083 */
[C---:B------:R-:W-:Y:S01]  /*2cb0*/  FMUL.FTZ R152, R7.reuse, R152 ;  /* 0x0000009807987220 */ /* 0x040fe20000410000 */
[----:B------:R-:W-:Y:S01]  /*2cc0*/  FMUL.FTZ R24, R7, R24 ;  /* 0x0000001807187220 */ /* 0x000fe20000410000 */
[--C-:B------:R-:W-:Y:S01]  /*2cd0*/  FADD.FTZ R132, R35, -R6.reuse ;  /* 0x8000000623847221 */ /* 0x100fe20000010000 */
[----:B------:R-:W-:Y:S01]  /*2ce0*/  MUFU.EX2 R68, R68 ;  /* 0x0000004400447308 */ /* 0x000fe20000000800 */
[C---:B------:R-:W-:Y:S01]  /*2cf0*/  FMUL.FTZ R138, R7.reuse, R138 ;  /* 0x0000008a078a7220 */ /* 0x040fe20000410000 */
[----:B------:R-:W-:Y:S01]  /*2d00*/  FFMA.FTZ R128, R128, R152, R131 ;  /* 0x0000009880807223 */ /* 0x000fe20000010083 */
[----:B------:R-:W-:Y:S01]  /*2d10*/  FMUL.FTZ R48, R7, R48 ;  /* 0x0000003007307220 */ /* 0x000fe20000410000 */
[----:B------:R-:W-:Y:S01]  /*2d20*/  FADD.FTZ R152, R25, -R6 ;  /* 0x8000000619987221 */ /* 0x000fe20000010000 */
[C-C-:B------:R-:W-:Y:S01]  /*2d30*/  FFMA.FTZ R103, R126.reuse, R24, R73.reuse ;  /* 0x000000187e677223 */ /* 0x140fe20000010049 */
[C-C-:B------:R-:W-:Y:S01]  /*2d40*/  FFMA.FTZ R79, R126.reuse, R79, R73.reuse ;  /* 0x0000004f7e4f7223 */ /* 0x140fe20000010049 */
[----:B------:R-:W-:Y:S01]  /*2d50*/  FMUL.FTZ R134, R7, R132 ;  /* 0x0000008407867220 */ /* 0x000fe20000410000 */
[----:B------:R0:W-:Y:S01]  /*2d60*/  MUFU.EX2 R143, R151 ;  /* 0x00000097008f7308 */ /* 0x0001e20000000800 */
[----:B------:R-:W-:Y:S01]  /*2d70*/  FFMA.FTZ R138, R126, R138, R73 ;  /* 0x0000008a7e8a7223 */ /* 0x000fe20000010049 */
[--C-:B------:R-:W-:Y:S01]  /*2d80*/  FFMA.FTZ R84, R127, R48, R74.reuse ;  /* 0x000000307f547223 */ /* 0x100fe2000001004a */
[----:B------:R-:W-:Y:S01]  /*2d90*/  FMUL.FTZ R152, R7, R152 ;  /* 0x0000009807987220 */ /* 0x000fe20000410000 */
[----:B------:R-:W-:Y:S01]  /*2da0*/  FMUL.FTZ R28, R83, -1.4426950216293334961 ;  /* 0xbfb8aa3b531c7820 */ /* 0x000fe20000410000 */
[----:B------:R-:W-:Y:S01]  /*2db0*/  FMUL.FTZ R50, R90, -1.4426950216293334961 ;  /* 0xbfb8aa3b5a327820 */ /* 0x000fe20000410000 */
[----:B------:R-:W-:Y:S01]  /*2dc0*/  FMUL.FTZ R136, R79, -1.4426950216293334961 ;  /* 0xbfb8aa3b4f887820 */ /* 0x000fe20000410000 */
[----:B------:R-:W-:Y:S01]  /*2dd0*/  FFMA.FTZ R134, R127, R134, R74 ;  /* 0x000000867f867223 */ /* 0x000fe2000001004a */
[----:B------:R-:W2:Y:S01]  /*2de0*/  MUFU.EX2 R70, R70 ;  /* 0x0000004600467308 */ /* 0x000ea20000000800 */
[----:B0-----:R-:W-:Y:S01]  /*2df0*/  FMUL.FTZ R151, R7, R156 ;  /* 0x0000009c07977220 */ /* 0x001fe20000410000 */
[----:B------:R-:W-:Y:S01]  /*2e00*/  FADD.FTZ R156, R133, -R6 ;  /* 0x80000006859c7221 */ /* 0x000fe20000010000 */
[--C-:B------:R-:W-:Y:S01]  /*2e10*/  FFMA.FTZ R135, R127, R135, R74.reuse ;  /* 0x000000877f877223 */ /* 0x100fe2000001004a */
[----:B------:R-:W-:Y:S01]  /*2e20*/  FMUL.FTZ R48, R84, -1.4426950216293334961 ;  /* 0xbfb8aa3b54307820 */ /* 0x000fe20000410000 */
[----:B------:R-:W-:Y:S01]  /*2e30*/  FFMA.FTZ R137, R130, R151, R137 ;  /* 0x0000009782897223 */ /* 0x000fe20000010089 */
[----:B------:R-:W-:Y:S01]  /*2e40*/  FMUL.FTZ R151, R7, R156 ;  /* 0x0000009c07977220 */ /* 0x000fe20000410000 */
[----:B------:R-:W-:Y:S01]  /*2e50*/  FFMA.FTZ R74, R127, R152, R74 ;  /* 0x000000987f4a7223 */ /* 0x000fe2000001004a */
[----:B------:R-:W-:Y:S01]  /*2e60*/  MUFU.EX2 R61, R61 ;  /* 0x0000003d003d7308 */ /* 0x000fe20000000800 */
[----:B------:R-:W-:Y:S01]  /*2e70*/  FMUL.FTZ R42, R89, -1.4426950216293334961 ;  /* 0xbfb8aa3b592a7820 */ /* 0x000fe20000410000 */
[----:B------:R-:W-:Y:S01]  /*2e80*/  FFMA.FTZ R151, R126, R151, R73 ;  /* 0x000000977e977223 */ /* 0x000fe20000010049 */
[----:B------:R-:W-:Y:S01]  /*2e90*/  FMUL.FTZ R140, R78, -1.4426950216293334961 ;  /* 0xbfb8aa3b4e8c7820 */ /* 0x000fe20000410000 */
[----:B------:R-:W-:Y:S01]  /*2ea0*/  FMUL.FTZ R33, R109, -1.4426950216293334961 ;  /* 0xbfb8aa3b6d217820 */ /* 0x000fe20000410000 */
[----:B------:R-:W-:Y:S01]  /*2eb0*/  FMUL.FTZ R36, R82, -1.4426950216293334961 ;  /* 0xbfb8aa3b52247820 */ /* 0x000fe20000410000 */
[----:B------:R-:W-:Y:S01]  /*2ec0*/  FMUL.FTZ R131, R137, -1.4426950216293334961 ;  /* 0xbfb8aa3b89837820 */ /* 0x000fe20000410000 */
[----:B------:R-:W-:Y:S01]  /*2ed0*/  FMUL.FTZ R66, R108, -1.4426950216293334961 ;  /* 0xbfb8aa3b6c427820 */ /* 0x000fe20000410000 */
[----:B------:R-:W0:Y:S01]  /*2ee0*/  MUFU.EX2 R30, R30 ;  /* 0x0000001e001e7308 */ /* 0x000e220000000800 */
[----:B--2---:R-:W-:Y:S01]  /*2ef0*/  FADD.FTZ R127, R70, 1 ;  /* 0x3f800000467f7421 */ /* 0x004fe20000010000 */
[----:B------:R-:W-:Y:S01]  /*2f00*/  FMUL.FTZ R60, R107, -1.4426950216293334961 ;  /* 0xbfb8aa3b6b3c7820 */ /* 0x000fe20000410000 */
[----:B------:R-:W-:Y:S01]  /*2f10*/  FMUL.FTZ R54, R99, -1.4426950216293334961 ;  /* 0xbfb8aa3b63367820 */ /* 0x000fe20000410000 */
[----:B------:R-:W-:Y:S01]  /*2f20*/  FMUL.FTZ R38, R81, -1.4426950216293334961 ;  /* 0xbfb8aa3b51267820 */ /* 0x000fe20000410000 */
[----:B------:R-:W-:Y:S01]  /*2f30*/  FADD.FTZ R70, R71, 1 ;  /* 0x3f80000047467421 */ /* 0x000fe20000010000 */
[----:B------:R-:W-:Y:S01]  /*2f40*/  FMUL.FTZ R59, R112, -1.4426950216293334961 ;  /* 0xbfb8aa3b703b7820 */ /* 0x000fe20000410000 */
[----:B------:R-:W-:Y:S01]  /*2f50*/  FMUL.FTZ R24, R103, -1.4426950216293334961 ;  /* 0xbfb8aa3b67187820 */ /* 0x000fe20000410000 */
[----:B------:R2:W-:Y:S01]  /*2f60*/  MUFU.EX2 R67, R3 ;  /* 0x0000000300437308 */ /* 0x0005e20000000800 */
[----:B------:R-:W-:Y:S01]  /*2f70*/  FMUL.FTZ R53, R98, -1.4426950216293334961 ;  /* 0xbfb8aa3b62357820 */ /* 0x000fe20000410000 */
[----:B------:R-:W-:Y:S01]  /*2f80*/  FMUL.FTZ R32, R97, -1.4426950216293334961 ;  /* 0xbfb8aa3b61207820 */ /* 0x000fe20000410000 */
[----:B------:R-:W-:Y:S01]  /*2f90*/  FMUL.FTZ R44, R93, -1.4426950216293334961 ;  /* 0xbfb8aa3b5d2c7820 */ /* 0x000fe20000410000 */
[----:B------:R-:W-:Y:S01]  /*2fa0*/  FMUL.FTZ R132, R77, -1.4426950216293334961 ;  /* 0xbfb8aa3b4d847820 */ /* 0x000fe20000410000 */
[----:B------:R-:W-:Y:S01]  /*2fb0*/  FMUL.FTZ R130, R135, -1.4426950216293334961 ;  /* 0xbfb8aa3b87827820 */ /* 0x000fe20000410000 */
[----:B------:R-:W-:Y:S01]  /*2fc0*/  FMUL.FTZ R144, R142, -1.4426950216293334961 ;  /* 0xbfb8aa3b8e907820 */ /* 0x000fe20000410000 */
[----:B------:R-:W-:Y:S01]  /*2fd0*/  FMUL.FTZ R153, R149, -1.4426950216293334961 ;  /* 0xbfb8aa3b95997820 */ /* 0x000fe20000410000 */
[----:B------:R-:W3:Y:S01]  /*2fe0*/  MUFU.EX2 R56, R56 ;  /* 0x0000003800387308 */ /* 0x000ee20000000800 */
[----:B--2---:R-:W-:Y:S01]  /*2ff0*/  FMUL.FTZ R3, R95, -1.4426950216293334961 ;  /* 0xbfb8aa3b5f037820 */ /* 0x004fe20000410000 */
[----:B0-----:R-:W-:Y:S01]  /*3000*/  FADD.FTZ R30, R30, 1 ;  /* 0x3f8000001e1e7421 */ /* 0x001fe20000010000 */
[----:B------:R-:W-:Y:S01]  /*3010*/  FMUL.FTZ R129, R151, -1.4426950216293334961 ;  /* 0xbfb8aa3b97817820 */ /* 0x000fe20000410000 */
[----:B------:R-:W-:Y:S01]  /*3020*/  FADD.FTZ R75, R75, 1 ;  /* 0x3f8000004b4b7421 */ /* 0x000fe20000010000 */
[----:B------:R-:W-:Y:S01]  /*3030*/  FADD.FTZ R34, R34, 1 ;  /* 0x3f80000022227421 */ /* 0x000fe20000010000 */
[----:B------:R-:W-:Y:S01]  /*3040*/  FADD.FTZ R145, R145, 1 ;  /* 0x3f80000091917421 */ /* 0x000fe20000010000 */
[----:B-1----:R-:W-:Y:S01]  /*3050*/  IADD3 R22, P1, PT, R22, UR4, RZ ;  /* 0x0000000416167c10 */ /* 0x002fe2000ff3e0ff */
[----:B------:R-:W0:Y:S03]  /*3060*/  MUFU.EX2 R58, R58 ;  /* 0x0000003a003a7308 */ /* 0x000e260000000800 */
[----:B------:R-:W-:-:S02]  /*3070*/  IADD3.X R23, PT, PT, R23, UR5, RZ, P1, !PT ;  /* 0x0000000517177c10 */ /* 0x000fc40008ffe4ff */
[----:B------:R-:W-:-:S03]  /*3080*/  ISETP.GE.U32.AND P1, PT, R15, R0, PT ;  /* 0x000000000f00720c */ /* 0x000fc60003f26070 */
[----:B------:R1:W-:Y:S01]  /*3090*/  MUFU.EX2 R133, R154 ;  /* 0x0000009a00857308 */ /* 0x0003e20000000800 */
[----:B---3--:R-:W-:Y:S01]  /*30a0*/  FADD.FTZ R71, R56, 1 ;  /* 0x3f80000038477421 */ /* 0x008fe20000010000 */
[----:B------:R-:W-:-:S06]  /*30b0*/  ISETP.GE.AND.EX P1, PT, R14, R2, PT, P1 ;  /* 0x000000020e00720c */ /* 0x000fcc0003f26310 */
[----:B------:R-:W2:Y:S01]  /*30c0*/  MUFU.EX2 R63, R63 ;  /* 0x0000003f003f7308 */ /* 0x000ea20000000800 */
[----:B-1----:R-:W-:Y:S01]  /*30d0*/  FADD.FTZ R154, R27, -R6 ;  /* 0x800000061b9a7221 */ /* 0x002fe20000010000 */
[----:B------:R-:W-:Y:S01]  /*30e0*/  FMUL.FTZ R6, R128, -1.4426950216293334961 ;  /* 0xbfb8aa3b80067820 */ /* 0x000fe20000410000 */
[----:B------:R-:W-:Y:S02]  /*30f0*/  FMUL.FTZ R27, R74, -1.4426950216293334961 ;  /* 0xbfb8aa3b4a1b7820 */ /* 0x000fe40000410000 */
[----:B------:R-:W-:-:S03]  /*3100*/  FMUL.FTZ R154, R7, R154 ;  /* 0x0000009a079a7220 */ /* 0x000fc60000410000 */
[----:B------:R-:W1:Y:S01]  /*3110*/  MUFU.EX2 R57, R57 ;  /* 0x0000003900397308 */ /* 0x000e620000000800 */
[----:B------:R-:W-:Y:S01]  /*3120*/  FFMA.FTZ R73, R126, R154, R73 ;  /* 0x0000009a7e497223 */ /* 0x000fe20000010049 */
[----:B------:R-:W-:Y:S01]  /*3130*/  FADD.FTZ R126, R31, 1 ;  /* 0x3f8000001f7e7421 */ /* 0x000fe20000010000 */
[----:B------:R-:W-:Y:S01]  /*3140*/  FADD.FTZ R31, R72, 1 ;  /* 0x3f800000481f7421 */ /* 0x000fe20000010000 */
[----:B------:R-:W-:Y:S01]  /*3150*/  FADD.FTZ R72, R76, 1 ;  /* 0x3f8000004c487421 */ /* 0x000fe20000010000 */
[----:B------:R-:W-:Y:S01]  /*3160*/  FADD.FTZ R76, R29, 1 ;  /* 0x3f8000001d4c7421 */ /* 0x000fe20000010000 */
[----:B------:R-:W-:Y:S01]  /*3170*/  FADD.FTZ R29, R68, 1 ;  /* 0x3f800000441d7421 */ /* 0x000fe20000010000 */
[----:B------:R-:W-:Y:S01]  /*3180*/  FADD.FTZ R68, R61, 1 ;  /* 0x3f8000003d447421 */ /* 0x000fe20000010000 */
[----:B------:R-:W3:Y:S01]  /*3190*/  MUFU.EX2 R65, R65 ;  /* 0x0000004100417308 */ /* 0x000ee20000000800 */
[----:B------:R-:W-:Y:S01]  /*31a0*/  FADD.FTZ R61, R67, 1 ;  /* 0x3f800000433d7421 */ /* 0x000fe20000010000 */
[----:B0-----:R-:W-:Y:S01]  /*31b0*/  FADD.FTZ R67, R58, 1 ;  /* 0x3f8000003a437421 */ /* 0x001fe20000010000 */
[----:B--2---:R-:W-:Y:S01]  /*31c0*/  FADD.FTZ R56, R63, 1 ;  /* 0x3f8000003f387421 */ /* 0x004fe20000010000 */
[----:B------:R-:W-:Y:S01]  /*31d0*/  FMUL.FTZ R7, R73, -1.4426950216293334961 ;  /* 0xbfb8aa3b49077820 */ /* 0x000fe20000410000 */
[----:B------:R-:W-:Y:S01]  /*31e0*/  FADD.FTZ R63, R69, 1 ;  /* 0x3f800000453f7421 */ /* 0x000fe20000010000 */
[----:B------:R-:W-:-:S02]  /*31f0*/  FADD.FTZ R133, R133, 1 ;  /* 0x3f80000085857421 */ /* 0x000fc40000010000 */
[----:B------:R-:W0:Y:S01]  /*3200*/  MUFU.EX2 R64, R64 ;  /* 0x0000004000407308 */ /* 0x000e220000000800 */
[----:B-1----:R-:W-:-:S07]  /*3210*/  FADD.FTZ R58, R57, 1 ;  /* 0x3f800000393a7421 */ /* 0x002fce0000010000 */
[----:B------:R-:W1:Y:S01]  /*3220*/  MUFU.EX2 R52, R52 ;  /* 0x0000003400347308 */ /* 0x000e620000000800 */
[----:B---3--:R-:W-:-:S07]  /*3230*/  FADD.FTZ R57, R65, 1 ;  /* 0x3f80000041397421 */ /* 0x008fce0000010000 */
[----:B------:R-:W-:Y:S01]  /*3240*/  MUFU.EX2 R40, R40 ;  /* 0x0000002800287308 */ /* 0x000fe20000000800 */
[----:B0-----:R-:W-:-:S07]  /*3250*/  FADD.FTZ R65, R64, 1 ;  /* 0x3f80000040417421 */ /* 0x001fce0000010000 */
[----:B------:R-:W0:Y:S01]  /*3260*/  MUFU.EX2 R55, R55 ;  /* 0x0000003700377308 */ /* 0x000e220000000800 */
[----:B-1----:R-:W-:-:S07]  /*3270*/  FADD.FTZ R69, R52, 1 ;  /* 0x3f80000034457421 */ /* 0x002fce0000010000 */
[----:B------:R1:W2:Y:S08]  /*3280*/  MUFU.EX2 R39, R3 ;  /* 0x0000000300277308 */ /* 0x0002b00000000800 */
[----:B------:R-:W3:Y:S01]  /*3290*/  MUFU.EX2 R62, R62 ;  /* 0x0000003e003e7308 */ /* 0x000ee20000000800 */
[----:B-1----:R-:W-:Y:S01]  /*32a0*/  FMUL.FTZ R3, R92, -1.4426950216293334961 ;  /* 0xbfb8aa3b5c037820 */ /* 0x002fe20000410000 */
[----:B0-----:R-:W-:-:S06]  /*32b0*/  FADD.FTZ R64, R55, 1 ;  /* 0x3f80000037407421 */ /* 0x001fcc0000010000 */
[----:B------:R-:W0:Y:S01]  /*32c0*/  MUFU.EX2 R46, R46 ;  /* 0x0000002e002e7308 */ /* 0x000e220000000800 */
[----:B--2---:R-:W-:-:S07]  /*32d0*/  FADD.FTZ R52, R39, 1 ;  /* 0x3f80000027347421 */ /* 0x004fce0000010000 */
[----:B------:R1:W2:Y:S01]  /*32e0*/  MUFU.EX2 R45, R26 ;  /* 0x0000001a002d7308 */ /* 0x0002a20000000800 */
[----:B---3--:R-:W-:-:S07]  /*32f0*/  FADD.FTZ R62, R62, 1 ;  /* 0x3f8000003e3e7421 */ /* 0x008fce0000010000 */
[----:B------:R3:W4:Y:S01]  /*3300*/  MUFU.EX2 R51, R3 ;  /* 0x0000000300337308 */ /* 0x0007220000000800 */
[----:B-1----:R-:W-:Y:S01]  /*3310*/  FMUL.FTZ R26, R91, -1.4426950216293334961 ;  /* 0xbfb8aa3b5b1a7820 */ /* 0x002fe20000410000 */
[----:B0-----:R-:W-:-:S06]  /*3320*/  FADD.FTZ R55, R46, 1 ;  /* 0x3f8000002e377421 */ /* 0x001fcc0000010000 */
[----:B------:R0:W-:Y:S01]  /*3330*/  MUFU.EX2 R41, R28 ;  /* 0x0000001c00297308 */ /* 0x0001e20000000800 */
[----:B---3--:R-:W-:Y:S01]  /*3340*/  FMUL.FTZ R3, R85, -1.4426950216293334961 ;  /* 0xbfb8aa3b55037820 */ /* 0x008fe20000410000 */
[----:B--2---:R-:W-:-:S06]  /*3350*/  FADD.FTZ R39, R45, 1 ;  /* 0x3f8000002d277421 */ /* 0x004fcc0000010000 */
[----:B------:R1:W-:Y:S01]  /*3360*/  MUFU.EX2 R37, R136 ;  /* 0x0000008800257308 */ /* 0x0003e20000000800 */
[----:B0-----:R-:W-:Y:S01]  /*3370*/  FMUL.FTZ R28, R80, -1.4426950216293334961 ;  /* 0xbfb8aa3b501c7820 */ /* 0x001fe20000410000 */
[----:B----4-:R-:W-:-:S06]  /*3380*/  FADD.FTZ R45, R51, 1 ;  /* 0x3f800000332d7421 */ /* 0x010fcc0000010000 */
[----:B------:R-:W0:Y:S01]  /*3390*/  MUFU.EX2 R50, R50 ;  /* 0x0000003200327308 */ /* 0x000e220000000800 */
[----:B-1----:R-:W-:-:S07]  /*33a0*/  FMUL.FTZ R136, R134, -1.4426950216293334961 ;  /* 0xbfb8aa3b86887820 */ /* 0x002fce0000410000 */
[----:B------:R-:W1:Y:S08]  /*33b0*/  MUFU.EX2 R3, R3 ;  /* 0x0000000300037308 */ /* 0x000e700000000800 */
[----:B------:R2:W3:Y:S01]  /*33c0*/  MUFU.EX2 R35, R140 ;  /* 0x0000008c00237308 */ /* 0x0004e20000000800 */
[----:B0-----:R-:W-:-:S07]  /*33d0*/  FADD.FTZ R51, R50, 1 ;  /* 0x3f80000032337421 */ /* 0x001fce0000010000 */
[----:B------:R-:W0:Y:S01]  /*33e0*/  MUFU.EX2 R48, R48 ;  /* 0x0000003000307308 */ /* 0x000e220000000800 */
[----:B--2---:R-:W-:Y:S01]  /*33f0*/  FMUL.FTZ R140, R138, -1.4426950216293334961 ;  /* 0xbfb8aa3b8a8c7820 */ /* 0x004fe20000410000 */
[----:B-1----:R-:W-:-:S06]  /*3400*/  FADD.FTZ R50, R3, 1 ;  /* 0x3f80000003327421 */ /* 0x002fcc0000010000 */
[----:B------:R1:W2:Y:S01]  /*3410*/  MUFU.EX2 R25, R131 ;  /* 0x0000008300197308 */ /* 0x0002a20000000800 */
[----:B---3--:R-:W-:-:S07]  /*3420*/  FADD.FTZ R35, R35, 1 ;  /* 0x3f80000023237421 */ /* 0x008fce0000010000 */
[----:B------:R-:W3:Y:S01]  /*3430*/  MUFU.EX2 R42, R42 ;  /* 0x0000002a002a7308 */ /* 0x000ee20000000800 */
[----:B-1----:R-:W-:Y:S01]  /*3440*/  FADD.FTZ R131, R40, 1 ;  /* 0x3f80000028837421 */ /* 0x002fe20000010000 */
[----:B------:R-:W-:Y:S01]  /*3450*/  FADD.FTZ R40, R43, 1 ;  /* 0x3f8000002b287421 */ /* 0x000fe20000010000 */
[----:B0-----:R-:W-:Y:S01]  /*3460*/  FADD.FTZ R3, R48, 1 ;  /* 0x3f80000030037421 */ /* 0x001fe20000010000 */
[----:B------:R-:W-:Y:S01]  /*3470*/  FADD.FTZ R43, R49, 1 ;  /* 0x3f800000312b7421 */ /* 0x000fe20000010000 */
[----:B------:R-:W-:-:S03]  /*3480*/  FADD.FTZ R48, R41, 1 ;  /* 0x3f80000029307421 */ /* 0x000fc60000010000 */
[----:B------:R-:W0:Y:S01]  /*3490*/  MUFU.EX2 R33, R33 ;  /* 0x0000002100217308 */ /* 0x000e220000000800 */
[----:B--2---:R-:W-:-:S07]  /*34a0*/  FADD.FTZ R25, R25, 1 ;  /* 0x3f80000019197421 */ /* 0x004fce0000010000 */
[----:B------:R-:W1:Y:S01]  /*34b0*/  MUFU.EX2 R36, R36 ;  /* 0x0000002400247308 */ /* 0x000e620000000800 */
[----:B---3--:R-:W-:-:S07]  /*34c0*/  FADD.FTZ R42, R42, 1 ;  /* 0x3f8000002a2a7421 */ /* 0x008fce0000010000 */
[----:B------:R-:W2:Y:S01]  /*34d0*/  MUFU.EX2 R28, R28 ;  /* 0x0000001c001c7308 */ /* 0x000ea20000000800 */
[----:B0-----:R-:W-:-:S07]  /*34e0*/  FADD.FTZ R152, R33, 1 ;  /* 0x3f80000021987421 */ /* 0x001fce0000010000 */
[----:B------:R-:W0:Y:S01]  /*34f0*/  MUFU.EX2 R66, R66 ;  /* 0x0000004200427308 */ /* 0x000e220000000800 */
[----:B-1----:R-:W-:-:S07]  /*3500*/  FADD.FTZ R41, R36, 1 ;  /* 0x3f80000024297421 */ /* 0x002fce0000010000 */
[----:B------:R-:W1:Y:S01]  /*3510*/  MUFU.EX2 R60, R60 ;  /* 0x0000003c003c7308 */ /* 0x000e620000000800 */
[----:B--2---:R-:W-:Y:S01]  /*3520*/  FADD.FTZ R49, R28, 1 ;  /* 0x3f8000001c317421 */ /* 0x004fe20000010000 */
[----:B------:R-:W-:-:S06]  /*3530*/  FADD.FTZ R28, R37, 1 ;  /* 0x3f800000251c7421 */ /* 0x000fcc0000010000 */
[----:B------:R-:W2:Y:S01]  /*3540*/  MUFU.EX2 R54, R54 ;  /* 0x0000003600367308 */ /* 0x000ea20000000800 */
[----:B0-----:R-:W-:-:S07]  /*3550*/  FADD.FTZ R33, R66, 1 ;  /* 0x3f80000042217421 */ /* 0x001fce0000010000 */
[----:B------:R-:W0:Y:S01]  /*3560*/  MUFU.EX2 R38, R38 ;  /* 0x0000002600267308 */ /* 0x000e220000000800 */
[----:B-1----:R-:W-:-:S07]  /*3570*/  FADD.FTZ R60, R60, 1 ;  /* 0x3f8000003c3c7421 */ /* 0x002fce0000010000 */
[----:B------:R-:W1:Y:S01]  /*3580*/  MUFU.RCP R126, R126 ;  /* 0x0000007e007e7308 */ /* 0x000e620000001000 */
[----:B--2---:R-:W-:Y:S01]  /*3590*/  FADD.FTZ R46, R54, 1 ;  /* 0x3f800000362e7421 */ /* 0x004fe20000010000 */
[----:B------:R-:W-:-:S06]  /*35a0*/  FADD.FTZ R54, R143, 1 ;  /* 0x3f8000008f367421 */ /* 0x000fcc0000010000 */
[----:B------:R-:W2:Y:S01]  /*35b0*/  MUFU.RCP R30, R30 ;  /* 0x0000001e001e7308 */ /* 0x000ea20000001000 */
[----:B0-----:R-:W-:-:S07]  /*35c0*/  FADD.FTZ R36, R38, 1 ;  /* 0x3f80000026247421 */ /* 0x001fce0000010000 */
[----:B------:R-:W0:Y:S01]  /*35d0*/  MUFU.EX2 R59, R59 ;  /* 0x0000003b003b7308 */ /* 0x000e220000000800 */
[----:B-1----:R-:W-:Y:S01]  /*35e0*/  FMUL.FTZ R126, R47, R126 ;  /* 0x0000007e2f7e7220 */ /* 0x002fe20000410000 */
[----:B------:R-:W-:-:S06]  /*35f0*/  FADD.FTZ R47, R141, 1 ;  /* 0x3f8000008d2f7421 */ /* 0x000fcc0000010000 */
[----:B------:R-:W1:Y:S01]  /*3600*/  MUFU.EX2 R24, R24 ;  /* 0x0000001800187308 */ /* 0x000e620000000800 */
[----:B--2---:R-:W-:-:S07]  /*3610*/  FMUL.FTZ R125, R125, R30 ;  /* 0x0000001e7d7d7220 */ /* 0x004fce0000410000 */
[----:B------:R-:W2:Y:S01]  /*3620*/  MUFU.EX2 R53, R53 ;  /* 0x0000003500357308 */ /* 0x000ea20000000800 */
[----:B0-----:R-:W-:-:S07]  /*3630*/  FADD.FTZ R59, R59, 1 ;  /* 0x3f8000003b3b7421 */ /* 0x001fce0000010000 */
[----:B------:R-:W0:Y:S01]  /*3640*/  MUFU.EX2 R32, R32 ;  /* 0x0000002000207308 */ /* 0x000e220000000800 */
[----:B-1----:R-:W-:-:S07]  /*3650*/  FADD.FTZ R24, R24, 1 ;  /* 0x3f80000018187421 */ /* 0x002fce0000010000 */
[----:B------:R-:W1:Y:S01]  /*3660*/  MUFU.EX2 R44, R44 ;  /* 0x0000002c002c7308 */ /* 0x000e620000000800 */
[----:B--2---:R-:W-:-:S07]  /*3670*/  FADD.FTZ R53, R53, 1 ;  /* 0x3f80000035357421 */ /* 0x004fce0000010000 */
        /* <DEDUP_REMOVED lines=22> */
[----:B------:R-:W1:Y:S01]  /*37e0*/  MUFU.RCP R40, R40 ;  /* 0x0000002800287308 */ /* 0x000e620000001000 */
[----:B--2---:R-:W-:-:S07]  /*37f0*/  FADD.FTZ R129, R129, 1 ;  /* 0x3f80000081817421 */ /* 0x004fce0000010000 */
[----:B------:R-:W2:Y:S01]  /*3800*/  MUFU.RCP R62, R62 ;  /* 0x0000003e003e7308 */ /* 0x000ea20000001000 */
[----:B0-----:R-:W-:-:S07]  /*3810*/  FADD.FTZ R7, R7, 1 ;  /* 0x3f80000007077421 */ /* 0x001fce0000010000 */
        /* <DEDUP_REMOVED lines=14> */
[----:B-1----:R-:W-:-:S07]  /*3900*/  FMUL.FTZ R65, R102, R65 ;  /* 0x0000004166417220 */ /* 0x002fce0000410000 */
[----:B------:R-:W1:Y:S01]  /*3910*/  MUFU.RCP R48, R48 ;  /* 0x0000003000307308 */ /* 0x000e620000001000 */
[----:B--2---:R-:W-:-:S05]  /*3920*/  FMUL.FTZ R64, R101, R64 ;  /* 0x0000004065407220 */ /* 0x004fca0000410000 */
        /* <DEDUP_REMOVED lines=28> */
[----:B--2---:R-:W-:Y:S02]  /*3af0*/  FMUL.FTZ R41, R82, R41 ;  /* 0x0000002952297220 */ /* 0x004fe40000410000 */
[----:B------:R2:W-:Y:S05]  /*3b00*/  STG.E.64 desc[UR8][R22.64+0x7800], R64 ;  /* 0x0078004016007986 */ /* 0x0005ea000c101b08 */
[----:B------:R-:W3:Y:S01]  /*3b10*/  MUFU.RCP R75, R75 ;  /* 0x0000004b004b7308 */ /* 0x000ee20000001000 */
[----:B0-----:R-:W-:-:S05]  /*3b20*/  FMUL.FTZ R36, R81, R36 ;  /* 0x0000002451247220 */ /* 0x001fca0000410000 */
[----:B------:R-:W-:Y:S02]  /*3b30*/  F2FP.BF16.F32.PACK_AB R48, R36, R41 ;  /* 0x000000292430723e */ /* 0x000fe400000010ff */
[----:B------:R-:W0:Y:S01]  /*3b40*/  MUFU.RCP R34, R34 ;  /* 0x0000002200227308 */ /* 0x000e220000001000 */
[----:B-1----:R-:W-:-:S07]  /*3b50*/  FMUL.FTZ R128, R128, R87 ;  /* 0x0000005780807220 */ /* 0x002fce0000410000 */
[----:B------:R-:W1:Y:S01]  /*3b60*/  MUFU.RCP R63, R63 ;  /* 0x0000003f003f7308 */ /* 0x000e620000001000 */
[----:B---3--:R-:W-:-:S07]  /*3b70*/  FMUL.FTZ R75, R122, R75 ;  /* 0x0000004b7a4b7220 */ /* 0x008fce0000410000 */
[----:B------:R-:W3:Y:S01]  /*3b80*/  MUFU.RCP R76, R76 ;  /* 0x0000004c004c7308 */ /* 0x000ee20000001000 */
[----:B0-----:R-:W-:-:S07]  /*3b90*/  FMUL.FTZ R34, R121, R34 ;  /* 0x0000002279227220 */ /* 0x001fce0000410000 */
[----:B------:R-:W0:Y:S01]  /*3ba0*/  MUFU.RCP R29, R29 ;  /* 0x0000001d001d7308 */ /* 0x000e220000001000 */
[----:B-1----:R-:W-:-:S07]  /*3bb0*/  FMUL.FTZ R63, R116, R63 ;  /* 0x0000003f743f7220 */ /* 0x002fce0000410000 */
[----:B------:R-:W1:Y:S01]  /*3bc0*/  MUFU.RCP R68, R68 ;  /* 0x0000004400447308 */ /* 0x000e620000001000 */
[----:B---3--:R-:W-:-:S07]  /*3bd0*/  FMUL.FTZ R76, R115, R76 ;  /* 0x0000004c734c7220 */ /* 0x008fce0000410000 */
[----:B------:R-:W3:Y:S01]  /*3be0*/  MUFU.RCP R59, R59 ;  /* 0x0000003b003b7308 */ /* 0x000ee20000001000 */
[----:B0-----:R-:W-:-:S07]  /*3bf0*/  FMUL.FTZ R29, R114, R29 ;  /* 0x0000001d721d7220 */ /* 0x001fce0000410000 */
[----:B------:R-:W0:Y:S01]  /*3c00*/  MUFU.RCP R61, R61 ;  /* 0x0000003d003d7308 */ /* 0x000e220000001000 */
[----:B-1----:R-:W-:-:S05]  /*3c10*/  FMUL.FTZ R68, R113, R68 ;  /* 0x0000004471447220 */ /* 0x002fca0000410000 */
[----:B------:R-:W-:Y:S02]  /*3c20*/  F2FP.BF16.F32.PACK_AB R70, R68, R29 ;  /* 0x0000001d4446723e */ /* 0x000fe400000010ff */
        /* <DEDUP_REMOVED lines=12> */
[----:B-1----:R-:W-:-:S07]  /*3cf0*/  FMUL.FTZ R57, R104, R57 ;  /* 0x0000003968397220 */ /* 0x002fce0000410000 */
[----:B------:R-:W1:Y:S01]  /*3d00*/  MUFU.RCP R32, R32 ;  /* 0x0000002000207308 */ /* 0x000e620000001000 */
[----:B---3--:R-:W-:-:S05]  /*3d10*/  FMUL.FTZ R24, R103, R24 ;  /* 0x0000001867187220 */ /* 0x008fca0000410000 */
[----:B------:R-:W-:Y:S02]  /*3d20*/  F2FP.BF16.F32.PACK_AB R57, R24, R57 ;  /* 0x000000391839723e */ /* 0x000fe400000010ff */
        /* <DEDUP_REMOVED lines=15> */
[----:B0-----:R-:W-:-:S05]  /*3e20*/  FMUL.FTZ R26, R91, R26 ;  /* 0x0000001a5b1a7220 */ /* 0x001fca0000410000 */
[----:B------:R-:W-:Y:S02]  /*3e30*/  F2FP.BF16.F32.PACK_AB R45, R26, R45 ;  /* 0x0000002d1a2d723e */ /* 0x000fe400000010ff */
[----:B------:R-:W0:Y:S01]  /*3e40*/  MUFU.RCP R50, R50 ;  /* 0x0000003200327308 */ /* 0x000e220000001000 */
[----:B-1----:R-:W-:Y:S02]  /*3e50*/  FMUL.FTZ R131, R88, R131 ;  /* 0x0000008358837220 */ /* 0x002fe40000410000 */
[----:B------:R2:W-:Y:S03]  /*3e60*/  STG.E.64 desc[UR8][R22.64+0xa000], R44 ;  /* 0x00a0002c16007986 */ /* 0x0005e6000c101b08 */
[----:B------:R-:W-:Y:S02]  /*3e70*/  F2FP.BF16.F32.PACK_AB R131, R40, R131 ;  /* 0x000000832883723e */ /* 0x000fe400000010ff */
[----:B------:R-:W1:Y:S01]  /*3e80*/  MUFU.RCP R49, R49 ;  /* 0x0000003100317308 */ /* 0x000e620000001000 */
[----:B---3--:R-:W-:-:S02]  /*3e90*/  FMUL.FTZ R43, R86, R43 ;  /* 0x0000002b562b7220 */ /* 0x008fc40000410000 */
[----:B------:R2:W-:Y:S05]  /*3ea0*/  STG.E.64 desc[UR8][R22.64+0xb400], R130 ;  /* 0x00b4008216007986 */ /* 0x0005ea000c101b08 */
[----:B------:R-:W3:Y:S01]  /*3eb0*/  MUFU.RCP R28, R28 ;  /* 0x0000001c001c7308 */ /* 0x000ee20000001000 */
[----:B0-----:R-:W-:-:S05]  /*3ec0*/  FMUL.FTZ R50, R85, R50 ;  /* 0x0000003255327220 */ /* 0x001fca0000410000 */
        /* <DEDUP_REMOVED lines=8> */
[----:B0-----:R-:W-:Y:S02]  /*3f50*/  FMUL.FTZ R35, R78, R35 ;  /* 0x000000234e237220 */ /* 0x001fe40000410000 */
[----:B------:R2:W-:Y:S05]  /*3f60*/  STG.E.64 desc[UR8][R22.64+0xdc00], R48 ;  /* 0x00dc003016007986 */ /* 0x0005ea000c101b08 */
[----:B------:R-:W0:Y:S01]  /*3f70*/  MUFU.RCP R153, R140 ;  /* 0x0000008c00997308 */ /* 0x000e220000001000 */
[----:B-1----:R-:W-:-:S05]  /*3f80*/  FMUL.FTZ R38, R77, R38 ;  /* 0x000000264d267220 */ /* 0x002fca0000410000 */
[----:B------:R-:W-:Y:S02]  /*3f90*/  F2FP.BF16.F32.PACK_AB R36, R38, R35 ;  /* 0x000000232624723e */ /* 0x000fe400000010ff */
[----:B------:R-:W1:Y:S01]  /*3fa0*/  MUFU.RCP R155, R144 ;  /* 0x00000090009b7308 */ /* 0x000e620000001000 */
[----:B---3--:R-:W-:-:S07]  /*3fb0*/  FMUL.FTZ R37, R134, R37 ;  /* 0x0000002586257220 */ /* 0x008fce0000410000 */
[----:B------:R-:W3:Y:S01]  /*3fc0*/  MUFU.RCP R145, R145 ;  /* 0x0000009100917308 */ /* 0x000ee20000001000 */
[----:B0-----:R-:W-:Y:S01]  /*3fd0*/  FMUL.FTZ R138, R138, R153 ;  /* 0x000000998a8a7220 */ /* 0x001fe20000410000 */
[----:B------:R-:W-:Y:S02]  /*3fe0*/  F2FP.BF16.F32.PACK_AB R153, R60, R33 ;  /* 0x000000213c99723e */ /* 0x000fe400000010ff */
[----:B------:R-:W-:Y:S02]  /*3ff0*/  F2FP.BF16.F32.PACK_AB R33, R52, R69 ;  /* 0x000000453421723e */ /* 0x000fe400000010ff */
[----:B------:R-:W-:Y:S01]  /*4000*/  F2FP.BF16.F32.PACK_AB R37, R138, R37 ;  /* 0x000000258a25723e */ /* 0x000fe200000010ff */
[----:B------:R2:W-:Y:S01]  /*4010*/  STG.E.64 desc[UR8][R22.64+0x5000], R152 ;  /* 0x0050009816007986 */ /* 0x0005e2000c101b08 */
[----:B------:R-:W0:Y:S01]  /*4020*/  MUFU.RCP R54, R54 ;  /* 0x0000003600367308 */ /* 0x000e220000001000 */
[----:B-1----:R-:W-:Y:S02]  /*4030*/  FMUL.FTZ R155, R142, R155 ;  /* 0x0000009b8e9b7220 */ /* 0x002fe40000410000 */
[----:B------:R2:W-:Y:S04]  /*4040*/  STG.E.64 desc[UR8][R22.64+0x8c00], R32 ;  /* 0x008c002016007986 */ /* 0x0005e8000c101b08 */
[----:B------:R2:W-:Y:S01]  /*4050*/  STG.E.64 desc[UR8][R22.64+0xf000], R36 ;  /* 0x00f0002416007986 */ /* 0x0005e2000c101b08 */
        /* <DEDUP_REMOVED lines=9> */
[----:B---3--:R-:W-:Y:S01]  /*40f0*/  FMUL.FTZ R149, R149, R30 ;  /* 0x0000001e95957220 */ /* 0x008fe20000410000 */
[----:B------:R-:W-:Y:S01]  /*4100*/  F2FP.BF16.F32.PACK_AB R30, R125, R126 ;  /* 0x0000007e7d1e723e */ /* 0x000fe200000010ff */
[----:B------:R2:W-:Y:S01]  /*4110*/  STG.E.64 desc[UR8][R22.64+0x10400], R46 ;  /* 0x0104002e16007986 */ /* 0x0005e2000c101b08 */
[----:B------:R-:W-:-:S03]  /*4120*/  F2FP.BF16.F32.PACK_AB R126, R34, R75 ;  /* 0x0000004b227e723e */ /* 0x000fc600000010ff */
[----:B------:R2:W-:Y:S01]  /*4130*/  STG.E.64 desc[UR8][R22.64], R30 ;  /* 0x0000001e16007986 */ /* 0x0005e2000c101b08 */
[----:B------:R-:W3:Y:S01]  /*4140*/  MUFU.RCP R100, R129 ;  /* 0x0000008100647308 */ /* 0x000ee20000001000 */
[----:B0-----:R-:W-:Y:S02]  /*4150*/  FMUL.FTZ R150, R150, R111 ;  /* 0x0000006f96967220 */ /* 0x001fe40000410000 */
[----:B------:R2:W-:Y:S03]  /*4160*/  STG.E.64 desc[UR8][R22.64+0x1400], R126 ;  /* 0x0014007e16007986 */ /* 0x0005e6000c101b08 */
[----:B------:R-:W-:Y:S02]  /*4170*/  F2FP.BF16.F32.PACK_AB R150, R150, R149 ;  /* 0x000000959696723e */ /* 0x000fe400000010ff */
[----:B------:R-:W0:Y:S01]  /*4180*/  MUFU.RCP R94, R25 ;  /* 0x00000019005e7308 */ /* 0x000e220000001000 */
[----:B-1----:R-:W-:-:S07]  /*4190*/  FMUL.FTZ R66, R135, R66 ;  /* 0x0000004287427220 */ /* 0x002fce0000410000 */
[----:B------:R-:W1:Y:S01]  /*41a0*/  MUFU.RCP R27, R27 ;  /* 0x0000001b001b7308 */ /* 0x000e620000001000 */
[----:B---3--:R-:W-:-:S05]  /*41b0*/  FMUL.FTZ R151, R151, R100 ;  /* 0x0000006497977220 */ /* 0x008fca0000410000 */
[----:B------:R-:W-:Y:S02]  /*41c0*/  F2FP.BF16.F32.PACK_AB R151, R151, R66 ;  /* 0x000000429797723e */ /* 0x000fe400000010ff */
[----:B------:R3:W4:Y:S01]  /*41d0*/  MUFU.RCP R6, R7 ;  /* 0x0000000700067308 */ /* 0x0007220000001000 */
[----:B0-----:R-:W-:Y:S02]  /*41e0*/  FMUL.FTZ R137, R137, R94 ;  /* 0x0000005e89897220 */ /* 0x001fe40000410000 */
[----:B------:R2:W-:Y:S03]  /*41f0*/  STG.E.64 desc[UR8][R22.64+0x11800], R150 ;  /* 0x0118009616007986 */ /* 0x0005e6000c101b08 */
[----:B------:R-:W-:Y:S01]  /*4200*/  F2FP.BF16.F32.PACK_AB R72, R128, R137 ;  /* 0x000000898048723e */ /* 0x000fe200000010ff */
[----:B-1----:R-:W-:Y:S01]  /*4210*/  FMUL.FTZ R74, R74, R27 ;  /* 0x0000001b4a4a7220 */ /* 0x002fe20000410000 */
[----:B---3--:R-:W-:Y:S01]  /*4220*/  F2FP.BF16.F32.PACK_AB R7, R76, R63 ;  /* 0x0000003f4c07723e */ /* 0x008fe200000010ff */
[----:B----4-:R-:W-:Y:S01]  /*4230*/  FMUL.FTZ R73, R73, R6 ;  /* 0x0000000649497220 */ /* 0x010fe20000410000 */
[----:B------:R-:W-:-:S02]  /*4240*/  F2FP.BF16.F32.PACK_AB R6, R56, R71 ;  /* 0x000000473806723e */ /* 0x000fc400000010ff */
        /* <DEDUP_REMOVED lines=8> */
[----:B------:R-:W-:Y:S05]  /*42d0*/  EXIT ;  /* 0x000000000000794d */ /* 0x000fea0003800000 */
.L_x_761:
        /* <DEDUP_REMOVED lines=10> */
.L_x_1616:


//--------------------- .text._ZN13group_norm_v214gn_cuda_kernelI13__nv_bfloat16Li320ELi1ELi16ELi40ELi1024ELb1ELi128ELi320ELi320ELi4ELb1ELi18ELb0ELb0ENS_16CompileConditionILi1000EEEEEvPT_PKS4_S7_S7_flPfS8_Pj --------------------------
	.section	.text._ZN13group_norm_v214gn_cuda_kernelI13__nv_bfloat16Li320ELi1ELi16ELi40ELi1024ELb1ELi128ELi320ELi320ELi4ELb1ELi18ELb0ELb0ENS_16CompileConditionILi1000EEEEEvPT_PKS4_S7_S7_flPfS8_Pj,"ax",@progbits
	.align	128
        .global         _ZN13group_norm_v214gn_cuda_kernelI13__nv_bfloat16Li320ELi1ELi16ELi40ELi1024ELb1ELi128ELi320ELi320ELi4ELb1ELi18ELb0ELb0ENS_16CompileConditionILi1000EEEEEvPT_PKS4_S7_S7_flPfS8_Pj
        .type           _ZN13group_norm_v214gn_cuda_kernelI13__nv_bfloat16Li320ELi1ELi16ELi40ELi1024ELb1ELi128ELi320ELi320ELi4ELb1ELi18ELb0ELb0ENS_16CompileConditionILi1000EEEEEvPT_PKS4_S7_S7_flPfS8_Pj,@function
        .size           _ZN13group_norm_v214gn_cuda_kernelI13__nv_bfloat16Li320ELi1ELi16ELi40ELi1024ELb1ELi128ELi320ELi320ELi4ELb1ELi18ELb0ELb0ENS_16CompileConditionILi1000EEEEEvPT_PKS4_S7_S7_flPfS8_Pj,(.L_x_1617 - _ZN13group_norm_v214gn_cuda_kernelI13__nv_bfloat16Li320ELi1ELi16ELi40ELi1024ELb1ELi128ELi320ELi320ELi4ELb1ELi18ELb0ELb0ENS_16CompileConditionILi1000EEEEEvPT_PKS4_S7_S7_flPfS8_Pj)
        .other          _ZN13group_norm_v214gn_cuda_kernelI13__nv_bfloat16Li320ELi1ELi16ELi40ELi1024ELb1ELi128ELi320ELi320ELi4ELb1ELi18ELb0ELb0ENS_16CompileConditionILi1000EEEEEvPT_PKS4_S7_S7_flPfS8_Pj,@"STO_CUDA_ENTRY STV_DEFAULT"
_ZN13group_norm_v214gn_cuda_kernelI13__nv_bfloat16Li320ELi1ELi16ELi40ELi1024ELb1ELi128ELi320ELi320ELi4ELb1ELi18ELb0ELb0ENS_16CompileConditionILi1000EEEEEvPT_PKS4_S7_S7_flPfS8_Pj:
.text._ZN13group_norm_v214gn_cuda_kernelI13__nv_bfloat16Li320ELi1ELi16ELi40ELi1024ELb1ELi128ELi320ELi320ELi4ELb1ELi18ELb0ELb0ENS_16CompileConditionILi1000EEEEEvPT_PKS4_S7_S7_flPfS8_Pj:
        /* <DEDUP_REMOVED lines=31> */
[----:B------:R-:W-:Y:S01]  /*01f0*/  SHF.L.U32 R2, R14, 0x3, RZ ;  /* 0x000000030e027819 */ /* 0x000fe200000006ff */
[----:B------:R-:W-:Y:S01]  /*0200*/  IMAD R0, R0, 0x28, -R3 ;  /* 0x0000002800007824 */ /* 0x000fe200078e0a03 */
[----:B------:R-:W-:Y:S01]  /*0210*/  UISETP.EQ.OR.EX UP0, UPT, UR7, URZ, UP0, UP1 ;  /* 0x000000ff0700728c */ /* 0x000fe20008702710 */
[----:B------:R-:W-:Y:S01]  /*0220*/  IADD3 R162, PT, PT, R14, UR8, RZ ;  /* 0x000000080ea27c10 */ /* 0x000fe2000fffe0ff */
[----:B------:R-:W-:Y:S01]  /*0230*/  USHF.L.U32 UR4, UR11, 0x7, URZ ;  /* 0x000000070b047899 */ /* 0x000fe200080006ff */
[----:B------:R-:W-:Y:S01]  /*0240*/  SHF.R.U32.HI R141, RZ, 0x16, R141 ;  /* 0x00000016ff8d7819 */ /* 0x000fe2000001168d */
[----:B------:R-:W-:Y:S01]  /*0250*/  USHF.L.U32 UR10, UR11, 0x1, URZ ;  /* 0x000000010b0a7899 */ /* 0x000fe200080006ff */
[----:B------:R-:W-:Y:S01]  /*0260*/  LOP3.LUT R147, R2, 0x18, RZ, 0xc0, !PT ;  /* 0x0000001802937812 */ /* 0x000fe200078ec0ff */
[----:B------:R-:W-:Y:S01]  /*0270*/  UISETP.NE.AND UP1, UPT, UR11, URZ, UPT ;  /* 0x000000ff0b00728c */ /* 0x000fe2000bf25270 */
[C---:B------:R-:W-:Y:S01]  /*0280*/  LOP3.LUT R3, R0.reuse, 0x4, RZ, 0xfc, !PT ;  /* 0x0000000400037812 */ /* 0x040fe200078efcff */
[----:B------:R-:W0:Y:S01]  /*0290*/  LDCU.64 UR6, c[0x0][0x3c0] ;  /* 0x00007800ff0677ac */ /* 0x000e220008000a00 */
[----:B------:R-:W-:-:S02]  /*02a0*/  IADD3 R4, PT, PT, R0, 0x8, RZ ;  /* 0x0000000800047810 */ /* 0x000fc40007ffe0ff */
[C---:B------:R-:W-:Y:S01]  /*02b0*/  IADD3 R6, PT, PT, R0.reuse, 0xc, RZ ;  /* 0x0000000c00067810 */ /* 0x040fe20007ffe0ff */
[----:B------:R-:W-:Y:S01]  /*02c0*/  UIADD3 UR11, UPT, UPT, UR9, 0xc80, URZ ;  /* 0x00000c80090b7890 */ /* 0x000fe2000fffe0ff */
[C---:B------:R-:W-:Y:S01]  /*02d0*/  IADD3 R7, PT, PT, R0.reuse, 0x10, RZ ;  /* 0x0000001000077810 */ /* 0x040fe20007ffe0ff */
[----:B------:R-:W-:Y:S01]  /*02e0*/  ULOP3.LUT UR10, UR10, 0xe, URZ, 0xc0, !UPT ;  /* 0x0000000e0a0a7892 */ /* 0x000fe2000f8ec0ff */
[C---:B------:R-:W-:Y:S01]  /*02f0*/  IADD3 R8, PT, PT, R0.reuse, 0x14, RZ ;  /* 0x0000001400087810 */ /* 0x040fe20007ffe0ff */
[----:B------:R-:W-:Y:S01]  /*0300*/  ULEA UR11, UR12, UR11, 0x18 ;  /* 0x0000000b0c0b7291 */ /* 0x000fe2000f8ec0ff */
[C---:B------:R-:W-:Y:S01]  /*0310*/  IADD3 R9, PT, PT, R0.reuse, 0x18, RZ ;  /* 0x0000001800097810 */ /* 0x040fe20007ffe0ff */
[----:B------:R-:W-:Y:S01]  /*0320*/  ULOP3.LUT UR4, UR4, 0x380, URZ, 0xc0, !UPT ;  /* 0x0000038004047892 */ /* 0x000fe2000f8ec0ff */
[C---:B------:R-:W-:Y:S01]  /*0330*/  IADD3 R10, PT, PT, R0.reuse, 0x1c, RZ ;  /* 0x0000001c000a7810 */ /* 0x040fe20007ffe0ff */
[----:B------:R-:W-:Y:S01]  /*0340*/  USEL UR9, UR14, 0x1, !UP1 ;  /* 0x000000010e097887 */ /* 0x000fe2000c800000 */
[----:B------:R-:W-:-:S02]  /*0350*/  IADD3 R11, PT, PT, R0, 0x20, RZ ;  /* 0x00000020000b7810 */ /* 0x000fc40007ffe0ff */
[----:B------:R-:W-:Y:S02]  /*0360*/  SHF.R.U32.HI R2, RZ, 0x2, R0 ;  /* 0x00000002ff027819 */ /* 0x000fe40000011600 */
[----:B------:R-:W-:Y:S01]  /*0370*/  PRMT R13, R141, 0x9910, RZ ;  /* 0x000099108d0d7816 */ /* 0x000fe200000000ff */
[----:B0-----:R-:W-:Y:S01]  /*0380*/  UIMAD.WIDE.U32 UR6, UR18, 0x4, UR6 ;  /* 0x00000004120678a5 */ /* 0x001fe2000f8e0006 */
[----:B------:R-:W-:Y:S01]  /*0390*/  IADD3 R0, PT, PT, R0, 0x24, RZ ;  /* 0x0000002400007810 */ /* 0x000fe20007ffe0ff */
[----:B------:R-:W-:Y:S01]  /*03a0*/  IMAD R2, R2, 0x28, R15 ;  /* 0x0000002802027824 */ /* 0x000fe200078e020f */
[----:B------:R-:W-:Y:S02]  /*03b0*/  SHF.R.U32.HI R3, RZ, 0x2, R3 ;  /* 0x00000002ff037819 */ /* 0x000fe40000011603 */
[----:B------:R-:W-:Y:S01]  /*03c0*/  SHF.R.U32.HI R12, RZ, 0x2, R0 ;  /* 0x00000002ff0c7819 */ /* 0x000fe20000011600 */
[----:B------:R-:W-:Y:S01]  /*03d0*/  IMAD R0, R13, 0x50, RZ ;  /* 0x000000500d007824 */ /* 0x000fe200078e02ff */
[----:B------:R-:W-:Y:S01]  /*03e0*/  SHF.R.U32.HI R5, RZ, 0x2, R4 ;  /* 0x00000002ff057819 */ /* 0x000fe20000011604 */
[--C-:B------:R-:W-:Y:S01]  /*03f0*/  IMAD R4, R3, 0x28, R15.reuse ;  /* 0x0000002803047824 */ /* 0x100fe200078e020f */
[----:B------:R-:W-:Y:S01]  /*0400*/  SHF.R.U32.HI R6, RZ, 0x2, R6 ;  /* 0x00000002ff067819 */ /* 0x000fe20000011606 */
[--C-:B------:R-:W-:Y:S01]  /*0410*/  IMAD R12, R12, 0x28, R15.reuse ;  /* 0x000000280c0c7824 */ /* 0x100fe200078e020f */
[----:B------:R-:W-:Y:S01]  /*0420*/  IADD3 R0, PT, PT, RZ, -R0, RZ ;  /* 0x80000000ff007210 */ /* 0x000fe20007ffe0ff */
[----:B------:R-:W-:Y:S01]  /*0430*/  IMAD R158, R5, 0x28, R15 ;  /* 0x00000028059e7824 */ /* 0x000fe200078e020f */
[----:B------:R-:W-:Y:S01]  /*0440*/  SHF.R.U32.HI R7, RZ, 0x2, R7 ;  /* 0x00000002ff077819 */ /* 0x000fe20000011607 */
[----:B------:R-:W-:Y:S01]  /*0450*/  IMAD R6, R6, 0x28, R15 ;  /* 0x0000002806067824 */ /* 0x000fe200078e020f */
[----:B------:R-:W-:-:S02]  /*0460*/  PRMT R0, R0, 0x7710, RZ ;  /* 0x0000771000007816 */ /* 0x000fc400000000ff */
[----:B------:R-:W-:Y:S01]  /*0470*/  SHF.R.U32.HI R8, RZ, 0x2, R8 ;  /* 0x00000002ff087819 */ /* 0x000fe20000011608 */
[----:B------:R-:W-:Y:S01]  /*0480*/  IMAD R156, R7, 0x28, R15 ;  /* 0x00000028079c7824 */ /* 0x000fe200078e020f */
[----:B------:R-:W-:Y:S02]  /*0490*/  IADD3 R0, PT, PT, R0, R14, RZ ;  /* 0x0000000e00007210 */ /* 0x000fe40007ffe0ff */
[----:B------:R-:W-:Y:S01]  /*04a0*/  SHF.R.U32.HI R9, RZ, 0x2, R9 ;  /* 0x00000002ff097819 */ /* 0x000fe20000011609 */
[--C-:B------:R-:W-:Y:S01]  /*04b0*/  IMAD R8, R8, 0x28, R15.reuse ;  /* 0x0000002808087824 */ /* 0x100fe200078e020f */
[----:B------:R-:W-:Y:S02]  /*04c0*/  LOP3.LUT R146, R0, 0xffff, RZ, 0xc0, !PT ;  /* 0x0000ffff00927812 */ /* 0x000fe400078ec0ff */
[----:B------:R-:W-:Y:S01]  /*04d0*/  SHF.R.U32.HI R10, RZ, 0x2, R10 ;  /* 0x00000002ff0a7819 */ /* 0x000fe2000001160a */
[----:B------:R-:W-:Y:S01]  /*04e0*/  IMAD R152, R9, 0x28, R15 ;  /* 0x0000002809987824 */ /* 0x000fe200078e020f */
[----:B------:R-:W-:Y:S01]  /*04f0*/  SHF.R.U32.HI R11, RZ, 0x2, R11 ;  /* 0x00000002ff0b7819 */ /* 0x000fe2000001160b */
[C-C-:B------:R-:W-:Y:S01]  /*0500*/  IMAD R0, R146.reuse, 0x28, R15.reuse ;  /* 0x0000002892007824 */ /* 0x140fe200078e020f */
[----:B------:R-:W-:Y:S01]  /*0510*/  LEA R146, R146, UR5, 0x2 ;  /* 0x0000000592927c11 */ /* 0x000fe2000f8e10ff */
[--C-:B------:R-:W-:Y:S01]  /*0520*/  IMAD R10, R10, 0x28, R15.reuse ;  /* 0x000000280a0a7824 */ /* 0x100fe200078e020f */
[----:B------:R-:W-:Y:S01]  /*0530*/  IADD3 R163, PT, PT, R14, UR11, RZ ;  /* 0x0000000b0ea37c10 */ /* 0x000fe2000fffe0ff */
[----:B------:R-:W-:Y:S01]  /*0540*/  IMAD R148, R11, 0x28, R15 ;  /* 0x000000280b947824 */ /* 0x000fe200078e020f */
[C---:B------:R-:W-:Y:S01]  /*0550*/  LOP3.LUT R3, R146.reuse, 0xffff, RZ, 0xc0, !PT ;  /* 0x0000ffff92037812 */ /* 0x040fe200078ec0ff */
[----:B-----5:R-:W-:Y:S01]  /*0560*/  IMAD.WIDE.U32 R144, R146, 0x2, R144 ;  /* 0x0000000292907825 */ /* 0x020fe200078e0090 */
[----:B------:R-:W-:Y:S01]  /*0570*/  PLOP3.LUT P0, PT, PT, PT, UP0, 0x80, 0x8 ;  /* 0x000000000008781c */ /* 0x000fe20003f0f008 */
[----:B------:R-:W-:Y:S01]  /*0580*/  UMOV UR5, URZ ;  /* 0x000000ff00057c82 */ /* 0x000fe20008000000 */
[----:B------:R-:W-:Y:S01]  /*0590*/  IADD3 R160, PT, PT, R2, R147, RZ ;  /* 0x0000009302a07210 */ /* 0x000fe20007ffe0ff */
[----:B------:R-:W-:Y:S01]  /*05a0*/  IMAD R3, R3, 0x667, RZ ;  /* 0x0000066703037824 */ /* 0x000fe200078e02ff */
[C---:B------:R-:W-:Y:S01]  /*05b0*/  IADD3 R159, PT, PT, R147.reuse, R4, RZ ;  /* 0x00000004939f7210 */ /* 0x040fe20007ffe0ff */
[----:B------:R-:W-:Y:S01]  /*05c0*/  IMAD R163, R14, 0x7, R163 ;  /* 0x000000070ea37824 */ /* 0x000fe200078e02a3 */
[----:B------:R-:W-:Y:S01]  /*05d0*/  IADD3 R158, PT, PT, R147, R158, RZ ;  /* 0x0000009e939e7210 */ /* 0x000fe20007ffe0ff */
[----:B-1----:R-:W-:Y:S01]  /*05e0*/  IMAD.WIDE.U32 R142, R146, 0x2, R142 ;  /* 0x00000002928e7825 */ /* 0x002fe200078e008e */
[----:B------:R-:W-:-:S02]  /*05f0*/  LEA.HI R161, R3, -UR8, RZ, 0x10 ;  /* 0x8000000803a17c11 */ /* 0x000fc4000f8f80ff */
[C---:B------:R-:W-:Y:S02]  /*0600*/  IADD3 R157, PT, PT, R147.reuse, R6, RZ ;  /* 0x00000006939d7210 */ /* 0x040fe40007ffe0ff */
[C---:B------:R-:W-:Y:S02]  /*0610*/  IADD3 R156, PT, PT, R147.reuse, R156, RZ ;  /* 0x0000009c939c7210 */ /* 0x040fe40007ffe0ff */
[C---:B------:R-:W-:Y:S02]  /*0620*/  IADD3 R155, PT, PT, R147.reuse, R8, RZ ;  /* 0x00000008939b7210 */ /* 0x040fe40007ffe0ff */
[C---:B------:R-:W-:Y:S02]  /*0630*/  IADD3 R152, PT, PT, R147.reuse, R152, RZ ;  /* 0x0000009893987210 */ /* 0x040fe40007ffe0ff */
[C---:B------:R-:W-:Y:S02]  /*0640*/  IADD3 R149, PT, PT, R147.reuse, R10, RZ ;  /* 0x0000000a93957210 */ /* 0x040fe40007ffe0ff */
[----:B------:R-:W-:-:S02]  /*0650*/  IADD3 R148, PT, PT, R147, R148, RZ ;  /* 0x0000009493947210 */ /* 0x000fc40007ffe0ff */
[----:B------:R-:W-:Y:S02]  /*0660*/  IADD3 R147, PT, PT, R147, R12, RZ ;  /* 0x0000000c93937210 */ /* 0x000fe40007ffe0ff */
[----:B------:R-:W-:Y:S02]  /*0670*/  SHF.L.U32 R162, R162, 0x1, RZ ;  /* 0x00000001a2a27819 */ /* 0x000fe400000006ff */
[C---:B------:R-:W-:Y:S02]  /*0680*/  LEA R164, R14.reuse, UR10, 0x2 ;  /* 0x0000000a0ea47c11 */ /* 0x040fe4000f8e10ff */
[----:B------:R-:W-:Y:S02]  /*0690*/  ISETP.GT.U32.OR P0, PT, R14, 0x7, P0 ;  /* 0x000000070e00780c */ /* 0x000fe40000704470 */
[----:B------:R-:W-:Y:S02]  /*06a0*/  LEA R161, R161, UR11, 0x3 ;  /* 0x0000000ba1a17c11 */ /* 0x000fe4000f8e18ff */
[----:B------:R-:W-:-:S02]  /*06b0*/  LEA R165, R141, R0, 0x3 ;  /* 0x000000008da57211 */ /* 0x000fc400078e18ff */
[----:B------:R-:W-:Y:S01]  /*06c0*/  IADD3 R141, PT, PT, R141, UR4, RZ ;  /* 0x000000048d8d7c10 */ /* 0x000fe2000fffe0ff */
[----:B----4-:R-:W-:-:S06]  /*06d0*/  UMOV UR4, URZ ;  /* 0x000000ff00047c82 */ /* 0x010fcc0008000000 */
.L_x_768:
[----:B------:R-:W-:Y:S01]  /*06e0*/  HFMA2 R3, -RZ, RZ, 0, 0 ;  /* 0x00000000ff037431 */ /* 0x000fe200000001ff */
[----:B------:R-:W-:Y:S01]  /*06f0*/  MOV R7, UR13 ;  /* 0x0000000d00077c02 */ /* 0x000fe20008000f00 */
[----:B------:R-:W0:Y:S01]  /*0700*/  LDCU.64 UR14, c[0x0][0x388] ;  /* 0x00007100ff0e77ac */ /* 0x000e220008000a00 */
[----:B------:R-:W-:Y:S01]  /*0710*/  MOV R2, R146 ;  /* 0x0000009200027202 */ /* 0x000fe20000000f00 */
[----:B---3--:R-:W-:Y:S01]  /*0720*/  IMAD R5, R141, 0x280, RZ ;  /* 0x000002808d057824 */ /* 0x008fe200078e02ff */
[----:B------:R1:W5:Y:S01]  /*0730*/  LDG.E.64.CONSTANT R70, desc[UR16][R144.64] ;  /* 0x0000001090467981 */ /* 0x000362000c1e9b00 */
[----:B------:R-:W-:-:S03]  /*0740*/  UIMAD UR8, UR5, 0xa0000, URZ ;  /* 0x000a0000050878a4 */ /* 0x000fc6000f8e02ff */
[----:B------:R1:W5:Y:S01]  /*0750*/  LDG.E.64.CONSTANT R68, desc[UR16][R142.64] ;  /* 0x000000108e447981 */ /* 0x000362000c1e9b00 */
        /* <DEDUP_REMOVED lines=454> */
[----:B------:R-:W-:Y:S01]  /*23c0*/  SHF.L.U32 R95, R78, 0x10, RZ ;  /* 0x000000104e5f7819 */ /* 0x000fe200000006ff */
[----:B------:R-:W0:Y:S01]  /*23d0*/  S2R R154, SR_TID.X ;  /* 0x00000000009a7919 */ /* 0x000e220000002100 */
        /* <DEDUP_REMOVED lines=28> */
[----:B0-----:R-:W-:Y:S01]  /*25a0*/  ISETP.GT.U32.AND P1, PT, R154, 0x1f, PT ;  /* 0x0000001f9a00780c */ /* 0x001fe20003f24070 */
[----:B------:R-:W-:Y:S01]  /*25b0*/  FADD.FTZ R79, R78, R99 ;  /* 0x000000634e4f7221 */ /* 0x000fe20000010000 */
[----:B------:R-:W-:-:S03]  /*25c0*/  FFMA.FTZ R81, R99, R99, R80 ;  /* 0x0000006363517223 */ /* 0x000fc60000010050 */
[----:B------:R-:W-:Y:S01]  /*25d0*/  FADD.FTZ R78, R79, R132 ;  /* 0x000000844f4e7221 */ /* 0x000fe20000010000 */
[----:B------:R-:W-:Y:S01]  /*25e0*/  FFMA.FTZ R79, R132, R132, R81 ;  /* 0x00000084844f7223 */ /* 0x000fe20000010051 */
[----:B------:R-:W-:Y:S04]  /*25f0*/  BSSY.RECONVERGENT B0, `(.L_x_762) ;  /* 0x0000023000007945 */ /* 0x000fe80003800200 */
[----:B------:R1:W-:Y:S01]  /*2600*/  STS.64 [R165], R78 ;  /* 0x0000004ea5007388 */ /* 0x0003e20000000a00 */
[----:B------:R-:W-:Y:S01]  /*2610*/  CS2R R150, SRZ ;  /* 0x0000000000967805 */ /* 0x000fe2000001ff00 */
[----:B------:R-:W-:Y:S06]  /*2620*/  BAR.SYNC.DEFER_BLOCKING 0x0 ;  /* 0x0000000000007b1d */ /* 0x000fec0000010000 */
[----:B------:R-:W-:Y:S05]  /*2630*/  @P1 BRA `(.L_x_763) ;  /* 0x0000000000781947 */ /* 0x000fea0003800000 */
[----:B-1----:R-:W0:Y:S04]  /*2640*/  LDS.64 R78, [R160] ;  /* 0x00000000a04e7984 */ /* 0x002e280000000a00 */
        /* <DEDUP_REMOVED lines=11> */
[----:B------:R-:W-:-:S02]  /*2700*/  FADD.FTZ R82, R82, R79 ;  /* 0x0000004f52527221 */ /* 0x000fc40000010000 */
[----:B------:R-:W1:Y:S01]  /*2710*/  LDS.64 R78, [R155] ;  /* 0x000000009b4e7984 */ /* 0x000e620000000a00 */
[----:B0-----:R-:W-:Y:S01]  /*2720*/  FADD.FTZ R151, R151, R80 ;  /* 0x0000005097977221 */ /* 0x001fe20000010000 */
[----:B------:R-:W-:Y:S02]  /*2730*/  FADD.FTZ R82, R82, R81 ;  /* 0x0000005152527221 */ /* 0x000fe40000010000 */
[----:B------:R-:W0:Y:S01]  /*2740*/  LDS.64 R80, [R152] ;  /* 0x0000000098507984 */ /* 0x000e220000000a00 */
[----:B-1----:R-:W-:Y:S01]  /*2750*/  FADD.FTZ R151, R151, R78 ;  /* 0x0000004e97977221 */ /* 0x002fe20000010000 */
[----:B------:R-:W-:Y:S02]  /*2760*/  FADD.FTZ R82, R82, R79 ;  /* 0x0000004f52527221 */ /* 0x000fe40000010000 */
[----:B------:R-:W1:Y:S01]  /*2770*/  LDS.64 R78, [R149] ;  /* 0x00000000954e7984 */ /* 0x000e620000000a00 */
[----:B0-----:R-:W-:Y:S01]  /*2780*/  FADD.FTZ R151, R151, R80 ;  /* 0x0000005097977221 */ /* 0x001fe20000010000 */
[----:B------:R-:W-:-:S02]  /*2790*/  FADD.FTZ R82, R82, R81 ;  /* 0x0000005152527221 */ /* 0x000fc40000010000 */
[----:B------:R-:W0:Y:S01]  /*27a0*/  LDS.64 R80, [R148] ;  /* 0x0000000094507984 */ /* 0x000e220000000a00 */
[----:B-1----:R-:W-:Y:S01]  /*27b0*/  FADD.FTZ R151, R151, R78 ;  /* 0x0000004e97977221 */ /* 0x002fe20000010000 */
[----:B------:R-:W-:Y:S02]  /*27c0*/  FADD.FTZ R82, R82, R79 ;  /* 0x0000004f52527221 */ /* 0x000fe40000010000 */
[----:B------:R-:W1:Y:S01]  /*27d0*/  LDS.64 R78, [R147] ;  /* 0x00000000934e7984 */ /* 0x000e620000000a00 */
[----:B0-----:R-:W-:Y:S01]  /*27e0*/  FADD.FTZ R151, R151, R80 ;  /* 0x0000005097977221 */ /* 0x001fe20000010000 */
[----:B------:R-:W-:-:S03]  /*27f0*/  FADD.FTZ R82, R82, R81 ;  /* 0x0000005152527221 */ /* 0x000fc60000010000 */
[----:B-1----:R-:W-:Y:S01]  /*2800*/  FADD.FTZ R151, R151, R78 ;  /* 0x0000004e97977221 */ /* 0x002fe20000010000 */
[----:B------:R-:W-:-:S07]  /*2810*/  FADD.FTZ R150, R82, R79 ;  /* 0x0000004f52967221 */ /* 0x000fce0000010000 */
.L_x_763:
[----:B------:R-:W-:Y:S05]  /*2820*/  BSYNC.RECONVERGENT B0 ;  /* 0x0000000000007941 */ /* 0x000fea0003800200 */
.L_x_762:
[----:B-1----:R-:W0:Y:S01]  /*2830*/  SHFL.BFLY PT, R78, R151, 0x2, 0x1f ;  /* 0x0c401f00974e7f89 */ /* 0x002e2200000e0000 */
[----:B------:R-:W-:-:S03]  /*2840*/  LOP3.LUT P1, RZ, R154, 0x3e3, RZ, 0xc0, !PT ;  /* 0x000003e39aff7812 */ /* 0x000fc6000782c0ff */
[----:B------:R-:W1:Y:S10]  /*2850*/  SHFL.BFLY PT, R79, R150, 0x2, 0x1f ;  /* 0x0c401f00964f7f89 */ /* 0x000e7400000e0000 */
[----:B------:R-:W2:Y:S01]  /*2860*/  @!P1 LDC.64 R80, c[0x0][0x3b8] ;  /* 0x0000ee00ff509b82 */ /* 0x000ea20000000a00 */
[----:B------:R-:W-:-:S05]  /*2870*/  VOTEU.ALL UP0, P1 ;  /* 0x0000000000ff7886 */ /* 0x000fca0000800000 */
[----:B------:R-:W-:Y:S01]  /*2880*/  @!UP0 UIMAD UR8, UR19, UR4, UR18 ;  /* 0x00000004130882a4 */ /* 0x000fe2000f8e0212 */
[----:B0-----:R-:W-:-:S05]  /*2890*/  FADD.FTZ R83, R78, R151 ;  /* 0x000000974e537221 */ /* 0x001fca0000010000 */
[----:B------:R-:W-:Y:S01]  /*28a0*/  MOV R153, UR8 ;  /* 0x0000000800997c02 */ /* 0x000fe20008000f00 */
[----:B-1----:R-:W-:Y:S01]  /*28b0*/  FADD.FTZ R82, R79, R150 ;  /* 0x000000964f527221 */ /* 0x002fe20000010000 */
[----:B------:R-:W0:Y:S02]  /*28c0*/  SHFL.BFLY PT, R78, R83, 0x1, 0x1f ;  /* 0x0c201f00534e7f89 */ /* 0x000e2400000e0000 */
[----:B------:R-:W-:Y:S02]  /*28d0*/  @!P1 LEA R151, R153, R164, 0x7 ;  /* 0x000000a499979211 */ /* 0x000fe400078e38ff */
[----:B------:R-:W1:Y:S03]  /*28e0*/  SHFL.BFLY PT, R79, R82, 0x1, 0x1f ;  /* 0x0c201f00524f7f89 */ /* 0x000e6600000e0000 */
[----:B--2---:R-:W-:-:S04]  /*28f0*/  @!P1 IMAD.WIDE.U32 R80, R151, 0x4, R80 ;  /* 0x0000000497509825 */ /* 0x004fc800078e0050 */
[----:B0-----:R-:W-:Y:S01]  /*2900*/  FADD.FTZ R78, R83, R78 ;  /* 0x0000004e534e7221 */ /* 0x001fe20000010000 */
[----:B-1----:R-:W-:-:S05]  /*2910*/  FADD.FTZ R79, R82, R79 ;  /* 0x0000004f524f7221 */ /* 0x002fca0000010000 */
        /* <DEDUP_REMOVED lines=11> */
.L_x_765:
        /* <DEDUP_REMOVED lines=8> */
.L_x_764:
[----:B------:R-:W0:Y:S01]  /*2a50*/  S2R R79, SR_TID.X ;  /* 0x00000000004f7919 */ /* 0x000e220000002100 */
[----:B------:R-:W-:Y:S05]  /*2a60*/  WARPSYNC.ALL ;  /* 0x0000000000007948 */ /* 0x000fea0003800000 */
[----:B------:R-:W-:Y:S01]  /*2a70*/  BAR.SYNC.DEFER_BLOCKING 0x0 ;  /* 0x0000000000007b1d */ /* 0x000fe20000010000 */
[----:B------:R-:W-:Y:S01]  /*2a80*/  HFMA2 R78, -RZ, RZ, 0, 0 ;  /* 0x00000000ff4e7431 */ /* 0x000fe200000001ff */
[----:B------:R-:W-:Y:S02]  /*2a90*/  MOV R80, RZ ;  /* 0x000000ff00507202 */ /* 0x000fe40000000f00 */
[----:B-----5:R-:W-:-:S02]  /*2aa0*/  PRMT R154, R70, 0x7632, R154 ;  /* 0x00007632469a7816 */ /* 0x020fc4000000009a */
[----:B------:R-:W-:Y:S01]  /*2ab0*/  BSSY.RECONVERGENT B0, `(.L_x_766) ;  /* 0x0000010000007945 */ /* 0x000fe20003800200 */
[----:B------:R-:W-:Y:S02]  /*2ac0*/  PRMT R151, R71, 0x7632, R151 ;  /* 0x0000763247977816 */ /* 0x000fe40000000097 */
[----:B------:R-:W-:Y:S02]  /*2ad0*/  PRMT R153, R68, 0x7632, R153 ;  /* 0x0000763244997816 */ /* 0x000fe40000000099 */
[----:B------:R-:W-:Y:S02]  /*2ae0*/  PRMT R150, R69, 0x7632, R150 ;  /* 0x0000763245967816 */ /* 0x000fe40000000096 */
[----:B0-----:R-:W-:-:S13]  /*2af0*/  ISETP.GT.U32.AND P1, PT, R79, 0x3f, PT ;  /* 0x0000003f4f00780c */ /* 0x001fda0003f24070 */
[----:B------:R-:W-:Y:S05]  /*2b00*/  @P1 BRA `(.L_x_767) ;  /* 0x0000000000281947 */ /* 0x000fea0003800000 */
[----:B------:R-:W-:Y:S01]  /*2b10*/  SHF.L.U32 R82, R79, 0x1, RZ ;  /* 0x000000014f527819 */ /* 0x000fe200000006ff */
[----:B------:R-:W-:Y:S01]  /*2b20*/  UIMAD UR8, UR19, UR4, UR18 ;  /* 0x00000004130872a4 */ /* 0x000fe2000f8e0212 */
[----:B------:R-:W0:Y:S02]  /*2b30*/  LDC.64 R78, c[0x0][0x3b8] ;  /* 0x0000ee00ff4e7b82 */ /* 0x000e240000000a00 */
[----:B------:R-:W-:-:S03]  /*2b40*/  LOP3.LUT R82, R82, 0x7e, RZ, 0xc0, !PT ;  /* 0x0000007e52527812 */ /* 0x000fc600078ec0ff */
[----:B------:R-:W-:-:S04]  /*2b50*/  MOV R81, UR8 ;  /* 0x0000000800517c02 */ /* 0x000fc80008000f00 */
[----:B------:R-:W-:-:S05]  /*2b60*/  LEA R81, R81, R82, 0x7 ;  /* 0x0000005251517211 */ /* 0x000fca00078e38ff */
[----:B0-----:R-:W-:-:S06]  /*2b70*/  IMAD.WIDE.U32 R78, R81, 0x4, R78 ;  /* 0x00000004514e7825 */ /* 0x001fcc00078e004e */
[----:B------:R-:W2:Y:S02]  /*2b80*/  LDG.E.64 R78, desc[UR16][R78.64] ;  /* 0x000000104e4e7981 */ /* 0x000ea4000c1e1b00 */
[----:B--2---:R-:W-:Y:S01]  /*2b90*/  FADD.FTZ R78, RZ, R78 ;  /* 0x0000004eff4e7221 */ /* 0x004fe20000010000 */
[----:B------:R-:W-:-:S07]  /*2ba0*/  FADD.FTZ R80, RZ, R79 ;  /* 0x0000004fff507221 */ /* 0x000fce0000010000 */
.L_x_767:
[----:B------:R-:W-:Y:S05]  /*2bb0*/  BSYNC.RECONVERGENT B0 ;  /* 0x0000000000007941 */ /* 0x000fea0003800200 */
.L_x_766:
[----:B------:R-:W0:Y:S01]  /*2bc0*/  SHFL.BFLY PT, R81, R80, 0x4, 0x1f ;  /* 0x0c801f0050517f89 */ /* 0x000e2200000e0000 */
[----:B------:R-:W1:Y:S01]  /*2bd0*/  LDCU UR8, c[0x0][0x3a0] ;  /* 0x00007400ff0877ac */ /* 0x000e620008000800 */
[----:B------:R-:W-:Y:S02]  /*2be0*/  SHF.L.U32 R70, R70, 0x10, RZ ;  /* 0x0000001046467819 */ /* 0x000fe400000006ff */
[----:B------:R-:W2:Y:S01]  /*2bf0*/  SHFL.BFLY PT, R79, R78, 0x4, 0x1f ;  /* 0x0c801f004e4f7f89 */ /* 0x000ea200000e0000 */
[----:B------:R-:W-:Y:S01]  /*2c00*/  SHF.L.U32 R68, R68, 0x10, RZ ;  /* 0x0000001044447819 */ /* 0x000fe200000006ff */
[----:B------:R-:W3:Y:S01]  /*2c10*/  LDCU.64 UR14, c[0x0][0x380] ;  /* 0x00007000ff0e77ac */ /* 0x000ee20008000a00 */
[----:B------:R-:W-:Y:S02]  /*2c20*/  SHF.L.U32 R71, R71, 0x10, RZ ;  /* 0x0000001047477819 */ /* 0x000fe400000006ff */
[----:B------:R-:W-:Y:S01]  /*2c30*/  SHF.L.U32 R69, R69, 0x10, RZ ;  /* 0x0000001045457819 */ /* 0x000fe200000006ff */
[----:B------:R-:W-:Y:S01]  /*2c40*/  ULOP3.LUT UR4, UR4, 0x1, URZ, 0x3c, !UPT ;  /* 0x0000000104047892 */ /* 0x000fe2000f8e3cff */
[----:B------:R-:W-:-:S02]  /*2c50*/  SHF.L.U32 R151, R151, 0x10, RZ ;  /* 0x0000001097977819 */ /* 0x000fc400000006ff */
[----:B------:R-:W-:Y:S01]  /*2c60*/  SHF.L.U32 R150, R150, 0x10, RZ ;  /* 0x0000001096967819 */ /* 0x000fe200000006ff */
[----:B0-----:R-:W-:Y:S01]  /*2c70*/  FADD.FTZ R81, R81, R80 ;  /* 0x0000005051517221 */ /* 0x001fe20000010000 */
[----:B--2---:R-:W-:-:S04]  /*2c80*/  FADD.FTZ R79, R79, R78 ;  /* 0x0000004e4f4f7221 */ /* 0x004fc80000010000 */
[----:B------:R-:W0:Y:S04]  /*2c90*/  SHFL.BFLY PT, R83, R81, 0x2, 0x1f ;  /* 0x0c401f0051537f89 */ /* 0x000e2800000e0000 */
[----:B------:R-:W2:Y:S01]  /*2ca0*/  SHFL.BFLY PT, R82, R79, 0x2, 0x1f ;  /* 0x0c401f004f527f89 */ /* 0x000ea200000e0000 */
[----:B0-----:R-:W-:Y:S02]  /*2cb0*/  FADD.FTZ R83, R81, R83 ;  /* 0x0000005351537221 */ /* 0x001fe40000010000 */
[----:B------:R-:W0:Y:S01]  /*2cc0*/  S2R R81, SR_TID.X ;  /* 0x0000000000517919 */ /* 0x000e220000002100 */
[----:B--2---:R-:W-:Y:S02]  /*2cd0*/  FADD.FTZ R82, R79, R82 ;  /* 0x000000524f527221 */ /* 0x004fe40000010000 */
[----:B------:R-:W-:Y:S04]  /*2ce0*/  SHFL.BFLY PT, R80, R83, 0x1, 0x1f ;  /* 0x0c201f0053507f89 */ /* 0x000fe800000e0000 */
[----:B------:R-:W2:Y:S01]  /*2cf0*/  SHFL.BFLY PT, R79, R82, 0x1, 0x1f ;  /* 0x0c201f00524f7f89 */ /* 0x000ea200000e0000 */
[----:B0-----:R-:W-:Y:S01]  /*2d00*/  LOP3.LUT P1, RZ, R81, 0x3c7, RZ, 0xc0, !PT ;  /* 0x000003c751ff7812 */ /* 0x001fe2000782c0ff */
[----:B--2---:R-:W-:Y:S01]  /*2d10*/  FADD.FTZ R78, R82, R79 ;  /* 0x0000004f524e7221 */ /* 0x004fe20000010000 */
[----:B------:R-:W-:Y:S01]  /*2d20*/  FADD.FTZ R79, R83, R80 ;  /* 0x00000050534f7221 */ /* 0x000fe20000010000 */
[----:B------:R-:W-:-:S10]  /*2d30*/  MOV R82, UR5 ;  /* 0x0000000500527c02 */ /* 0x000fd40008000f00 */
[----:B------:R-:W-:-:S04]  /*2d40*/  @!P1 FMUL.FTZ R78, R78, 2.4414062863797880709e-05 ;  /* 0x37cccccd4e4e9820 */ /* 0x000fc80000410000 */
[----:B------:R-:W-:-:S04]  /*2d50*/  @!P1 FMUL.FTZ R80, R78, R78 ;  /* 0x0000004e4e509220 */ /* 0x000fc80000410000 */
[----:B------:R-:W-:-:S05]  /*2d60*/  @!P1 FFMA.FTZ R79, R79, 2.4414062863797880709e-05, -R80 ;  /* 0x37cccccd4f4f9823 */ /* 0x000fca0000010850 */
[----:B------:R-:W-:-:S05]  /*2d70*/  @!P1 FMNMX.FTZ R79, RZ, R79, !PT ;  /* 0x0000004fff4f9209 */ /* 0x000fca0007810000 */
[----:B------:R0:W-:Y:S02]  /*2d80*/  @!P1 STS.64 [R81+UR11], R78 ;  /* 0x0000004e51009988 */ /* 0x0001e40008000a0b */
[----:B0-----:R-:W0:Y:S01]  /*2d90*/  @!P0 LDC.64 R78, c[0x0][0x3b0] ;  /* 0x0000ec00ff4e8b82 */ /* 0x001e220000000a00 */
[----:B------:R-:W-:Y:S01]  /*2da0*/  MOV R81, UR13 ;  /* 0x0000000d00517c02 */ /* 0x000fe20008000f00 */
[----:B------:R-:W-:-:S06]  /*2db0*/  UIADD3 UR13, UP0, UPT, UR13, 0x9, URZ ;  /* 0x000000090d0d7890 */ /* 0x000fcc000ff1e0ff */
[----:B------:R-:W-:Y:S01]  /*2dc0*/  BAR.SYNC.DEFER_BLOCKING 0x0 ;  /* 0x0000000000007b1d */ /* 0x000fe20000010000 */
[----:B------:R-:W-:Y:S01]  /*2dd0*/  @!P0 LEA R80, P1, R81, R162, 0x5 ;  /* 0x000000a251508211 */ /* 0x000fe200078228ff */
[----:B------:R-:W-:-:S03]  /*2de0*/  UIADD3.X UR5, UPT, UPT, URZ, UR5, URZ, UP0, !UPT ;  /* 0x00000005ff057290 */ /* 0x000fc600087fe4ff */
[----:B------:R-:W-:Y:S02]  /*2df0*/  @!P0 LEA.HI.X R81, R81, RZ, R82, 0x5, P1 ;  /* 0x000000ff51518211 */ /* 0x000fe400008f2c52 */
[C---:B0-----:R-:W-:Y:S01]  /*2e00*/  @!P0 LEA R78, P1, R80.reuse, R78, 0x2 ;  /* 0x0000004e504e8211 */ /* 0x041fe200078210ff */
[----:B------:R-:W1:Y:S03]  /*2e10*/  LDS.64 R82, [R161] ;  /* 0x00000000a1527984 */ /* 0x000e660000000a00 */
[----:B------:R-:W-:Y:S02]  /*2e20*/  @!P0 LEA.HI.X R79, R80, R79, R81, 0x2, P1 ;  /* 0x0000004f504f8211 */ /* 0x000fe400008f1451 */
[----:B------:R-:W0:Y:S01]  /*2e30*/  @!P0 LDS.64 R80, [R163] ;  /* 0x00000000a3508984 */ /* 0x000e220000000a00 */
[----:B-1----:R-:W-:Y:S01]  /*2e40*/  FADD.FTZ R83, R83, UR8 ;  /* 0x0000000853537e21 */ /* 0x002fe20008010000 */
[--C-:B------:R-:W-:Y:S01]  /*2e50*/  FADD.FTZ R0, R0, -R82.reuse ;  /* 0x8000005200007221 */ /* 0x100fe20000010000 */
[--C-:B------:R-:W-:Y:S01]  /*2e60*/  FADD.FTZ R136, R136, -R82.reuse ;  /* 0x8000005288887221 */ /* 0x100fe20000010000 */
[--C-:B------:R-:W-:Y:S01]  /*2e70*/  FADD.FTZ R66, R66, -R82.reuse ;  /* 0x8000005242427221 */ /* 0x100fe20000010000 */
        /* <DEDUP_REMOVED lines=14> */
[----:B0-----:R-:W0:Y:S01]  /*2f60*/  MUFU.RSQ R78, R83 ;  /* 0x00000053004e7308 */ /* 0x001e220000001400 */
        /* <DEDUP_REMOVED lines=16> */
[----:B0-----:R-:W-:Y:S01]  /*3070*/  FMUL.FTZ R0, R78, R0 ;  /* 0x000000004e007220 */ /* 0x001fe20000410000 */
[--C-:B------:R-:W-:Y:S01]  /*3080*/  FADD.FTZ R96, R96, -R82.reuse ;  /* 0x8000005260607221 */ /* 0x100fe20000010000 */
[----:B------:R-:W-:Y:S01]  /*3090*/  FADD.FTZ R98, R98, -R82 ;  /* 0x8000005262627221 */ /* 0x000fe20000010000 */
[----:B------:R-:W-:Y:S01]  /*30a0*/  FMUL.FTZ R136, R78, R136 ;  /* 0x000000884e887220 */ /* 0x000fe20000410000 */
[--C-:B------:R-:W-:Y:S01]  /*30b0*/  FFMA.FTZ R81, R0, R70, R68.reuse ;  /* 0x0000004600517223 */ /* 0x100fe20000010044 */
[----:B------:R-:W-:Y:S01]  /*30c0*/  SHF.L.U32 R79, R154, 0x10, RZ ;  /* 0x000000109a4f7819 */ /* 0x000fe200000006ff */
[C---:B------:R-:W-:Y:S01]  /*30d0*/  FMUL.FTZ R83, R78.reuse, R66 ;  /* 0x000000424e537220 */ /* 0x040fe20000410000 */
[C---:B------:R-:W-:Y:S01]  /*30e0*/  FMUL.FTZ R135, R78.reuse, R135 ;  /* 0x000000874e877220 */ /* 0x040fe20000410000 */
[----:B------:R-:W-:Y:S01]  /*30f0*/  FMUL.FTZ R0, R81, -1.4426950216293334961 ;  /* 0xbfb8aa3b51007820 */ /* 0x000fe20000410000 */
[C---:B------:R-:W-:Y:S01]  /*3100*/  FMUL.FTZ R64, R78.reuse, R64 ;  /* 0x000000404e407220 */ /* 0x040fe20000410000 */
[C---:B------:R-:W-:Y:S01]  /*3110*/  FMUL.FTZ R60, R78.reuse, R60 ;  /* 0x0000003c4e3c7220 */ /* 0x040fe20000410000 */
[C---:B------:R-:W-:Y:S01]  /*3120*/  FMUL.FTZ R56, R78.reuse, R56 ;  /* 0x000000384e387220 */ /* 0x040fe20000410000 */
        /* <DEDUP_REMOVED lines=19> */
[----:B0-----:R-:W-:Y:S01]  /*3260*/  FADD.FTZ R80, R0, 1 ;  /* 0x3f80000000507421 */ /* 0x001fe20000010000 */
        /* <DEDUP_REMOVED lines=43> */
[----:B------:R-:W-:Y:S01]  /*3520*/  FMUL.FTZ R0, R136, -1.4426950216293334961 ;  /* 0xbfb8aa3b88007820 */ /* 0x000fe20000410000 */
[----:B------:R-:W0:Y:S01]  /*3530*/  MUFU.RCP R80, R80 ;  /* 0x0000005000507308 */ /* 0x000e220000001000 */
[--C-:B------:R-:W-:Y:S01]  /*3540*/  FADD.FTZ R134, R134, -R82.reuse ;  /* 0x8000005286867221 */ /* 0x100fe20000010000 */
[--C-:B------:R-:W-:Y:S01]  /*3550*/  FADD.FTZ R138, R138, -R82.reuse ;  /* 0x800000528a8a7221 */ /* 0x100fe20000010000 */
[--C-:B------:R-:W-:Y:S01]  /*3560*/  FADD.FTZ R65, R65, -R82.reuse ;  /* 0x8000005241417221 */ /* 0x100fe20000010000 */
[--C-:B------:R-:W-:Y:S01]  /*3570*/  FADD.FTZ R63, R63, -R82.reuse ;  /* 0x800000523f3f7221 */ /* 0x100fe20000010000 */
[C---:B------:R-:W-:Y:S01]  /*3580*/  FMUL.FTZ R134, R78.reuse, R134 ;  /* 0x000000864e867220 */ /* 0x040fe20000410000 */
[----:B------:R-:W-:Y:S01]  /*3590*/  FMUL.FTZ R138, R78, R138 ;  /* 0x0000008a4e8a7220 */ /* 0x000fe20000410000 */
[--C-:B------:R-:W-:Y:S01]  /*35a0*/  FADD.FTZ R59, R59, -R82.reuse ;  /* 0x800000523b3b7221 */ /* 0x100fe20000010000 */
[----:B------:R-:W1:Y:S01]  /*35b0*/  MUFU.EX2 R0, R0 ;  /* 0x0000000000007308 */ /* 0x000e620000000800 */
[--C-:B------:R-:W-:Y:S01]  /*35c0*/  FFMA.FTZ R134, R71, R134, R69.reuse ;  /* 0x0000008647867223 */ /* 0x100fe20000010045 */
[--C-:B------:R-:W-:Y:S01]  /*35d0*/  FFMA.FTZ R138, R138, R71, R69.reuse ;  /* 0x000000478a8a7223 */ /* 0x100fe20000010045 */
[--C-:B------:R-:W-:Y:S01]  /*35e0*/  FADD.FTZ R55, R55, -R82.reuse ;  /* 0x8000005237377221 */ /* 0x100fe20000010000 */
[--C-:B------:R-:W-:Y:S01]  /*35f0*/  FADD.FTZ R51, R51, -R82.reuse ;  /* 0x8000005233337221 */ /* 0x100fe20000010000 */
[--C-:B------:R-:W-:Y:S01]  /*3600*/  FADD.FTZ R47, R47, -R82.reuse ;  /* 0x800000522f2f7221 */ /* 0x100fe20000010000 */
[--C-:B------:R-:W-:Y:S01]  /*3610*/  FADD.FTZ R43, R43, -R82.reuse ;  /* 0x800000522b2b7221 */ /* 0x100fe20000010000 */
[--C-:B------:R-:W-:Y:S01]  /*3620*/  FADD.FTZ R39, R39, -R82.reuse ;  /* 0x8000005227277221 */ /* 0x100fe20000010000 */
[--C-:B------:R-:W-:Y:S01]  /*3630*/  FADD.FTZ R35, R35, -R82.reuse ;  /* 0x8000005223237221 */ /* 0x100fe20000010000 */
[----:B0-----:R-:W-:Y:S01]  /*3640*/  FMUL.FTZ R80, R81, R80 ;  /* 0x0000005051507220 */ /* 0x001fe20000410000 */
[----:B------:R-:W-:Y:S01]  /*3650*/  FMUL.FTZ R81, R66, -1.4426950216293334961 ;  /* 0xbfb8aa3b42517820 */ /* 0x000fe20000410000 */
[--C-:B------:R-:W-:Y:S01]  /*3660*/  FADD.FTZ R31, R31, -R82.reuse ;  /* 0x800000521f1f7221 */ /* 0x100fe20000010000 */
[--C-:B------:R-:W-:Y:S01]  /*3670*/  FADD.FTZ R27, R27, -R82.reuse ;  /* 0x800000521b1b7221 */ /* 0x100fe20000010000 */
[--C-:B------:R-:W-:Y:S01]  /*3680*/  FADD.FTZ R23, R23, -R82.reuse ;  /* 0x8000005217177221 */ /* 0x100fe20000010000 */
[--C-:B------:R-:W-:Y:S01]  /*3690*/  FADD.FTZ R19, R19, -R82.reuse ;  /* 0x8000005213137221 */ /* 0x100fe20000010000 */
[--C-:B------:R-:W-:Y:S01]  /*36a0*/  FADD.FTZ R15, R15, -R82.reuse ;  /* 0x800000520f0f7221 */ /* 0x100fe20000010000 */
[----:B------:R-:W0:Y:S01]  /*36b0*/  MUFU.EX2 R81, R81 ;  /* 0x0000005100517308 */ /* 0x000e220000000800 */
[----:B-1----:R-:W-:Y:S01]  /*36c0*/  FADD.FTZ R0, R0, 1 ;  /* 0x3f80000000007421 */ /* 0x002fe20000010000 */
[--C-:B------:R-:W-:Y:S01]  /*36d0*/  FADD.FTZ R11, R11, -R82.reuse ;  /* 0x800000520b0b7221 */ /* 0x100fe20000010000 */
[--C-:B------:R-:W-:Y:S01]  /*36e0*/  FADD.FTZ R7, R7, -R82.reuse ;  /* 0x8000005207077221 */ /* 0x100fe20000010000 */
[--C-:B------:R-:W-:Y:S01]  /*36f0*/  FADD.FTZ R3, R3, -R82.reuse ;  /* 0x8000005203037221 */ /* 0x100fe20000010000 */
[--C-:B------:R-:W-:Y:S01]  /*3700*/  FADD.FTZ R100, R100, -R82.reuse ;  /* 0x8000005264647221 */ /* 0x100fe20000010000 */
[--C-:B------:R-:W-:Y:S01]  /*3710*/  FADD.FTZ R102, R102, -R82.reuse ;  /* 0x8000005266667221 */ /* 0x100fe20000010000 */
[--C-:B------:R-:W-:Y:S01]  /*3720*/  FADD.FTZ R104, R104, -R82.reuse ;  /* 0x8000005268687221 */ /* 0x100fe20000010000 */
[----:B------:R-:W1:Y:S01]  /*3730*/  MUFU.RCP R0, R0 ;  /* 0x0000000000007308 */ /* 0x000e620000001000 */
        /* <DEDUP_REMOVED lines=8> */
[----:B0-----:R-:W-:Y:S01]  /*37c0*/  FADD.FTZ R83, R81, 1 ;  /* 0x3f80000051537421 */ /* 0x001fe20000010000 */
[--C-:B------:R-:W-:Y:S01]  /*37d0*/  FADD.FTZ R128, R128, -R82.reuse ;  /* 0x8000005280807221 */ /* 0x100fe20000010000 */
[--C-:B------:R-:W-:Y:S01]  /*37e0*/  FADD.FTZ R130, R130, -R82.reuse ;  /* 0x8000005282827221 */ /* 0x100fe20000010000 */
[----:B------:R-:W-:Y:S01]  /*37f0*/  FADD.FTZ R99, R99, -R82 ;  /* 0x8000005263637221 */ /* 0x000fe20000010000 */
[C---:B------:R-:W-:Y:S01]  /*3800*/  FMUL.FTZ R65, R78.reuse, R65 ;  /* 0x000000414e417220 */ /* 0x040fe20000410000 */
[C---:B------:R-:W-:Y:S01]  /*3810*/  FMUL.FTZ R63, R78.reuse, R63 ;  /* 0x0000003f4e3f7220 */ /* 0x040fe20000410000 */
[----:B------:R-:W0:Y:S01]  /*3820*/  MUFU.RCP R83, R83 ;  /* 0x0000005300537308 */ /* 0x000e220000001000 */
[----:B------:R-:W-:Y:S01]  /*3830*/  FMUL.FTZ R59, R78, R59 ;  /* 0x0000003b4e3b7220 */ /* 0x000fe20000410000 */
[----:B-1----:R-:W-:Y:S01]  /*3840*/  FMUL.FTZ R136, R136, R0 ;  /* 0x0000000088887220 */ /* 0x002fe20000410000 */
[----:B------:R-:W-:Y:S01]  /*3850*/  FMUL.FTZ R0, R135, -1.4426950216293334961 ;  /* 0xbfb8aa3b87007820 */ /* 0x000fe20000410000 */
[C---:B------:R-:W-:Y:S01]  /*3860*/  FMUL.FTZ R55, R78.reuse, R55 ;  /* 0x000000374e377220 */ /* 0x040fe20000410000 */
[C---:B------:R-:W-:Y:S01]  /*3870*/  FMUL.FTZ R51, R78.reuse, R51 ;  /* 0x000000334e337220 */ /* 0x040fe20000410000 */
[C---:B------:R-:W-:Y:S01]  /*3880*/  FMUL.FTZ R47, R78.reuse, R47 ;  /* 0x0000002f4e2f7220 */ /* 0x040fe20000410000 */
[C---:B------:R-:W-:Y:S01]  /*3890*/  FMUL.FTZ R43, R78.reuse, R43 ;  /* 0x0000002b4e2b7220 */ /* 0x040fe20000410000 */
[C---:B------:R-:W-:Y:S01]  /*38a0*/  FMUL.FTZ R39, R78.reuse, R39 ;  /* 0x000000274e277220 */ /* 0x040fe20000410000 */
[----:B------:R-:W1:Y:S01]  /*38b0*/  MUFU.EX2 R0, R0 ;  /* 0x0000000000007308 */ /* 0x000e620000000800 */
[C---:B------:R-:W-:Y:S01]  /*38c0*/  FMUL.FTZ R35, R78.reuse, R35 ;  /* 0x000000234e237220 */ /* 0x040fe20000410000 */
[C---:B------:R-:W-:Y:S01]  /*38d0*/  FMUL.FTZ R31, R78.reuse, R31 ;  /* 0x0000001f4e1f7220 */ /* 0x040fe20000410000 */
[C---:B------:R-:W-:Y:S01]  /*38e0*/  FMUL.FTZ R27, R78.reuse, R27 ;  /* 0x0000001b4e1b7220 */ /* 0x040fe20000410000 */
[C---:B------:R-:W-:Y:S01]  /*38f0*/  FMUL.FTZ R23, R78.reuse, R23 ;  /* 0x000000174e177220 */ /* 0x040fe20000410000 */
[C---:B------:R-:W-:Y:S01]  /*3900*/  FMUL.FTZ R19, R78.reuse, R19 ;  /* 0x000000134e137220 */ /* 0x040fe20000410000 */
[C---:B------:R-:W-:Y:S01]  /*3910*/  FMUL.FTZ R15, R78.reuse, R15 ;  /* 0x0000000f4e0f7220 */ /* 0x040fe20000410000 */
[----:B------:R-:W-:Y:S01]  /*3920*/  FMUL.FTZ R11, R78, R11 ;  /* 0x0000000b4e0b7220 */ /* 0x000fe20000410000 */
[----:B0-----:R-:W-:Y:S01]  /*3930*/  FMUL.FTZ R153, R66, R83 ;  /* 0x0000005342997220 */ /* 0x001fe20000410000 */
[C---:B------:R-:W-:Y:S01]  /*3940*/  FMUL.FTZ R7, R78.reuse, R7 ;  /* 0x000000074e077220 */ /* 0x040fe20000410000 */
[C---:B------:R-:W-:Y:S01]  /*3950*/  FMUL.FTZ R3, R78.reuse, R3 ;  /* 0x000000034e037220 */ /* 0x040fe20000410000 */
[C---:B------:R-:W-:Y:S01]  /*3960*/  FMUL.FTZ R100, R78.reuse, R100 ;  /* 0x000000644e647220 */ /* 0x040fe20000410000 */
[----:B------:R-:W-:Y:S01]  /*3970*/  FMUL.FTZ R102, R78, R102 ;  /* 0x000000664e667220 */ /* 0x000fe20000410000 */
[----:B------:R-:W-:Y:S01]  /*3980*/  F2FP.BF16.F32.PACK_AB R66, R153, R80 ;  /* 0x000000509942723e */ /* 0x000fe200000010ff */
[----:B------:R-:W-:Y:S01]  /*3990*/  FMUL.FTZ R80, R138, -1.4426950216293334961 ;  /* 0xbfb8aa3b8a507820 */ /* 0x000fe20000410000 */
[C---:B------:R-:W-:Y:S01]  /*39a0*/  FMUL.FTZ R104, R78.reuse, R104 ;  /* 0x000000684e687220 */ /* 0x040fe20000410000 */
[----:B------:R-:W-:Y:S01]  /*39b0*/  FMUL.FTZ R108, R78, R108 ;  /* 0x0000006c4e6c7220 */ /* 0x000fe20000410000 */
[----:B-1----:R-:W-:Y:S01]  /*39c0*/  FADD.FTZ R0, R0, 1 ;  /* 0x3f80000000007421 */ /* 0x002fe20000010000 */
[C---:B------:R-:W-:Y:S01]  /*39d0*/  FMUL.FTZ R112, R78.reuse, R112 ;  /* 0x000000704e707220 */ /* 0x040fe20000410000 */
[C---:B------:R-:W-:Y:S01]  /*39e0*/  FMUL.FTZ R116, R78.reuse, R116 ;  /* 0x000000744e747220 */ /* 0x040fe20000410000 */
[----:B------:R-:W-:Y:S01]  /*39f0*/  MUFU.EX2 R80, R80 ;  /* 0x0000005000507308 */ /* 0x000fe20000000800 */
[C---:B------:R-:W-:Y:S01]  /*3a00*/  FMUL.FTZ R118, R78.reuse, R118 ;  /* 0x000000764e767220 */ /* 0x040fe20000410000 */
[C---:B------:R-:W-:Y:S01]  /*3a10*/  FMUL.FTZ R120, R78.reuse, R120 ;  /* 0x000000784e787220 */ /* 0x040fe20000410000 */
[C---:B------:R-:W-:Y:S01]  /*3a20*/  FMUL.FTZ R122, R78.reuse, R122 ;  /* 0x0000007a4e7a7220 */ /* 0x040fe20000410000 */
[C---:B------:R-:W-:Y:S01]  /*3a30*/  FMUL.FTZ R124, R78.reuse, R124 ;  /* 0x0000007c4e7c7220 */ /* 0x040fe20000410000 */
[C---:B------:R-:W-:Y:S01]  /*3a40*/  FMUL.FTZ R126, R78.reuse, R126 ;  /* 0x0000007e4e7e7220 */ /* 0x040fe20000410000 */
[C---:B------:R-:W-:Y:S01]  /*3a50*/  FMUL.FTZ R128, R78.reuse, R128 ;  /* 0x000000804e807220 */ /* 0x040fe20000410000 */
[C---:B------:R-:W-:Y:S01]  /*3a60*/  FMUL.FTZ R130, R78.reuse, R130 ;  /* 0x000000824e827220 */ /* 0x040fe20000410000 */
[----:B------:R-:W0:Y:S01]  /*3a70*/  MUFU.RCP R0, R0 ;  /* 0x0000000000007308 */ /* 0x000e220000001000 */
[----:B------:R-:W-:Y:S01]  /*3a80*/  FMUL.FTZ R99, R78, R99 ;  /* 0x000000634e637220 */ /* 0x000fe20000410000 */
        /* <DEDUP_REMOVED lines=14> */
[--C-:B------:R-:W-:Y:S01]  /*3b70*/  FFMA.FTZ R11, R71, R11, R69.reuse ;  /* 0x0000000b470b7223 */ /* 0x100fe20000010045 */
[----:B0-----:R-:W-:Y:S01]  /*3b80*/  FMUL.FTZ R135, R135, R0 ;  /* 0x0000000087877220 */ /* 0x001fe20000410000 */
[----:B------:R-:W-:Y:S01]  /*3b90*/  FMUL.FTZ R0, R134, -1.4426950216293334961 ;  /* 0xbfb8aa3b86007820 */ /* 0x000fe20000410000 */
[C-C-:B------:R-:W-:Y:S01]  /*3ba0*/  FFMA.FTZ R7, R71.reuse, R7, R69.reuse ;  /* 0x0000000747077223 */ /* 0x140fe20000010045 */
[C-C-:B------:R-:W-:Y:S01]  /*3bb0*/  FFMA.FTZ R3, R71.reuse, R3, R69.reuse ;  /* 0x0000000347037223 */ /* 0x140fe20000010045 */
[C-C-:B------:R-:W-:Y:S01]  /*3bc0*/  FFMA.FTZ R100, R71.reuse, R100, R69.reuse ;  /* 0x0000006447647223 */ /* 0x140fe20000010045 */
[C-C-:B------:R-:W-:Y:S01]  /*3bd0*/  FFMA.FTZ R102, R71.reuse, R102, R69.reuse ;  /* 0x0000006647667223 */ /* 0x140fe20000010045 */
[C-C-:B------:R-:W-:Y:S01]  /*3be0*/  FFMA.FTZ R104, R71.reuse, R104, R69.reuse ;  /* 0x0000006847687223 */ /* 0x140fe20000010045 */
[----:B------:R-:W0:Y:S01]  /*3bf0*/  MUFU.EX2 R0, R0 ;  /* 0x0000000000007308 */ /* 0x000e220000000800 */
        /* <DEDUP_REMOVED lines=12> */
[----:B------:R-:W-:Y:S01]  /*3cc0*/  FADD.FTZ R80, R80, 1 ;  /* 0x3f80000050507421 */ /* 0x000fe20000010000 */
[--C-:B------:R-:W-:Y:S01]  /*3cd0*/  FADD.FTZ R61, R61, -R82.reuse ;  /* 0x800000523d3d7221 */ /* 0x100fe20000010000 */
[--C-:B------:R-:W-:Y:S01]  /*3ce0*/  FADD.FTZ R57, R57, -R82.reuse ;  /* 0x8000005239397221 */ /* 0x100fe20000010000 */
[--C-:B------:R-:W-:Y:S01]  /*3cf0*/  FADD.FTZ R53, R53, -R82.reuse ;  /* 0x8000005235357221 */ /* 0x100fe20000010000 */
[----:B0-----:R-:W-:Y:S01]  /*3d00*/  FADD.FTZ R0, R0, 1 ;  /* 0x3f80000000007421 */ /* 0x001fe20000010000 */
[----:B------:R-:W-:Y:S01]  /*3d10*/  MUFU.EX2 R71, R71 ;  /* 0x0000004700477308 */ /* 0x000fe20000000800 */
[--C-:B------:R-:W-:Y:S01]  /*3d20*/  FADD.FTZ R49, R49, -R82.reuse ;  /* 0x8000005231317221 */ /* 0x100fe20000010000 */
[--C-:B------:R-:W-:Y:S01]  /*3d30*/  FADD.FTZ R45, R45, -R82.reuse ;  /* 0x800000522d2d7221 */ /* 0x100fe20000010000 */
[--C-:B------:R-:W-:Y:S01]  /*3d40*/  FADD.FTZ R41, R41, -R82.reuse ;  /* 0x8000005229297221 */ /* 0x100fe20000010000 */
[--C-:B------:R-:W-:Y:S01]  /*3d50*/  FADD.FTZ R37, R37, -R82.reuse ;  /* 0x8000005225257221 */ /* 0x100fe20000010000 */
[--C-:B------:R-:W-:Y:S01]  /*3d60*/  FADD.FTZ R33, R33, -R82.reuse ;  /* 0x8000005221217221 */ /* 0x100fe20000010000 */
[--C-:B------:R-:W-:Y:S01]  /*3d70*/  FADD.FTZ R29, R29, -R82.reuse ;  /* 0x800000521d1d7221 */ /* 0x100fe20000010000 */
[--C-:B------:R-:W-:Y:S01]  /*3d80*/  FADD.FTZ R25, R25, -R82.reuse ;  /* 0x8000005219197221 */ /* 0x100fe20000010000 */
[----:B------:R0:W1:Y:S01]  /*3d90*/  MUFU.RCP R69, R0 ;  /* 0x0000000000457308 */ /* 0x0000620000001000 */
        /* <DEDUP_REMOVED lines=19> */
[----:B------:R-:W2:Y:S01]  /*3ed0*/  MUFU.RCP R80, R80 ;  /* 0x0000005000507308 */ /* 0x000ea20000001000 */
        /* <DEDUP_REMOVED lines=29> */
[----:B0-----:R-:W-:Y:S01]  /*40b0*/  FMUL.FTZ R0, R64, -1.4426950216293334961 ;  /* 0xbfb8aa3b40007820 */ /* 0x001fe20000410000 */
        /* <DEDUP_REMOVED lines=30> */
[----:B------:R-:W0:Y:S01]  /*42a0*/  MUFU.EX2 R0, R0 ;  /* 0x0000000000007308 */ /* 0x000e220000000800 */
[----:B-1----:R-:W-:Y:S01]  /*42b0*/  FMUL.FTZ R134, R134, R69 ;  /* 0x0000004586867220 */ /* 0x002fe20000410000 */
[----:B------:R-:W-:Y:S01]  /*42c0*/  FADD.FTZ R69, R71, 1 ;  /* 0x3f80000047457421 */ /* 0x000fe20000010000 */
[----:B--2---:R-:W-:Y:S01]  /*42d0*/  FMUL.FTZ R138, R138, R80 ;  /* 0x000000508a8a7220 */ /* 0x004fe20000410000 */
[--C-:B------:R-:W-:Y:S01]  /*42e0*/  FADD.FTZ R137, R137, -R82.reuse ;  /* 0x8000005289897221 */ /* 0x100fe20000010000 */
[--C-:B------:R-:W-:Y:S01]  /*42f0*/  FADD.FTZ R133, R133, -R82.reuse ;  /* 0x8000005285857221 */ /* 0x100fe20000010000 */
[--C-:B------:R-:W-:Y:S01]  /*4300*/  FADD.FTZ R62, R62, -R82.reuse ;  /* 0x800000523e3e7221 */ /* 0x100fe20000010000 */
[--C-:B------:R-:W-:Y:S01]  /*4310*/  FADD.FTZ R58, R58, -R82.reuse ;  /* 0x800000523a3a7221 */ /* 0x100fe20000010000 */
[----:B------:R-:W1:Y:S01]  /*4320*/  MUFU.EX2 R70, R70 ;  /* 0x0000004600467308 */ /* 0x000e620000000800 */
[--C-:B------:R-:W-:Y:S01]  /*4330*/  FADD.FTZ R54, R54, -R82.reuse ;  /* 0x8000005236367221 */ /* 0x100fe20000010000 */
[--C-:B------:R-:W-:Y:S01]  /*4340*/  FADD.FTZ R50, R50, -R82.reuse ;  /* 0x8000005232327221 */ /* 0x100fe20000010000 */
[--C-:B------:R-:W-:Y:S01]  /*4350*/  FADD.FTZ R46, R46, -R82.reuse ;  /* 0x800000522e2e7221 */ /* 0x100fe20000010000 */
[--C-:B------:R-:W-:Y:S01]  /*4360*/  FADD.FTZ R42, R42, -R82.reuse ;  /* 0x800000522a2a7221 */ /* 0x100fe20000010000 */
[--C-:B------:R-:W-:Y:S01]  /*4370*/  FADD.FTZ R38, R38, -R82.reuse ;  /* 0x8000005226267221 */ /* 0x100fe20000010000 */
[--C-:B------:R-:W-:Y:S01]  /*4380*/  FADD.FTZ R34, R34, -R82.reuse ;  /* 0x8000005222227221 */ /* 0x100fe20000010000 */
[--C-:B------:R-:W-:Y:S01]  /*4390*/  FADD.FTZ R30, R30, -R82.reuse ;  /* 0x800000521e1e7221 */ /* 0x100fe20000010000 */
[----:B------:R-:W2:Y:S01]  /*43a0*/  MUFU.RCP R80, R69 ;  /* 0x0000004500507308 */ /* 0x000ea20000001000 */
        /* <DEDUP_REMOVED lines=54> */
[----:B------:R-:W-:Y:S01]  /*4710*/  FMUL.FTZ R0, R60, -1.4426950216293334961 ;  /* 0xbfb8aa3b3c007820 */ /* 0x000fe20000410000 */
[----:B-1----:R-:W-:Y:S01]  /*4720*/  FADD.FTZ R83, R70, 1 ;  /* 0x3f80000046537421 */ /* 0x002fe20000010000 */
[----:B--2---:R-:W-:Y:S01]  /*4730*/  FMUL.FTZ R65, R65, R80 ;  /* 0x0000005041417220 */ /* 0x004fe20000410000 */
[--C-:B------:R-:W-:Y:S01]  /*4740*/  FFMA.FTZ R137, R137, R151, R150.reuse ;  /* 0x0000009789897223 */ /* 0x100fe20000010096 */
[C-C-:B------:R-:W-:Y:S01]  /*4750*/  FFMA.FTZ R133, R151.reuse, R133, R150.reuse ;  /* 0x0000008597857223 */ /* 0x140fe20000010096 */
[----:B------:R-:W0:Y:S01]  /*4760*/  MUFU.RCP R80, R83 ;  /* 0x0000005300507308 */ /* 0x000e220000001000 */
[C-C-:B------:R-:W-:Y:S01]  /*4770*/  FFMA.FTZ R62, R151.reuse, R62, R150.reuse ;  /* 0x0000003e973e7223 */ /* 0x140fe20000010096 */
[C-C-:B------:R-:W-:Y:S01]  /*4780*/  FFMA.FTZ R58, R151.reuse, R58, R150.reuse ;  /* 0x0000003a973a7223 */ /* 0x140fe20000010096 */
[C-C-:B------:R-:W-:Y:S01]  /*4790*/  FFMA.FTZ R54, R151.reuse, R54, R150.reuse ;  /* 0x0000003697367223 */ /* 0x140fe20000010096 */
[C-C-:B------:R-:W-:Y:S01]  /*47a0*/  FFMA.FTZ R50, R151.reuse, R50, R150.reuse ;  /* 0x0000003297327223 */ /* 0x140fe20000010096 */
[C-C-:B------:R-:W-:Y:S01]  /*47b0*/  FFMA.FTZ R46, R151.reuse, R46, R150.reuse ;  /* 0x0000002e972e7223 */ /* 0x140fe20000010096 */
[C-C-:B------:R-:W-:Y:S01]  /*47c0*/  FFMA.FTZ R42, R151.reuse, R42, R150.reuse ;  /* 0x0000002a972a7223 */ /* 0x140fe20000010096 */
[C-C-:B------:R-:W-:Y:S01]  /*47d0*/  FFMA.FTZ R38, R151.reuse, R38, R150.reuse ;  /* 0x0000002697267223 */ /* 0x140fe20000010096 */
[----:B------:R-:W1:Y:S01]  /*47e0*/  MUFU.EX2 R0, R0 ;  /* 0x0000000000007308 */ /* 0x000e620000000800 */
        /* <DEDUP_REMOVED lines=23> */
[----:B0-----:R-:W-:Y:S01]  /*4960*/  FMUL.FTZ R63, R63, R80 ;  /* 0x000000503f3f7220 */ /* 0x001fe20000410000 */
[----:B-1----:R-:W-:Y:S01]  /*4970*/  FADD.FTZ R151, R0, 1 ;  /* 0x3f80000000977421 */ /* 0x002fe20000010000 */
[----:B------:R-:W-:Y:S01]  /*4980*/  FMUL.FTZ R80, R56, -1.4426950216293334961 ;  /* 0xbfb8aa3b38507820 */ /* 0x000fe20000410000 */
[----:B------:R-:W-:Y:S01]  /*4990*/  FMUL.FTZ R71, R62, -1.4426950216293334961 ;  /* 0xbfb8aa3b3e477820 */ /* 0x000fe20000410000 */
[----:B------:R-:W-:Y:S01]  /*49a0*/  FMUL.FTZ R69, R59, -1.4426950216293334961 ;  /* 0xbfb8aa3b3b457820 */ /* 0x000fe20000410000 */
[----:B------:R-:W-:Y:S01]  /*49b0*/  FMUL.FTZ R83, R52, -1.4426950216293334961 ;  /* 0xbfb8aa3b34537820 */ /* 0x000fe20000410000 */
[----:B------:R-:W-:Y:S01]  /*49c0*/  FMUL.FTZ R70, R58, -1.4426950216293334961 ;  /* 0xbfb8aa3b3a467820 */ /* 0x000fe20000410000 */
[----:B------:R-:W0:Y:S01]  /*49d0*/  MUFU.RCP R151, R151 ;  /* 0x0000009700977308 */ /* 0x000e220000001000 */
[----:B------:R-:W-:Y:S01]  /*49e0*/  FMUL.FTZ R0, R51, -1.4426950216293334961 ;  /* 0xbfb8aa3b33007820 */ /* 0x000fe20000410000 */
[----:B------:R-:W-:Y:S01]  /*49f0*/  FMUL.FTZ R68, R137, -1.4426950216293334961 ;  /* 0xbfb8aa3b89447820 */ /* 0x000fe20000410000 */
[----:B------:R-:W-:-:S05]  /*4a00*/  FMUL.FTZ R150, R39, -1.4426950216293334961 ;  /* 0xbfb8aa3b27967820 */ /* 0x000fca0000410000 */
[----:B------:R-:W1:Y:S08]  /*4a10*/  MUFU.EX2 R80, R80 ;  /* 0x0000005000507308 */ /* 0x000e700000000800 */
[----:B------:R-:W2:Y:S01]  /*4a20*/  MUFU.EX2 R71, R71 ;  /* 0x0000004700477308 */ /* 0x000ea20000000800 */
[----:B0-----:R-:W-:-:S07]  /*4a30*/  FMUL.FTZ R60, R60, R151 ;  /* 0x000000973c3c7220 */ /* 0x001fce0000410000 */
[----:B------:R-:W0:Y:S01]  /*4a40*/  MUFU.EX2 R69, R69 ;  /* 0x0000004500457308 */ /* 0x000e220000000800 */
[----:B-1----:R-:W-:Y:S01]  /*4a50*/  FADD.FTZ R151, R80, 1 ;  /* 0x3f80000050977421 */ /* 0x002fe20000010000 */
[----:B------:R-:W-:-:S06]  /*4a60*/  FMUL.FTZ R80, R48, -1.4426950216293334961 ;  /* 0xbfb8aa3b30507820 */ /* 0x000fcc0000410000 */
[----:B------:R-:W1:Y:S01]  /*4a70*/  MUFU.RCP R151, R151 ;  /* 0x0000009700977308 */ /* 0x000e620000001000 */
[----:B--2---:R-:W-:Y:S01]  /*4a80*/  FADD.FTZ R81, R71, 1 ;  /* 0x3f80000047517421 */ /* 0x004fe20000010000 */
[----:B------:R-:W-:-:S06]  /*4a90*/  FMUL.FTZ R71, R55, -1.4426950216293334961 ;  /* 0xbfb8aa3b37477820 */ /* 0x000fcc0000410000 */
[----:B------:R-:W2:Y:S01]  /*4aa0*/  MUFU.EX2 R83, R83 ;  /* 0x0000005300537308 */ /* 0x000ea20000000800 */
[----:B0-----:R-:W-:-:S07]  /*4ab0*/  FADD.FTZ R132, R69, 1 ;  /* 0x3f80000045847421 */ /* 0x001fce0000010000 */
[----:B------:R-:W0:Y:S01]  /*4ac0*/  MUFU.RCP R132, R132 ;  /* 0x0000008400847308 */ /* 0x000e220000001000 */
[----:B-1----:R-:W-:-:S07]  /*4ad0*/  FMUL.FTZ R56, R56, R151 ;  /* 0x0000009738387220 */ /* 0x002fce0000410000 */
[----:B------:R-:W1:Y:S01]  /*4ae0*/  MUFU.EX2 R71, R71 ;  /* 0x0000004700477308 */ /* 0x000e620000000800 */
[----:B--2---:R-:W-:Y:S01]  /*4af0*/  FADD.FTZ R151, R83, 1 ;  /* 0x3f80000053977421 */ /* 0x004fe20000010000 */
[----:B------:R-:W-:-:S06]  /*4b00*/  FMUL.FTZ R83, R44, -1.4426950216293334961 ;  /* 0xbfb8aa3b2c537820 */ /* 0x000fcc0000410000 */
[----:B------:R-:W2:Y:S01]  /*4b10*/  MUFU.EX2 R70, R70 ;  /* 0x0000004600467308 */ /* 0x000ea20000000800 */
[----:B0-----:R-:W-:-:S07]  /*4b20*/  FMUL.FTZ R59, R59, R132 ;  /* 0x000000843b3b7220 */ /* 0x001fce0000410000 */
[----:B------:R0:W4:Y:S01]  /*4b30*/  MUFU.RCP R79, R78 ;  /* 0x0000004e004f7308 */ /* 0x0001220000001000 */
[----:B-1----:R-:W-:-:S07]  /*4b40*/  FADD.FTZ R132, R71, 1 ;  /* 0x3f80000047847421 */ /* 0x002fce0000010000 */
[----:B------:R-:W1:Y:S01]  /*4b50*/  MUFU.RCP R151, R151 ;  /* 0x0000009700977308 */ /* 0x000e620000001000 */
[----:B--2---:R-:W-:Y:S01]  /*4b60*/  FADD.FTZ R69, R70, 1 ;  /* 0x3f80000046457421 */ /* 0x004fe20000010000 */
[----:B0-----:R-:W-:-:S06]  /*4b70*/  FMUL.FTZ R78, R54, -1.4426950216293334961 ;  /* 0xbfb8aa3b364e7820 */ /* 0x001fcc0000410000 */
[----:B------:R-:W0:Y:S01]  /*4b80*/  MUFU.EX2 R80, R80 ;  /* 0x0000005000507308 */ /* 0x000e220000000800 */
[----:B----4-:R-:W-:Y:S01]  /*4b90*/  FMUL.FTZ R64, R64, R79 ;  /* 0x0000004f40407220 */ /* 0x010fe20000410000 */
[----:B------:R-:W-:-:S04]  /*4ba0*/  FMUL.FTZ R79, R57, -1.4426950216293334961 ;  /* 0xbfb8aa3b394f7820 */ /* 0x000fc80000410000 */
[----:B------:R-:W-:Y:S02]  /*4bb0*/  F2FP.BF16.F32.PACK_AB R64, R64, R65 ;  /* 0x000000414040723e */ /* 0x000fe400000010ff */
[----:B------:R-:W2:Y:S01]  /*4bc0*/  MUFU.RCP R132, R132 ;  /* 0x0000008400847308 */ /* 0x000ea20000001000 */
[----:B-1----:R-:W-:-:S07]  /*4bd0*/  FMUL.FTZ R52, R52, R151 ;  /* 0x0000009734347220 */ /* 0x002fce0000410000 */
[----:B------:R-:W1:Y:S01]  /*4be0*/  MUFU.EX2 R0, R0 ;  /* 0x0000000000007308 */ /* 0x000e620000000800 */
[----:B0-----:R-:W-:Y:S01]  /*4bf0*/  FADD.FTZ R151, R80, 1 ;  /* 0x3f80000050977421 */ /* 0x001fe20000010000 */
[----:B------:R-:W-:-:S06]  /*4c00*/  FMUL.FTZ R80, R40, -1.4426950216293334961 ;  /* 0xbfb8aa3b28507820 */ /* 0x000fcc0000410000 */
[----:B------:R-:W0:Y:S01]  /*4c10*/  MUFU.RCP R69, R69 ;  /* 0x0000004500457308 */ /* 0x000e220000001000 */
[----:B--2---:R-:W-:-:S07]  /*4c20*/  FMUL.FTZ R55, R55, R132 ;  /* 0x0000008437377220 */ /* 0x004fce0000410000 */
[----:B------:R-:W2:Y:S01]  /*4c30*/  MUFU.EX2 R78, R78 ;  /* 0x0000004e004e7308 */ /* 0x000ea20000000800 */
[----:B-1----:R-:W-:-:S07]  /*4c40*/  FADD.FTZ R132, R0, 1 ;  /* 0x3f80000000847421 */ /* 0x002fce0000010000 */
[----:B------:R-:W1:Y:S01]  /*4c50*/  MUFU.EX2 R79, R79 ;  /* 0x0000004f004f7308 */ /* 0x000e620000000800 */
[----:B0-----:R-:W-:Y:S01]  /*4c60*/  FMUL.FTZ R58, R58, R69 ;  /* 0x000000453a3a7220 */ /* 0x001fe20000410000 */
[----:B------:R-:W-:-:S06]  /*4c70*/  FMUL.FTZ R69, R47, -1.4426950216293334961 ;  /* 0xbfb8aa3b2f457820 */ /* 0x000fcc0000410000 */
[----:B------:R-:W0:Y:S01]  /*4c80*/  MUFU.RCP R81, R81 ;  /* 0x0000005100517308 */ /* 0x000e220000001000 */
[----:B--2---:R-:W-:-:S07]  /*4c90*/  FADD.FTZ R71, R78, 1 ;  /* 0x3f8000004e477421 */ /* 0x004fce0000010000 */
[----:B------:R-:W2:Y:S01]  /*4ca0*/  MUFU.RCP R151, R151 ;  /* 0x0000009700977308 */ /* 0x000ea20000001000 */
[----:B-1----:R-:W-:Y:S01]  /*4cb0*/  FADD.FTZ R70, R79, 1 ;  /* 0x3f8000004f467421 */ /* 0x002fe20000010000 */
[----:B------:R-:W-:-:S06]  /*4cc0*/  FMUL.FTZ R79, R49, -1.4426950216293334961 ;  /* 0xbfb8aa3b314f7820 */ /* 0x000fcc0000410000 */
[----:B------:R-:W1:Y:S01]  /*4cd0*/  MUFU.EX2 R83, R83 ;  /* 0x0000005300537308 */ /* 0x000e620000000800 */
[----:B0-----:R-:W-:Y:S01]  /*4ce0*/  FMUL.FTZ R62, R62, R81 ;  /* 0x000000513e3e7220 */ /* 0x001fe20000410000 */
[----:B------:R-:W-:-:S04]  /*4cf0*/  FMUL.FTZ R81, R53, -1.4426950216293334961 ;  /* 0xbfb8aa3b35517820 */ /* 0x000fc80000410000 */
[----:B------:R-:W-:Y:S02]  /*4d00*/  F2FP.BF16.F32.PACK_AB R65, R62, R63 ;  /* 0x0000003f3e41723e */ /* 0x000fe400000010ff */
[----:B------:R-:W0:Y:S01]  /*4d10*/  MUFU.RCP R132, R132 ;  /* 0x0000008400847308 */ /* 0x000e220000001000 */
[----:B--2---:R-:W-:-:S07]  /*4d20*/  FMUL.FTZ R48, R48, R151 ;  /* 0x0000009730307220 */ /* 0x004fce0000410000 */
[----:B------:R-:W2:Y:S01]  /*4d30*/  MUFU.EX2 R69, R69 ;  /* 0x0000004500457308 */ /* 0x000ea20000000800 */
[----:B-1----:R-:W-:Y:S01]  /*4d40*/  FADD.FTZ R151, R83, 1 ;  /* 0x3f80000053977421 */ /* 0x002fe20000010000 */
[----:B------:R-:W-:-:S06]  /*4d50*/  FMUL.FTZ R83, R36, -1.4426950216293334961 ;  /* 0xbfb8aa3b24537820 */ /* 0x000fcc0000410000 */
[----:B------:R-:W1:Y:S01]  /*4d60*/  MUFU.RCP R71, R71 ;  /* 0x0000004700477308 */ /* 0x000e620000001000 */
[----:B0-----:R-:W-:-:S07]  /*4d70*/  FMUL.FTZ R51, R51, R132 ;  /* 0x0000008433337220 */ /* 0x001fce0000410000 */
[----:B------:R-:W0:Y:S01]  /*4d80*/  MUFU.RCP R70, R70 ;  /* 0x0000004600467308 */ /* 0x000e220000001000 */
[----:B--2---:R-:W-:-:S07]  /*4d90*/  FADD.FTZ R132, R69, 1 ;  /* 0x3f80000045847421 */ /* 0x004fce0000010000 */
[----:B------:R-:W2:Y:S01]  /*4da0*/  MUFU.EX2 R81, R81 ;  /* 0x0000005100517308 */ /* 0x000ea20000000800 */
[----:B-1----:R-:W-:Y:S01]  /*4db0*/  FMUL.FTZ R54, R54, R71 ;  /* 0x0000004736367220 */ /* 0x002fe20000410000 */
[----:B------:R-:W-:-:S06]  /*4dc0*/  FMUL.FTZ R71, R43, -1.4426950216293334961 ;  /* 0xbfb8aa3b2b477820 */ /* 0x000fcc0000410000 */
[----:B------:R-:W1:Y:S01]  /*4dd0*/  MUFU.RCP R151, R151 ;  /* 0x0000009700977308 */ /* 0x000e620000001000 */
[----:B0-----:R-:W-:Y:S01]  /*4de0*/  FMUL.FTZ R57, R57, R70 ;  /* 0x0000004639397220 */ /* 0x001fe20000410000 */
[----:B------:R-:W-:-:S04]  /*4df0*/  FMUL.FTZ R70, R46, -1.4426950216293334961 ;  /* 0xbfb8aa3b2e467820 */ /* 0x000fc80000410000 */
[----:B------:R-:W-:Y:S02]  /*4e00*/  F2FP.BF16.F32.PACK_AB R56, R56, R57 ;  /* 0x000000393838723e */ /* 0x000fe400000010ff */
[----:B------:R-:W0:Y:S01]  /*4e10*/  MUFU.EX2 R79, R79 ;  /* 0x0000004f004f7308 */ /* 0x000e220000000800 */
[----:B--2---:R-:W-:Y:S01]  /*4e20*/  FADD.FTZ R78, R81, 1 ;  /* 0x3f800000514e7421 */ /* 0x004fe20000010000 */
[----:B------:R-:W-:Y:S01]  /*4e30*/  FMUL.FTZ R81, R45, -1.4426950216293334961 ;  /* 0xbfb8aa3b2d517820 */ /* 0x000fe20000410000 */
[----:B------:R-:W-:-:S05]  /*4e40*/  F2FP.BF16.F32.PACK_AB R57, R54, R55 ;  /* 0x000000373639723e */ /* 0x000fca00000010ff */
[----:B------:R-:W2:Y:S01]  /*4e50*/  MUFU.EX2 R80, R80 ;  /* 0x0000005000507308 */ /* 0x000ea20000000800 */
[----:B-1----:R-:W-:-:S07]  /*4e60*/  FMUL.FTZ R44, R44, R151 ;  /* 0x000000972c2c7220 */ /* 0x002fce0000410000 */
[----:B------:R-:W1:Y:S01]  /*4e70*/  MUFU.RCP R132, R132 ;  /* 0x0000008400847308 */ /* 0x000e620000001000 */
[----:B0-----:R-:W-:Y:S01]  /*4e80*/  FADD.FTZ R0, R79, 1 ;  /* 0x3f8000004f007421 */ /* 0x001fe20000010000 */
[----:B------:R-:W-:-:S06]  /*4e90*/  FMUL.FTZ R79, R41, -1.4426950216293334961 ;  /* 0xbfb8aa3b294f7820 */ /* 0x000fcc0000410000 */
[----:B------:R-:W0:Y:S01]  /*4ea0*/  MUFU.EX2 R71, R71 ;  /* 0x0000004700477308 */ /* 0x000e220000000800 */
[----:B--2---:R-:W-:Y:S01]  /*4eb0*/  FADD.FTZ R151, R80, 1 ;  /* 0x3f80000050977421 */ /* 0x004fe20000010000 */
[----:B------:R-:W-:-:S06]  /*4ec0*/  FMUL.FTZ R80, R32, -1.4426950216293334961 ;  /* 0xbfb8aa3b20507820 */ /* 0x000fcc0000410000 */
[----:B------:R-:W2:Y:S01]  /*4ed0*/  MUFU.EX2 R70, R70 ;  /* 0x0000004600467308 */ /* 0x000ea20000000800 */
[----:B-1----:R-:W-:-:S07]  /*4ee0*/  FMUL.FTZ R47, R47, R132 ;  /* 0x000000842f2f7220 */ /* 0x002fce0000410000 */
[----:B------:R-:W1:Y:S01]  /*4ef0*/  MUFU.RCP R78, R78 ;  /* 0x0000004e004e7308 */ /* 0x000e620000001000 */
[----:B0-----:R-:W-:-:S07]  /*4f00*/  FADD.FTZ R132, R71, 1 ;  /* 0x3f80000047847421 */ /* 0x001fce0000010000 */
[----:B------:R-:W0:Y:S01]  /*4f10*/  MUFU.RCP R0, R0 ;  /* 0x0000000000007308 */ /* 0x000e220000001000 */
[----:B--2---:R-:W-:-:S07]  /*4f20*/  FADD.FTZ R69, R70, 1 ;  /* 0x3f80000046457421 */ /* 0x004fce0000010000 */
[----:B------:R-:W2:Y:S01]  /*4f30*/  MUFU.RCP R151, R151 ;  /* 0x0000009700977308 */ /* 0x000ea20000001000 */
[----:B-1----:R-:W-:Y:S01]  /*4f40*/  FMUL.FTZ R53, R53, R78 ;  /* 0x0000004e35357220 */ /* 0x002fe20000410000 */
[----:B------:R-:W-:-:S04]  /*4f50*/  FMUL.FTZ R78, R42, -1.4426950216293334961 ;  /* 0xbfb8aa3b2a4e7820 */ /* 0x000fc80000410000 */
[----:B------:R-:W-:Y:S02]  /*4f60*/  F2FP.BF16.F32.PACK_AB R52, R52, R53 ;  /* 0x000000353434723e */ /* 0x000fe400000010ff */
[----:B------:R-:W1:Y:S01]  /*4f70*/  MUFU.EX2 R83, R83 ;  /* 0x0000005300537308 */ /* 0x000e620000000800 */
[----:B0-----:R-:W-:-:S05]  /*4f80*/  FMUL.FTZ R49, R49, R0 ;  /* 0x0000000031317220 */ /* 0x001fca0000410000 */
[----:B------:R-:W-:Y:S02]  /*4f90*/  F2FP.BF16.F32.PACK_AB R48, R48, R49 ;  /* 0x000000313030723e */ /* 0x000fe400000010ff */
[----:B------:R-:W0:Y:S01]  /*4fa0*/  MUFU.EX2 R68, R68 ;  /* 0x0000004400447308 */ /* 0x000e220000000800 */
[----:B--2---:R-:W-:-:S07]  /*4fb0*/  FMUL.FTZ R40, R40, R151 ;  /* 0x0000009728287220 */ /* 0x004fce0000410000 */
[----:B------:R-:W2:Y:S01]  /*4fc0*/  MUFU.RCP R132, R132 ;  /* 0x0000008400847308 */ /* 0x000ea20000001000 */
[----:B-1----:R-:W-:Y:S01]  /*4fd0*/  FADD.FTZ R151, R83, 1 ;  /* 0x3f80000053977421 */ /* 0x002fe20000010000 */
[----:B------:R-:W-:-:S06]  /*4fe0*/  FMUL.FTZ R83, R28, -1.4426950216293334961 ;  /* 0xbfb8aa3b1c537820 */ /* 0x000fcc0000410000 */
[----:B------:R1:W4:Y:S01]  /*4ff0*/  MUFU.EX2 R0, R150 ;  /* 0x0000009600007308 */ /* 0x0003220000000800 */
[----:B0-----:R-:W-:-:S07]  /*5000*/  FADD.FTZ R68, R68, 1 ;  /* 0x3f80000044447421 */ /* 0x001fce0000010000 */
[----:B------:R-:W0:Y:S01]  /*5010*/  MUFU.RCP R69, R69 ;  /* 0x0000004500457308 */ /* 0x000e220000001000 */
[----:B--2---:R-:W-:Y:S01]  /*5020*/  FMUL.FTZ R43, R43, R132 ;  /* 0x000000842b2b7220 */ /* 0x004fe20000410000 */
[----:B-1----:R-:W-:-:S06]  /*5030*/  FMUL.FTZ R150, R27, -1.4426950216293334961 ;  /* 0xbfb8aa3b1b967820 */ /* 0x002fcc0000410000 */
[----:B------:R-:W1:Y:S01]  /*5040*/  MUFU.EX2 R78, R78 ;  /* 0x0000004e004e7308 */ /* 0x000e620000000800 */
[----:B----4-:R-:W-:-:S07]  /*5050*/  FADD.FTZ R132, R0, 1 ;  /* 0x3f80000000847421 */ /* 0x010fce0000010000 */
[----:B------:R-:W2:Y:S01]  /*5060*/  MUFU.EX2 R81, R81 ;  /* 0x0000005100517308 */ /* 0x000ea20000000800 */
[----:B0-----:R-:W-:Y:S01]  /*5070*/  FMUL.FTZ R46, R46, R69 ;  /* 0x000000452e2e7220 */ /* 0x001fe20000410000 */
[----:B------:R-:W-:-:S04]  /*5080*/  FMUL.FTZ R69, R35, -1.4426950216293334961 ;  /* 0xbfb8aa3b23457820 */ /* 0x000fc80000410000 */
[----:B------:R-:W-:Y:S02]  /*5090*/  F2FP.BF16.F32.PACK_AB R49, R46, R47 ;  /* 0x0000002f2e31723e */ /* 0x000fe400000010ff */
[----:B------:R-:W0:Y:S01]  /*50a0*/  MUFU.RCP R151, R151 ;  /* 0x0000009700977308 */ /* 0x000e220000001000 */
[----:B-1----:R-:W-:-:S07]  /*50b0*/  FADD.FTZ R71, R78, 1 ;  /* 0x3f8000004e477421 */ /* 0x002fce0000010000 */
[----:B------:R-:W1:Y:S01]  /*50c0*/  MUFU.EX2 R80, R80 ;  /* 0x0000005000507308 */ /* 0x000e620000000800 */
[----:B--2---:R-:W-:Y:S01]  /*50d0*/  FADD.FTZ R70, R81, 1 ;  /* 0x3f80000051467421 */ /* 0x004fe20000010000 */
[----:B------:R-:W-:-:S06]  /*50e0*/  FMUL.FTZ R81, R37, -1.4426950216293334961 ;  /* 0xbfb8aa3b25517820 */ /* 0x000fcc0000410000 */
[----:B------:R-:W2:Y:S01]  /*50f0*/  MUFU.RCP R68, R68 ;  /* 0x0000004400447308 */ /* 0x000ea20000001000 */
[----:B0-----:R-:W-:-:S07]  /*5100*/  FMUL.FTZ R36, R36, R151 ;  /* 0x0000009724247220 */ /* 0x001fce0000410000 */
[----:B------:R-:W0:Y:S01]  /*5110*/  MUFU.RCP R132, R132 ;  /* 0x0000008400847308 */ /* 0x000e220000001000 */
[----:B-1----:R-:W-:Y:S01]  /*5120*/  FADD.FTZ R151, R80, 1 ;  /* 0x3f80000050977421 */ /* 0x002fe20000010000 */
[----:B------:R-:W-:-:S06]  /*5130*/  FMUL.FTZ R80, R24, -1.4426950216293334961 ;  /* 0xbfb8aa3b18507820 */ /* 0x000fcc0000410000 */
[----:B------:R-:W1:Y:S01]  /*5140*/  MUFU.EX2 R69, R69 ;  /* 0x0000004500457308 */ /* 0x000e620000000800 */
[----:B--2---:R-:W-:Y:S01]  /*5150*/  FMUL.FTZ R137, R137, R68 ;  /* 0x0000004489897220 */ /* 0x004fe20000410000 */
[----:B------:R-:W-:-:S06]  /*5160*/  FMUL.FTZ R68, R133, -1.4426950216293334961 ;  /* 0xbfb8aa3b85447820 */ /* 0x000fcc0000410000 */
[----:B------:R-:W2:Y:S01]  /*5170*/  MUFU.RCP R71, R71 ;  /* 0x0000004700477308 */ /* 0x000ea20000001000 */
[----:B0-----:R-:W-:-:S07]  /*5180*/  FMUL.FTZ R39, R39, R132 ;  /* 0x0000008427277220 */ /* 0x001fce0000410000 */
[----:B------:R-:W0:Y:S01]  /*5190*/  MUFU.RCP R70, R70 ;  /* 0x0000004600467308 */ /* 0x000e220000001000 */
[----:B-1----:R-:W-:-:S07]  /*51a0*/  FADD.FTZ R132, R69, 1 ;  /* 0x3f80000045847421 */ /* 0x002fce0000010000 */
[----:B------:R-:W1:Y:S01]  /*51b0*/  MUFU.EX2 R79, R79 ;  /* 0x0000004f004f7308 */ /* 0x000e620000000800 */
[----:B--2---:R-:W-:Y:S01]  /*51c0*/  FMUL.FTZ R42, R42, R71 ;  /* 0x000000472a2a7220 */ /* 0x004fe20000410000 */
[----:B------:R-:W-:-:S06]  /*51d0*/  FMUL.FTZ R71, R31, -1.4426950216293334961 ;  /* 0xbfb8aa3b1f477820 */ /* 0x000fcc0000410000 */
[----:B------:R-:W2:Y:S01]  /*51e0*/  MUFU.RCP R151, R151 ;  /* 0x0000009700977308 */ /* 0x000ea20000001000 */
[----:B0-----:R-:W-:Y:S01]  /*51f0*/  FMUL.FTZ R45, R45, R70 ;  /* 0x000000462d2d7220 */ /* 0x001fe20000410000 */
[----:B------:R-:W-:-:S04]  /*5200*/  FMUL.FTZ R70, R34, -1.4426950216293334961 ;  /* 0xbfb8aa3b22467820 */ /* 0x000fc80000410000 */
[----:B------:R-:W-:Y:S02]  /*5210*/  F2FP.BF16.F32.PACK_AB R44, R44, R45 ;  /* 0x0000002d2c2c723e */ /* 0x000fe400000010ff */
[----:B------:R-:W0:Y:S01]  /*5220*/  MUFU.EX2 R81, R81 ;  /* 0x0000005100517308 */ /* 0x000e220000000800 */
[----:B-1----:R-:W-:Y:S01]  /*5230*/  FADD.FTZ R78, R79, 1 ;  /* 0x3f8000004f4e7421 */ /* 0x002fe20000010000 */
[----:B------:R-:W-:Y:S01]  /*5240*/  FMUL.FTZ R79, R33, -1.4426950216293334961 ;  /* 0xbfb8aa3b214f7820 */ /* 0x000fe20000410000 */
[----:B------:R-:W-:-:S05]  /*5250*/  F2FP.BF16.F32.PACK_AB R45, R42, R43 ;  /* 0x0000002b2a2d723e */ /* 0x000fca00000010ff */
[----:B------:R-:W1:Y:S01]  /*5260*/  MUFU.EX2 R83, R83 ;  /* 0x0000005300537308 */ /* 0x000e620000000800 */
[----:B--2---:R-:W-:-:S07]  /*5270*/  FMUL.FTZ R32, R32, R151 ;  /* 0x0000009720207220 */ /* 0x004fce0000410000 */
[----:B------:R-:W2:Y:S01]  /*5280*/  MUFU.EX2 R68, R68 ;  /* 0x0000004400447308 */ /* 0x000ea20000000800 */
[----:B0-----:R-:W-:Y:S01]  /*5290*/  FADD.FTZ R0, R81, 1 ;  /* 0x3f80000051007421 */ /* 0x001fe20000010000 */
[----:B------:R-:W-:-:S06]  /*52a0*/  FMUL.FTZ R81, R29, -1.4426950216293334961 ;  /* 0xbfb8aa3b1d517820 */ /* 0x000fcc0000410000 */
[----:B------:R-:W0:Y:S01]  /*52b0*/  MUFU.RCP R132, R132 ;  /* 0x0000008400847308 */ /* 0x000e220000001000 */
[----:B-1----:R-:W-:Y:S01]  /*52c0*/  FADD.FTZ R151, R83, 1 ;  /* 0x3f80000053977421 */ /* 0x002fe20000010000 */
[----:B------:R-:W-:-:S06]  /*52d0*/  FMUL.FTZ R83, R20, -1.4426950216293334961 ;  /* 0xbfb8aa3b14537820 */ /* 0x000fcc0000410000 */
[----:B------:R-:W1:Y:S01]  /*52e0*/  MUFU.EX2 R71, R71 ;  /* 0x0000004700477308 */ /* 0x000e620000000800 */
[----:B--2---:R-:W-:-:S07]  /*52f0*/  FADD.FTZ R68, R68, 1 ;  /* 0x3f80000044447421 */ /* 0x004fce0000010000 */
[----:B------:R-:W2:Y:S01]  /*5300*/  MUFU.EX2 R70, R70 ;  /* 0x0000004600467308 */ /* 0x000ea20000000800 */
[----:B0-----:R-:W-:-:S07]  /*5310*/  FMUL.FTZ R35, R35, R132 ;  /* 0x0000008423237220 */ /* 0x001fce0000410000 */
[----:B------:R-:W0:Y:S01]  /*5320*/  MUFU.RCP R78, R78 ;  /* 0x0000004e004e7308 */ /* 0x000e220000001000 */
[----:B-1----:R-:W-:-:S07]  /*5330*/  FADD.FTZ R132, R71, 1 ;  /* 0x3f80000047847421 */ /* 0x002fce0000010000 */
[----:B------:R-:W1:Y:S01]  /*5340*/  MUFU.RCP R0, R0 ;  /* 0x0000000000007308 */ /* 0x000e620000001000 */
[----:B--2---:R-:W-:-:S07]  /*5350*/  FADD.FTZ R69, R70, 1 ;  /* 0x3f80000046457421 */ /* 0x004fce0000010000 */
[----:B------:R-:W2:Y:S01]  /*5360*/  MUFU.RCP R151, R151 ;  /* 0x0000009700977308 */ /* 0x000ea20000001000 */
[----:B0-----:R-:W-:Y:S01]  /*5370*/  FMUL.FTZ R41, R41, R78 ;  /* 0x0000004e29297220 */ /* 0x001fe20000410000 */
[----:B------:R-:W-:-:S04]  /*5380*/  FMUL.FTZ R78, R30, -1.4426950216293334961 ;  /* 0xbfb8aa3b1e4e7820 */ /* 0x000fc80000410000 */
[----:B------:R-:W-:Y:S02]  /*5390*/  F2FP.BF16.F32.PACK_AB R40, R40, R41 ;  /* 0x000000292828723e */ /* 0x000fe400000010ff */
[----:B------:R-:W0:Y:S01]  /*53a0*/  MUFU.EX2 R80, R80 ;  /* 0x0000005000507308 */ /* 0x000e220000000800 */
[----:B-1----:R-:W-:-:S05]  /*53b0*/  FMUL.FTZ R37, R37, R0 ;  /* 0x0000000025257220 */ /* 0x002fca0000410000 */
[----:B------:R-:W-:Y:S02]  /*53c0*/  F2FP.BF16.F32.PACK_AB R36, R36, R37 ;  /* 0x000000252424723e */ /* 0x000fe400000010ff */
[----:B------:R-:W1:Y:S01]  /*53d0*/  MUFU.RCP R68, R68 ;  /* 0x0000004400447308 */ /* 0x000e620000001000 */
[----:B--2---:R-:W-:-:S07]  /*53e0*/  FMUL.FTZ R28, R28, R151 ;  /* 0x000000971c1c7220 */ /* 0x004fce0000410000 */
[----:B------:R-:W2:Y:S01]  /*53f0*/  MUFU.RCP R132, R132 ;  /* 0x0000008400847308 */ /* 0x000ea20000001000 */
[----:B0-----:R-:W-:Y:S01]  /*5400*/  FADD.FTZ R151, R80, 1 ;  /* 0x3f80000050977421 */ /* 0x001fe20000010000 */
[----:B------:R-:W-:-:S06]  /*5410*/  FMUL.FTZ R80, R16, -1.4426950216293334961 ;  /* 0xbfb8aa3b10507820 */ /* 0x000fcc0000410000 */
[----:B------:R0:W4:Y:S01]  /*5420*/  MUFU.EX2 R0, R150 ;  /* 0x0000009600007308 */ /* 0x0001220000000800 */
[----:B-1----:R-:W-:Y:S01]  /*5430*/  FMUL.FTZ R133, R133, R68 ;  /* 0x0000004485857220 */ /* 0x002fe20000410000 */
[----:B------:R-:W-:-:S04]  /*5440*/  FMUL.FTZ R68, R61, -1.4426950216293334961 ;  /* 0xbfb8aa3b3d447820 */ /* 0x000fc80000410000 */
[----:B------:R-:W-:Y:S02]  /*5450*/  F2FP.BF16.F32.PACK_AB R133, R133, R134 ;  /* 0x000000868585723e */ /* 0x000fe400000010ff */
[----:B------:R-:W1:Y:S01]  /*5460*/  MUFU.RCP R69, R69 ;  /* 0x0000004500457308 */ /* 0x000e620000001000 */
[----:B--2---:R-:W-:Y:S01]  /*5470*/  FMUL.FTZ R31, R31, R132 ;  /* 0x000000841f1f7220 */ /* 0x004fe20000410000 */
[----:B0-----:R-:W-:-:S06]  /*5480*/  FMUL.FTZ R150, R15, -1.4426950216293334961 ;  /* 0xbfb8aa3b0f967820 */ /* 0x001fcc0000410000 */
[----:B------:R-:W0:Y:S01]  /*5490*/  MUFU.EX2 R78, R78 ;  /* 0x0000004e004e7308 */ /* 0x000e220000000800 */
[----:B----4-:R-:W-:-:S07]  /*54a0*/  FADD.FTZ R132, R0, 1 ;  /* 0x3f80000000847421 */ /* 0x010fce0000010000 */
[----:B------:R-:W2:Y:S01]  /*54b0*/  MUFU.EX2 R79, R79 ;  /* 0x0000004f004f7308 */ /* 0x000ea20000000800 */
[----:B-1----:R-:W-:Y:S01]  /*54c0*/  FMUL.FTZ R34, R34, R69 ;  /* 0x0000004522227220 */ /* 0x002fe20000410000 */
[----:B------:R-:W-:-:S04]  /*54d0*/  FMUL.FTZ R69, R23, -1.4426950216293334961 ;  /* 0xbfb8aa3b17457820 */ /* 0x000fc80000410000 */
[----:B------:R-:W-:Y:S02]  /*54e0*/  F2FP.BF16.F32.PACK_AB R37, R34, R35 ;  /* 0x000000232225723e */ /* 0x000fe400000010ff */
[----:B------:R-:W1:Y:S01]  /*54f0*/  MUFU.RCP R151, R151 ;  /* 0x0000009700977308 */ /* 0x000e620000001000 */
[----:B0-----:R-:W-:-:S07]  /*5500*/  FADD.FTZ R71, R78, 1 ;  /* 0x3f8000004e477421 */ /* 0x001fce0000010000 */
[----:B------:R-:W0:Y:S01]  /*5510*/  MUFU.EX2 R83, R83 ;  /* 0x0000005300537308 */ /* 0x000e220000000800 */
[----:B--2---:R-:W-:Y:S01]  /*5520*/  FADD.FTZ R70, R79, 1 ;  /* 0x3f8000004f467421 */ /* 0x004fe20000010000 */
[----:B------:R-:W-:-:S06]  /*5530*/  FMUL.FTZ R79, R25, -1.4426950216293334961 ;  /* 0xbfb8aa3b194f7820 */ /* 0x000fcc0000410000 */
[----:B------:R-:W2:Y:S01]  /*5540*/  MUFU.EX2 R68, R68 ;  /* 0x0000004400447308 */ /* 0x000ea20000000800 */
[----:B-1----:R-:W-:-:S07]  /*5550*/  FMUL.FTZ R24, R24, R151 ;  /* 0x0000009718187220 */ /* 0x002fce0000410000 */
[----:B------:R-:W1:Y:S01]  /*5560*/  MUFU.RCP R132, R132 ;  /* 0x0000008400847308 */ /* 0x000e620000001000 */
[----:B0-----:R-:W-:Y:S01]  /*5570*/  FADD.FTZ R151, R83, 1 ;  /* 0x3f80000053977421 */ /* 0x001fe20000010000 */
[----:B------:R-:W-:-:S06]  /*5580*/  FMUL.FTZ R83, R12, -1.4426950216293334961 ;  /* 0xbfb8aa3b0c537820 */ /* 0x000fcc0000410000 */
[----:B------:R-:W0:Y:S01]  /*5590*/  MUFU.EX2 R69, R69 ;  /* 0x0000004500457308 */ /* 0x000e220000000800 */
[----:B--2---:R-:W-:-:S07]  /*55a0*/  FADD.FTZ R68, R68, 1 ;  /* 0x3f80000044447421 */ /* 0x004fce0000010000 */
[----:B------:R-:W2:Y:S01]  /*55b0*/  MUFU.RCP R71, R71 ;  /* 0x0000004700477308 */ /* 0x000ea20000001000 */
[----:B-1----:R-:W-:-:S07]  /*55c0*/  FMUL.FTZ R27, R27, R132 ;  /* 0x000000841b1b7220 */ /* 0x002fce0000410000 */
[----:B------:R-:W1:Y:S01]  /*55d0*/  MUFU.RCP R70, R70 ;  /* 0x0000004600467308 */ /* 0x000e620000001000 */
[----:B0-----:R-:W-:-:S07]  /*55e0*/  FADD.FTZ R132, R69, 1 ;  /* 0x3f80000045847421 */ /* 0x001fce0000010000 */
[----:B------:R-:W0:Y:S01]  /*55f0*/  MUFU.EX2 R81, R81 ;  /* 0x0000005100517308 */ /* 0x000e220000000800 */
[----:B--2---:R-:W-:Y:S01]  /*5600*/  FMUL.FTZ R30, R30, R71 ;  /* 0x000000471e1e7220 */ /* 0x004fe20000410000 */
[----:B------:R-:W-:-:S06]  /*5610*/  FMUL.FTZ R71, R19, -1.4426950216293334961 ;  /* 0xbfb8aa3b13477820 */ /* 0x000fcc0000410000 */
[----:B------:R-:W2:Y:S01]  /*5620*/  MUFU.RCP R151, R151 ;  /* 0x0000009700977308 */ /* 0x000ea20000001000 */
[----:B-1----:R-:W-:Y:S01]  /*5630*/  FMUL.FTZ R33, R33, R70 ;  /* 0x0000004621217220 */ /* 0x002fe20000410000 */
[----:B------:R-:W-:-:S04]  /*5640*/  FMUL.FTZ R70, R22, -1.4426950216293334961 ;  /* 0xbfb8aa3b16467820 */ /* 0x000fc80000410000 */
[----:B------:R-:W-:Y:S02]  /*5650*/  F2FP.BF16.F32.PACK_AB R32, R32, R33 ;  /* 0x000000212020723e */ /* 0x000fe400000010ff */
[----:B------:R-:W1:Y:S01]  /*5660*/  MUFU.EX2 R79, R79 ;  /* 0x0000004f004f7308 */ /* 0x000e620000000800 */
[----:B0-----:R-:W-:Y:S01]  /*5670*/  FADD.FTZ R78, R81, 1 ;  /* 0x3f800000514e7421 */ /* 0x001fe20000010000 */
[----:B------:R-:W-:Y:S01]  /*5680*/  FMUL.FTZ R81, R21, -1.4426950216293334961 ;  /* 0xbfb8aa3b15517820 */ /* 0x000fe20000410000 */
[----:B------:R-:W-:-:S05]  /*5690*/  F2FP.BF16.F32.PACK_AB R33, R30, R31 ;  /* 0x0000001f1e21723e */ /* 0x000fca00000010ff */
[----:B------:R-:W0:Y:S01]  /*56a0*/  MUFU.EX2 R80, R80 ;  /* 0x0000005000507308 */ /* 0x000e220000000800 */
[----:B--2---:R-:W-:-:S07]  /*56b0*/  FMUL.FTZ R20, R20, R151 ;  /* 0x0000009714147220 */ /* 0x004fce0000410000 */
[----:B------:R-:W2:Y:S01]  /*56c0*/  MUFU.RCP R68, R68 ;  /* 0x0000004400447308 */ /* 0x000ea20000001000 */
[----:B-1----:R-:W-:Y:S01]  /*56d0*/  FADD.FTZ R0, R79, 1 ;  /* 0x3f8000004f007421 */ /* 0x002fe20000010000 */
[----:B------:R-:W-:-:S06]  /*56e0*/  FMUL.FTZ R79, R17, -1.4426950216293334961 ;  /* 0xbfb8aa3b114f7820 */ /* 0x000fcc0000410000 */
[----:B------:R-:W1:Y:S01]  /*56f0*/  MUFU.RCP R132, R132 ;  /* 0x0000008400847308 */ /* 0x000e620000001000 */
[----:B0-----:R-:W-:Y:S01]  /*5700*/  FADD.FTZ R151, R80, 1 ;  /* 0x3f80000050977421 */ /* 0x001fe20000010000 */
[----:B------:R-:W-:-:S06]  /*5710*/  FMUL.FTZ R80, R8, -1.4426950216293334961 ;  /* 0xbfb8aa3b08507820 */ /* 0x000fcc0000410000 */
[----:B------:R-:W0:Y:S01]  /*5720*/  MUFU.EX2 R71, R71 ;  /* 0x0000004700477308 */ /* 0x000e220000000800 */
[----:B--2---:R-:W-:Y:S01]  /*5730*/  FMUL.FTZ R61, R61, R68 ;  /* 0x000000443d3d7220 */ /* 0x004fe20000410000 */
[----:B------:R-:W-:-:S04]  /*5740*/  FMUL.FTZ R68, R50, -1.4426950216293334961 ;  /* 0xbfb8aa3b32447820 */ /* 0x000fc80000410000 */
[----:B------:R-:W-:Y:S02]  /*5750*/  F2FP.BF16.F32.PACK_AB R60, R60, R61 ;  /* 0x0000003d3c3c723e */ /* 0x000fe400000010ff */
[----:B------:R-:W2:Y:S01]  /*5760*/  MUFU.EX2 R70, R70 ;  /* 0x0000004600467308 */ /* 0x000ea20000000800 */
[----:B-1----:R-:W-:Y:S01]  /*5770*/  FMUL.FTZ R23, R23, R132 ;  /* 0x0000008417177220 */ /* 0x002fe20000410000 */
[----:B------:R-:W-:-:S06]  /*5780*/  F2FP.BF16.F32.PACK_AB R61, R58, R59 ;  /* 0x0000003b3a3d723e */ /* 0x000fcc00000010ff */
        /* <DEDUP_REMOVED lines=13> */
[----:B------:R-:W2:Y:S01]  /*5860*/  MUFU.EX2 R68, R68 ;  /* 0x0000004400447308 */ /* 0x000ea20000000800 */
[----:B-1----:R-:W-:Y:S01]  /*5870*/  FADD.FTZ R70, R81, 1 ;  /* 0x3f80000051467421 */ /* 0x002fe20000010000 */
[----:B------:R-:W-:-:S06]  /*5880*/  FMUL.FTZ R81, R13, -1.4426950216293334961 ;  /* 0xbfb8aa3b0d517820 */ /* 0x000fcc0000410000 */
[----:B------:R-:W1:Y:S01]  /*5890*/  MUFU.RCP R132, R132 ;  /* 0x0000008400847308 */ /* 0x000e620000001000 */
[----:B0-----:R-:W-:Y:S01]  /*58a0*/  FADD.FTZ R151, R83, 1 ;  /* 0x3f80000053977421 */ /* 0x001fe20000010000 */
[----:B------:R-:W-:-:S06]  /*58b0*/  FMUL.FTZ R83, R4, -1.4426950216293334961 ;  /* 0xbfb8aa3b04537820 */ /* 0x000fcc0000410000 */
[----:B------:R0:W4:Y:S01]  /*58c0*/  MUFU.EX2 R0, R150 ;  /* 0x0000009600007308 */ /* 0x0001220000000800 */
[----:B--2---:R-:W-:-:S07]  /*58d0*/  FADD.FTZ R68, R68, 1 ;  /* 0x3f80000044447421 */ /* 0x004fce0000010000 */
[----:B------:R-:W2:Y:S01]  /*58e0*/  MUFU.RCP R69, R69 ;  /* 0x0000004500457308 */ /* 0x000ea20000001000 */
[----:B-1----:R-:W-:Y:S01]  /*58f0*/  FMUL.FTZ R19, R19, R132 ;  /* 0x0000008413137220 */ /* 0x002fe20000410000 */
[----:B0-----:R-:W-:-:S06]  /*5900*/  FMUL.FTZ R150, R3, -1.4426950216293334961 ;  /* 0xbfb8aa3b03967820 */ /* 0x001fcc0000410000 */
[----:B------:R-:W0:Y:S01]  /*5910*/  MUFU.EX2 R78, R78 ;  /* 0x0000004e004e7308 */ /* 0x000e220000000800 */
[----:B----4-:R-:W-:-:S07]  /*5920*/  FADD.FTZ R132, R0, 1 ;  /* 0x3f80000000847421 */ /* 0x010fce0000010000 */
[----:B------:R-:W1:Y:S01]  /*5930*/  MUFU.RCP R70, R70 ;  /* 0x0000004600467308 */ /* 0x000e620000001000 */
[----:B--2---:R-:W-:Y:S01]  /*5940*/  FMUL.FTZ R22, R22, R69 ;  /* 0x0000004516167220 */ /* 0x004fe20000410000 */
[----:B------:R-:W-:-:S04]  /*5950*/  FMUL.FTZ R69, R11, -1.4426950216293334961 ;  /* 0xbfb8aa3b0b457820 */ /* 0x000fc80000410000 */
[----:B------:R-:W-:Y:S02]  /*5960*/  F2FP.BF16.F32.PACK_AB R25, R22, R23 ;  /* 0x000000171619723e */ /* 0x000fe400000010ff */
[----:B------:R-:W2:Y:S01]  /*5970*/  MUFU.RCP R151, R151 ;  /* 0x0000009700977308 */ /* 0x000ea20000001000 */
[----:B0-----:R-:W-:-:S07]  /*5980*/  FADD.FTZ R71, R78, 1 ;  /* 0x3f8000004e477421 */ /* 0x001fce0000010000 */
[----:B------:R-:W0:Y:S01]  /*5990*/  MUFU.EX2 R79, R79 ;  /* 0x0000004f004f7308 */ /* 0x000e220000000800 */
[----:B-1----:R-:W-:Y:S01]  /*59a0*/  FMUL.FTZ R21, R21, R70 ;  /* 0x0000004615157220 */ /* 0x002fe20000410000 */
[----:B------:R-:W-:-:S04]  /*59b0*/  FMUL.FTZ R70, R10, -1.4426950216293334961 ;  /* 0xbfb8aa3b0a467820 */ /* 0x000fc80000410000 */
[----:B------:R-:W-:Y:S02]  /*59c0*/  F2FP.BF16.F32.PACK_AB R20, R20, R21 ;  /* 0x000000151414723e */ /* 0x000fe400000010ff */
[----:B------:R-:W1:Y:S01]  /*59d0*/  MUFU.EX2 R80, R80 ;  /* 0x0000005000507308 */ /* 0x000e620000000800 */
[----:B--2---:R-:W-:-:S07]  /*59e0*/  FMUL.FTZ R12, R12, R151 ;  /* 0x000000970c0c7220 */ /* 0x004fce0000410000 */
[----:B------:R2:W4:Y:S01]  /*59f0*/  MUFU.RCP R153, R68 ;  /* 0x0000004400997308 */ /* 0x0005220000001000 */
[----:B0-----:R-:W-:Y:S01]  /*5a00*/  FADD.FTZ R78, R79, 1 ;  /* 0x3f8000004f4e7421 */ /* 0x001fe20000010000 */
[----:B------:R-:W-:-:S06]  /*5a10*/  FMUL.FTZ R79, R9, -1.4426950216293334961 ;  /* 0xbfb8aa3b094f7820 */ /* 0x000fcc0000410000 */
[----:B------:R-:W0:Y:S01]  /*5a20*/  MUFU.RCP R132, R132 ;  /* 0x0000008400847308 */ /* 0x000e220000001000 */
[----:B--2---:R-:W-:Y:S01]  /*5a30*/  FMUL.FTZ R68, R38, -1.4426950216293334961 ;  /* 0xbfb8aa3b26447820 */ /* 0x004fe20000410000 */
[----:B-1----:R-:W-:Y:S01]  /*5a40*/  FADD.FTZ R151, R80, 1 ;  /* 0x3f80000050977421 */ /* 0x002fe20000010000 */
[----:B------:R-:W-:-:S05]  /*5a50*/  FMUL.FTZ R80, R67, -1.4426950216293334961 ;  /* 0xbfb8aa3b43507820 */ /* 0x000fca0000410000 */
[----:B------:R-:W1:Y:S01]  /*5a60*/  MUFU.EX2 R68, R68 ;  /* 0x0000004400447308 */ /* 0x000e620000000800 */
[----:B----4-:R-:W-:-:S05]  /*5a70*/  FMUL.FTZ R50, R50, R153 ;  /* 0x0000009932327220 */ /* 0x010fca0000410000 */
[----:B------:R-:W-:Y:S02]  /*5a80*/  F2FP.BF16.F32.PACK_AB R53, R50, R51 ;  /* 0x000000333235723e */ /* 0x000fe400000010ff */
[----:B------:R-:W2:Y:S01]  /*5a90*/  MUFU.EX2 R69, R69 ;  /* 0x0000004500457308 */ /* 0x000ea20000000800 */
[----:B0-----:R-:W-:-:S07]  /*5aa0*/  FMUL.FTZ R15, R15, R132 ;  /* 0x000000840f0f7220 */ /* 0x001fce0000410000 */
[----:B------:R-:W0:Y:S01]  /*5ab0*/  MUFU.RCP R71, R71 ;  /* 0x0000004700477308 */ /* 0x000e220000001000 */
[----:B-1----:R-:W-:-:S07]  /*5ac0*/  FADD.FTZ R68, R68, 1 ;  /* 0x3f80000044447421 */ /* 0x002fce0000010000 */
[----:B------:R-:W1:Y:S01]  /*5ad0*/  MUFU.EX2 R70, R70 ;  /* 0x0000004600467308 */ /* 0x000e620000000800 */
[----:B--2---:R-:W-:-:S07]  /*5ae0*/  FADD.FTZ R132, R69, 1 ;  /* 0x3f80000045847421 */ /* 0x004fce0000010000 */
[----:B------:R-:W2:Y:S01]  /*5af0*/  MUFU.RCP R151, R151 ;  /* 0x0000009700977308 */ /* 0x000ea20000001000 */
[----:B0-----:R-:W-:Y:S01]  /*5b00*/  FMUL.FTZ R18, R18, R71 ;  /* 0x0000004712127220 */ /* 0x001fe20000410000 */
[----:B------:R-:W-:-:S04]  /*5b10*/  FMUL.FTZ R71, R7, -1.4426950216293334961 ;  /* 0xbfb8aa3b07477820 */ /* 0x000fc80000410000 */
[----:B------:R-:W-:Y:S02]  /*5b20*/  F2FP.BF16.F32.PACK_AB R21, R18, R19 ;  /* 0x000000131215723e */ /* 0x000fe400000010ff */
[----:B------:R-:W0:Y:S01]  /*5b30*/  MUFU.EX2 R81, R81 ;  /* 0x0000005100517308 */ /* 0x000e220000000800 */
[----:B-1----:R-:W-:-:S07]  /*5b40*/  FADD.FTZ R69, R70, 1 ;  /* 0x3f80000046457421 */ /* 0x002fce0000010000 */
[----:B------:R-:W1:Y:S01]  /*5b50*/  MUFU.EX2 R79, R79 ;  /* 0x0000004f004f7308 */ /* 0x000e620000000800 */
[----:B--2---:R-:W-:-:S07]  /*5b60*/  FMUL.FTZ R8, R8, R151 ;  /* 0x0000009708087220 */ /* 0x004fce0000410000 */
[----:B------:R-:W2:Y:S01]  /*5b70*/  MUFU.EX2 R83, R83 ;  /* 0x0000005300537308 */ /* 0x000ea20000000800 */
[----:B0-----:R-:W-:Y:S01]  /*5b80*/  FADD.FTZ R0, R81, 1 ;  /* 0x3f80000051007421 */ /* 0x001fe20000010000 */
[----:B------:R-:W-:-:S06]  /*5b90*/  FMUL.FTZ R81, R5, -1.4426950216293334961 ;  /* 0xbfb8aa3b05517820 */ /* 0x000fcc0000410000 */
[----:B------:R0:W4:Y:S01]  /*5ba0*/  MUFU.RCP R153, R68 ;  /* 0x0000004400997308 */ /* 0x0001220000001000 */
[----:B-1----:R-:W-:Y:S01]  /*5bb0*/  FADD.FTZ R70, R79, 1 ;  /* 0x3f8000004f467421 */ /* 0x002fe20000010000 */
[----:B------:R-:W-:-:S06]  /*5bc0*/  FMUL.FTZ R79, R72, -1.4426950216293334961 ;  /* 0xbfb8aa3b484f7820 */ /* 0x000fcc0000410000 */
[----:B------:R-:W1:Y:S01]  /*5bd0*/  MUFU.RCP R132, R132 ;  /* 0x0000008400847308 */ /* 0x000e620000001000 */
[----:B0-----:R-:W-:Y:S01]  /*5be0*/  FMUL.FTZ R68, R26, -1.4426950216293334961 ;  /* 0xbfb8aa3b1a447820 */ /* 0x001fe20000410000 */
[----:B--2---:R-:W-:Y:S01]  /*5bf0*/  FADD.FTZ R151, R83, 1 ;  /* 0x3f80000053977421 */ /* 0x004fe20000010000 */
[----:B------:R-:W-:-:S05]  /*5c00*/  FMUL.FTZ R83, R74, -1.4426950216293334961 ;  /* 0xbfb8aa3b4a537820 */ /* 0x000fca0000410000 */
[----:B------:R-:W0:Y:S01]  /*5c10*/  MUFU.EX2 R68, R68 ;  /* 0x0000004400447308 */ /* 0x000e220000000800 */
[----:B----4-:R-:W-:-:S05]  /*5c20*/  FMUL.FTZ R38, R38, R153 ;  /* 0x0000009926267220 */ /* 0x010fca0000410000 */
[----:B------:R-:W-:Y:S02]  /*5c30*/  F2FP.BF16.F32.PACK_AB R41, R38, R39 ;  /* 0x000000272629723e */ /* 0x000fe400000010ff */
[----:B------:R-:W2:Y:S01]  /*5c40*/  MUFU.RCP R78, R78 ;  /* 0x0000004e004e7308 */ /* 0x000ea20000001000 */
[----:B-1----:R-:W-:-:S07]  /*5c50*/  FMUL.FTZ R11, R11, R132 ;  /* 0x000000840b0b7220 */ /* 0x002fce0000410000 */
[----:B------:R-:W1:Y:S01]  /*5c60*/  MUFU.EX2 R71, R71 ;  /* 0x0000004700477308 */ /* 0x000e620000000800 */
[----:B0-----:R-:W-:-:S07]  /*5c70*/  FADD.FTZ R68, R68, 1 ;  /* 0x3f80000044447421 */ /* 0x001fce0000010000 */
[----:B------:R-:W0:Y:S01]  /*5c80*/  MUFU.RCP R0, R0 ;  /* 0x0000000000007308 */ /* 0x000e220000001000 */
[----:B--2---:R-:W-:Y:S01]  /*5c90*/  FMUL.FTZ R17, R17, R78 ;  /* 0x0000004e11117220 */ /* 0x004fe20000410000 */
[----:B------:R-:W-:-:S04]  /*5ca0*/  FMUL.FTZ R78, R6, -1.4426950216293334961 ;  /* 0xbfb8aa3b064e7820 */ /* 0x000fc80000410000 */
[----:B------:R-:W-:Y:S02]  /*5cb0*/  F2FP.BF16.F32.PACK_AB R16, R16, R17 ;  /* 0x000000111010723e */ /* 0x000fe400000010ff */
[----:B------:R-:W2:Y:S01]  /*5cc0*/  MUFU.RCP R151, R151 ;  /* 0x0000009700977308 */ /* 0x000ea20000001000 */
[----:B-1----:R-:W-:-:S07]  /*5cd0*/  FADD.FTZ R132, R71, 1 ;  /* 0x3f80000047847421 */ /* 0x002fce0000010000 */
[----:B------:R-:W1:Y:S01]  /*5ce0*/  MUFU.EX2 R79, R79 ;  /* 0x0000004f004f7308 */ /* 0x000e620000000800 */
[----:B0-----:R-:W-:-:S05]  /*5cf0*/  FMUL.FTZ R13, R13, R0 ;  /* 0x000000000d0d7220 */ /* 0x001fca0000410000 */
[----:B------:R-:W-:Y:S02]  /*5d00*/  F2FP.BF16.F32.PACK_AB R12, R12, R13 ;  /* 0x0000000d0c0c723e */ /* 0x000fe400000010ff */
[----:B------:R0:W4:Y:S01]  /*5d10*/  MUFU.RCP R153, R68 ;  /* 0x0000004400997308 */ /* 0x0001220000001000 */
[----:B--2---:R-:W-:-:S07]  /*5d20*/  FMUL.FTZ R4, R4, R151 ;  /* 0x0000009704047220 */ /* 0x004fce0000410000 */
[----:B------:R-:W2:Y:S01]  /*5d30*/  MUFU.RCP R132, R132 ;  /* 0x0000008400847308 */ /* 0x000ea20000001000 */
[----:B0-----:R-:W-:Y:S01]  /*5d40*/  FMUL.FTZ R68, R14, -1.4426950216293334961 ;  /* 0xbfb8aa3b0e447820 */ /* 0x001fe20000410000 */
[----:B-1----:R-:W-:Y:S01]  /*5d50*/  FADD.FTZ R151, R79, 1 ;  /* 0x3f8000004f977421 */ /* 0x002fe20000010000 */
[----:B------:R-:W-:-:S05]  /*5d60*/  FMUL.FTZ R79, R103, -1.4426950216293334961 ;  /* 0xbfb8aa3b674f7820 */ /* 0x000fca0000410000 */
[----:B------:R-:W0:Y:S01]  /*5d70*/  MUFU.EX2 R68, R68 ;  /* 0x0000004400447308 */ /* 0x000e220000000800 */
[----:B----4-:R-:W-:-:S05]  /*5d80*/  FMUL.FTZ R26, R26, R153 ;  /* 0x000000991a1a7220 */ /* 0x010fca0000410000 */
[----:B------:R-:W-:Y:S02]  /*5d90*/  F2FP.BF16.F32.PACK_AB R29, R26, R27 ;  /* 0x0000001b1a1d723e */ /* 0x000fe400000010ff */
[----:B------:R-:W1:Y:S01]  /*5da0*/  MUFU.EX2 R78, R78 ;  /* 0x0000004e004e7308 */ /* 0x000e620000000800 */
[----:B--2---:R-:W-:-:S07]  /*5db0*/  FMUL.FTZ R7, R7, R132 ;  /* 0x0000008407077220 */ /* 0x004fce0000410000 */
[----:B------:R-:W2:Y:S01]  /*5dc0*/  MUFU.EX2 R0, R150 ;  /* 0x0000009600007308 */ /* 0x000ea20000000800 */
[----:B0-----:R-:W-:-:S07]  /*5dd0*/  FADD.FTZ R68, R68, 1 ;  /* 0x3f80000044447421 */ /* 0x001fce0000010000 */
        /* <DEDUP_REMOVED lines=9> */
[----:B-1----:R-:W-:Y:S01]  /*5e70*/  FADD.FTZ R78, R81, 1 ;  /* 0x3f800000514e7421 */ /* 0x002fe20000010000 */
[----:B------:R-:W-:-:S06]  /*5e80*/  FMUL.FTZ R81, R101, -1.4426950216293334961 ;  /* 0xbfb8aa3b65517820 */ /* 0x000fcc0000410000 */
[----:B------:R-:W1:Y:S01]  /*5e90*/  MUFU.EX2 R83, R83 ;  /* 0x0000005300537308 */ /* 0x000e620000000800 */
[----:B--2---:R-:W-:-:S07]  /*5ea0*/  FMUL.FTZ R72, R72, R151 ;  /* 0x0000009748487220 */ /* 0x004fce0000410000 */
[----:B------:R-:W2:Y:S01]  /*5eb0*/  MUFU.RCP R69, R69 ;  /* 0x0000004500457308 */ /* 0x000ea20000001000 */
[----:B0-----:R-:W-:Y:S01]  /*5ec0*/  FADD.FTZ R150, R80, 1 ;  /* 0x3f80000050967421 */ /* 0x001fe20000010000 */
[----:B------:R-:W-:-:S06]  /*5ed0*/  FMUL.FTZ R80, R76, -1.4426950216293334961 ;  /* 0xbfb8aa3b4c507820 */ /* 0x000fcc0000410000 */
[----:B------:R0:W4:Y:S01]  /*5ee0*/  MUFU.RCP R153, R68 ;  /* 0x0000004400997308 */ /* 0x0001220000001000 */
[----:B-1----:R-:W-:Y:S01]  /*5ef0*/  FADD.FTZ R151, R83, 1 ;  /* 0x3f80000053977421 */ /* 0x002fe20000010000 */
[----:B------:R-:W-:-:S06]  /*5f00*/  FMUL.FTZ R83, R105, -1.4426950216293334961 ;  /* 0xbfb8aa3b69537820 */ /* 0x000fcc0000410000 */
[----:B------:R-:W1:Y:S01]  /*5f10*/  MUFU.RCP R132, R132 ;  /* 0x0000008400847308 */ /* 0x000e620000001000 */
[----:B0-----:R-:W-:Y:S01]  /*5f20*/  FMUL.FTZ R68, R2, -1.4426950216293334961 ;  /* 0xbfb8aa3b02447820 */ /* 0x001fe20000410000 */
[----:B--2---:R-:W-:Y:S01]  /*5f30*/  FMUL.FTZ R10, R10, R69 ;  /* 0x000000450a0a7220 */ /* 0x004fe20000410000 */
[----:B------:R-:W-:-:S04]  /*5f40*/  FMUL.FTZ R69, R100, -1.4426950216293334961 ;  /* 0xbfb8aa3b64457820 */ /* 0x000fc80000410000 */
[----:B------:R-:W-:Y:S01]  /*5f50*/  F2FP.BF16.F32.PACK_AB R13, R10, R11 ;  /* 0x0000000b0a0d723e */ /* 0x000fe200000010ff */
        /* <DEDUP_REMOVED lines=11> */
[----:B------:R-:W2:Y:S01]  /*6010*/  MUFU.EX2 R80, R80 ;  /* 0x0000005000507308 */ /* 0x000ea20000000800 */
[----:B-1----:R-:W-:-:S07]  /*6020*/  FADD.FTZ R68, R68, 1 ;  /* 0x3f80000044447421 */ /* 0x002fce0000010000 */
[----:B------:R-:W1:Y:S01]  /*6030*/  MUFU.EX2 R69, R69 ;  /* 0x0000004500457308 */ /* 0x000e620000000800 */
[----:B0-----:R-:W-:-:S07]  /*6040*/  FMUL.FTZ R74, R74, R151 ;  /* 0x000000974a4a7220 */ /* 0x001fce0000410000 */
[----:B------:R-:W0:Y:S01]  /*6050*/  MUFU.RCP R71, R71 ;  /* 0x0000004700477308 */ /* 0x000e220000001000 */
[----:B--2---:R-:W-:Y:S01]  /*6060*/  FADD.FTZ R151, R80, 1 ;  /* 0x3f80000050977421 */ /* 0x004fe20000010000 */
[----:B------:R-:W-:-:S06]  /*6070*/  FMUL.FTZ R80, R109, -1.4426950216293334961 ;  /* 0xbfb8aa3b6d507820 */ /* 0x000fcc0000410000 */
[----:B------:R-:W2:Y:S01]  /*6080*/  MUFU.RCP R132, R132 ;  /* 0x0000008400847308 */ /* 0x000ea20000001000 */
[----:B-1----:R-:W-:-:S07]  /*6090*/  FADD.FTZ R69, R69, 1 ;  /* 0x3f80000045457421 */ /* 0x002fce0000010000 */
[----:B------:R-:W1:Y:S01]  /*60a0*/  MUFU.EX2 R78, R78 ;  /* 0x0000004e004e7308 */ /* 0x000e620000000800 */
[----:B0-----:R-:W-:Y:S01]  /*60b0*/  FMUL.FTZ R6, R6, R71 ;  /* 0x0000004706067220 */ /* 0x001fe20000410000 */
[----:B------:R-:W-:-:S04]  /*60c0*/  FMUL.FTZ R71, R102, -1.4426950216293334961 ;  /* 0xbfb8aa3b66477820 */ /* 0x000fc80000410000 */
[----:B------:R-:W-:Y:S02]  /*60d0*/  F2FP.BF16.F32.PACK_AB R9, R6, R7 ;  /* 0x000000070609723e */ /* 0x000fe400000010ff */
[----:B------:R0:W4:Y:S01]  /*60e0*/  MUFU.RCP R153, R68 ;  /* 0x0000004400997308 */ /* 0x0001220000001000 */
[----:B--2---:R-:W-:-:S07]  /*60f0*/  FMUL.FTZ R73, R73, R132 ;  /* 0x0000008449497220 */ /* 0x004fce0000410000 */
[----:B------:R2:W5:Y:S01]  /*6100*/  MUFU.RCP R0, R150 ;  /* 0x0000009600007308 */ /* 0x0005620000001000 */
[----:B0-----:R-:W-:Y:S01]  /*6110*/  FMUL.FTZ R68, R104, -1.4426950216293334961 ;  /* 0xbfb8aa3b68447820 */ /* 0x001fe20000410000 */
[----:B-1----:R-:W-:-:S06]  /*6120*/  FADD.FTZ R132, R78, 1 ;  /* 0x3f8000004e847421 */ /* 0x002fcc0000010000 */
[----:B------:R-:W0:Y:S01]  /*6130*/  MUFU.EX2 R81, R81 ;  /* 0x0000005100517308 */ /* 0x000e220000000800 */
[----:B--2---:R-:W-:Y:S01]  /*6140*/  FMUL.FTZ R150, R116, -1.4426950216293334961 ;  /* 0xbfb8aa3b74967820 */ /* 0x004fe20000410000 */
[----:B----4-:R-:W-:-:S05]  /*6150*/  FMUL.FTZ R2, R2, R153 ;  /* 0x0000009902027220 */ /* 0x010fca0000410000 */
[----:B------:R-:W-:Y:S01]  /*6160*/  F2FP.BF16.F32.PACK_AB R5, R2, R3 ;  /* 0x000000030205723e */ /* 0x000fe200000010ff */
[----:B------:R-:W1:Y:S01]  /*6170*/  MUFU.RCP R151, R151 ;  /* 0x0000009700977308 */ /* 0x000e620000001000 */
[----:B-----5:R-:W-:Y:S01]  /*6180*/  FMUL.FTZ R0, R67, R0 ;  /* 0x0000000043007220 */ /* 0x020fe20000410000 */
[----:B------:R-:W-:-:S04]  /*6190*/  FMUL.FTZ R67, R77, -1.4426950216293334961 ;  /* 0xbfb8aa3b4d437820 */ /* 0x000fc80000410000 */
[----:B------:R-:W-:Y:S02]  /*61a0*/  F2FP.BF16.F32.PACK_AB R72, R0, R72 ;  /* 0x000000480048723e */ /* 0x000fe400000010ff */
[----:B------:R-:W2:Y:S01]  /*61b0*/  MUFU.EX2 R68, R68 ;  /* 0x0000004400447308 */ /* 0x000ea20000000800 */
[----:B0-----:R-:W-:Y:S01]  /*61c0*/  FADD.FTZ R70, R81, 1 ;  /* 0x3f80000051467421 */ /* 0x001fe20000010000 */
[----:B------:R-:W-:-:S06]  /*61d0*/  FMUL.FTZ R81, R106, -1.4426950216293334961 ;  /* 0xbfb8aa3b6a517820 */ /* 0x000fcc0000410000 */
[----:B------:R-:W0:Y:S01]  /*61e0*/  MUFU.RCP R69, R69 ;  /* 0x0000004500457308 */ /* 0x000e220000001000 */
[----:B-1----:R-:W-:-:S07]  /*61f0*/  FMUL.FTZ R76, R76, R151 ;  /* 0x000000974c4c7220 */ /* 0x002fce0000410000 */
        /* <DEDUP_REMOVED lines=8> */
[----:B------:R-:W1:Y:S01]  /*6280*/  MUFU.RCP R70, R70 ;  /* 0x0000004600467308 */ /* 0x000e620000001000 */
[----:B--2---:R-:W-:-:S07]  /*6290*/  FMUL.FTZ R75, R75, R132 ;  /* 0x000000844b4b7220 */ /* 0x004fce0000410000 */
[----:B------:R-:W2:Y:S01]  /*62a0*/  MUFU.EX2 R79, R79 ;  /* 0x0000004f004f7308 */ /* 0x000ea20000000800 */
[----:B0-----:R-:W-:-:S07]  /*62b0*/  FADD.FTZ R132, R67, 1 ;  /* 0x3f80000043847421 */ /* 0x001fce0000010000 */
[----:B------:R-:W0:Y:S01]  /*62c0*/  MUFU.RCP R151, R151 ;  /* 0x0000009700977308 */ /* 0x000e220000001000 */
[----:B-1----:R-:W-:Y:S01]  /*62d0*/  FMUL.FTZ R101, R101, R70 ;  /* 0x0000004665657220 */ /* 0x002fe20000410000 */
[----:B------:R-:W-:-:S04]  /*62e0*/  FMUL.FTZ R70, R107, -1.4426950216293334961 ;  /* 0xbfb8aa3b6b467820 */ /* 0x000fc80000410000 */
[----:B------:R-:W-:Y:S02]  /*62f0*/  F2FP.BF16.F32.PACK_AB R74, R74, R101 ;  /* 0x000000654a4a723e */ /* 0x000fe400000010ff */
[----:B------:R-:W1:Y:S01]  /*6300*/  MUFU.EX2 R69, R69 ;  /* 0x0000004500457308 */ /* 0x000e620000000800 */
[----:B--2---:R-:W-:Y:S01]  /*6310*/  FADD.FTZ R78, R79, 1 ;  /* 0x3f8000004f4e7421 */ /* 0x004fe20000010000 */
[----:B------:R-:W-:-:S06]  /*6320*/  FMUL.FTZ R79, R110, -1.4426950216293334961 ;  /* 0xbfb8aa3b6e4f7820 */ /* 0x000fcc0000410000 */
[----:B------:R-:W2:Y:S01]  /*6330*/  MUFU.RCP R71, R71 ;  /* 0x0000004700477308 */ /* 0x000ea20000001000 */
[----:B0-----:R-:W-:-:S07]  /*6340*/  FMUL.FTZ R104, R104, R151 ;  /* 0x0000009768687220 */ /* 0x001fce0000410000 */
[----:B------:R-:W0:Y:S01]  /*6350*/  MUFU.RCP R132, R132 ;  /* 0x0000008400847308 */ /* 0x000e220000001000 */
[----:B-1----:R-:W-:-:S07]  /*6360*/  FADD.FTZ R151, R69, 1 ;  /* 0x3f80000045977421 */ /* 0x002fce0000010000 */
[----:B------:R-:W1:Y:S01]  /*6370*/  MUFU.EX2 R70, R70 ;  /* 0x0000004600467308 */ /* 0x000e620000000800 */
[----:B--2---:R-:W-:Y:S01]  /*6380*/  FMUL.FTZ R102, R102, R71 ;  /* 0x0000004766667220 */ /* 0x004fe20000410000 */
[----:B------:R-:W-:-:S04]  /*6390*/  FMUL.FTZ R71, R112, -1.4426950216293334961 ;  /* 0xbfb8aa3b70477820 */ /* 0x000fc80000410000 */
[----:B------:R-:W-:Y:S02]  /*63a0*/  F2FP.BF16.F32.PACK_AB R75, R75, R102 ;  /* 0x000000664b4b723e */ /* 0x000fe400000010ff */
[----:B------:R-:W2:Y:S01]  /*63b0*/  MUFU.RCP R78, R78 ;  /* 0x0000004e004e7308 */ /* 0x000ea20000001000 */
[----:B0-----:R-:W-:-:S05]  /*63c0*/  FMUL.FTZ R77, R77, R132 ;  /* 0x000000844d4d7220 */ /* 0x001fca0000410000 */
[----:B------:R-:W-:Y:S02]  /*63d0*/  F2FP.BF16.F32.PACK_AB R77, R77, R104 ;  /* 0x000000684d4d723e */ /* 0x000fe400000010ff */
[----:B------:R-:W0:Y:S01]  /*63e0*/  MUFU.EX2 R83, R83 ;  /* 0x0000005300537308 */ /* 0x000e220000000800 */
[----:B-1----:R-:W-:-:S07]  /*63f0*/  FADD.FTZ R132, R70, 1 ;  /* 0x3f80000046847421 */ /* 0x002fce0000010000 */
[----:B------:R-:W1:Y:S01]  /*6400*/  MUFU.RCP R151, R151 ;  /* 0x0000009700977308 */ /* 0x000e620000001000 */
[----:B--2---:R-:W-:Y:S01]  /*6410*/  FMUL.FTZ R103, R103, R78 ;  /* 0x0000004e67677220 */ /* 0x004fe20000410000 */
[----:B------:R-:W-:-:S04]  /*6420*/  FMUL.FTZ R78, R111, -1.4426950216293334961 ;  /* 0xbfb8aa3b6f4e7820 */ /* 0x000fc80000410000 */
[----:B------:R-:W-:Y:S02]  /*6430*/  F2FP.BF16.F32.PACK_AB R76, R76, R103 ;  /* 0x000000674c4c723e */ /* 0x000fe400000010ff */
[----:B------:R-:W2:Y:S01]  /*6440*/  MUFU.EX2 R80, R80 ;  /* 0x0000005000507308 */ /* 0x000ea20000000800 */
[----:B0-----:R-:W-:Y:S01]  /*6450*/  FADD.FTZ R68, R83, 1 ;  /* 0x3f80000053447421 */ /* 0x001fe20000010000 */
[----:B------:R-:W-:-:S06]  /*6460*/  FMUL.FTZ R83, R113, -1.4426950216293334961 ;  /* 0xbfb8aa3b71537820 */ /* 0x000fcc0000410000 */
[----:B------:R-:W0:Y:S01]  /*6470*/  MUFU.EX2 R71, R71 ;  /* 0x0000004700477308 */ /* 0x000e220000000800 */
[----:B-1----:R-:W-:-:S07]  /*6480*/  FMUL.FTZ R108, R108, R151 ;  /* 0x000000976c6c7220 */ /* 0x002fce0000410000 */
[----:B------:R-:W1:Y:S01]  /*6490*/  MUFU.RCP R132, R132 ;  /* 0x0000008400847308 */ /* 0x000e620000001000 */
[----:B--2---:R-:W-:Y:S01]  /*64a0*/  FADD.FTZ R70, R80, 1 ;  /* 0x3f80000050467421 */ /* 0x004fe20000010000 */
[----:B------:R-:W-:-:S06]  /*64b0*/  FMUL.FTZ R80, R84, -1.4426950216293334961 ;  /* 0xbfb8aa3b54507820 */ /* 0x000fcc0000410000 */
[----:B------:R-:W2:Y:S01]  /*64c0*/  MUFU.EX2 R78, R78 ;  /* 0x0000004e004e7308 */ /* 0x000ea20000000800 */
[----:B0-----:R-:W-:-:S07]  /*64d0*/  FADD.FTZ R151, R71, 1 ;  /* 0x3f80000047977421 */ /* 0x001fce0000010000 */
[----:B------:R-:W0:Y:S01]  /*64e0*/  MUFU.EX2 R83, R83 ;  /* 0x0000005300537308 */ /* 0x000e220000000800 */
[----:B-1----:R-:W-:-:S05]  /*64f0*/  FMUL.FTZ R107, R107, R132 ;  /* 0x000000846b6b7220 */ /* 0x002fca0000410000 */
[----:B------:R-:W-:Y:S02]  /*6500*/  F2FP.BF16.F32.PACK_AB R107, R107, R108 ;  /* 0x0000006c6b6b723e */ /* 0x000fe400000010ff */
[----:B------:R-:W1:Y:S01]  /*6510*/  MUFU.EX2 R81, R81 ;  /* 0x0000005100517308 */ /* 0x000e620000000800 */
[----:B--2---:R-:W-:-:S07]  /*6520*/  FADD.FTZ R132, R78, 1 ;  /* 0x3f8000004e847421 */ /* 0x004fce0000010000 */
[----:B------:R-:W2:Y:S01]  /*6530*/  MUFU.RCP R68, R68 ;  /* 0x0000004400447308 */ /* 0x000ea20000001000 */
[----:B0-----:R-:W-:Y:S01]  /*6540*/  FADD.FTZ R78, R83, 1 ;  /* 0x3f800000534e7421 */ /* 0x001fe20000010000 */
[----:B------:R-:W-:-:S06]  /*6550*/  FMUL.FTZ R83, R86, -1.4426950216293334961 ;  /* 0xbfb8aa3b56537820 */ /* 0x000fcc0000410000 */
[----:B------:R-:W0:Y:S01]  /*6560*/  MUFU.RCP R151, R151 ;  /* 0x0000009700977308 */ /* 0x000e220000001000 */
[----:B-1----:R-:W-:Y:S01]  /*6570*/  FADD.FTZ R67, R81, 1 ;  /* 0x3f80000051437421 */ /* 0x002fe20000010000 */
[----:B------:R-:W-:-:S06]  /*6580*/  FMUL.FTZ R81, R114, -1.4426950216293334961 ;  /* 0xbfb8aa3b72517820 */ /* 0x000fcc0000410000 */
[----:B------:R-:W1:Y:S01]  /*6590*/  MUFU.EX2 R80, R80 ;  /* 0x0000005000507308 */ /* 0x000e620000000800 */
[----:B--2---:R-:W-:Y:S01]  /*65a0*/  FMUL.FTZ R105, R105, R68 ;  /* 0x0000004469697220 */ /* 0x004fe20000410000 */
[----:B------:R-:W-:-:S06]  /*65b0*/  FMUL.FTZ R68, R115, -1.4426950216293334961 ;  /* 0xbfb8aa3b73447820 */ /* 0x000fcc0000410000 */
[----:B------:R-:W2:Y:S01]  /*65c0*/  MUFU.EX2 R79, R79 ;  /* 0x0000004f004f7308 */ /* 0x000ea20000000800 */
[----:B0-----:R-:W-:-:S07]  /*65d0*/  FMUL.FTZ R112, R112, R151 ;  /* 0x0000009770707220 */ /* 0x001fce0000410000 */
[----:B------:R-:W0:Y:S01]  /*65e0*/  MUFU.RCP R78, R78 ;  /* 0x0000004e004e7308 */ /* 0x000e220000001000 */
[----:B-1----:R-:W-:Y:S01]  /*65f0*/  FADD.FTZ R151, R80, 1 ;  /* 0x3f80000050977421 */ /* 0x002fe20000010000 */
[----:B------:R-:W-:-:S06]  /*6600*/  FMUL.FTZ R80, R88, -1.4426950216293334961 ;  /* 0xbfb8aa3b58507820 */ /* 0x000fcc0000410000 */
[----:B------:R-:W1:Y:S01]  /*6610*/  MUFU.RCP R132, R132 ;  /* 0x0000008400847308 */ /* 0x000e620000001000 */
[----:B--2---:R-:W-:Y:S01]  /*6620*/  FADD.FTZ R69, R79, 1 ;  /* 0x3f8000004f457421 */ /* 0x004fe20000010000 */
[----:B------:R-:W-:-:S06]  /*6630*/  FMUL.FTZ R79, R117, -1.4426950216293334961 ;  /* 0xbfb8aa3b754f7820 */ /* 0x000fcc0000410000 */
[----:B------:R-:W2:Y:S01]  /*6640*/  MUFU.EX2 R81, R81 ;  /* 0x0000005100517308 */ /* 0x000ea20000000800 */
[----:B0-----:R-:W-:Y:S01]  /*6650*/  FMUL.FTZ R113, R113, R78 ;  /* 0x0000004e71717220 */ /* 0x001fe20000410000 */
[----:B------:R-:W-:-:S06]  /*6660*/  FMUL.FTZ R78, R87, -1.4426950216293334961 ;  /* 0xbfb8aa3b574e7820 */ /* 0x000fcc0000410000 */
[----:B------:R-:W0:Y:S01]  /*6670*/  MUFU.EX2 R68, R68 ;  /* 0x0000004400447308 */ /* 0x000e220000000800 */
[----:B-1----:R-:W-:-:S05]  /*6680*/  FMUL.FTZ R111, R111, R132 ;  /* 0x000000846f6f7220 */ /* 0x002fca0000410000 */
[----:B------:R-:W-:Y:S02]  /*6690*/  F2FP.BF16.F32.PACK_AB R111, R111, R112 ;  /* 0x000000706f6f723e */ /* 0x000fe400000010ff */
[----:B------:R-:W1:Y:S01]  /*66a0*/  MUFU.RCP R70, R70 ;  /* 0x0000004600467308 */ /* 0x000e620000001000 */
[----:B--2---:R-:W-:Y:S01]  /*66b0*/  FADD.FTZ R71, R81, 1 ;  /* 0x3f80000051477421 */ /* 0x004fe20000010000 */
[----:B------:R-:W-:-:S06]  /*66c0*/  FMUL.FTZ R81, R119, -1.4426950216293334961 ;  /* 0xbfb8aa3b77517820 */ /* 0x000fcc0000410000 */
[----:B------:R-:W2:Y:S01]  /*66d0*/  MUFU.RCP R151, R151 ;  /* 0x0000009700977308 */ /* 0x000ea20000001000 */
[----:B0-----:R-:W-:-:S07]  /*66e0*/  FADD.FTZ R132, R68, 1 ;  /* 0x3f80000044847421 */ /* 0x001fce0000010000 */
[----:B------:R-:W0:Y:S01]  /*66f0*/  MUFU.EX2 R83, R83 ;  /* 0x0000005300537308 */ /* 0x000e220000000800 */
[----:B-1----:R-:W-:Y:S01]  /*6700*/  FMUL.FTZ R109, R109, R70 ;  /* 0x000000466d6d7220 */ /* 0x002fe20000410000 */
[----:B------:R-:W-:-:S06]  /*6710*/  FMUL.FTZ R70, R85, -1.4426950216293334961 ;  /* 0xbfb8aa3b55467820 */ /* 0x000fcc0000410000 */
[----:B------:R-:W1:Y:S01]  /*6720*/  MUFU.RCP R67, R67 ;  /* 0x0000004300437308 */ /* 0x000e620000001000 */
[----:B--2---:R-:W-:-:S07]  /*6730*/  FMUL.FTZ R84, R84, R151 ;  /* 0x0000009754547220 */ /* 0x004fce0000410000 */
[----:B------:R-:W2:Y:S01]  /*6740*/  MUFU.RCP R69, R69 ;  /* 0x0000004500457308 */ /* 0x000ea20000001000 */
[----:B0-----:R-:W-:Y:S01]  /*6750*/  FADD.FTZ R151, R83, 1 ;  /* 0x3f80000053977421 */ /* 0x001fe20000010000 */
[----:B------:R-:W-:-:S06]  /*6760*/  FMUL.FTZ R83, R90, -1.4426950216293334961 ;  /* 0xbfb8aa3b5a537820 */ /* 0x000fcc0000410000 */
[----:B------:R-:W0:Y:S01]  /*6770*/  MUFU.EX2 R79, R79 ;  /* 0x0000004f004f7308 */ /* 0x000e220000000800 */
[----:B-1----:R-:W-:-:S05]  /*6780*/  FMUL.FTZ R106, R106, R67 ;  /* 0x000000436a6a7220 */ /* 0x002fca0000410000 */
[----:B------:R-:W-:Y:S02]  /*6790*/  F2FP.BF16.F32.PACK_AB R106, R105, R106 ;  /* 0x0000006a696a723e */ /* 0x000fe400000010ff */
[----:B------:R-:W1:Y:S01]  /*67a0*/  MUFU.EX2 R78, R78 ;  /* 0x0000004e004e7308 */ /* 0x000e620000000800 */
[----:B--2---:R-:W-:-:S05]  /*67b0*/  FMUL.FTZ R110, R110, R69 ;  /* 0x000000456e6e7220 */ /* 0x004fca0000410000 */
[----:B------:R-:W-:Y:S02]  /*67c0*/  F2FP.BF16.F32.PACK_AB R110, R109, R110 ;  /* 0x0000006e6d6e723e */ /* 0x000fe400000010ff */
[----:B------:R-:W2:Y:S01]  /*67d0*/  MUFU.RCP R71, R71 ;  /* 0x0000004700477308 */ /* 0x000ea20000001000 */
[----:B0-----:R-:W-:Y:S01]  /*67e0*/  FADD.FTZ R68, R79, 1 ;  /* 0x3f8000004f447421 */ /* 0x001fe20000010000 */
[----:B------:R-:W-:-:S06]  /*67f0*/  FMUL.FTZ R79, R121, -1.4426950216293334961 ;  /* 0xbfb8aa3b794f7820 */ /* 0x000fcc0000410000 */
[----:B------:R-:W0:Y:S01]  /*6800*/  MUFU.RCP R132, R132 ;  /* 0x0000008400847308 */ /* 0x000e220000001000 */
[----:B-1----:R-:W-:-:S07]  /*6810*/  FADD.FTZ R153, R78, 1 ;  /* 0x3f8000004e997421 */ /* 0x002fce0000010000 */
[----:B------:R-:W1:Y:S01]  /*6820*/  MUFU.EX2 R70, R70 ;  /* 0x0000004600467308 */ /* 0x000e620000000800 */
[----:B--2---:R-:W-:-:S05]  /*6830*/  FMUL.FTZ R114, R114, R71 ;  /* 0x0000004772727220 */ /* 0x004fca0000410000 */
[----:B------:R-:W-:Y:S02]  /*6840*/  F2FP.BF16.F32.PACK_AB R114, R113, R114 ;  /* 0x000000727172723e */ /* 0x000fe400000010ff */
[----:B------:R-:W2:Y:S01]  /*6850*/  MUFU.EX2 R80, R80 ;  /* 0x0000005000507308 */ /* 0x000ea20000000800 */
[----:B0-----:R-:W-:-:S07]  /*6860*/  FMUL.FTZ R115, R115, R132 ;  /* 0x0000008473737220 */ /* 0x001fce0000410000 */
[----:B------:R-:W0:Y:S01]  /*6870*/  MUFU.RCP R151, R151 ;  /* 0x0000009700977308 */ /* 0x000e220000001000 */
[----:B-1----:R-:W-:-:S07]  /*6880*/  FADD.FTZ R132, R70, 1 ;  /* 0x3f80000046847421 */ /* 0x002fce0000010000 */
[----:B------:R1:W4:Y:S01]  /*6890*/  MUFU.EX2 R67, R150 ;  /* 0x0000009600437308 */ /* 0x0003220000000800 */
[----:B--2---:R-:W-:-:S07]  /*68a0*/  FADD.FTZ R80, R80, 1 ;  /* 0x3f80000050507421 */ /* 0x004fce0000010000 */
[----:B------:R-:W2:Y:S01]  /*68b0*/  MUFU.RCP R68, R68 ;  /* 0x0000004400447308 */ /* 0x000ea20000001000 */
[----:B-1----:R-:W-:Y:S01]  /*68c0*/  FMUL.FTZ R150, R118, -1.4426950216293334961 ;  /* 0xbfb8aa3b76967820 */ /* 0x002fe20000410000 */
[----:B0-----:R-:W-:-:S06]  /*68d0*/  FMUL.FTZ R86, R86, R151 ;  /* 0x0000009756567220 */ /* 0x001fcc0000410000 */
[----:B------:R0:W1:Y:S01]  /*68e0*/  MUFU.EX2 R69, R150 ;  /* 0x0000009600457308 */ /* 0x0000620000000800 */
[----:B----4-:R-:W-:-:S07]  /*68f0*/  FADD.FTZ R67, R67, 1 ;  /* 0x3f80000043437421 */ /* 0x010fce0000010000 */
[----:B------:R-:W4:Y:S01]  /*6900*/  MUFU.RCP R78, R153 ;  /* 0x00000099004e7308 */ /* 0x000f220000001000 */
[----:B0-----:R-:W-:Y:S01]  /*6910*/  FMUL.FTZ R150, R120, -1.4426950216293334961 ;  /* 0xbfb8aa3b78967820 */ /* 0x001fe20000410000 */
[----:B--2---:R-:W-:Y:S01]  /*6920*/  FMUL.FTZ R117, R117, R68 ;  /* 0x0000004475757220 */ /* 0x004fe20000410000 */
[----:B------:R-:W-:-:S04]  /*6930*/  FMUL.FTZ R68, R89, -1.4426950216293334961 ;  /* 0xbfb8aa3b59447820 */ /* 0x000fc80000410000 */
[----:B------:R-:W-:Y:S01]  /*6940*/  F2FP.BF16.F32.PACK_AB R84, R84, R117 ;  /* 0x000000755454723e */ /* 0x000fe200000010ff */
[----:B------:R-:W0:Y:S01]  /*6950*/  MUFU.EX2 R71, R150 ;  /* 0x0000009600477308 */ /* 0x000e220000000800 */
[----:B-1----:R-:W-:-:S07]  /*6960*/  FADD.FTZ R69, R69, 1 ;  /* 0x3f80000045457421 */ /* 0x002fce0000010000 */
[----:B------:R-:W1:Y:S01]  /*6970*/  MUFU.EX2 R81, R81 ;  /* 0x0000005100517308 */ /* 0x000e620000000800 */
[----:B----4-:R-:W-:Y:S01]  /*6980*/  FMUL.FTZ R87, R87, R78 ;  /* 0x0000004e57577220 */ /* 0x010fe20000410000 */
[----:B------:R-:W-:-:S06]  /*6990*/  FMUL.FTZ R78, R92, -1.4426950216293334961 ;  /* 0xbfb8aa3b5c4e7820 */ /* 0x000fcc0000410000 */
[----:B------:R-:W2:Y:S01]  /*69a0*/  MUFU.EX2 R79, R79 ;  /* 0x0000004f004f7308 */ /* 0x000ea20000000800 */
[----:B0-----:R-:W-:-:S07]  /*69b0*/  FADD.FTZ R150, R71, 1 ;  /* 0x3f80000047967421 */ /* 0x001fce0000010000 */
[----:B------:R0:W4:Y:S01]  /*69c0*/  MUFU.RCP R151, R80 ;  /* 0x0000005000977308 */ /* 0x0001220000001000 */
[----:B-1----:R-:W-:Y:S01]  /*69d0*/  FADD.FTZ R70, R81, 1 ;  /* 0x3f80000051467421 */ /* 0x002fe20000010000 */
[----:B------:R-:W-:-:S06]  /*69e0*/  FMUL.FTZ R81, R123, -1.4426950216293334961 ;  /* 0xbfb8aa3b7b517820 */ /* 0x000fcc0000410000 */
[----:B------:R-:W1:Y:S01]  /*69f0*/  MUFU.EX2 R83, R83 ;  /* 0x0000005300537308 */ /* 0x000e620000000800 */
[----:B--2---:R-:W-:Y:S01]  /*6a00*/  FADD.FTZ R79, R79, 1 ;  /* 0x3f8000004f4f7421 */ /* 0x004fe20000010000 */
[----:B0-----:R-:W-:-:S06]  /*6a10*/  FMUL.FTZ R80, R93, -1.4426950216293334961 ;  /* 0xbfb8aa3b5d507820 */ /* 0x001fcc0000410000 */
[----:B------:R-:W0:Y:S01]  /*6a20*/  MUFU.RCP R132, R132 ;  /* 0x0000008400847308 */ /* 0x000e220000001000 */
[----:B----4-:R-:W-:-:S07]  /*6a30*/  FMUL.FTZ R88, R88, R151 ;  /* 0x0000009758587220 */ /* 0x010fce0000410000 */
[----:B------:R-:W2:Y:S01]  /*6a40*/  MUFU.RCP R69, R69 ;  /* 0x0000004500457308 */ /* 0x000ea20000001000 */
[----:B-1----:R-:W-:Y:S01]  /*6a50*/  FADD.FTZ R151, R83, 1 ;  /* 0x3f80000053977421 */ /* 0x002fe20000010000 */
[----:B------:R-:W-:-:S06]  /*6a60*/  FMUL.FTZ R83, R94, -1.4426950216293334961 ;  /* 0xbfb8aa3b5e537820 */ /* 0x000fcc0000410000 */
[----:B------:R1:W4:Y:S01]  /*6a70*/  MUFU.RCP R71, R150 ;  /* 0x0000009600477308 */ /* 0x0003220000001000 */
[----:B0-----:R-:W-:-:S07]  /*6a80*/  FMUL.FTZ R85, R85, R132 ;  /* 0x0000008455557220 */ /* 0x001fce0000410000 */
[----:B------:R-:W0:Y:S01]  /*6a90*/  MUFU.RCP R67, R67 ;  /* 0x0000004300437308 */ /* 0x000e220000001000 */
[----:B--2---:R-:W-:Y:S01]  /*6aa0*/  FMUL.FTZ R118, R118, R69 ;  /* 0x0000004576767220 */ /* 0x004fe20000410000 */
[----:B------:R-:W-:Y:S01]  /*6ab0*/  FMUL.FTZ R69, R124, -1.4426950216293334961 ;  /* 0xbfb8aa3b7c457820 */ /* 0x000fe20000410000 */
[----:B-1----:R-:W-:-:S03]  /*6ac0*/  FMUL.FTZ R150, R126, -1.4426950216293334961 ;  /* 0xbfb8aa3b7e967820 */ /* 0x002fc60000410000 */
[----:B------:R-:W-:Y:S02]  /*6ad0*/  F2FP.BF16.F32.PACK_AB R85, R85, R118 ;  /* 0x000000765555723e */ /* 0x000fe400000010ff */
[----:B------:R-:W1:Y:S01]  /*6ae0*/  MUFU.RCP R132, R79 ;  /* 0x0000004f00847308 */ /* 0x000e620000001000 */
[----:B----4-:R-:W-:Y:S01]  /*6af0*/  FMUL.FTZ R120, R120, R71 ;  /* 0x0000004778787220 */ /* 0x010fe20000410000 */
[----:B------:R-:W-:-:S04]  /*6b00*/  FMUL.FTZ R71, R125, -1.4426950216293334961 ;  /* 0xbfb8aa3b7d477820 */ /* 0x000fc80000410000 */
[----:B------:R-:W-:Y:S02]  /*6b10*/  F2FP.BF16.F32.PACK_AB R87, R87, R120 ;  /* 0x000000785757723e */ /* 0x000fe400000010ff */
[----:B------:R-:W2:Y:S01]  /*6b20*/  MUFU.EX2 R68, R68 ;  /* 0x0000004400447308 */ /* 0x000ea20000000800 */
[----:B0-----:R-:W-:Y:S01]  /*6b30*/  FMUL.FTZ R116, R116, R67 ;  /* 0x0000004374747220 */ /* 0x001fe20000410000 */
[----:B------:R-:W-:-:S04]  /*6b40*/  FMUL.FTZ R67, R122, -1.4426950216293334961 ;  /* 0xbfb8aa3b7a437820 */ /* 0x000fc80000410000 */
[----:B------:R-:W-:Y:S02]  /*6b50*/  F2FP.BF16.F32.PACK_AB R115, R115, R116 ;  /* 0x000000747373723e */ /* 0x000fe400000010ff */
[----:B------:R-:W0:Y:S01]  /*6b60*/  MUFU.RCP R70, R70 ;  /* 0x0000004600467308 */ /* 0x000e220000001000 */
[----:B-1----:R-:W-:-:S05]  /*6b70*/  FMUL.FTZ R121, R121, R132 ;  /* 0x0000008479797220 */ /* 0x002fca0000410000 */
[----:B------:R-:W-:Y:S02]  /*6b80*/  F2FP.BF16.F32.PACK_AB R88, R88, R121 ;  /* 0x000000795858723e */ /* 0x000fe400000010ff */
        /* <DEDUP_REMOVED lines=8> */
[----:B------:R-:W-:Y:S01]  /*6c10*/  MUFU.EX2 R69, R69 ;  /* 0x0000004500457308 */ /* 0x000fe20000000800 */
[----:B--2---:R-:W-:-:S07]  /*6c20*/  FMUL.FTZ R90, R90, R151 ;  /* 0x000000975a5a7220 */ /* 0x004fce0000410000 */
[----:B------:R-:W1:Y:S01]  /*6c30*/  MUFU.EX2 R71, R71 ;  /* 0x0000004700477308 */ /* 0x000e620000000800 */
[----:B0-----:R-:W-:Y:S01]  /*6c40*/  FADD.FTZ R68, R81, 1 ;  /* 0x3f80000051447421 */ /* 0x001fe20000010000 */
[----:B------:R-:W-:-:S06]  /*6c50*/  FMUL.FTZ R81, R127, -1.4426950216293334961 ;  /* 0xbfb8aa3b7f517820 */ /* 0x000fcc0000410000 */
[----:B------:R-:W0:Y:S08]  /*6c60*/  MUFU.EX2 R67, R67 ;  /* 0x0000004300437308 */ /* 0x000e300000000800 */
[----:B------:R2:W4:Y:S01]  /*6c70*/  MUFU.RCP R151, R78 ;  /* 0x0000004e00977308 */ /* 0x0005220000001000 */
[----:B-1----:R-:W-:-:S07]  /*6c80*/  FADD.FTZ R71, R71, 1 ;  /* 0x3f80000047477421 */ /* 0x002fce0000010000 */
[----:B------:R1:W5:Y:S01]  /*6c90*/  MUFU.EX2 R79, R150 ;  /* 0x00000096004f7308 */ /* 0x0003620000000800 */
[----:B0-----:R-:W-:Y:S01]  /*6ca0*/  FADD.FTZ R67, R67, 1 ;  /* 0x3f80000043437421 */ /* 0x001fe20000010000 */
[----:B--2---:R-:W-:-:S06]  /*6cb0*/  FMUL.FTZ R78, R97, -1.4426950216293334961 ;  /* 0xbfb8aa3b614e7820 */ /* 0x004fcc0000410000 */
[----:B------:R-:W0:Y:S01]  /*6cc0*/  MUFU.RCP R132, R132 ;  /* 0x0000008400847308 */ /* 0x000e220000001000 */
[----:B-1----:R-:W-:Y:S01]  /*6cd0*/  FADD.FTZ R150, R69, 1 ;  /* 0x3f80000045967421 */ /* 0x002fe20000010000 */
[----:B----4-:R-:W-:-:S06]  /*6ce0*/  FMUL.FTZ R92, R92, R151 ;  /* 0x000000975c5c7220 */ /* 0x010fcc0000410000 */
[----:B------:R-:W1:Y:S01]  /*6cf0*/  MUFU.EX2 R83, R83 ;  /* 0x0000005300537308 */ /* 0x000e620000000800 */
[----:B-----5:R-:W-:-:S07]  /*6d00*/  FADD.FTZ R151, R79, 1 ;  /* 0x3f8000004f977421 */ /* 0x020fce0000010000 */
[----:B------:R-:W2:Y:S01]  /*6d10*/  MUFU.EX2 R70, R70 ;  /* 0x0000004600467308 */ /* 0x000ea20000000800 */
[----:B0-----:R-:W-:-:S07]  /*6d20*/  FMUL.FTZ R89, R89, R132 ;  /* 0x0000008459597220 */ /* 0x001fce0000410000 */
[----:B------:R-:W0:Y:S01]  /*6d30*/  MUFU.RCP R68, R68 ;  /* 0x0000004400447308 */ /* 0x000e220000001000 */
[----:B-1----:R-:W-:Y:S01]  /*6d40*/  FADD.FTZ R79, R83, 1 ;  /* 0x3f800000534f7421 */ /* 0x002fe20000010000 */
[----:B------:R-:W-:-:S06]  /*6d50*/  FMUL.FTZ R83, R98, -1.4426950216293334961 ;  /* 0xbfb8aa3b62537820 */ /* 0x000fcc0000410000 */
[----:B------:R-:W1:Y:S01]  /*6d60*/  MUFU.EX2 R81, R81 ;  /* 0x0000005100517308 */ /* 0x000e620000000800 */
[----:B--2---:R-:W-:-:S07]  /*6d70*/  FADD.FTZ R153, R70, 1 ;  /* 0x3f80000046997421 */ /* 0x004fce0000010000 */
[----:B------:R-:W2:Y:S01]  /*6d80*/  MUFU.EX2 R80, R80 ;  /* 0x0000005000507308 */ /* 0x000ea20000000800 */
[----:B0-----:R-:W-:Y:S01]  /*6d90*/  FMUL.FTZ R123, R123, R68 ;  /* 0x000000447b7b7220 */ /* 0x001fe20000410000 */
[----:B------:R-:W-:-:S04]  /*6da0*/  FMUL.FTZ R68, R95, -1.4426950216293334961 ;  /* 0xbfb8aa3b5f447820 */ /* 0x000fc80000410000 */
[----:B------:R-:W-:Y:S02]  /*6db0*/  F2FP.BF16.F32.PACK_AB R90, R90, R123 ;  /* 0x0000007b5a5a723e */ /* 0x000fe400000010ff */
[----:B------:R2:W0:Y:S01]  /*6dc0*/  MUFU.RCP R69, R150 ;  /* 0x0000009600457308 */ /* 0x0004220000001000 */
[----:B-1----:R-:W-:-:S07]  /*6dd0*/  FADD.FTZ R81, R81, 1 ;  /* 0x3f80000051517421 */ /* 0x002fce0000010000 */
[----:B------:R-:W1:Y:S01]  /*6de0*/  MUFU.RCP R132, R71 ;  /* 0x0000004700847308 */ /* 0x000e620000001000 */
[----:B--2---:R-:W-:Y:S01]  /*6df0*/  FADD.FTZ R150, R80, 1 ;  /* 0x3f80000050967421 */ /* 0x004fe20000010000 */
[----:B------:R-:W-:-:S06]  /*6e00*/  FMUL.FTZ R80, R131, -1.4426950216293334961 ;  /* 0xbfb8aa3b83507820 */ /* 0x000fcc0000410000 */
[----:B------:R-:W2:Y:S01]  /*6e10*/  MUFU.RCP R67, R67 ;  /* 0x0000004300437308 */ /* 0x000ea20000001000 */
[----:B0-----:R-:W-:Y:S01]  /*6e20*/  FMUL.FTZ R124, R124, R69 ;  /* 0x000000457c7c7220 */ /* 0x001fe20000410000 */
[----:B------:R-:W-:-:S06]  /*6e30*/  FMUL.FTZ R69, R129, -1.4426950216293334961 ;  /* 0xbfb8aa3b81457820 */ /* 0x000fcc0000410000 */
[----:B------:R0:W4:Y:S01]  /*6e40*/  MUFU.RCP R70, R153 ;  /* 0x0000009900467308 */ /* 0x0001220000001000 */
[----:B-1----:R-:W-:-:S05]  /*6e50*/  FMUL.FTZ R125, R125, R132 ;  /* 0x000000847d7d7220 */ /* 0x002fca0000410000 */
[----:B------:R-:W-:Y:S02]  /*6e60*/  F2FP.BF16.F32.PACK_AB R92, R92, R125 ;  /* 0x0000007d5c5c723e */ /* 0x000fe400000010ff */
[----:B------:R-:W1:Y:S01]  /*6e70*/  MUFU.RCP R79, R79 ;  /* 0x0000004f004f7308 */ /* 0x000e620000001000 */
[----:B0-----:R-:W-:Y:S01]  /*6e80*/  FMUL.FTZ R153, R130, -1.4426950216293334961 ;  /* 0xbfb8aa3b82997820 */ /* 0x001fe20000410000 */
[----:B--2---:R-:W-:Y:S01]  /*6e90*/  FMUL.FTZ R122, R122, R67 ;  /* 0x000000437a7a7220 */ /* 0x004fe20000410000 */
[----:B------:R-:W-:-:S04]  /*6ea0*/  FMUL.FTZ R67, R128, -1.4426950216293334961 ;  /* 0xbfb8aa3b80437820 */ /* 0x000fc80000410000 */
[----:B------:R-:W-:Y:S01]  /*6eb0*/  F2FP.BF16.F32.PACK_AB R89, R89, R122 ;  /* 0x0000007a5959723e */ /* 0x000fe200000010ff */
[----:B------:R-:W0:Y:S01]  /*6ec0*/  MUFU.RCP R132, R81 ;  /* 0x0000005100847308 */ /* 0x000e220000001000 */
[----:B----4-:R-:W-:Y:S01]  /*6ed0*/  FMUL.FTZ R91, R91, R70 ;  /* 0x000000465b5b7220 */ /* 0x010fe20000410000 */
[----:B------:R-:W-:-:S04]  /*6ee0*/  FMUL.FTZ R70, R96, -1.4426950216293334961 ;  /* 0xbfb8aa3b60467820 */ /* 0x000fc80000410000 */
[----:B------:R-:W-:Y:S02]  /*6ef0*/  F2FP.BF16.F32.PACK_AB R91, R91, R124 ;  /* 0x0000007c5b5b723e */ /* 0x000fe400000010ff */
[----:B------:R-:W2:Y:S01]  /*6f00*/  MUFU.EX2 R68, R68 ;  /* 0x0000004400447308 */ /* 0x000ea20000000800 */
[----:B-1----:R-:W-:Y:S01]  /*6f10*/  FMUL.FTZ R94, R94, R79 ;  /* 0x0000004f5e5e7220 */ /* 0x002fe20000410000 */
[----:B------:R-:W-:-:S06]  /*6f20*/  FMUL.FTZ R79, R82, -1.4426950216293334961 ;  /* 0xbfb8aa3b524f7820 */ /* 0x000fcc0000410000 */
[----:B------:R1:W4:Y:S01]  /*6f30*/  MUFU.EX2 R71, R153 ;  /* 0x0000009900477308 */ /* 0x0003220000000800 */
[----:B0-----:R-:W-:-:S05]  /*6f40*/  FMUL.FTZ R127, R127, R132 ;  /* 0x000000847f7f7220 */ /* 0x001fca0000410000 */
[----:B------:R-:W-:Y:S02]  /*6f50*/  F2FP.BF16.F32.PACK_AB R94, R94, R127 ;  /* 0x0000007f5e5e723e */ /* 0x000fe400000010ff */
[----:B------:R-:W0:Y:S01]  /*6f60*/  MUFU.RCP R150, R150 ;  /* 0x0000009600967308 */ /* 0x000e220000001000 */
[----:B-1----:R-:W-:Y:S01]  /*6f70*/  FMUL.FTZ R153, R99, -1.4426950216293334961 ;  /* 0xbfb8aa3b63997820 */ /* 0x002fe20000410000 */
[----:B--2---:R-:W-:-:S06]  /*6f80*/  FADD.FTZ R132, R68, 1 ;  /* 0x3f80000044847421 */ /* 0x004fcc0000010000 */
[----:B------:R-:W1:Y:S01]  /*6f90*/  MUFU.EX2 R69, R69 ;  /* 0x0000004500457308 */ /* 0x000e620000000800 */
[----:B----4-:R-:W-:-:S07]  /*6fa0*/  FADD.FTZ R68, R71, 1 ;  /* 0x3f80000047447421 */ /* 0x010fce0000010000 */
[----:B------:R-:W2:Y:S01]  /*6fb0*/  MUFU.EX2 R78, R78 ;  /* 0x0000004e004e7308 */ /* 0x000ea20000000800 */
[----:B0-----:R-:W-:-:S07]  /*6fc0*/  FMUL.FTZ R93, R93, R150 ;  /* 0x000000965d5d7220 */ /* 0x001fce0000410000 */
[----:B------:R-:W0:Y:S01]  /*6fd0*/  MUFU.RCP R151, R151 ;  /* 0x0000009700977308 */ /* 0x000e220000001000 */
[----:B-1----:R-:W-:-:S07]  /*6fe0*/  FADD.FTZ R150, R69, 1 ;  /* 0x3f80000045967421 */ /* 0x002fce0000010000 */
[----:B------:R-:W1:Y:S01]  /*6ff0*/  MUFU.EX2 R67, R67 ;  /* 0x0000004300437308 */ /* 0x000e620000000800 */
[----:B--2---:R-:W-:-:S07]  /*7000*/  FADD.FTZ R69, R78, 1 ;  /* 0x3f8000004e457421 */ /* 0x004fce0000010000 */
[----:B------:R-:W2:Y:S01]  /*7010*/  MUFU.EX2 R70, R70 ;  /* 0x0000004600467308 */ /* 0x000ea20000000800 */
[----:B0-----:R-:W-:-:S05]  /*7020*/  FMUL.FTZ R126, R126, R151 ;  /* 0x000000977e7e7220 */ /* 0x001fca0000410000 */
[----:B------:R-:W-:Y:S02]  /*7030*/  F2FP.BF16.F32.PACK_AB R93, R93, R126 ;  /* 0x0000007e5d5d723e */ /* 0x000fe400000010ff */
        /* <DEDUP_REMOVED lines=13> */
[----:B-1----:R-:W-:Y:S01]  /*7110*/  FMUL.FTZ R130, R130, R68 ;  /* 0x0000004482827220 */ /* 0x002fe20000410000 */
[----:B---3--:R-:W-:-:S06]  /*7120*/  IADD3 R68, P1, PT, R139, UR14, RZ ;  /* 0x0000000e8b447c10 */ /* 0x008fcc000ff3e0ff */
[----:B------:R-:W1:Y:S01]  /*7130*/  MUFU.RCP R132, R132 ;  /* 0x0000008400847308 */ /* 0x000e620000001000 */
[----:B--2---:R-:W-:Y:S01]  /*7140*/  FMUL.FTZ R97, R97, R69 ;  /* 0x0000004561617220 */ /* 0x004fe20000410000 */
[----:B------:R-:W-:Y:S01]  /*7150*/  IADD3.X R69, PT, PT, R140, UR15, RZ, P1, !PT ;  /* 0x0000000f8c457c10 */ /* 0x000fe20008ffe4ff */
[----:B------:R-:W2:Y:S03]  /*7160*/  LDCU.64 UR14, c[0x0][0x3a8] ;  /* 0x00007500ff0e77ac */ /* 0x000ea60008000a00 */
[----:B------:R-:W-:Y:S01]  /*7170*/  F2FP.BF16.F32.PACK_AB R97, R97, R130 ;  /* 0x000000826161723e */ /* 0x000fe200000010ff */
[----:B------:R3:W-:Y:S01]  /*7180*/  STG.E.64 desc[UR16][R68.64+0x2800], R64 ;  /* 0x0028004044007986 */ /* 0x0007e2000c101b10 */
[----:B------:R-:W4:Y:S01]  /*7190*/  MUFU.RCP R150, R150 ;  /* 0x0000009600967308 */ /* 0x000f220000001000 */
[----:B0-----:R-:W-:Y:S02]  /*71a0*/  FMUL.FTZ R128, R128, R151 ;  /* 0x0000009780807220 */ /* 0x001fe40000410000 */
[----:B------:R3:W-:Y:S04]  /*71b0*/  STG.E.64 desc[UR16][R68.64+0x3c00], R60 ;  /* 0x003c003c44007986 */ /* 0x0007e8000c101b10 */
[----:B------:R3:W-:Y:S01]  /*71c0*/  STG.E.64 desc[UR16][R68.64+0x5000], R56 ;  /* 0x0050003844007986 */ /* 0x0007e2000c101b10 */
[----:B------:R-:W0:Y:S01]  /*71d0*/  MUFU.RCP R67, R67 ;  /* 0x0000004300437308 */ /* 0x000e220000001000 */
[----:B-1----:R-:W-:Y:S01]  /*71e0*/  FMUL.FTZ R95, R95, R132 ;  /* 0x000000845f5f7220 */ /* 0x002fe20000410000 */
[----:B------:R-:W-:Y:S01]  /*71f0*/  F2FP.BF16.F32.PACK_AB R132, R135, R136 ;  /* 0x000000888784723e */ /* 0x000fe200000010ff */
[----:B------:R3:W-:Y:S01]  /*7200*/  STG.E.64 desc[UR16][R68.64+0x6400], R52 ;  /* 0x0064003444007986 */ /* 0x0007e2000c101b10 */
[----:B--2---:R-:W-:-:S02]  /*7210*/  UISETP.GE.U32.AND UP0, UPT, UR13, UR14, UPT ;  /* 0x0000000e0d00728c */ /* 0x004fc4000bf06070 */
[----:B------:R-:W-:Y:S01]  /*7220*/  F2FP.BF16.F32.PACK_AB R95, R95, R128 ;  /* 0x000000805f5f723e */ /* 0x000fe200000010ff */
[----:B------:R3:W-:Y:S01]  /*7230*/  STG.E.64 desc[UR16][R68.64+0x1400], R132 ;  /* 0x0014008444007986 */ /* 0x0007e2000c101b10 */
[----:B------:R-:W1:Y:S01]  /*7240*/  MUFU.RCP R78, R78 ;  /* 0x0000004e004e7308 */ /* 0x000e620000001000 */
[----:B----4-:R-:W-:Y:S01]  /*7250*/  FMUL.FTZ R129, R129, R150 ;  /* 0x0000009681817220 */ /* 0x010fe20000410000 */
[----:B------:R-:W-:Y:S01]  /*7260*/  UISETP.GE.AND.EX UP0, UPT, UR5, UR15, UPT, UP0 ;  /* 0x0000000f0500728c */ /* 0x000fe2000bf06300 */
[----:B------:R3:W-:Y:S04]  /*7270*/  STG.E.64 desc[UR16][R68.64+0x7800], R48 ;  /* 0x0078003044007986 */ /* 0x0007e8000c101b10 */
[----:B------:R3:W-:Y:S01]  /*7280*/  STG.E.64 desc[UR16][R68.64+0x8c00], R44 ;  /* 0x008c002c44007986 */ /* 0x0007e2000c101b10 */
[----:B------:R-:W2:Y:S01]  /*7290*/  MUFU.RCP R80, R80 ;  /* 0x0000005000507308 */ /* 0x000ea20000001000 */
[----:B0-----:R-:W-:Y:S01]  /*72a0*/  FMUL.FTZ R96, R96, R67 ;  /* 0x0000004360607220 */ /* 0x001fe20000410000 */
[----:B------:R-:W-:Y:S01]  /*72b0*/  F2FP.BF16.F32.PACK_AB R67, R137, R138 ;  /* 0x0000008a8943723e */ /* 0x000fe200000010ff */
[----:B------:R3:W-:Y:S03]  /*72c0*/  STG.E.64 desc[UR16][R68.64+0xa000], R40 ;  /* 0x00a0002844007986 */ /* 0x0007e6000c101b10 */
[----:B------:R-:W-:Y:S01]  /*72d0*/  F2FP.BF16.F32.PACK_AB R96, R96, R129 ;  /* 0x000000816060723e */ /* 0x000fe200000010ff */
[----:B------:R3:W-:Y:S01]  /*72e0*/  STG.E.64 desc[UR16][R68.64], R66 ;  /* 0x0000004244007986 */ /* 0x0007e2000c101b10 */
[----:B------:R-:W0:Y:S01]  /*72f0*/  MUFU.RCP R70, R70 ;  /* 0x0000004600467308 */ /* 0x000e220000001000 */
[----:B-1----:R-:W-:-:S02]  /*7300*/  FMUL.FTZ R131, R131, R78 ;  /* 0x0000004e83837220 */ /* 0x002fc40000410000 */
[----:B------:R3:W-:Y:S04]  /*7310*/  STG.E.64 desc[UR16][R68.64+0xb400], R36 ;  /* 0x00b4002444007986 */ /* 0x0007e8000c101b10 */
[----:B------:R3:W-:Y:S01]  /*7320*/  STG.E.64 desc[UR16][R68.64+0xc800], R32 ;  /* 0x00c8002044007986 */ /* 0x0007e2000c101b10 */
[----:B------:R-:W1:Y:S01]  /*7330*/  MUFU.RCP R71, R71 ;  /* 0x0000004700477308 */ /* 0x000e620000001000 */
[----:B--2---:R-:W-:Y:S02]  /*7340*/  FMUL.FTZ R98, R98, R80 ;  /* 0x0000005062627220 */ /* 0x004fe40000410000 */
[----:B------:R3:W-:Y:S03]  /*7350*/  STG.E.64 desc[UR16][R68.64+0xdc00], R28 ;  /* 0x00dc001c44007986 */ /* 0x0007e6000c101b10 */
[----:B------:R-:W-:Y:S01]  /*7360*/  F2FP.BF16.F32.PACK_AB R98, R98, R131 ;  /* 0x000000836262723e */ /* 0x000fe200000010ff */
[----:B------:R3:W-:Y:S01]  /*7370*/  STG.E.64 desc[UR16][R68.64+0xf000], R24 ;  /* 0x00f0001844007986 */ /* 0x0007e2000c101b10 */
[----:B0-----:R-:W-:-:S03]  /*7380*/  FMUL.FTZ R99, R99, R70 ;  /* 0x0000004663637220 */ /* 0x001fc60000410000 */
[----:B------:R3:W-:Y:S04]  /*7390*/  STG.E.64 desc[UR16][R68.64+0x10400], R20 ;  /* 0x0104001444007986 */ /* 0x0007e8000c101b10 */
[----:B------:R3:W-:Y:S01]  /*73a0*/  STG.E.64 desc[UR16][R68.64+0x11800], R16 ;  /* 0x0118001044007986 */ /* 0x0007e2000c101b10 */
[----:B-1----:R-:W-:-:S03]  /*73b0*/  FMUL.FTZ R82, R82, R71 ;  /* 0x0000004752527220 */ /* 0x002fc60000410000 */
[----:B------:R3:W-:Y:S02]  /*73c0*/  STG.E.64 desc[UR16][R68.64+0x12c00], R12 ;  /* 0x012c000c44007986 */ /* 0x0007e4000c101b10 */
[----:B------:R-:W-:Y:S02]  /*73d0*/  F2FP.BF16.F32.PACK_AB R99, R82, R99 ;  /* 0x000000635263723e */ /* 0x000fe400000010ff */
        /* <DEDUP_REMOVED lines=18> */
.L_x_769:
        /* <DEDUP_REMOVED lines=16> */
.L_x_1617:


//--------------------- .text._ZN13group_norm_v214gn_cuda_kernelI13__nv_bfloat16Li320ELi3ELi16ELi40ELi1024ELb1ELi64ELi320ELi320ELi4ELb1ELi21ELb0ELb0ENS_16CompileConditionILi1000EEEEEvPT_PKS4_S7_S7_flPfS8_Pj --------------------------
	.section	.text._ZN13group_norm_v214gn_cuda_kernelI13__nv_bfloat16Li320ELi3ELi16ELi40ELi1024ELb1ELi64ELi320ELi320ELi4ELb1ELi21ELb0ELb0ENS_16CompileConditionILi1000EEEEEvPT_PKS4_S7_S7_flPfS8_Pj,"ax",@progbits
	.align	128
        .global         _ZN13group_norm_v214gn_cuda_kernelI13__nv_bfloat16Li320ELi3ELi16ELi40ELi1024ELb1ELi64ELi320ELi320ELi4ELb1ELi21ELb0ELb0ENS_16CompileConditionILi1000EEEEEvPT_PKS4_S7_S7_flPfS8_Pj
        .type           _ZN13group_norm_v214gn_cuda_kernelI13__nv_bfloat16Li320ELi3ELi16ELi40ELi1024ELb1ELi64ELi320ELi320ELi4ELb1ELi21ELb0ELb0ENS_16CompileConditionILi1000EEEEEvPT_PKS4_S7_S7_flPfS8_Pj,@function
        .size           _ZN13group_norm_v214gn_cuda_kernelI13__nv_bfloat16Li320ELi3ELi16ELi40ELi1024ELb1ELi64ELi320ELi320ELi4ELb1ELi21ELb0ELb0ENS_16CompileConditionILi1000EEEEEvPT_PKS4_S7_S7_flPfS8_Pj,(.L_x_1618 - _ZN13group_norm_v214gn_cuda_kernelI13__nv_bfloat16Li320ELi3ELi16ELi40ELi1024ELb1ELi64ELi320ELi320ELi4ELb1ELi21ELb0ELb0ENS_16CompileConditionILi1000EEEEEvPT_PKS4_S7_S7_flPfS8_Pj)
        .other          _ZN13group_norm_v214gn_cuda_kernelI13__nv_bfloat16Li320ELi3ELi16ELi40ELi1024ELb1ELi64ELi320ELi320ELi4ELb1ELi21ELb0ELb0ENS_16CompileConditionILi1000EEEEEvPT_PKS4_S7_S7_flPfS8_Pj,@"STO_CUDA_ENTRY STV_DEFAULT"
_ZN13group_norm_v214gn_cuda_kernelI13__nv_bfloat16Li320ELi3ELi16ELi40ELi1024ELb1ELi64ELi320ELi320ELi4ELb1ELi21ELb0ELb0ENS_16CompileConditionILi1000EEEEEvPT_PKS4_S7_S7_flPfS8_Pj:
.text._ZN13group_norm_v214gn_cuda_kernelI13__nv_bfloat16Li320ELi3ELi16ELi40ELi1024ELb1ELi64ELi320ELi320ELi4ELb1ELi21ELb0ELb0ENS_16CompileConditionILi1000EEEEEvPT_PKS4_S7_S7_flPfS8_Pj:
        /* <DEDUP_REMOVED lines=40> */
.L_x_778:
        /* <DEDUP_REMOVED lines=18> */
[----:B------:R-:W-:Y:S03]  /*03a0*/  STL [R1+0x50], R6 ;  /* 0x0000500601007387 */ /* 0x000fe60000100800 */
[----:B------:R-:W-:Y:S01]  /*03b0*/  IADD3.X R21, PT, PT, R4, UR11, RZ, P1, !PT ;  /* 0x0000000b04157c10 */ /* 0x000fe20008ffe4ff */
[----:B------:R0:W-:Y:S04]  /*03c0*/  STL [R1+0x54], R4 ;  /* 0x0000540401007387 */ /* 0x0001e80000100800 */
[----:B------:R-:W2:Y:S04]  /*03d0*/  LDG.E.64.CONSTANT R24, desc[UR12][R20.64] ;  /* 0x0000000c14187981 */ /* 0x000ea8000c1e9b00 */
[----:B------:R-:W3:Y:S04]  /*03e0*/  LDG.E.64.CONSTANT R16, desc[UR12][R20.64+0x1400] ;  /* 0x0014000c14107981 */ /* 0x000ee8000c1e9b00 */
[----:B------:R-:W4:Y:S04]  /*03f0*/  LDG.E.64.CONSTANT R10, desc[UR12][R20.64+0x2800] ;  /* 0x0028000c140a7981 */ /* 0x000f28000c1e9b00 */
[----:B------:R-:W5:Y:S04]  /*0400*/  LDG.E.64.CONSTANT R2, desc[UR12][R20.64+0x3c00] ;  /* 0x003c000c14027981 */ /* 0x000f68000c1e9b00 */
[----:B0-----:R-:W5:Y:S04]  /*0410*/  LDG.E.64.CONSTANT R4, desc[UR12][R20.64+0x5000] ;  /* 0x0050000c14047981 */ /* 0x001f68000c1e9b00 */
        /* <DEDUP_REMOVED lines=26> */
[----:B0-----:R-:W-:Y:S01]  /*05c0*/  FFMA.FTZ R20, R56, R56, R29 ;  /* 0x0000003838147223 */ /* 0x001fe2000001001d */
        /* <DEDUP_REMOVED lines=10> */
[C---:B----4-:R-:W-:Y:S01]  /*0670*/  PRMT R44, R10.reuse, 0x7632, R44 ;  /* 0x000076320a2c7816 */ /* 0x050fe2000000002c */
        /* <DEDUP_REMOVED lines=15> */
[C---:B-----5:R-:W-:Y:S01]  /*0770*/  PRMT R10, R2.reuse, 0x7632, R10 ;  /* 0x00007632020a7816 */ /* 0x060fe2000000000a */
[----:B------:R0:W-:Y:S01]  /*0780*/  STL [R1+0x18], R24 ;  /* 0x0000181801007387 */ /* 0x0001e20000100800 */
[----:B------:R-:W-:Y:S01]  /*0790*/  SHF.L.U32 R39, R2, 0x10, RZ ;  /* 0x0000001002277819 */ /* 0x000fe200000006ff */
[----:B------:R-:W-:Y:S01]  /*07a0*/  FADD.FTZ R16, R17, R20 ;  /* 0x0000001411107221 */ /* 0x000fe20000010000 */
[----:B------:R-:W-:Y:S01]  /*07b0*/  SHF.L.U32 R2, R10, 0x10, RZ ;  /* 0x000000100a027819 */ /* 0x000fe200000006ff */
[----:B------:R1:W-:Y:S01]  /*07c0*/  STL [R1+0x30], R20 ;  /* 0x0000301401007387 */ /* 0x0003e20000100800 */
[C---:B------:R-:W-:Y:S01]  /*07d0*/  PRMT R10, R3.reuse, 0x7632, R10 ;  /* 0x00007632030a7816 */ /* 0x040fe2000000000a */
[----:B------:R-:W-:Y:S01]  /*07e0*/  FADD.FTZ R11, R16, R39 ;  /* 0x00000027100b7221 */ /* 0x000fe20000010000 */
[----:B------:R-:W-:-:S02]  /*07f0*/  SHF.L.U32 R25, R3, 0x10, RZ ;  /* 0x0000001003197819 */ /* 0x000fc400000006ff */
[----:B------:R-:W-:Y:S01]  /*0800*/  SHF.L.U32 R3, R4, 0x10, RZ ;  /* 0x0000001004037819 */ /* 0x000fe200000006ff */
[----:B------:R-:W-:Y:S01]  /*0810*/  FADD.FTZ R11, R11, R2 ;  /* 0x000000020b0b7221 */ /* 0x000fe20000010000 */
[----:B0-----:R-:W-:Y:S01]  /*0820*/  SHF.L.U32 R24, R10, 0x10, RZ ;  /* 0x000000100a187819 */ /* 0x001fe200000006ff */
[----:B------:R-:W-:Y:S01]  /*0830*/  STL [R1+0x14], R25 ;  /* 0x0000141901007387 */ /* 0x000fe20000100800 */
[----:B------:R-:W-:Y:S01]  /*0840*/  PRMT R10, R4, 0x7632, R10 ;  /* 0x00007632040a7816 */ /* 0x000fe2000000000a */
[----:B-1----:R-:W-:Y:S01]  /*0850*/  FFMA.FTZ R20, R20, R20, R21 ;  /* 0x0000001414147223 */ /* 0x002fe20000010015 */
[----:B------:R-:W-:Y:S01]  /*0860*/  FADD.FTZ R11, R11, R25 ;  /* 0x000000190b0b7221 */ /* 0x000fe20000010000 */
[----:B------:R0:W-:Y:S01]  /*0870*/  STL [R1+0x3c], R24 ;  /* 0x00003c1801007387 */ /* 0x0001e20000100800 */
[----:B------:R-:W-:Y:S01]  /*0880*/  SHF.L.U32 R4, R10, 0x10, RZ ;  /* 0x000000100a047819 */ /* 0x000fe200000006ff */
[----:B------:R-:W-:Y:S01]  /*0890*/  FFMA.FTZ R17, R39, R39, R20 ;  /* 0x0000002727117223 */ /* 0x000fe20000010014 */
[----:B------:R-:W-:Y:S01]  /*08a0*/  FADD.FTZ R16, R11, R24 ;  /* 0x000000180b107221 */ /* 0x000fe20000010000 */
[----:B------:R-:W-:-:S02]  /*08b0*/  PRMT R10, R5, 0x7632, R10 ;  /* 0x00007632050a7816 */ /* 0x000fc4000000000a */
[----:B------:R-:W-:Y:S01]  /*08c0*/  FFMA.FTZ R17, R2, R2, R17 ;  /* 0x0000000202117223 */ /* 0x000fe20000010011 */
[----:B------:R-:W-:Y:S01]  /*08d0*/  FADD.FTZ R11, R16, R3 ;  /* 0x00000003100b7221 */ /* 0x000fe20000010000 */
[----:B------:R-:W-:Y:S02]  /*08e0*/  SHF.L.U32 R21, R10, 0x10, RZ ;  /* 0x000000100a157819 */ /* 0x000fe400000006ff */
[----:B------:R-:W-:Y:S01]  /*08f0*/  FFMA.FTZ R17, R25, R25, R17 ;  /* 0x0000001919117223 */ /* 0x000fe20000010011 */
[----:B------:R-:W-:Y:S01]  /*0900*/  FADD.FTZ R11, R11, R4 ;  /* 0x000000040b0b7221 */ /* 0x000fe20000010000 */
[----:B------:R-:W-:Y:S02]  /*0910*/  PRMT R10, R6, 0x7632, R10 ;  /* 0x00007632060a7816 */ /* 0x000fe4000000000a */
[----:B------:R-:W-:Y:S01]  /*0920*/  FFMA.FTZ R20, R24, R24, R17 ;  /* 0x0000001818147223 */ /* 0x000fe20000010011 */
[----:B0-----:R-:W-:Y:S02]  /*0930*/  SHF.L.U32 R24, R5, 0x10, RZ ;  /* 0x0000001005187819 */ /* 0x001fe400000006ff */
[----:B------:R-:W-:Y:S01]  /*0940*/  SHF.L.U32 R5, R6, 0x10, RZ ;  /* 0x0000001006057819 */ /* 0x000fe200000006ff */
[----:B------:R-:W-:Y:S01]  /*0950*/  FFMA.FTZ R17, R3, R3, R20 ;  /* 0x0000000303117223 */ /* 0x000fe20000010014 */
[----:B------:R-:W-:Y:S01]  /*0960*/  SHF.L.U32 R6, R10, 0x10, RZ ;  /* 0x000000100a067819 */ /* 0x000fe200000006ff */
[----:B------:R-:W-:Y:S01]  /*0970*/  FADD.FTZ R11, R11, R24 ;  /* 0x000000180b0b7221 */ /* 0x000fe20000010000 */
[----:B------:R0:W-:Y:S01]  /*0980*/  STL [R1+0x10], R24 ;  /* 0x0000101801007387 */ /* 0x0001e20000100800 */
[----:B------:R-:W-:Y:S01]  /*0990*/  FFMA.FTZ R17, R4, R4, R17 ;  /* 0x0000000404117223 */ /* 0x000fe20000010011 */
[----:B------:R-:W-:Y:S01]  /*09a0*/  PRMT R10, R7, 0x7632, R10 ;  /* 0x00007632070a7816 */ /* 0x000fe2000000000a */
[----:B------:R-:W-:Y:S01]  /*09b0*/  FADD.FTZ R16, R11, R21 ;  /* 0x000000150b107221 */ /* 0x000fe20000010000 */
[----:B------:R1:W-:Y:S01]  /*09c0*/  STL [R1+0x40], R21 ;  /* 0x0000401501007387 */ /* 0x0003e20000100800 */
[----:B------:R-:W-:Y:S01]  /*09d0*/  FFMA.FTZ R17, R24, R24, R17 ;  /* 0x0000001818117223 */ /* 0x000fe20000010011 */
[----:B------:R-:W-:Y:S01]  /*09e0*/  SHF.L.U32 R60, R9, 0x10, RZ ;  /* 0x00000010093c7819 */ /* 0x000fe200000006ff */
[----:B------:R-:W-:Y:S01]  /*09f0*/  FADD.FTZ R11, R16, R5 ;  /* 0x00000005100b7221 */ /* 0x000fe20000010000 */
[----:B------:R-:W-:Y:S01]  /*0a00*/  SHF.L.U32 R57, R15, 0x10, RZ ;  /* 0x000000100f397819 */ /* 0x000fe200000006ff */
[----:B------:R-:W-:Y:S01]  /*0a10*/  FFMA.FTZ R20, R21, R21, R17 ;  /* 0x0000001515147223 */ /* 0x000fe20000010011 */
[----:B0-----:R-:W-:Y:S01]  /*0a20*/  SHF.L.U32 R24, R7, 0x10, RZ ;  /* 0x0000001007187819 */ /* 0x001fe200000006ff */
[----:B------:R-:W-:Y:S01]  /*0a30*/  FADD.FTZ R11, R11, R6 ;  /* 0x000000060b0b7221 */ /* 0x000fe20000010000 */
[----:B------:R-:W-:Y:S01]  /*0a40*/  SHF.L.U32 R7, R8, 0x10, RZ ;  /* 0x0000001008077819 */ /* 0x000fe200000006ff */
[----:B------:R-:W-:Y:S01]  /*0a50*/  FFMA.FTZ R17, R5, R5, R20 ;  /* 0x0000000505117223 */ /* 0x000fe20000010014 */
[----:B-1----:R-:W-:Y:S01]  /*0a60*/  SHF.L.U32 R21, R10, 0x10, RZ ;  /* 0x000000100a157819 */ /* 0x002fe200000006ff */
[----:B------:R-:W-:Y:S01]  /*0a70*/  FADD.FTZ R11, R11, R24 ;  /* 0x000000180b0b7221 */ /* 0x000fe20000010000 */
[----:B------:R-:W-:Y:S01]  /*0a80*/  PRMT R10, R8, 0x7632, R10 ;  /* 0x00007632080a7816 */ /* 0x000fe2000000000a */
[----:B------:R-:W-:Y:S01]  /*0a90*/  FFMA.FTZ R17, R6, R6, R17 ;  /* 0x0000000606117223 */ /* 0x000fe20000010011 */
[----:B------:R-:W-:Y:S01]  /*0aa0*/  STL [R1+0x4], R24 ;  /* 0x0000041801007387 */ /* 0x000fe20000100800 */
[----:B------:R-:W-:Y:S01]  /*0ab0*/  FADD.FTZ R16, R11, R21 ;  /* 0x000000150b107221 */ /* 0x000fe20000010000 */
[----:B------:R-:W-:Y:S01]  /*0ac0*/  SHF.L.U32 R8, R10, 0x10, RZ ;  /* 0x000000100a087819 */ /* 0x000fe200000006ff */
[----:B------:R-:W-:Y:S01]  /*0ad0*/  FFMA.FTZ R17, R24, R24, R17 ;  /* 0x0000001818117223 */ /* 0x000fe20000010011 */
[----:B------:R-:W-:Y:S01]  /*0ae0*/  PRMT R10, R9, 0x7632, R10 ;  /* 0x00007632090a7816 */ /* 0x000fe2000000000a */
[----:B------:R-:W-:Y:S01]  /*0af0*/  FADD.FTZ R11, R16, R7 ;  /* 0x00000007100b7221 */ /* 0x000fe20000010000 */
[----:B------:R0:W-:Y:S01]  /*0b00*/  STL [R1+0x38], R21 ;  /* 0x0000381501007387 */ /* 0x0001e20000100800 */
[----:B------:R-:W-:Y:S01]  /*0b10*/  FFMA.FTZ R20, R21, R21, R17 ;  /* 0x0000001515147223 */ /* 0x000fe20000010011 */
[----:B------:R-:W-:Y:S01]  /*0b20*/  SHF.L.U32 R9, R58, 0x10, RZ ;  /* 0x000000103a097819 */ /* 0x000fe200000006ff */
[----:B------:R-:W-:-:S02]  /*0b30*/  FADD.FTZ R11, R11, R8 ;  /* 0x000000080b0b7221 */ /* 0x000fc40000010000 */
[----:B------:R-:W-:Y:S02]  /*0b40*/  FFMA.FTZ R17, R7, R7, R20 ;  /* 0x0000000707117223 */ /* 0x000fe40000010014 */
[----:B------:R-:W-:Y:S02]  /*0b50*/  FADD.FTZ R11, R11, R60 ;  /* 0x0000003c0b0b7221 */ /* 0x000fe40000010000 */
[----:B------:R-:W-:Y:S01]  /*0b60*/  FFMA.FTZ R17, R8, R8, R17 ;  /* 0x0000000808117223 */ /* 0x000fe20000010011 */
[----:B0-----:R-:W-:Y:S02]  /*0b70*/  SHF.L.U32 R21, R10, 0x10, RZ ;  /* 0x000000100a157819 */ /* 0x001fe400000006ff */
[----:B------:R-:W-:Y:S01]  /*0b80*/  PRMT R10, R58, 0x7632, R10 ;  /* 0x000076323a0a7816 */ /* 0x000fe2000000000a */
[----:B------:R-:W-:Y:S01]  /*0b90*/  FFMA.FTZ R17, R60, R60, R17 ;  /* 0x0000003c3c117223 */ /* 0x000fe20000010011 */
[----:B------:R-:W-:Y:S01]  /*0ba0*/  SHF.L.U32 R58, R13, 0x10, RZ ;  /* 0x000000100d3a7819 */ /* 0x000fe200000006ff */
[----:B------:R-:W-:Y:S01]  /*0bb0*/  FADD.FTZ R16, R11, R21 ;  /* 0x000000150b107221 */ /* 0x000fe20000010000 */
[----:B------:R-:W-:Y:S01]  /*0bc0*/  SHF.L.U32 R10, R10, 0x10, RZ ;  /* 0x000000100a0a7819 */ /* 0x000fe200000006ff */
[----:B------:R-:W-:Y:S01]  /*0bd0*/  FFMA.FTZ R20, R21, R21, R17 ;  /* 0x0000001515147223 */ /* 0x000fe20000010011 */
[C---:B------:R-:W-:Y:S01]  /*0be0*/  PRMT R11, R59.reuse, 0x7632, R11 ;  /* 0x000076323b0b7816 */ /* 0x040fe2000000000b */
[----:B------:R-:W-:Y:S01]  /*0bf0*/  FADD.FTZ R17, R16, R9 ;  /* 0x0000000910117221 */ /* 0x000fe20000010000 */
[----:B------:R-:W-:Y:S01]  /*0c00*/  SHF.L.U32 R59, R59, 0x10, RZ ;  /* 0x000000103b3b7819 */ /* 0x000fe200000006ff */
[----:B------:R0:W-:Y:S01]  /*0c10*/  STL [R1+0x2c], R21 ;  /* 0x00002c1501007387 */ /* 0x0001e20000100800 */
[----:B------:R-:W-:Y:S01]  /*0c20*/  SHF.L.U32 R25, R11, 0x10, RZ ;  /* 0x000000100b197819 */ /* 0x000fe200000006ff */
[----:B------:R-:W-:Y:S01]  /*0c30*/  FADD.FTZ R16, R17, R10 ;  /* 0x0000000a11107221 */ /* 0x000fe20000010000 */
[----:B------:R-:W-:-:S03]  /*0c40*/  SHF.L.U32 R11, R12, 0x10, RZ ;  /* 0x000000100c0b7819 */ /* 0x000fc600000006ff */
[----:B------:R-:W-:Y:S01]  /*0c50*/  FADD.FTZ R17, R16, R59 ;  /* 0x0000003b10117221 */ /* 0x000fe20000010000 */
[----:B------:R-:W-:Y:S01]  /*0c60*/  PRMT R16, R12, 0x7632, R16 ;  /* 0x000076320c107816 */ /* 0x000fe20000000010 */
[----:B------:R-:W-:Y:S02]  /*0c70*/  STL [R1+0x28], R25 ;  /* 0x0000281901007387 */ /* 0x000fe40000100800 */
[----:B------:R-:W-:Y:S01]  /*0c80*/  FADD.FTZ R24, R17, R25 ;  /* 0x0000001911187221 */ /* 0x000fe20000010000 */
[----:B------:R-:W-:Y:S01]  /*0c90*/  SHF.L.U32 R12, R16, 0x10, RZ ;  /* 0x00000010100c7819 */ /* 0x000fe200000006ff */
[----:B0-----:R-:W-:Y:S01]  /*0ca0*/  FFMA.FTZ R21, R9, R9, R20 ;  /* 0x0000000909157223 */ /* 0x001fe20000010014 */
[----:B------:R-:W-:Y:S01]  /*0cb0*/  PRMT R16, R13, 0x7632, R16 ;  /* 0x000076320d107816 */ /* 0x000fe20000000010 */
[----:B------:R-:W-:Y:S02]  /*0cc0*/  FADD.FTZ R17, R24, R11 ;  /* 0x0000000b18117221 */ /* 0x000fe40000010000 */
[----:B------:R-:W-:Y:S01]  /*0cd0*/  FFMA.FTZ R20, R10, R10, R21 ;  /* 0x0000000a0a147223 */ /* 0x000fe20000010015 */
[----:B------:R-:W-:Y:S01]  /*0ce0*/  SHF.L.U32 R21, R16, 0x10, RZ ;  /* 0x0000001010157819 */ /* 0x000fe200000006ff */
[----:B------:R-:W-:Y:S01]  /*0cf0*/  FADD.FTZ R13, R17, R12 ;  /* 0x0000000c110d7221 */ /* 0x000fe20000010000 */
[----:B------:R-:W-:Y:S01]  /*0d00*/  PRMT R16, R14, 0x7632, R16 ;  /* 0x000076320e107816 */ /* 0x000fe20000000010 */
[----:B------:R-:W-:-:S02]  /*0d10*/  FFMA.FTZ R20, R59, R59, R20 ;  /* 0x0000003b3b147223 */ /* 0x000fc40000010014 */
[----:B------:R-:W-:Y:S01]  /*0d20*/  FADD.FTZ R30, R13, R58 ;  /* 0x0000003a0d1e7221 */ /* 0x000fe20000010000 */
[----:B------:R-:W-:Y:S01]  /*0d30*/  SHF.L.U32 R13, R14, 0x10, RZ ;  /* 0x000000100e0d7819 */ /* 0x000fe200000006ff */
[----:B------:R-:W-:Y:S01]  /*0d40*/  STL [R1+0x24], R21 ;  /* 0x0000241501007387 */ /* 0x000fe20000100800 */
[----:B------:R-:W-:Y:S01]  /*0d50*/  SHF.L.U32 R14, R16, 0x10, RZ ;  /* 0x00000010100e7819 */ /* 0x000fe200000006ff */
[----:B------:R-:W-:Y:S01]  /*0d60*/  FFMA.FTZ R20, R25, R25, R20 ;  /* 0x0000001919147223 */ /* 0x000fe20000010014 */
[----:B------:R-:W-:Y:S01]  /*0d70*/  PRMT R16, R15, 0x7632, R16 ;  /* 0x000076320f107816 */ /* 0x000fe20000000010 */
[----:B------:R-:W-:Y:S01]  /*0d80*/  FADD.FTZ R30, R30, R21 ;  /* 0x000000151e1e7221 */ /* 0x000fe20000010000 */
[----:B------:R-:W-:Y:S01]  /*0d90*/  SHF.L.U32 R15, R54, 0x10, RZ ;  /* 0x00000010360f7819 */ /* 0x000fe200000006ff */
[----:B------:R-:W-:Y:S01]  /*0da0*/  FFMA.FTZ R29, R11, R11, R20 ;  /* 0x0000000b0b1d7223 */ /* 0x000fe20000010014 */
[----:B------:R-:W-:Y:S01]  /*0db0*/  SHF.L.U32 R17, R16, 0x10, RZ ;  /* 0x0000001010117819 */ /* 0x000fe200000006ff */
[----:B------:R-:W-:Y:S01]  /*0dc0*/  FADD.FTZ R30, R30, R13 ;  /* 0x0000000d1e1e7221 */ /* 0x000fe20000010000 */
[----:B------:R-:W-:Y:S01]  /*0dd0*/  PRMT R16, R54, 0x7632, R16 ;  /* 0x0000763236107816 */ /* 0x000fe20000000010 */
[----:B------:R-:W-:-:S02]  /*0de0*/  FFMA.FTZ R29, R12, R12, R29 ;  /* 0x0000000c0c1d7223 */ /* 0x000fc4000001001d */
[----:B------:R0:W-:Y:S01]  /*0df0*/  STL [R1+0x20], R17 ;  /* 0x0000201101007387 */ /* 0x0001e20000100800 */
[----:B------:R-:W-:Y:S01]  /*0e00*/  FADD.FTZ R30, R30, R14 ;  /* 0x0000000e1e1e7221 */ /* 0x000fe20000010000 */
[----:B------:R-:W-:Y:S02]  /*0e10*/  FFMA.FTZ R29, R58, R58, R29 ;  /* 0x0000003a3a1d7223 */ /* 0x000fe4000001001d */
[----:B------:R-:W2:Y:S01]  /*0e20*/  LDL R31, [R1+0x8c] ;  /* 0x00008c00011f7983 */ /* 0x000ea20000100800 */
[----:B------:R-:W-:Y:S01]  /*0e30*/  FADD.FTZ R30, R30, R57 ;  /* 0x000000391e1e7221 */ /* 0x000fe20000010000 */
[----:B------:R-:W-:-:S03]  /*0e40*/  FFMA.FTZ R29, R21, R21, R29 ;  /* 0x00000015151d7223 */ /* 0x000fc6000001001d */
[----:B------:R-:W-:Y:S01]  /*0e50*/  FADD.FTZ R30, R30, R17 ;  /* 0x000000111e1e7221 */ /* 0x000fe20000010000 */
[----:B------:R-:W-:-:S04]  /*0e60*/  FFMA.FTZ R29, R13, R13, R29 ;  /* 0x0000000d0d1d7223 */ /* 0x000fc8000001001d */
[----:B------:R-:W-:-:S04]  /*0e70*/  FFMA.FTZ R29, R14, R14, R29 ;  /* 0x0000000e0e1d7223 */ /* 0x000fc8000001001d */
[----:B------:R-:W-:Y:S01]  /*0e80*/  FFMA.FTZ R29, R57, R57, R29 ;  /* 0x00000039391d7223 */ /* 0x000fe2000001001d */
[----:B------:R-:W-:-:S03]  /*0e90*/  SHF.L.U32 R16, R16, 0x10, RZ ;  /* 0x0000001010107819 */ /* 0x000fc600000006ff */
[----:B------:R-:W-:Y:S01]  /*0ea0*/  FFMA.FTZ R29, R17, R17, R29 ;  /* 0x00000011111d7223 */ /* 0x000fe2000001001d */
[----:B------:R-:W-:Y:S01]  /*0eb0*/  FADD.FTZ R30, R30, R15 ;  /* 0x0000000f1e1e7221 */ /* 0x000fe20000010000 */
[----:B------:R-:W-:Y:S02]  /*0ec0*/  PRMT R54, R55, 0x7632, R54 ;  /* 0x0000763237367816 */ /* 0x000fe40000000036 */
[----:B------:R-:W-:Y:S01]  /*0ed0*/  FFMA.FTZ R29, R15, R15, R29 ;  /* 0x0000000f0f1d7223 */ /* 0x000fe2000001001d */
[----:B------:R-:W-:Y:S01]  /*0ee0*/  SHF.L.U32 R55, R55, 0x10, RZ ;  /* 0x0000001037377819 */ /* 0x000fe200000006ff */
[----:B------:R-:W-:Y:S02]  /*0ef0*/  FADD.FTZ R30, R30, R16 ;  /* 0x000000101e1e7221 */ /* 0x000fe40000010000 */
[----:B------:R-:W-:Y:S01]  /*0f00*/  FFMA.FTZ R29, R16, R16, R29 ;  /* 0x00000010101d7223 */ /* 0x000fe2000001001d */
[----:B------:R-:W-:Y:S01]  /*0f10*/  SHF.L.U32 R54, R54, 0x10, RZ ;  /* 0x0000001036367819 */ /* 0x000fe200000006ff */
[----:B------:R-:W-:-:S02]  /*0f20*/  FADD.FTZ R30, R30, R55 ;  /* 0x000000371e1e7221 */ /* 0x000fc40000010000 */
[----:B------:R-:W-:Y:S01]  /*0f30*/  FFMA.FTZ R29, R55, R55, R29 ;  /* 0x00000037371d7223 */ /* 0x000fe2000001001d */
[----:B------:R-:W-:Y:S01]  /*0f40*/  PRMT R20, R18, 0x7632, R20 ;  /* 0x0000763212147816 */ /* 0x000fe20000000014 */
[----:B------:R-:W-:Y:S01]  /*0f50*/  FADD.FTZ R30, R30, R54 ;  /* 0x000000361e1e7221 */ /* 0x000fe20000010000 */
[----:B0-----:R-:W-:Y:S01]  /*0f60*/  SHF.L.U32 R17, R18, 0x10, RZ ;  /* 0x0000001012117819 */ /* 0x001fe200000006ff */
        /* <DEDUP_REMOVED lines=159> */
.L_x_771:
[----:B------:R-:W-:Y:S05]  /*1960*/  BSYNC.RECONVERGENT B0 ;  /* 0x0000000000007941 */ /* 0x000fea0003800200 */
.L_x_770:
        /* <DEDUP_REMOVED lines=24> */
.L_x_773:
[----:B------:R-:W-:Y:S05]  /*1af0*/  BSYNC.RECONVERGENT B0 ;  /* 0x0000000000007941 */ /* 0x000fea0003800200 */
.L_x_772:
        /* <DEDUP_REMOVED lines=22> */
.L_x_775:
[----:B------:R-:W2:Y:S04]  /*1c60*/  LD.E.STRONG.GPU R31, desc[UR12][R28.64] ;  /* 0x0000000c1c1f7980 */ /* 0x000ea8000c10f900 */
[----:B--2---:R-:W-:Y:S01]  /*1c70*/  CCTL.IVALL ;  /* 0x00000000ff00798f */ /* 0x004fe20002000000 */
[----:B------:R-:W-:Y:S05]  /*1c80*/  YIELD ;  /* 0x0000000000007946 */ /* 0x000fea0003800000 */
[----:B-----5:R-:W-:-:S04]  /*1c90*/  LOP3.LUT R31, R31, R30, RZ, 0x3c, !PT ;  /* 0x0000001e1f1f7212 */ /* 0x020fc800078e3cff */
[----:B------:R-:W-:-:S13]  /*1ca0*/  ISETP.GT.AND P2, PT, R31, -0x1, PT ;  /* 0xffffffff1f00780c */ /* 0x000fda0003f44270 */
[----:B------:R-:W-:Y:S05]  /*1cb0*/  @P2 BRA `(.L_x_775) ;  /* 0xfffffffc00e82947 */ /* 0x000fea000383ffff */
.L_x_774:
[----:B------:R-:W-:Y:S05]  /*1cc0*/  WARPSYNC.ALL ;  /* 0x0000000000007948 */ /* 0x000fea0003800000 */
[----:B------:R-:W-:Y:S08]  /*1cd0*/  BAR.SYNC.DEFER_BLOCKING 0x0 ;  /* 0x0000000000007b1d */ /* 0x000ff00000010000 */
[----:B0-----:R-:W0:Y:S08]  /*1ce0*/  LDC.64 R28, c[0x0][0x390] ;  /* 0x0000e400ff1c7b82 */ /* 0x001e300000000a00 */
[----:B------:R-:W1:Y:S01]  /*1cf0*/  LDC.64 R30, c[0x0][0x398] ;  /* 0x0000e600ff1e7b82 */ /* 0x000e620000000a00 */
[----:B------:R-:W2:Y:S01]  /*1d00*/  @!P1 LDG.E.64 R32, desc[UR12][R32.64] ;  /* 0x0000000c20209981 */ /* 0x000ea2000c1e1b00 */
[----:B0-----:R-:W-:-:S06]  /*1d10*/  IMAD.WIDE.U32 R28, R26, 0x2, R28 ;  /* 0x000000021a1c7825 */ /* 0x001fcc00078e001c */
[----:B------:R-:W3:Y:S01]  /*1d20*/  LDG.E.64.CONSTANT R28, desc[UR12][R28.64] ;  /* 0x0000000c1c1c7981 */ /* 0x000ee2000c1e9b00 */
[----:B-1----:R-:W-:-:S06]  /*1d30*/  IMAD.WIDE.U32 R30, R26, 0x2, R30 ;  /* 0x000000021a1e7825 */ /* 0x002fcc00078e001e */
[----:B------:R-:W4:Y:S01]  /*1d40*/  LDG.E.64.CONSTANT R30, desc[UR12][R30.64] ;  /* 0x0000000c1e1e7981 */ /* 0x000f22000c1e9b00 */
[----:B------:R-:W-:Y:S01]  /*1d50*/  HFMA2 R34, -RZ, RZ, 0, 0 ;  /* 0x00000000ff227431 */ /* 0x000fe200000001ff */
[----:B------:R-:W0:Y:S01]  /*1d60*/  S2R R61, SR_TID.X ;  /* 0x00000000003d7919 */ /* 0x000e220000002100 */
[----:B------:R-:W-:Y:S01]  /*1d70*/  BSSY.RECONVERGENT B0, `(.L_x_776) ;  /* 0x000003a000007945 */ /* 0x000fe20003800200 */
[----:B--2---:R-:W-:-:S05]  /*1d80*/  @!P1 FADD.FTZ R34, RZ, R32 ;  /* 0x00000020ff229221 */ /* 0x004fca0000010000 */
[----:B------:R-:W1:Y:S01]  /*1d90*/  SHFL.BFLY PT, R35, R34, 0x8, 0x1f ;  /* 0x0d001f0022237f89 */ /* 0x000e6200000e0000 */
[----:B------:R-:W-:Y:S01]  /*1da0*/  MOV R32, RZ ;  /* 0x000000ff00207202 */ /* 0x000fe20000000f00 */
[----:B------:R-:W-:-:S05]  /*1db0*/  @!P1 FADD.FTZ R32, RZ, R33 ;  /* 0x00000021ff209221 */ /* 0x000fca0000010000 */
        /* <DEDUP_REMOVED lines=9> */
[----:B-1----:R-:W-:-:S05]  /*1e50*/  FADD.FTZ R34, R35, R34 ;  /* 0x0000002223227221 */ /* 0x002fca0000010000 */
[----:B------:R-:W1:Y:S01]  /*1e60*/  SHFL.BFLY PT, R35, R34, 0x1, 0x1f ;  /* 0x0c201f0022237f89 */ /* 0x000e6200000e0000 */
[----:B0-----:R-:W-:Y:S01]  /*1e70*/  LOP3.LUT P1, RZ, R61, 0x38f, RZ, 0xc0, !PT ;  /* 0x0000038f3dff7812 */ /* 0x001fe2000782c0ff */
[----:B--2---:R-:W-:Y:S01]  /*1e80*/  FADD.FTZ R33, R33, R32 ;  /* 0x0000002021217221 */ /* 0x004fe20000010000 */
[----:B-1----:R-:W-:-:S11]  /*1e90*/  FADD.FTZ R32, R34, R35 ;  /* 0x0000002322207221 */ /* 0x002fd60000010000 */
[----:B------:R-:W0:Y:S01]  /*1ea0*/  @!P1 S2R R35, SR_CgaCtaId ;  /* 0x0000000000239919 */ /* 0x000e220000008800 */
[----:B------:R-:W-:-:S04]  /*1eb0*/  @!P1 MOV R34, 0x400 ;  /* 0x0000040000229802 */ /* 0x000fc80000000f00 */
[----:B------:R-:W-:Y:S01]  /*1ec0*/  @!P1 IADD3 R34, PT, PT, R34, 0xc80, RZ ;  /* 0x00000c8022229810 */ /* 0x000fe20007ffe0ff */
[----:B------:R-:W1:Y:S01]  /*1ed0*/  SHFL.BFLY PT, R61, R33, 0x1, 0x1f ;  /* 0x0c201f00213d7f89 */ /* 0x000e6200000e0000 */
[----:B------:R-:W-:Y:S02]  /*1ee0*/  @!P1 FMUL.FTZ R32, R32, 2.4414062863797880709e-05 ;  /* 0x37cccccd20209820 */ /* 0x000fe40000410000 */
[----:B0-----:R-:W-:Y:S02]  /*1ef0*/  @!P1 LEA R34, R35, R34, 0x18 ;  /* 0x0000002223229211 */ /* 0x001fe400078ec0ff */
[----:B------:R-:W0:Y:S01]  /*1f00*/  S2R R35, SR_TID.X ;  /* 0x0000000000237919 */ /* 0x000e220000002100 */
[----:B-1----:R-:W-:Y:S01]  /*1f10*/  FADD.FTZ R61, R33, R61 ;  /* 0x0000003d213d7221 */ /* 0x002fe20000010000 */
[----:B------:R-:W-:-:S04]  /*1f20*/  @!P1 FMUL.FTZ R33, R32, R32 ;  /* 0x0000002020219220 */ /* 0x000fc80000410000 */
[----:B------:R-:W-:-:S05]  /*1f30*/  @!P1 FFMA.FTZ R33, R61, 2.4414062863797880709e-05, -R33 ;  /* 0x37cccccd3d219823 */ /* 0x000fca0000010821 */
[----:B------:R-:W-:Y:S02]  /*1f40*/  @!P1 FMNMX.FTZ R33, RZ, R33, !PT ;  /* 0x00000021ff219209 */ /* 0x000fe40007810000 */
[----:B0-----:R-:W-:-:S05]  /*1f50*/  @!P1 LEA.HI R34, R35, R34, RZ, 0x1f ;  /* 0x0000002223229211 */ /* 0x001fca00078ff8ff */
[----:B------:R3:W-:Y:S02]  /*1f60*/  @!P1 STS.64 [R34], R32 ;  /* 0x0000002022009388 */ /* 0x0007e40000000a00 */
[----:B---3--:R-:W-:Y:S02]  /*1f70*/  PRMT R34, R28, 0x7632, R34 ;  /* 0x000076321c227816 */ /* 0x008fe40000000022 */
[----:B------:R-:W-:Y:S02]  /*1f80*/  PRMT R33, R29, 0x7632, R33 ;  /* 0x000076321d217816 */ /* 0x000fe40000000021 */
[----:B----4-:R-:W-:Y:S01]  /*1f90*/  PRMT R32, R31, 0x7632, R32 ;  /* 0x000076321f207816 */ /* 0x010fe20000000020 */
[----:B------:R0:W-:Y:S04]  /*1fa0*/  STL.S16 [R1], R34 ;  /* 0x0000002201007387 */ /* 0x0001e80000100600 */
[----:B------:R0:W-:Y:S04]  /*1fb0*/  STL.S16 [R1+0x8], R33 ;  /* 0x0000082101007387 */ /* 0x0001e80000100600 */
[----:B------:R0:W-:Y:S01]  /*1fc0*/  STL.S16 [R1+0xc], R32 ;  /* 0x00000c2001007387 */ /* 0x0001e20000100600 */
[----:B------:R-:W-:Y:S01]  /*1fd0*/  PRMT R61, R30, 0x7632, R61 ;  /* 0x000076321e3d7816 */ /* 0x000fe2000000003d */
[----:B------:R-:W-:Y:S06]  /*1fe0*/  BAR.SYNC.DEFER_BLOCKING 0x0 ;  /* 0x0000000000007b1d */ /* 0x000fec0000010000 */
[----:B------:R-:W-:Y:S05]  /*1ff0*/  @P0 BRA `(.L_x_777) ;  /* 0x0000000000440947 */ /* 0x000fea0003800000 */
[----:B------:R-:W1:Y:S01]  /*2000*/  S2UR UR7, SR_CgaCtaId ;  /* 0x00000000000779c3 */ /* 0x000e620000008800 */
[----:B------:R-:W2:Y:S01]  /*2010*/  LDCU.64 UR16, c[0x0][0x3b0] ;  /* 0x00007600ff1077ac */ /* 0x000ea20008000a00 */
[----:B0-----:R-:W-:Y:S02]  /*2020*/  IADD3 R33, PT, PT, R35, UR10, RZ ;  /* 0x0000000a23217c10 */ /* 0x001fe4000fffe0ff */
[----:B------:R-:W-:Y:S01]  /*2030*/  MOV R32, UR14 ;  /* 0x0000000e00207c02 */ /* 0x000fe20008000f00 */
[----:B------:R-:W-:Y:S01]  /*2040*/  UMOV UR6, 0x400 ;  /* 0x0000040000067882 */ /* 0x000fe20000000000 */
[----:B------:R-:W-:Y:S01]  /*2050*/  SHF.L.U32 R33, R33, 0x1, RZ ;  /* 0x0000000121217819 */ /* 0x000fe200000006ff */
[----:B------:R-:W-:Y:S01]  /*2060*/  UIADD3 UR6, UPT, UPT, UR6, 0xc80, URZ ;  /* 0x00000c8006067890 */ /* 0x000fe2000fffe0ff */
[----:B------:R-:W-:Y:S02]  /*2070*/  MOV R34, UR14 ;  /* 0x0000000e00227c02 */ /* 0x000fe40008000f00 */
[----:B------:R-:W-:-:S02]  /*2080*/  LEA R33, P1, R32, R33, 0x5 ;  /* 0x0000002120217211 */ /* 0x000fc400078228ff */
[----:B------:R-:W-:-:S04]  /*2090*/  MOV R32, UR15 ;  /* 0x0000000f00207c02 */ /* 0x000fc80008000f00 */
[----:B------:R-:W-:Y:S02]  /*20a0*/  LEA.HI.X R34, R34, RZ, R32, 0x5, P1 ;  /* 0x000000ff22227211 */ /* 0x000fe400008f2c20 */
[----:B--2---:R-:W-:-:S04]  /*20b0*/  LEA R32, P1, R33, UR16, 0x2 ;  /* 0x0000001021207c11 */ /* 0x004fc8000f8210ff */
[----:B------:R-:W-:Y:S01]  /*20c0*/  LEA.HI.X R33, R33, UR17, R34, 0x2, P1 ;  /* 0x0000001121217c11 */ /* 0x000fe200088f1422 */
[----:B-1----:R-:W-:-:S06]  /*20d0*/  ULEA UR6, UR7, UR6, 0x18 ;  /* 0x0000000607067291 */ /* 0x002fcc000f8ec0ff */
[----:B------:R-:W-:-:S06]  /*20e0*/  LEA R34, R35, UR6, 0x3 ;  /* 0x0000000623227c11 */ /* 0x000fcc000f8e18ff */
[----:B------:R-:W0:Y:S04]  /*20f0*/  LDS.64 R34, [R34] ;  /* 0x0000000022227984 */ /* 0x000e280000000a00 */
[----:B0-----:R1:W-:Y:S02]  /*2100*/  STG.E.64 desc[UR12][R32.64], R34 ;  /* 0x0000002220007986 */ /* 0x0013e4000c101b0c */
.L_x_777:
[----:B------:R-:W-:Y:S05]  /*2110*/  BSYNC.RECONVERGENT B0 ;  /* 0x0000000000007941 */ /* 0x000fea0003800200 */
.L_x_776:
[----:B01----:R-:W2:Y:S01]  /*2120*/  LDL.LU R33, [R1] ;  /* 0x0000000001217983 */ /* 0x003ea20000300800 */
[----:B------:R-:W0:Y:S01]  /*2130*/  S2UR UR7, SR_CgaCtaId ;  /* 0x00000000000779c3 */ /* 0x000e220000008800 */
[----:B------:R-:W-:Y:S01]  /*2140*/  UMOV UR6, 0x400 ;  /* 0x0000040000067882 */ /* 0x000fe20000000000 */
[----:B------:R-:W-:Y:S01]  /*2150*/  IMAD.HI.U32 R26, R26, -0x33333333, RZ ;  /* 0xcccccccd1a1a7827 */ /* 0x000fe200078e00ff */
[----:B------:R-:W-:Y:S01]  /*2160*/  UIADD3 UR6, UPT, UPT, UR6, 0xc80, URZ ;  /* 0x00000c8006067890 */ /* 0x000fe2000fffe0ff */
[----:B------:R-:W3:Y:S01]  /*2170*/  LDL.LU R35, [R1+0x8] ;  /* 0x0000080001237983 */ /* 0x000ee20000300800 */
[----:B------:R-:W-:Y:S02]  /*2180*/  SHF.L.U32 R30, R30, 0x10, RZ ;  /* 0x000000101e1e7819 */ /* 0x000fe400000006ff */
[----:B------:R-:W-:Y:S02]  /*2190*/  LEA.HI R26, R26, -UR10, RZ, 0x1b ;  /* 0x8000000a1a1a7c11 */ /* 0x000fe4000f8fd8ff */
[----:B------:R-:W-:Y:S01]  /*21a0*/  SHF.L.U32 R61, R61, 0x10, RZ ;  /* 0x000000103d3d7819 */ /* 0x000fe200000006ff */
[----:B0-----:R-:W-:-:S06]  /*21b0*/  ULEA UR6, UR7, UR6, 0x18 ;  /* 0x0000000607067291 */ /* 0x001fcc000f8ec0ff */
[----:B------:R-:W-:-:S05]  /*21c0*/  LEA R26, R26, UR6, 0x3 ;  /* 0x000000061a1a7c11 */ /* 0x000fca000f8e18ff */
[----:B------:R-:W0:Y:S01]  /*21d0*/  LDCU UR6, c[0x0][0x3a0] ;  /* 0x00007400ff0677ac */ /* 0x000e220008000800 */
[----:B------:R-:W0:Y:S02]  /*21e0*/  LDS.64 R26, [R26] ;  /* 0x000000001a1a7984 */ /* 0x000e240000000a00 */
[----:B0-----:R-:W-:Y:S01]  /*21f0*/  FADD.FTZ R27, R27, UR6 ;  /* 0x000000061b1b7e21 */ /* 0x001fe20008010000 */
[--C-:B------:R-:W-:Y:S01]  /*2200*/  FADD.FTZ R41, R41, -R26.reuse ;  /* 0x8000001a29297221 */ /* 0x100fe20000010000 */
[--C-:B------:R-:W-:Y:S01]  /*2210*/  FADD.FTZ R32, R0, -R26.reuse ;  /* 0x8000001a00207221 */ /* 0x100fe20000010000 */
[----:B------:R-:W-:Y:S01]  /*2220*/  SHF.L.U32 R0, R28, 0x10, RZ ;  /* 0x000000101c007819 */ /* 0x000fe200000006ff */
[--C-:B------:R-:W-:Y:S01]  /*2230*/  FADD.FTZ R40, R40, -R26.reuse ;  /* 0x8000001a28287221 */ /* 0x100fe20000010000 */
[----:B------:R-:W-:Y:S01]  /*2240*/  SHF.L.U32 R31, R31, 0x10, RZ ;  /* 0x000000101f1f7819 */ /* 0x000fe200000006ff */
        /* <DEDUP_REMOVED lines=18> */
[----:B------:R-:W-:Y:S01]  /*2370*/  FMUL.FTZ R32, R27, R32 ;  /* 0x000000201b207220 */ /* 0x000fe20000410000 */
[----:B------:R-:W4:Y:S01]  /*2380*/  LDL.LU R41, [R1+0xc] ;  /* 0x00000c0001297983 */ /* 0x000f220000300800 */
[----:B--2---:R-:W-:-:S02]  /*2390*/  SHF.L.U32 R33, R33, 0x10, RZ ;  /* 0x0000001021217819 */ /* 0x004fc400000006ff */
[----:B------:R-:W-:Y:S01]  /*23a0*/  FFMA.FTZ R32, R32, R0, R30 ;  /* 0x0000000020207223 */ /* 0x000fe2000001001e */
[----:B---3--:R-:W-:-:S03]  /*23b0*/  SHF.L.U32 R35, R35, 0x10, RZ ;  /* 0x0000001023237819 */ /* 0x008fc600000006ff */
[----:B------:R-:W-:Y:S01]  /*23c0*/  FMUL.FTZ R28, R32, -1.4426950216293334961 ;  /* 0xbfb8aa3b201c7820 */ /* 0x000fe20000410000 */
[--C-:B------:R-:W-:Y:S01]  /*23d0*/  FADD.FTZ R2, R2, -R26.reuse ;  /* 0x8000001a02027221 */ /* 0x100fe20000010000 */
[--C-:B------:R-:W-:Y:S01]  /*23e0*/  FADD.FTZ R6, R6, -R26.reuse ;  /* 0x8000001a06067221 */ /* 0x100fe20000010000 */
[--C-:B------:R-:W-:Y:S01]  /*23f0*/  FADD.FTZ R10, R10, -R26.reuse ;  /* 0x8000001a0a0a7221 */ /* 0x100fe20000010000 */
[--C-:B------:R-:W-:Y:S01]  /*2400*/  FADD.FTZ R14, R14, -R26.reuse ;  /* 0x8000001a0e0e7221 */ /* 0x100fe20000010000 */
[--C-:B------:R-:W-:Y:S01]  /*2410*/  FADD.FTZ R8, R8, -R26.reuse ;  /* 0x8000001a08087221 */ /* 0x100fe20000010000 */
[----:B------:R-:W0:Y:S01]  /*2420*/  MUFU.EX2 R28, R28 ;  /* 0x0000001c001c7308 */ /* 0x000e220000000800 */
[----:B------:R-:W-:Y:S01]  /*2430*/  FADD.FTZ R16, R16, -R26 ;  /* 0x8000001a10107221 */ /* 0x000fe20000010000 */
[----:B------:R-:W1:Y:S01]  /*2440*/  LDCU.64 UR6, c[0x0][0x380] ;  /* 0x00007000ff0677ac */ /* 0x000e620008000a00 */
[----:B0-----:R-:W-:-:S06]  /*2450*/  FADD.FTZ R28, R28, 1 ;  /* 0x3f8000001c1c7421 */ /* 0x001fcc0000010000 */
[----:B------:R-:W0:Y:S01]  /*2460*/  MUFU.RCP R28, R28 ;  /* 0x0000001c001c7308 */ /* 0x000e220000001000 */
[----:B------:R-:W-:Y:S01]  /*2470*/  FFMA.FTZ R34, R34, R33, R61 ;  /* 0x0000002122227223 */ /* 0x000fe2000001003d */
[----:B0-----:R-:W-:-:S03]  /*2480*/  FMUL.FTZ R28, R32, R28 ;  /* 0x0000001c201c7220 */ /* 0x001fc60000410000 */
[----:B------:R-:W-:-:S06]  /*2490*/  FMUL.FTZ R32, R34, -1.4426950216293334961 ;  /* 0xbfb8aa3b22207820 */ /* 0x000fcc0000410000 */
[----:B------:R-:W0:Y:S02]  /*24a0*/  MUFU.EX2 R32, R32 ;  /* 0x0000002000207308 */ /* 0x000e240000000800 */
[----:B0-----:R-:W-:-:S06]  /*24b0*/  FADD.FTZ R32, R32, 1 ;  /* 0x3f80000020207421 */ /* 0x001fcc0000010000 */
[----:B------:R-:W0:Y:S02]  /*24c0*/  MUFU.RCP R32, R32 ;  /* 0x0000002000207308 */ /* 0x000e240000001000 */
[----:B0-----:R-:W-:Y:S01]  /*24d0*/  FMUL.FTZ R34, R34, R32 ;  /* 0x0000002022227220 */ /* 0x001fe20000410000 */
[----:B------:R-:W-:Y:S01]  /*24e0*/  SHF.L.U32 R32, R29, 0x10, RZ ;  /* 0x000000101d207819 */ /* 0x000fe200000006ff */
[----:B------:R-:W-:-:S04]  /*24f0*/  FMUL.FTZ R29, R27, R40 ;  /* 0x000000281b1d7220 */ /* 0x000fc80000410000 */
[----:B------:R-:W-:Y:S01]  /*2500*/  FFMA.FTZ R29, R29, R32, R31 ;  /* 0x000000201d1d7223 */ /* 0x000fe2000001001f */
[----:B------:R-:W-:-:S03]  /*2510*/  F2FP.BF16.F32.PACK_AB R28, R34, R28 ;  /* 0x0000001c221c723e */ /* 0x000fc600000010ff */
[----:B------:R-:W-:-:S06]  /*2520*/  FMUL.FTZ R34, R29, -1.4426950216293334961 ;  /* 0xbfb8aa3b1d227820 */ /* 0x000fcc0000410000 */
[----:B------:R-:W0:Y:S01]  /*2530*/  MUFU.EX2 R34, R34 ;  /* 0x0000002200227308 */ /* 0x000e220000000800 */
[----:B----4-:R-:W-:Y:S01]  /*2540*/  SHF.L.U32 R40, R41, 0x10, RZ ;  /* 0x0000001029287819 */ /* 0x010fe200000006ff */
[----:B0-----:R-:W-:-:S06]  /*2550*/  FADD.FTZ R34, R34, 1 ;  /* 0x3f80000022227421 */ /* 0x001fcc0000010000 */
[----:B------:R-:W0:Y:S01]  /*2560*/  MUFU.RCP R34, R34 ;  /* 0x0000002200227308 */ /* 0x000e220000001000 */
[----:B------:R-:W-:-:S04]  /*2570*/  FMUL.FTZ R41, R27, R56 ;  /* 0x000000381b297220 */ /* 0x000fc80000410000 */
[----:B------:R-:W-:Y:S01]  /*2580*/  FFMA.FTZ R41, R41, R35, R40 ;  /* 0x0000002329297223 */ /* 0x000fe20000010028 */
[----:B0-----:R-:W-:-:S03]  /*2590*/  FMUL.FTZ R29, R29, R34 ;  /* 0x000000221d1d7220 */ /* 0x001fc60000410000 */
[----:B------:R-:W-:-:S06]  /*25a0*/  FMUL.FTZ R34, R41, -1.4426950216293334961 ;  /* 0xbfb8aa3b29227820 */ /* 0x000fcc0000410000 */
[----:B------:R-:W0:Y:S02]  /*25b0*/  MUFU.EX2 R34, R34 ;  /* 0x0000002200227308 */ /* 0x000e240000000800 */
[----:B0-----:R-:W-:-:S06]  /*25c0*/  FADD.FTZ R34, R34, 1 ;  /* 0x3f80000022227421 */ /* 0x001fcc0000010000 */
[----:B------:R-:W0:Y:S01]  /*25d0*/  MUFU.RCP R34, R34 ;  /* 0x0000002200227308 */ /* 0x000e220000001000 */
[C---:B------:R-:W-:Y:S01]  /*25e0*/  FMUL.FTZ R56, R27.reuse, R47 ;  /* 0x0000002f1b387220 */ /* 0x040fe20000410000 */
[C---:B------:R-:W-:Y:S01]  /*25f0*/  FMUL.FTZ R15, R27.reuse, R15 ;  /* 0x0000000f1b0f7220 */ /* 0x040fe20000410000 */
[C---:B------:R-:W-:Y:S01]  /*2600*/  FMUL.FTZ R17, R27.reuse, R17 ;  /* 0x000000111b117220 */ /* 0x040fe20000410000 */
[----:B------:R-:W-:Y:S01]  /*2610*/  FMUL.FTZ R19, R27, R19 ;  /* 0x000000131b137220 */ /* 0x000fe20000410000 */
[----:B0-----:R-:W-:Y:S01]  /*2620*/  FMUL.FTZ R41, R41, R34 ;  /* 0x0000002229297220 */ /* 0x001fe20000410000 */
[C---:B------:R-:W-:Y:S01]  /*2630*/  FMUL.FTZ R34, R27.reuse, R53 ;  /* 0x000000351b227220 */ /* 0x040fe20000410000 */
[C---:B------:R-:W-:Y:S01]  /*2640*/  FMUL.FTZ R53, R27.reuse, R39 ;  /* 0x000000271b357220 */ /* 0x040fe20000410000 */
[----:B------:R-:W-:-:S03]  /*2650*/  FMUL.FTZ R39, R27, R11 ;  /* 0x0000000b1b277220 */ /* 0x000fc60000410000 */
[----:B------:R-:W-:Y:S01]  /*2660*/  MOV R47, R34 ;  /* 0x00000022002f7202 */ /* 0x000fe20000000f00 */
[C---:B------:R-:W-:Y:S01]  /*2670*/  FMUL.FTZ R34, R27.reuse, R3 ;  /* 0x000000031b227220 */ /* 0x040fe20000410000 */
[C---:B------:R-:W-:Y:S01]  /*2680*/  FMUL.FTZ R3, R27.reuse, R7 ;  /* 0x000000071b037220 */ /* 0x040fe20000410000 */
[C---:B------:R-:W-:Y:S01]  /*2690*/  FMUL.FTZ R7, R27.reuse, R9 ;  /* 0x000000091b077220 */ /* 0x040fe20000410000 */
[----:B------:R-:W-:Y:S01]  /*26a0*/  MOV R9, R47 ;  /* 0x0000002f00097202 */ /* 0x000fe20000000f00 */
[C-C-:B------:R-:W-:Y:S01]  /*26b0*/  FFMA.FTZ R39, R0.reuse, R39, R30.reuse ;  /* 0x0000002700277223 */ /* 0x140fe2000001001e */
[C---:B------:R-:W-:Y:S01]  /*26c0*/  FMUL.FTZ R47, R27.reuse, R13 ;  /* 0x0000000d1b2f7220 */ /* 0x040fe20000410000 */
[C---:B------:R-:W-:Y:S01]  /*26d0*/  FMUL.FTZ R21, R27.reuse, R21 ;  /* 0x000000151b157220 */ /* 0x040fe20000410000 */
[C-C-:B------:R-:W-:Y:S01]  /*26e0*/  FFMA.FTZ R11, R0.reuse, R56, R30.reuse ;  /* 0x00000038000b7223 */ /* 0x140fe2000001001e */
[C-C-:B------:R-:W-:Y:S01]  /*26f0*/  FFMA.FTZ R56, R0.reuse, R7, R30.reuse ;  /* 0x0000000700387223 */ /* 0x140fe2000001001e */
[C-C-:B------:R-:W-:Y:S01]  /*2700*/  FFMA.FTZ R47, R0.reuse, R47, R30.reuse ;  /* 0x0000002f002f7223 */ /* 0x140fe2000001001e */
[----:B------:R0:W-:Y:S01]  /*2710*/  STL [R1+0x44], R39 ;  /* 0x0000442701007387 */ /* 0x0001e20000100800 */
[C-C-:B------:R-:W-:Y:S01]  /*2720*/  FFMA.FTZ R7, R0.reuse, R15, R30.reuse ;  /* 0x0000000f00077223 */ /* 0x140fe2000001001e */
[C---:B------:R-:W-:Y:S01]  /*2730*/  FMUL.FTZ R5, R27.reuse, R5 ;  /* 0x000000051b057220 */ /* 0x040fe20000410000 */
[C---:B------:R-:W-:Y:S01]  /*2740*/  FMUL.FTZ R23, R27.reuse, R23 ;  /* 0x000000171b177220 */ /* 0x040fe20000410000 */
[C-C-:B------:R-:W-:Y:S01]  /*2750*/  FFMA.FTZ R15, R0.reuse, R21, R30.reuse ;  /* 0x00000015000f7223 */ /* 0x140fe2000001001e */
[----:B------:R-:W-:Y:S01]  /*2760*/  FMUL.FTZ R25, R27, R25 ;  /* 0x000000191b197220 */ /* 0x000fe20000410000 */
[----:B------:R-:W-:Y:S01]  /*2770*/  STL [R1+0x4c], R47 ;  /* 0x00004c2f01007387 */ /* 0x000fe20000100800 */
[C-C-:B0-----:R-:W-:Y:S01]  /*2780*/  FFMA.FTZ R39, R0.reuse, R17, R30.reuse ;  /* 0x0000001100277223 */ /* 0x141fe2000001001e */
[C-C-:B------:R-:W-:Y:S01]  /*2790*/  FFMA.FTZ R17, R0.reuse, R19, R30.reuse ;  /* 0x0000001300117223 */ /* 0x140fe2000001001e */
[C-C-:B------:R-:W-:Y:S01]  /*27a0*/  FFMA.FTZ R13, R0.reuse, R9, R30.reuse ;  /* 0x00000009000d7223 */ /* 0x140fe2000001001e */
[----:B------:R0:W-:Y:S01]  /*27b0*/  STL [R1+0x58], R7 ;  /* 0x0000580701007387 */ /* 0x0001e20000100800 */
[C-C-:B------:R-:W-:Y:S01]  /*27c0*/  FFMA.FTZ R9, R0.reuse, R53, R30.reuse ;  /* 0x0000003500097223 */ /* 0x140fe2000001001e */
[C-C-:B------:R-:W-:Y:S01]  /*27d0*/  FFMA.FTZ R34, R0.reuse, R34, R30.reuse ;  /* 0x0000002200227223 */ /* 0x140fe2000001001e */
[C-C-:B------:R-:W-:Y:S01]  /*27e0*/  FFMA.FTZ R5, R0.reuse, R5, R30.reuse ;  /* 0x0000000500057223 */ /* 0x140fe2000001001e */
[C-C-:B------:R-:W-:Y:S01]  /*27f0*/  FFMA.FTZ R3, R0.reuse, R3, R30.reuse ;  /* 0x0000000300037223 */ /* 0x140fe2000001001e */
[----:B------:R-:W-:Y:S04]  /*2800*/  STL [R1+0x64], R17 ;  /* 0x0000641101007387 */ /* 0x000fe80000100800 */
[----:B------:R-:W-:Y:S01]  /*2810*/  STL [R1+0x6c], R15 ;  /* 0x00006c0f01007387 */ /* 0x000fe20000100800 */
[C-C-:B0-----:R-:W-:Y:S01]  /*2820*/  FFMA.FTZ R7, R0.reuse, R23, R30.reuse ;  /* 0x0000001700077223 */ /* 0x141fe2000001001e */
[----:B------:R-:W-:-:S02]  /*2830*/  FFMA.FTZ R0, R0, R25, R30 ;  /* 0x0000001900007223 */ /* 0x000fc4000001001e */
[----:B------:R-:W1:Y:S04]  /*2840*/  LDL.LU R30, [R1+0x50] ;  /* 0x00005000011e7983 */ /* 0x000e680000300800 */
[----:B------:R0:W-:Y:S04]  /*2850*/  STL [R1+0x70], R7 ;  /* 0x0000700701007387 */ /* 0x0001e80000100800 */
[----:B------:R-:W2:Y:S01]  /*2860*/  LDL.LU R53, [R1+0x54] ;  /* 0x0000540001357983 */ /* 0x000ea20000300800 */
[C---:B------:R-:W-:Y:S01]  /*2870*/  FMUL.FTZ R2, R27.reuse, R2 ;  /* 0x000000021b027220 */ /* 0x040fe20000410000 */
[C---:B------:R-:W-:Y:S01]  /*2880*/  FMUL.FTZ R14, R27.reuse, R14 ;  /* 0x0000000e1b0e7220 */ /* 0x040fe20000410000 */
[C---:B------:R-:W-:Y:S01]  /*2890*/  FMUL.FTZ R8, R27.reuse, R8 ;  /* 0x000000081b087220 */ /* 0x040fe20000410000 */
[C---:B0-----:R-:W-:Y:S01]  /*28a0*/  FMUL.FTZ R7, R27.reuse, R6 ;  /* 0x000000061b077220 */ /* 0x041fe20000410000 */
[----:B------:R-:W-:Y:S01]  /*28b0*/  FMUL.FTZ R6, R27, R10 ;  /* 0x0000000a1b067220 */ /* 0x000fe20000410000 */
[----:B------:R-:W-:-:S03]  /*28c0*/  FFMA.FTZ R15, R33, R2, R61 ;  /* 0x00000002210f7223 */ /* 0x000fc6000001003d */
[C-C-:B------:R-:W-:Y:S01]  /*28d0*/  FFMA.FTZ R2, R33.reuse, R6, R61.reuse ;  /* 0x0000000621027223 */ /* 0x140fe2000001003d */
[C-C-:B------:R-:W-:Y:S01]  /*28e0*/  FFMA.FTZ R6, R33.reuse, R14, R61.reuse ;  /* 0x0000000e21067223 */ /* 0x140fe2000001003d */
[----:B------:R-:W-:Y:S01]  /*28f0*/  STL [R1+0x74], R0 ;  /* 0x0000740001007387 */ /* 0x000fe20000100800 */
[----:B------:R-:W-:-:S03]  /*2900*/  FFMA.FTZ R47, R33, R8, R61 ;  /* 0x00000008212f7223 */ /* 0x000fc6000001003d */
[----:B------:R-:W3:Y:S04]  /*2910*/  LDL.LU R8, [R1+0x1c] ;  /* 0x00001c0001087983 */ /* 0x000ee80000300800 */
[----:B------:R-:W4:Y:S04]  /*2920*/  LDL.LU R23, [R1+0x18] ;  /* 0x0000180001177983 */ /* 0x000f280000300800 */
[----:B------:R0:W-:Y:S04]  /*2930*/  STL [R1+0x48], R6 ;  /* 0x0000480601007387 */ /* 0x0001e80000100800 */
[----:B------:R-:W5:Y:S04]  /*2940*/  LDL.LU R21, [R1+0x14] ;  /* 0x0000140001157983 */ /* 0x000f680000300800 */
[----:B------:R-:W5:Y:S04]  /*2950*/  LDL.LU R19, [R1+0x10] ;  /* 0x0000100001137983 */ /* 0x000f680000300800 */
[----:B------:R-:W5:Y:S01]  /*2960*/  LDL.LU R17, [R1+0x4] ;  /* 0x0000040001117983 */ /* 0x000f620000300800 */
[--C-:B------:R-:W-:Y:S01]  /*2970*/  FADD.FTZ R50, R50, -R26.reuse ;  /* 0x8000001a32327221 */ /* 0x100fe20000010000 */
[--C-:B------:R-:W-:Y:S01]  /*2980*/  FADD.FTZ R4, R4, -R26.reuse ;  /* 0x8000001a04047221 */ /* 0x100fe20000010000 */
[--C-:B------:R-:W-:Y:S01]  /*2990*/  FADD.FTZ R18, R18, -R26.reuse ;  /* 0x8000001a12127221 */ /* 0x100fe20000010000 */
[C---:B------:R-:W-:Y:S01]  /*29a0*/  FMUL.FTZ R16, R27.reuse, R16 ;  /* 0x000000101b107220 */ /* 0x040fe20000410000 */
[--C-:B------:R-:W-:Y:S01]  /*29b0*/  FADD.FTZ R12, R12, -R26.reuse ;  /* 0x8000001a0c0c7221 */ /* 0x100fe20000010000 */
[--C-:B------:R-:W-:Y:S01]  /*29c0*/  FADD.FTZ R20, R20, -R26.reuse ;  /* 0x8000001a14147221 */ /* 0x100fe20000010000 */
[--C-:B------:R-:W-:Y:S01]  /*29d0*/  FADD.FTZ R22, R22, -R26.reuse ;  /* 0x8000001a16167221 */ /* 0x100fe20000010000 */
[C---:B------:R-:W-:Y:S01]  /*29e0*/  FMUL.FTZ R50, R27.reuse, R50 ;  /* 0x000000321b327220 */ /* 0x040fe20000410000 */
[C---:B------:R-:W-:Y:S01]  /*29f0*/  FMUL.FTZ R4, R27.reuse, R4 ;  /* 0x000000041b047220 */ /* 0x040fe20000410000 */
[----:B------:R-:W-:Y:S01]  /*2a00*/  FMUL.FTZ R18, R27, R18 ;  /* 0x000000121b127220 */ /* 0x000fe20000410000 */
[--C-:B0-----:R-:W-:Y:S01]  /*2a10*/  FFMA.FTZ R6, R33, R16, R61.reuse ;  /* 0x0000001021067223 */ /* 0x101fe2000001003d */
[C---:B------:R-:W-:Y:S01]  /*2a20*/  FMUL.FTZ R0, R27.reuse, R12 ;  /* 0x0000000c1b007220 */ /* 0x040fe20000410000 */
[C---:B------:R-:W-:Y:S01]  /*2a30*/  FMUL.FTZ R20, R27.reuse, R20 ;  /* 0x000000141b147220 */ /* 0x040fe20000410000 */
[----:B------:R-:W-:Y:S01]  /*2a40*/  FMUL.FTZ R12, R27, R22 ;  /* 0x000000161b0c7220 */ /* 0x000fe20000410000 */
[C-C-:B------:R-:W-:Y:S01]  /*2a50*/  FFMA.FTZ R10, R33.reuse, R50, R61.reuse ;  /* 0x00000032210a7223 */ /* 0x140fe2000001003d */
[C-C-:B------:R-:W-:Y:S01]  /*2a60*/  FFMA.FTZ R50, R33.reuse, R4, R61.reuse ;  /* 0x0000000421327223 */ /* 0x140fe2000001003d */
[C-C-:B------:R-:W-:Y:S01]  /*2a70*/  FFMA.FTZ R4, R33.reuse, R7, R61.reuse ;  /* 0x0000000721047223 */ /* 0x140fe2000001003d */
[C-C-:B------:R-:W-:Y:S01]  /*2a80*/  FFMA.FTZ R14, R33.reuse, R18, R61.reuse ;  /* 0x00000012210e7223 */ /* 0x140fe2000001003d */
[--C-:B------:R-:W-:Y:S01]  /*2a90*/  FADD.FTZ R24, R24, -R26.reuse ;  /* 0x8000001a18187221 */ /* 0x100fe20000010000 */
[----:B------:R-:W-:Y:S01]  /*2aa0*/  FFMA.FTZ R7, R33, R20, R61 ;  /* 0x0000001421077223 */ /* 0x000fe2000001003d */
[----:B------:R0:W-:Y:S01]  /*2ab0*/  STL [R1+0x5c], R6 ;  /* 0x00005c0601007387 */ /* 0x0001e20000100800 */
[----:B------:R-:W-:Y:S01]  /*2ac0*/  FADD.FTZ R36, R36, -R26 ;  /* 0x8000001a24247221 */ /* 0x000fe20000010000 */
[----:B------:R-:W-:-:S02]  /*2ad0*/  FMUL.FTZ R24, R27, R24 ;  /* 0x000000181b187220 */ /* 0x000fc40000410000 */
[----:B------:R0:W-:Y:S01]  /*2ae0*/  STL [R1+0x60], R14 ;  /* 0x0000600e01007387 */ /* 0x0001e20000100800 */
[----:B------:R-:W-:Y:S01]  /*2af0*/  FMUL.FTZ R36, R27, R36 ;  /* 0x000000241b247220 */ /* 0x000fe20000410000 */
[C-C-:B0-----:R-:W-:Y:S02]  /*2b00*/  FFMA.FTZ R6, R33.reuse, R12, R61.reuse ;  /* 0x0000000c21067223 */ /* 0x141fe4000001003d */
[----:B------:R-:W-:Y:S01]  /*2b10*/  STL [R1+0x68], R7 ;  /* 0x0000680701007387 */ /* 0x000fe20000100800 */
[----:B------:R-:W-:-:S03]  /*2b20*/  FFMA.FTZ R12, R33, R36, R61 ;  /* 0x00000024210c7223 */ /* 0x000fc6000001003d */
[----:B------:R1:W-:Y:S01]  /*2b30*/  STL [R1+0x78], R6 ;  /* 0x0000780601007387 */ /* 0x0003e20000100800 */
[----:B------:R-:W-:Y:S01]  /*2b40*/  FFMA.FTZ R14, R33, R24, R61 ;  /* 0x00000018210e7223 */ /* 0x000fe2000001003d */
[----:B------:R-:W-:Y:S01]  /*2b50*/  F2FP.BF16.F32.PACK_AB R29, R41, R29 ;  /* 0x0000001d291d723e */ /* 0x000fe200000010ff */
[----:B------:R-:W-:-:S03]  /*2b60*/  FMUL.FTZ R18, R13, -1.4426950216293334961 ;  /* 0xbfb8aa3b0d127820 */ /* 0x000fc60000410000 */
[----:B------:R-:W-:Y:S04]  /*2b70*/  STL [R1+0x7c], R14 ;  /* 0x00007c0e01007387 */ /* 0x000fe80000100800 */
[----:B------:R4:W-:Y:S01]  /*2b80*/  STL [R1+0x80], R12 ;  /* 0x0000800c01007387 */ /* 0x0009e20000100800 */
[----:B------:R-:W-:Y:S01]  /*2b90*/  FADD.FTZ R44, R44, -R26 ;  /* 0x8000001a2c2c7221 */ /* 0x000fe20000010000 */
[----:B------:R-:W0:Y:S03]  /*2ba0*/  MUFU.EX2 R18, R18 ;  /* 0x0000001200127308 */ /* 0x000e260000000800 */
[----:B------:R-:W-:Y:S01]  /*2bb0*/  FMUL.FTZ R44, R27, R44 ;  /* 0x0000002c1b2c7220 */ /* 0x000fe20000410000 */
[----:B------:R-:W-:-:S03]  /*2bc0*/  FFMA.FTZ R0, R33, R0, R61 ;  /* 0x0000000021007223 */ /* 0x000fc6000001003d */
[----:B------:R-:W-:Y:S01]  /*2bd0*/  FFMA.FTZ R22, R33, R44, R61 ;  /* 0x0000002c21167223 */ /* 0x000fe2000001003d */
[----:B------:R-:W-:Y:S01]  /*2be0*/  FADD.FTZ R37, R37, -R26 ;  /* 0x8000001a25257221 */ /* 0x000fe20000010000 */
[----:B0-----:R-:W-:-:S03]  /*2bf0*/  FADD.FTZ R25, R18, 1 ;  /* 0x3f80000012197421 */ /* 0x001fc60000010000 */
[----:B------:R-:W-:Y:S01]  /*2c00*/  FMUL.FTZ R18, R27, R37 ;  /* 0x000000251b127220 */ /* 0x000fe20000410000 */
[----:B-1----:R-:W-:-:S04]  /*2c10*/  IADD3 R6, P1, PT, R30, UR6, RZ ;  /* 0x000000061e067c10 */ /* 0x002fc8000ff3e0ff */
[----:B--2---:R-:W-:Y:S01]  /*2c20*/  IADD3.X R7, PT, PT, R53, UR7, RZ, P1, !PT ;  /* 0x0000000735077c10 */ /* 0x004fe20008ffe4ff */
[----:B------:R-:W-:Y:S01]  /*2c30*/  STL [R1+0x94], R6 ;  /* 0x0000940601007387 */ /* 0x000fe20000100800 */
[--C-:B------:R-:W-:Y:S01]  /*2c40*/  FADD.FTZ R60, R60, -R26.reuse ;  /* 0x8000001a3c3c7221 */ /* 0x100fe20000010000 */
[--C-:B------:R-:W-:Y:S01]  /*2c50*/  FADD.FTZ R59, R59, -R26.reuse ;  /* 0x8000001a3b3b7221 */ /* 0x100fe20000010000 */
[--C-:B------:R-:W-:Y:S01]  /*2c60*/  FADD.FTZ R58, R58, -R26.reuse ;  /* 0x8000001a3a3a7221 */ /* 0x100fe20000010000 */
[----:B------:R0:W-:Y:S01]  /*2c70*/  STG.E.64 desc[UR12][R6.64], R28 ;  /* 0x0000001c06007986 */ /* 0x0001e2000c101b0c */
[----:B---3--:R-:W-:-:S03]  /*2c80*/  FADD.FTZ R8, R8, -R26 ;  /* 0x8000001a08087221 */ /* 0x008fc60000010000 */
[----:B------:R1:W-:Y:S01]  /*2c90*/  STL [R1+0x90], R7 ;  /* 0x0000900701007387 */ /* 0x0003e20000100800 */
[--C-:B------:R-:W-:Y:S01]  /*2ca0*/  FADD.FTZ R57, R57, -R26.reuse ;  /* 0x8000001a39397221 */ /* 0x100fe20000010000 */
[--C-:B------:R-:W-:Y:S01]  /*2cb0*/  FADD.FTZ R55, R55, -R26.reuse ;  /* 0x8000001a37377221 */ /* 0x100fe20000010000 */
[--C-:B----4-:R-:W-:Y:S01]  /*2cc0*/  FADD.FTZ R12, R23, -R26.reuse ;  /* 0x8000001a170c7221 */ /* 0x110fe20000010000 */
[----:B0-----:R-:W2:Y:S01]  /*2cd0*/  LDL.LU R29, [R1+0x34] ;  /* 0x00003400011d7983 */ /* 0x001ea20000300800 */
[--C-:B------:R-:W-:Y:S01]  /*2ce0*/  FADD.FTZ R52, R52, -R26.reuse ;  /* 0x8000001a34347221 */ /* 0x100fe20000010000 */
[--C-:B------:R-:W-:Y:S01]  /*2cf0*/  FADD.FTZ R49, R49, -R26.reuse ;  /* 0x8000001a31317221 */ /* 0x100fe20000010000 */
[--C-:B-----5:R-:W-:Y:S01]  /*2d00*/  FADD.FTZ R14, R21, -R26.reuse ;  /* 0x8000001a150e7221 */ /* 0x120fe20000010000 */
[----:B------:R-:W3:Y:S01]  /*2d10*/  LDL.LU R53, [R1+0x30] ;  /* 0x0000300001357983 */ /* 0x000ee20000300800 */
[----:B------:R-:W-:-:S03]  /*2d20*/  FADD.FTZ R17, R17, -R26 ;  /* 0x8000001a11117221 */ /* 0x000fc60000010000 */
[----:B------:R-:W4:Y:S01]  /*2d30*/  LDL.LU R61, [R1+0x3c] ;  /* 0x00003c00013d7983 */ /* 0x000f220000300800 */
[--C-:B------:R-:W-:Y:S01]  /*2d40*/  FADD.FTZ R16, R19, -R26.reuse ;  /* 0x8000001a13107221 */ /* 0x100fe20000010000 */
[--C-:B------:R-:W-:Y:S01]  /*2d50*/  FADD.FTZ R46, R46, -R26.reuse ;  /* 0x8000001a2e2e7221 */ /* 0x100fe20000010000 */
[--C-:B------:R-:W-:Y:S01]  /*2d60*/  FADD.FTZ R43, R43, -R26.reuse ;  /* 0x8000001a2b2b7221 */ /* 0x100fe20000010000 */
[----:B------:R-:W5:Y:S01]  /*2d70*/  LDL.LU R36, [R1+0x40] ;  /* 0x0000400001247983 */ /* 0x000f620000300800 */
[----:B------:R-:W-:Y:S01]  /*2d80*/  MUFU.RCP R25, R25 ;  /* 0x0000001900197308 */ /* 0x000fe20000001000 */
[--C-:B------:R-:W-:Y:S01]  /*2d90*/  FADD.FTZ R42, R42, -R26.reuse ;  /* 0x8000001a2a2a7221 */ /* 0x100fe20000010000 */
[----:B------:R-:W-:Y:S01]  /*2da0*/  FADD.FTZ R54, R54, -R26 ;  /* 0x8000001a36367221 */ /* 0x000fe20000010000 */
[----:B------:R-:W3:Y:S01]  /*2db0*/  LDL.LU R30, [R1+0x38] ;  /* 0x00003800011e7983 */ /* 0x000ee20000300800 */
[----:B------:R-:W0:Y:S03]  /*2dc0*/  LDCU.64 UR6, c[0x0][0x3a8] ;  /* 0x00007500ff0677ac */ /* 0x000e260008000a00 */
[----:B------:R-:W5:Y:S04]  /*2dd0*/  LDL.LU R44, [R1+0x2c] ;  /* 0x00002c00012c7983 */ /* 0x000f680000300800 */
[----:B------:R-:W5:Y:S04]  /*2de0*/  LDL.LU R41, [R1+0x28] ;  /* 0x0000280001297983 */ /* 0x000f680000300800 */
[----:B-1----:R-:W4:Y:S01]  /*2df0*/  LDL.LU R7, [R1+0x24] ;  /* 0x0000240001077983 */ /* 0x002f220000300800 */
[----:B------:R-:W-:-:S05]  /*2e00*/  FFMA.FTZ R6, R32, R18, R31 ;  /* 0x0000001220067223 */ /* 0x000fca000001001f */
[----:B------:R1:W-:Y:S04]  /*2e10*/  STL [R1+0x10], R6 ;  /* 0x0000100601007387 */ /* 0x0003e80000100800 */
[----:B-1----:R-:W5:Y:S01]  /*2e20*/  LDL.LU R6, [R1+0x20] ;  /* 0x0000200001067983 */ /* 0x002f620000300800 */
[C---:B------:R-:W-:Y:S01]  /*2e30*/  FMUL.FTZ R8, R27.reuse, R8 ;  /* 0x000000081b087220 */ /* 0x040fe20000410000 */
[----:B------:R-:W-:-:S03]  /*2e40*/  FMUL.FTZ R17, R27, R17 ;  /* 0x000000111b117220 */ /* 0x000fc60000410000 */
[--C-:B------:R-:W-:Y:S01]  /*2e50*/  FFMA.FTZ R21, R32, R8, R31.reuse ;  /* 0x0000000820157223 */ /* 0x100fe2000001001f */
[----:B------:R-:W-:Y:S01]  /*2e60*/  FMUL.FTZ R8, R10, -1.4426950216293334961 ;  /* 0xbfb8aa3b0a087820 */ /* 0x000fe20000410000 */
[C-C-:B------:R-:W-:Y:S01]  /*2e70*/  FFMA.FTZ R37, R32.reuse, R17, R31.reuse ;  /* 0x0000001120257223 */ /* 0x140fe2000001001f */
[C---:B------:R-:W-:Y:S02]  /*2e80*/  FMUL.FTZ R28, R27.reuse, R12 ;  /* 0x0000000c1b1c7220 */ /* 0x040fe40000410000 */
[----:B------:R1:W0:Y:S01]  /*2e90*/  MUFU.EX2 R17, R8 ;  /* 0x0000000800117308 */ /* 0x0002220000000800 */
        /* <DEDUP_REMOVED lines=18> */
[C-C-:B-1----:R-:W-:Y:S01]  /*2fc0*/  FFMA.FTZ R8, R32.reuse, R55, R31.reuse ;  /* 0x0000003720087223 */ /* 0x142fe2000001001f */
[C-C-:B------:R-:W-:Y:S01]  /*2fd0*/  FFMA.FTZ R12, R32.reuse, R12, R31.reuse ;  /* 0x0000000c200c7223 */ /* 0x140fe2000001001f */
[C-C-:B------:R-:W-:Y:S01]  /*2fe0*/  FFMA.FTZ R16, R32.reuse, R16, R31.reuse ;  /* 0x0000001020107223 */ /* 0x140fe2000001001f */
[C-C-:B------:R-:W-:Y:S01]  /*2ff0*/  FFMA.FTZ R20, R32.reuse, R20, R31.reuse ;  /* 0x0000001420147223 */ /* 0x140fe2000001001f */
[----:B------:R-:W-:Y:S01]  /*3000*/  FFMA.FTZ R24, R32, R24, R31 ;  /* 0x0000001820187223 */ /* 0x000fe2000001001f */
[----:B------:R-:W-:Y:S01]  /*3010*/  FMUL.FTZ R31, R21, -1.4426950216293334961 ;  /* 0xbfb8aa3b151f7820 */ /* 0x000fe20000410000 */
[----:B0-----:R-:W-:-:S05]  /*3020*/  FADD.FTZ R17, R17, 1 ;  /* 0x3f80000011117421 */ /* 0x001fca0000010000 */
[----:B------:R-:W0:Y:S01]  /*3030*/  MUFU.EX2 R31, R31 ;  /* 0x0000001f001f7308 */ /* 0x000e220000000800 */
[----:B------:R-:W-:-:S07]  /*3040*/  FMUL.FTZ R13, R13, R25 ;  /* 0x000000190d0d7220 */ /* 0x000fce0000410000 */
[----:B------:R-:W1:Y:S01]  /*3050*/  MUFU.RCP R52, R17 ;  /* 0x0000001100347308 */ /* 0x000e620000001000 */
[----:B------:R1:W-:Y:S01]  /*3060*/  STL [R1+0x18], R13 ;  /* 0x0000180d01007387 */ /* 0x0003e20000100800 */
[----:B0-----:R-:W-:Y:S01]  /*3070*/  FADD.FTZ R46, R31, 1 ;  /* 0x3f8000001f2e7421 */ /* 0x001fe20000010000 */
[----:B------:R-:W-:-:S05]  /*3080*/  FADD.FTZ R31, R45, -R26 ;  /* 0x8000001a2d1f7221 */ /* 0x000fca0000010000 */
[----:B------:R-:W-:Y:S01]  /*3090*/  MUFU.RCP R46, R46 ;  /* 0x0000002e002e7308 */ /* 0x000fe20000001000 */
[--C-:B------:R-:W-:Y:S01]  /*30a0*/  FADD.FTZ R32, R38, -R26.reuse ;  /* 0x8000001a26207221 */ /* 0x100fe20000010000 */
[C---:B------:R-:W-:Y:S01]  /*30b0*/  FMUL.FTZ R38, R27.reuse, R31 ;  /* 0x0000001f1b267220 */ /* 0x040fe20000410000 */
[C---:B------:R-:W-:Y:S02]  /*30c0*/  FMUL.FTZ R31, R27.reuse, R42 ;  /* 0x0000002a1b1f7220 */ /* 0x040fe40000410000 */
[----:B------:R-:W-:Y:S01]  /*30d0*/  FMUL.FTZ R32, R27, R32 ;  /* 0x000000201b207220 */ /* 0x000fe20000410000 */
[----:B--2---:R-:W-:-:S04]  /*30e0*/  FADD.FTZ R29, R29, -R26 ;  /* 0x8000001a1d1d7221 */ /* 0x004fc80000010000 */
[----:B------:R-:W-:-:S04]  /*30f0*/  FMUL.FTZ R29, R27, R29 ;  /* 0x0000001d1b1d7220 */ /* 0x000fc80000410000 */
[----:B------:R-:W-:-:S04]  /*3100*/  FFMA.FTZ R29, R35, R29, R40 ;  /* 0x0000001d231d7223 */ /* 0x000fc80000010028 */
[----:B-1----:R-:W-:-:S06]  /*3110*/  FMUL.FTZ R13, R29, -1.4426950216293334961 ;  /* 0xbfb8aa3b1d0d7820 */ /* 0x002fcc0000410000 */
[----:B------:R-:W0:Y:S01]  /*3120*/  MUFU.EX2 R13, R13 ;  /* 0x0000000d000d7308 */ /* 0x000e220000000800 */
[----:B---3--:R-:W-:-:S04]  /*3130*/  FADD.FTZ R30, R30, -R26 ;  /* 0x8000001a1e1e7221 */ /* 0x008fc80000010000 */
[----:B------:R-:W-:Y:S01]  /*3140*/  FMUL.FTZ R45, R27, R30 ;  /* 0x0000001e1b2d7220 */ /* 0x000fe20000410000 */
[----:B----4-:R-:W-:Y:S01]  /*3150*/  FADD.FTZ R25, R7, -R26 ;  /* 0x8000001a07197221 */ /* 0x010fe20000010000 */
[----:B------:R-:W-:Y:S01]  /*3160*/  FMUL.FTZ R7, R10, R52 ;  /* 0x000000340a077220 */ /* 0x000fe20000410000 */
[----:B------:R-:W-:-:S04]  /*3170*/  FMUL.FTZ R10, R11, -1.4426950216293334961 ;  /* 0xbfb8aa3b0b0a7820 */ /* 0x000fc80000410000 */
[----:B------:R-:W1:Y:S01]  /*3180*/  MUFU.EX2 R30, R10 ;  /* 0x0000000a001e7308 */ /* 0x000e620000000800 */
[----:B0-----:R-:W-:Y:S01]  /*3190*/  FADD.FTZ R13, R13, 1 ;  /* 0x3f8000000d0d7421 */ /* 0x001fe20000010000 */
[----:B------:R-:W-:Y:S01]  /*31a0*/  STL [R1+0x98], R7 ;  /* 0x0000980701007387 */ /* 0x000fe20000100800 */
[--C-:B------:R-:W-:Y:S01]  /*31b0*/  FADD.FTZ R49, R61, -R26.reuse ;  /* 0x8000001a3d317221 */ /* 0x100fe20000010000 */
[----:B-----5:R-:W-:Y:S01]  /*31c0*/  FADD.FTZ R18, R6, -R26 ;  /* 0x8000001a06127221 */ /* 0x020fe20000010000 */
[----:B------:R-:W-:Y:S01]  /*31d0*/  FMUL.FTZ R6, R21, R46 ;  /* 0x0000002e15067220 */ /* 0x000fe20000410000 */
[----:B------:R-:W-:Y:S02]  /*31e0*/  MOV R61, R39 ;  /* 0x00000027003d7202 */ /* 0x000fe40000000f00 */
[----:B------:R-:W0:Y:S02]  /*31f0*/  MUFU.RCP R42, R13 ;  /* 0x0000000d002a7308 */ /* 0x000e240000001000 */
[----:B------:R2:W-:Y:S01]  /*3200*/  STL [R1+0x8], R6 ;  /* 0x0000080601007387 */ /* 0x0005e20000100800 */
[----:B-1----:R-:W-:Y:S01]  /*3210*/  FADD.FTZ R30, R30, 1 ;  /* 0x3f8000001e1e7421 */ /* 0x002fe20000010000 */
[----:B------:R-:W-:-:S02]  /*3220*/  MOV R55, R61 ;  /* 0x0000003d00377202 */ /* 0x000fc40000000f00 */
[----:B------:R-:W3:Y:S01]  /*3230*/  LDL.LU R59, [R1+0x44] ;  /* 0x00004400013b7983 */ /* 0x000ee20000300800 */
[----:B--2---:R-:W-:Y:S02]  /*3240*/  FFMA.FTZ R6, R35, R31, R40 ;  /* 0x0000001f23067223 */ /* 0x004fe40000010028 */
[----:B------:R-:W1:Y:S03]  /*3250*/  MUFU.RCP R30, R30 ;  /* 0x0000001e001e7308 */ /* 0x000e660000001000 */
[----:B------:R2:W-:Y:S04]  /*3260*/  STL [R1+0x4], R6 ;  /* 0x0000040601007387 */ /* 0x0005e80000100800 */
[----:B------:R-:W4:Y:S01]  /*3270*/  LDL.LU R61, [R1+0x48] ;  /* 0x00004800013d7983 */ /* 0x000f220000300800 */
[----:B0-----:R-:W-:-:S03]  /*3280*/  FMUL.FTZ R29, R29, R42 ;  /* 0x0000002a1d1d7220 */ /* 0x001fc60000410000 */
[----:B------:R-:W5:Y:S01]  /*3290*/  LDL.LU R7, [R1+0x5c] ;  /* 0x00005c0001077983 */ /* 0x000f620000300800 */
[----:B--2---:R-:W-:Y:S01]  /*32a0*/  FFMA.FTZ R6, R35, R32, R40 ;  /* 0x0000002023067223 */ /* 0x004fe20000010028 */
[----:B-1----:R-:W-:-:S04]  /*32b0*/  FMUL.FTZ R30, R11, R30 ;  /* 0x0000001e0b1e7220 */ /* 0x002fc80000410000 */
[----:B------:R-:W-:Y:S04]  /*32c0*/  STL [R1+0xbc], R6 ;  /* 0x0000bc0601007387 */ /* 0x000fe80000100800 */
[----:B------:R0:W-:Y:S04]  /*32d0*/  STL [R1+0x9c], R29 ;  /* 0x00009c1d01007387 */ /* 0x0001e80000100800 */
[----:B0-----:R-:W2:Y:S04]  /*32e0*/  LDL.LU R29, [R1+0x58] ;  /* 0x00005800011d7983 */ /* 0x001ea80000300800 */
[----:B------:R0:W-:Y:S04]  /*32f0*/  STL [R1+0xa0], R30 ;  /* 0x0000a01e01007387 */ /* 0x0001e80000100800 */
[----:B0-----:R-:W5:Y:S01]  /*3300*/  LDL.LU R30, [R1+0x4c] ;  /* 0x00004c00011e7983 */ /* 0x001f620000300800 */
[--C-:B------:R-:W-:Y:S01]  /*3310*/  FADD.FTZ R53, R53, -R26.reuse ;  /* 0x8000001a35357221 */ /* 0x100fe20000010000 */
[--C-:B------:R-:W-:Y:S01]  /*3320*/  FADD.FTZ R36, R36, -R26.reuse ;  /* 0x8000001a24247221 */ /* 0x100fe20000010000 */
[--C-:B------:R-:W-:Y:S01]  /*3330*/  FADD.FTZ R44, R44, -R26.reuse ;  /* 0x8000001a2c2c7221 */ /* 0x100fe20000010000 */
[--C-:B------:R-:W-:Y:S01]  /*3340*/  FADD.FTZ R41, R41, -R26.reuse ;  /* 0x8000001a29297221 */ /* 0x100fe20000010000 */
[--C-:B------:R-:W-:Y:S01]  /*3350*/  FADD.FTZ R39, R51, -R26.reuse ;  /* 0x8000001a33277221 */ /* 0x100fe20000010000 */
[----:B------:R-:W-:Y:S01]  /*3360*/  FADD.FTZ R17, R48, -R26 ;  /* 0x8000001a30117221 */ /* 0x000fe20000010000 */
[----:B------:R-:W-:Y:S01]  /*3370*/  FMUL.FTZ R26, R22, -1.4426950216293334961 ;  /* 0xbfb8aa3b161a7820 */ /* 0x000fe20000410000 */
[----:B------:R-:W-:-:S05]  /*3380*/  FMUL.FTZ R32, R9, -1.4426950216293334961 ;  /* 0xbfb8aa3b09207820 */ /* 0x000fca0000410000 */
[----:B------:R-:W0:Y:S08]  /*3390*/  MUFU.EX2 R26, R26 ;  /* 0x0000001a001a7308 */ /* 0x000e300000000800 */
[----:B------:R-:W1:Y:S01]  /*33a0*/  MUFU.EX2 R32, R32 ;  /* 0x0000002000207308 */ /* 0x000e620000000800 */
[C---:B------:R-:W-:Y:S01]  /*33b0*/  FMUL.FTZ R51, R27.reuse, R49 ;  /* 0x000000311b337220 */ /* 0x040fe20000410000 */
[----:B------:R-:W-:-:S03]  /*33c0*/  FMUL.FTZ R10, R27, R54 ;  /* 0x000000361b0a7220 */ /* 0x000fc60000410000 */
[----:B------:R-:W-:Y:S01]  /*33d0*/  FFMA.FTZ R51, R35, R51, R40 ;  /* 0x0000003323337223 */ /* 0x000fe20000010028 */
[----:B0-----:R-:W-:-:S04]  /*33e0*/  FADD.FTZ R26, R26, 1 ;  /* 0x3f8000001a1a7421 */ /* 0x001fc80000010000 */
[----:B------:R0:W-:Y:S01]  /*33f0*/  MUFU.RCP R54, R26 ;  /* 0x0000001a00367308 */ /* 0x0001e20000001000 */
[----:B-1----:R-:W-:Y:S01]  /*3400*/  FADD.FTZ R32, R32, 1 ;  /* 0x3f80000020207421 */ /* 0x002fe20000010000 */
[----:B0-----:R-:W-:-:S06]  /*3410*/  FMUL.FTZ R26, R51, -1.4426950216293334961 ;  /* 0xbfb8aa3b331a7820 */ /* 0x001fcc0000410000 */
[----:B------:R-:W0:Y:S01]  /*3420*/  MUFU.RCP R32, R32 ;  /* 0x0000002000207308 */ /* 0x000e220000001000 */
[----:B------:R-:W-:-:S07]  /*3430*/  FMUL.FTZ R42, R15, -1.4426950216293334961 ;  /* 0xbfb8aa3b0f2a7820 */ /* 0x000fce0000410000 */
[----:B------:R-:W1:Y:S01]  /*3440*/  MUFU.EX2 R26, R26 ;  /* 0x0000001a001a7308 */ /* 0x000e620000000800 */
        /* <DEDUP_REMOVED lines=8> */
[----:B------:R-:W-:Y:S01]  /*34d0*/  FMUL.FTZ R27, R28, -1.4426950216293334961 ;  /* 0xbfb8aa3b1c1b7820 */ /* 0x000fe20000410000 */
[----:B------:R-:W1:Y:S01]  /*34e0*/  MUFU.EX2 R42, R42 ;  /* 0x0000002a002a7308 */ /* 0x000e620000000800 */
[----:B0-----:R-:W-:Y:S01]  /*34f0*/  FMUL.FTZ R32, R9, R32 ;  /* 0x0000002009207220 */ /* 0x001fe20000410000 */
[C-C-:B------:R-:W-:Y:S01]  /*3500*/  FFMA.FTZ R53, R35.reuse, R53, R40.reuse ;  /* 0x0000003523357223 */ /* 0x140fe20000010028 */
        /* <DEDUP_REMOVED lines=10> */
[----:B------:R-:W-:Y:S01]  /*35b0*/  FFMA.FTZ R21, R35, R38, R40 ;  /* 0x0000002623157223 */ /* 0x000fe20000010028 */
[----:B-1----:R-:W-:Y:S01]  /*35c0*/  FADD.FTZ R9, R26, 1 ;  /* 0x3f8000001a097421 */ /* 0x002fe20000010000 */
[----:B------:R-:W-:Y:S01]  /*35d0*/  FMUL.FTZ R35, R34, -1.4426950216293334961 ;  /* 0xbfb8aa3b22237820 */ /* 0x000fe20000410000 */
[----:B------:R-:W-:Y:S01]  /*35e0*/  FMUL.FTZ R38, R5, -1.4426950216293334961 ;  /* 0xbfb8aa3b05267820 */ /* 0x000fe20000410000 */
[----:B------:R-:W-:-:S03]  /*35f0*/  FMUL.FTZ R48, R33, -1.4426950216293334961 ;  /* 0xbfb8aa3b21307820 */ /* 0x000fc60000410000 */
[----:B------:R-:W1:Y:S01]  /*3600*/  MUFU.RCP R9, R9 ;  /* 0x0000000900097308 */ /* 0x000e620000001000 */
[----:B------:R-:W-:Y:S01]  /*3610*/  FMUL.FTZ R46, R53, -1.4426950216293334961 ;  /* 0xbfb8aa3b352e7820 */ /* 0x000fe20000410000 */
[----:B------:R-:W-:-:S06]  /*3620*/  FADD.FTZ R42, R42, 1 ;  /* 0x3f8000002a2a7421 */ /* 0x000fcc0000010000 */
[----:B------:R-:W1:Y:S08]  /*3630*/  MUFU.EX2 R35, R35 ;  /* 0x0000002300237308 */ /* 0x000e700000000800 */
[----:B------:R-:W1:Y:S01]  /*3640*/  MUFU.EX2 R38, R38 ;  /* 0x0000002600267308 */ /* 0x000e620000000800 */
[----:B0-----:R-:W-:-:S07]  /*3650*/  FADD.FTZ R27, R27, 1 ;  /* 0x3f8000001b1b7421 */ /* 0x001fce0000010000 */
[----:B------:R-:W-:Y:S01]  /*3660*/  MUFU.EX2 R48, R48 ;  /* 0x0000003000307308 */ /* 0x000fe20000000800 */
[----:B-1----:R-:W-:-:S07]  /*3670*/  FMUL.FTZ R51, R51, R9 ;  /* 0x0000000933337220 */ /* 0x002fce0000410000 */
[----:B------:R0:W1:Y:S01]  /*3680*/  MUFU.RCP R52, R42 ;  /* 0x0000002a00347308 */ /* 0x0000620000001000 */
[----:B------:R-:W-:-:S07]  /*3690*/  FADD.FTZ R9, R35, 1 ;  /* 0x3f80000023097421 */ /* 0x000fce0000010000 */
[----:B------:R-:W1:Y:S01]  /*36a0*/  MUFU.EX2 R46, R46 ;  /* 0x0000002e002e7308 */ /* 0x000e620000000800 */
[----:B0-----:R-:W-:Y:S01]  /*36b0*/  FMUL.FTZ R42, R44, -1.4426950216293334961 ;  /* 0xbfb8aa3b2c2a7820 */ /* 0x001fe20000410000 */
[----:B------:R-:W-:Y:S01]  /*36c0*/  FMUL.FTZ R39, R50, -1.4426950216293334961 ;  /* 0xbfb8aa3b32277820 */ /* 0x000fe20000410000 */
[----:B------:R-:W-:-:S05]  /*36d0*/  FADD.FTZ R38, R38, 1 ;  /* 0x3f80000026267421 */ /* 0x000fca0000010000 */
[----:B------:R0:W0:Y:S01]  /*36e0*/  MUFU.RCP R31, R27 ;  /* 0x0000001b001f7308 */ /* 0x0000220000001000 */
[----:B-1----:R-:W-:Y:S01]  /*36f0*/  FMUL.FTZ R52, R15, R52 ;  /* 0x000000340f347220 */ /* 0x002fe20000410000 */
[----:B------:R-:W-:Y:S01]  /*3700*/  FMUL.FTZ R15, R47, -1.4426950216293334961 ;  /* 0xbfb8aa3b2f0f7820 */ /* 0x000fe20000410000 */
[----:B0-----:R-:W-:-:S05]  /*3710*/  FADD.FTZ R27, R48, 1 ;  /* 0x3f800000301b7421 */ /* 0x001fca0000010000 */
[----:B------:R-:W-:Y:S01]  /*3720*/  MUFU.EX2 R42, R42 ;  /* 0x0000002a002a7308 */ /* 0x000fe20000000800 */
[----:B------:R-:W-:-:S07]  /*3730*/  FADD.FTZ R11, R46, 1 ;  /* 0x3f8000002e0b7421 */ /* 0x000fce0000010000 */
[----:B------:R-:W0:Y:S08]  /*3740*/  MUFU.RCP R48, R38 ;  /* 0x0000002600307308 */ /* 0x000e300000001000 */
[----:B------:R-:W1:Y:S01]  /*3750*/  MUFU.RCP R9, R9 ;  /* 0x0000000900097308 */ /* 0x000e620000001000 */
[----:B------:R-:W-:-:S07]  /*3760*/  FMUL.FTZ R31, R28, R31 ;  /* 0x0000001f1c1f7220 */ /* 0x000fce0000410000 */
[----:B------:R-:W1:Y:S01]  /*3770*/  MUFU.EX2 R39, R39 ;  /* 0x0000002700277308 */ /* 0x000e620000000800 */
[----:B------:R-:W-:Y:S01]  /*3780*/  FMUL.FTZ R28, R36, -1.4426950216293334961 ;  /* 0xbfb8aa3b241c7820 */ /* 0x000fe20000410000 */
[----:B------:R-:W-:Y:S01]  /*3790*/  FMUL.FTZ R40, R23, -1.4426950216293334961 ;  /* 0xbfb8aa3b17287820 */ /* 0x000fe20000410000 */
[----:B0-----:R-:W-:-:S05]  /*37a0*/  FMUL.FTZ R48, R5, R48 ;  /* 0x0000003005307220 */ /* 0x001fca0000410000 */
[----:B------:R-:W0:Y:S01]  /*37b0*/  MUFU.RCP R11, R11 ;  /* 0x0000000b000b7308 */ /* 0x000e220000001000 */
[----:B-1----:R-:W-:Y:S01]  /*37c0*/  FMUL.FTZ R34, R34, R9 ;  /* 0x0000000922227220 */ /* 0x002fe20000410000 */
[----:B------:R-:W-:-:S06]  /*37d0*/  FADD.FTZ R5, R42, 1 ;  /* 0x3f8000002a057421 */ /* 0x000fcc0000010000 */
[----:B------:R-:W1:Y:S01]  /*37e0*/  MUFU.EX2 R15, R15 ;  /* 0x0000000f000f7308 */ /* 0x000e620000000800 */
[----:B------:R-:W-:Y:S01]  /*37f0*/  FADD.FTZ R39, R39, 1 ;  /* 0x3f80000027277421 */ /* 0x000fe20000010000 */
[----:B------:R-:W-:-:S06]  /*3800*/  FMUL.FTZ R9, R56, -1.4426950216293334961 ;  /* 0xbfb8aa3b38097820 */ /* 0x000fcc0000410000 */
[----:B------:R-:W1:Y:S08]  /*3810*/  MUFU.EX2 R28, R28 ;  /* 0x0000001c001c7308 */ /* 0x000e700000000800 */
[----:B------:R-:W1:Y:S01]  /*3820*/  MUFU.EX2 R40, R40 ;  /* 0x0000002800287308 */ /* 0x000e620000000800 */
[----:B0-----:R-:W-:Y:S01]  /*3830*/  FMUL.FTZ R53, R53, R11 ;  /* 0x0000000b35357220 */ /* 0x001fe20000410000 */
[----:B-1----:R-:W-:-:S06]  /*3840*/  FADD.FTZ R15, R15, 1 ;  /* 0x3f8000000f0f7421 */ /* 0x002fcc0000010000 */
[----:B------:R-:W0:Y:S01]  /*3850*/  MUFU.RCP R5, R5 ;  /* 0x0000000500057308 */ /* 0x000e220000001000 */
[----:B------:R-:W-:-:S07]  /*3860*/  FMUL.FTZ R11, R4, -1.4426950216293334961 ;  /* 0xbfb8aa3b040b7820 */ /* 0x000fce0000410000 */
[----:B------:R-:W1:Y:S08]  /*3870*/  MUFU.RCP R39, R39 ;  /* 0x0000002700277308 */ /* 0x000e700000001000 */
[----:B------:R-:W3:Y:S01]  /*3880*/  MUFU.EX2 R9, R9 ;  /* 0x0000000900097308 */ /* 0x000ee20000000800 */
[----:B------:R-:W-:Y:S01]  /*3890*/  FADD.FTZ R28, R28, 1 ;  /* 0x3f8000001c1c7421 */ /* 0x000fe20000010000 */
[----:B------:R-:W-:-:S06]  /*38a0*/  FADD.FTZ R35, R40, 1 ;  /* 0x3f80000028237421 */ /* 0x000fcc0000010000 */
[----:B------:R-:W4:Y:S01]  /*38b0*/  MUFU.RCP R15, R15 ;  /* 0x0000000f000f7308 */ /* 0x000f220000001000 */
[----:B0-----:R-:W-:Y:S01]  /*38c0*/  FMUL.FTZ R44, R44, R5 ;  /* 0x000000052c2c7220 */ /* 0x001fe20000410000 */
[----:B-1----:R-:W-:-:S06]  /*38d0*/  FMUL.FTZ R50, R50, R39 ;  /* 0x0000002732327220 */ /* 0x002fcc0000410000 */
[----:B------:R-:W0:Y:S01]  /*38e0*/  MUFU.EX2 R11, R11 ;  /* 0x0000000b000b7308 */ /* 0x000e220000000800 */
[----:B---3--:R-:W-:Y:S01]  /*38f0*/  FADD.FTZ R5, R9, 1 ;  /* 0x3f80000009057421 */ /* 0x008fe20000010000 */
[----:B------:R-:W-:-:S06]  /*3900*/  FMUL.FTZ R39, R19, -1.4426950216293334961 ;  /* 0xbfb8aa3b13277820 */ /* 0x000fcc0000410000 */
[----:B------:R1:W-:Y:S02]  /*3910*/  MUFU.RCP R40, R28 ;  /* 0x0000001c00287308 */ /* 0x0003e40000001000 */
[----:B-1----:R-:W-:-:S06]  /*3920*/  FMUL.FTZ R28, R2, -1.4426950216293334961 ;  /* 0xbfb8aa3b021c7820 */ /* 0x002fcc0000410000 */
[----:B------:R-:W1:Y:S08]  /*3930*/  MUFU.RCP R27, R27 ;  /* 0x0000001b001b7308 */ /* 0x000e700000001000 */
[----:B------:R-:W3:Y:S01]  /*3940*/  MUFU.EX2 R28, R28 ;  /* 0x0000001c001c7308 */ /* 0x000ee20000000800 */
[----:B----4-:R-:W-:Y:S01]  /*3950*/  FMUL.FTZ R47, R47, R15 ;  /* 0x0000000f2f2f7220 */ /* 0x010fe20000410000 */
[----:B0-----:R-:W-:Y:S01]  /*3960*/  FADD.FTZ R11, R11, 1 ;  /* 0x3f8000000b0b7421 */ /* 0x001fe20000010000 */
[----:B------:R-:W-:-:S05]  /*3970*/  FMUL.FTZ R15, R61, -1.4426950216293334961 ;  /* 0xbfb8aa3b3d0f7820 */ /* 0x000fca0000410000 */
[----:B------:R-:W0:Y:S01]  /*3980*/  MUFU.RCP R5, R5 ;  /* 0x0000000500057308 */ /* 0x000e220000001000 */
[----:B------:R-:W-:-:S07]  /*3990*/  FMUL.FTZ R54, R22, R54 ;  /* 0x0000003616367220 */ /* 0x000fce0000410000 */
[----:B------:R-:W4:Y:S01]  /*39a0*/  MUFU.EX2 R39, R39 ;  /* 0x0000002700277308 */ /* 0x000f220000000800 */
[----:B------:R-:W-:Y:S01]  /*39b0*/  STL [R1+0xa4], R54 ;  /* 0x0000a43601007387 */ /* 0x000fe20000100800 */
[----:B-1----:R-:W-:Y:S01]  /*39c0*/  FMUL.FTZ R33, R33, R27 ;  /* 0x0000001b21217220 */ /* 0x002fe20000410000 */
[----:B---3--:R-:W-:-:S05]  /*39d0*/  FADD.FTZ R28, R28, 1 ;  /* 0x3f8000001c1c7421 */ /* 0x008fca0000010000 */
[----:B------:R1:W3:Y:S01]  /*39e0*/  MUFU.RCP R49, R11 ;  /* 0x0000000b00317308 */ /* 0x0002e20000001000 */
[----:B------:R-:W-:Y:S01]  /*39f0*/  STL [R1+0xa8], R31 ;  /* 0x0000a81f01007387 */ /* 0x000fe20000100800 */
[----:B0-----:R-:W-:-:S06]  /*3a00*/  FMUL.FTZ R5, R56, R5 ;  /* 0x0000000538057220 */ /* 0x001fcc0000410000 */
[----:B------:R-:W0:Y:S01]  /*3a10*/  MUFU.EX2 R15, R15 ;  /* 0x0000000f000f7308 */ /* 0x000e220000000800 */
[----:B-1----:R-:W-:Y:S01]  /*3a20*/  FMUL.FTZ R11, R59, -1.4426950216293334961 ;  /* 0xbfb8aa3b3b0b7820 */ /* 0x002fe20000410000 */
[----:B------:R-:W-:Y:S04]  /*3a30*/  STL [R1+0xac], R53 ;  /* 0x0000ac3501007387 */ /* 0x000fe80000100800 */
[----:B------:R-:W-:Y:S02]  /*3a40*/  STL [R1+0xb0], R32 ;  /* 0x0000b02001007387 */ /* 0x000fe40000100800 */
[----:B------:R-:W1:Y:S02]  /*3a50*/  MUFU.EX2 R11, R11 ;  /* 0x0000000b000b7308 */ /* 0x000e640000000800 */
[----:B------:R-:W-:Y:S04]  /*3a60*/  STL [R1+0xb4], R52 ;  /* 0x0000b43401007387 */ /* 0x000fe80000100800 */
[----:B------:R2:W-:Y:S02]  /*3a70*/  STL [R1+0xb8], R33 ;  /* 0x0000b82101007387 */ /* 0x0005e40000100800 */
[----:B------:R4:W-:Y:S02]  /*3a80*/  MUFU.RCP R42, R28 ;  /* 0x0000001c002a7308 */ /* 0x0009e40000001000 */
[----:B----4-:R-:W-:-:S02]  /*3a90*/  FADD.FTZ R28, R39, 1 ;  /* 0x3f800000271c7421 */ /* 0x010fc40000010000 */
[----:B------:R-:W4:Y:S04]  /*3aa0*/  LDL.LU R39, [R1+0x60] ;  /* 0x0000600001277983 */ /* 0x000f280000300800 */
[----:B------:R-:W4:Y:S04]  /*3ab0*/  LDL.LU R6, [R1+0x64] ;  /* 0x0000640001067983 */ /* 0x000f280000300800 */
[----:B--2---:R-:W2:Y:S04]  /*3ac0*/  LDL.LU R33, [R1+0x68] ;  /* 0x0000680001217983 */ /* 0x004ea80000300800 */
[----:B------:R1:W-:Y:S01]  /*3ad0*/  STL [R1], R5 ;  /* 0x0000000501007387 */ /* 0x0003e20000100800 */
[----:B---3--:R-:W-:Y:S01]  /*3ae0*/  FMUL.FTZ R49, R4, R49 ;  /* 0x0000003104317220 */ /* 0x008fe20000410000 */
[----:B-----5:R-:W-:Y:S01]  /*3af0*/  FMUL.FTZ R4, R30, -1.4426950216293334961 ;  /* 0xbfb8aa3b1e047820 */ /* 0x020fe20000410000 */
[----:B------:R-:W-:Y:S01]  /*3b00*/  FMUL.FTZ R9, R7, -1.4426950216293334961 ;  /* 0xbfb8aa3b07097820 */ /* 0x000fe20000410000 */
[----:B0-----:R-:W-:Y:S01]  /*3b10*/  FADD.FTZ R15, R15, 1 ;  /* 0x3f8000000f0f7421 */ /* 0x001fe20000010000 */
[----:B-1----:R-:W-:Y:S01]  /*3b20*/  FADD.FTZ R11, R11, 1 ;  /* 0x3f8000000b0b7421 */ /* 0x002fe20000010000 */
[----:B------:R-:W3:Y:S01]  /*3b30*/  LDL.LU R52, [R1+0x6c] ;  /* 0x00006c0001347983 */ /* 0x000ee20000300800 */
[----:B------:R-:W-:Y:S01]  /*3b40*/  FMUL.FTZ R5, R29, -1.4426950216293334961 ;  /* 0xbfb8aa3b1d057820 */ /* 0x000fe20000410000 */
[----:B------:R-:W-:Y:S02]  /*3b50*/  MUFU.RCP R58, R15 ;  /* 0x0000000f003a7308 */ /* 0x000fe40000001000 */
[----:B------:R-:W5:Y:S04]  /*3b60*/  LDL.LU R32, [R1+0x78] ;  /* 0x0000780001207983 */ /* 0x000f680000300800 */
[----:B------:R-:W5:Y:S02]  /*3b70*/  LDL.LU R53, [R1+0x70] ;  /* 0x0000700001357983 */ /* 0x000f640000300800 */
[----:B------:R-:W0:Y:S02]  /*3b80*/  MUFU.EX2 R5, R5 ;  /* 0x0000000500057308 */ /* 0x000e240000000800 */
[----:B------:R-:W5:Y:S04]  /*3b90*/  LDL.LU R31, [R1+0x7c] ;  /* 0x00007c00011f7983 */ /* 0x000f680000300800 */
[----:B------:R-:W5:Y:S02]  /*3ba0*/  LDL.LU R54, [R1+0x4] ;  /* 0x0000040001367983 */ /* 0x000f640000300800 */
[----:B------:R-:W1:Y:S08]  /*3bb0*/  MUFU.EX2 R4, R4 ;  /* 0x0000000400047308 */ /* 0x000e700000000800 */
[----:B------:R-:W1:Y:S08]  /*3bc0*/  MUFU.EX2 R9, R9 ;  /* 0x0000000900097308 */ /* 0x000e700000000800 */
[----:B------:R-:W1:Y:S01]  /*3bd0*/  MUFU.RCP R60, R11 ;  /* 0x0000000b003c7308 */ /* 0x000e620000001000 */
[----:B0-----:R-:W-:Y:S01]  /*3be0*/  FADD.FTZ R5, R5, 1 ;  /* 0x3f80000005057421 */ /* 0x001fe20000010000 */
[----:B------:R-:W-:Y:S01]  /*3bf0*/  FMUL.FTZ R58, R61, R58 ;  /* 0x0000003a3d3a7220 */ /* 0x000fe20000410000 */
[----:B-1----:R-:W-:-:S05]  /*3c00*/  FADD.FTZ R4, R4, 1 ;  /* 0x3f80000004047421 */ /* 0x002fca0000010000 */
[----:B------:R0:W1:Y:S02]  /*3c10*/  MUFU.RCP R61, R5 ;  /* 0x00000005003d7308 */ /* 0x0000640000001000 */
[----:B0-----:R-:W-:Y:S01]  /*3c20*/  FADD.FTZ R5, R9, 1 ;  /* 0x3f80000009057421 */ /* 0x001fe20000010000 */
[----:B------:R-:W-:-:S05]  /*3c30*/  FMUL.FTZ R60, R59, R60 ;  /* 0x0000003c3b3c7220 */ /* 0x000fca0000410000 */
[----:B------:R-:W0:Y:S08]  /*3c40*/  MUFU.RCP R59, R4 ;  /* 0x00000004003b7308 */ /* 0x000e300000001000 */
[----:B------:R-:W0:Y:S01]  /*3c50*/  MUFU.RCP R5, R5 ;  /* 0x0000000500057308 */ /* 0x000e220000001000 */
[----:B-1----:R-:W-:Y:S01]  /*3c60*/  FMUL.FTZ R61, R29, R61 ;  /* 0x0000003d1d3d7220 */ /* 0x002fe20000410000 */
[----:B0-----:R-:W-:-:S02]  /*3c70*/  FMUL.FTZ R59, R30, R59 ;  /* 0x0000003b1e3b7220 */ /* 0x001fc40000410000 */
[----:B------:R-:W5:Y:S04]  /*3c80*/  LDL.LU R30, [R1+0x74] ;  /* 0x00007400011e7983 */ /* 0x000f680000300800 */
[----:B------:R-:W5:Y:S01]  /*3c90*/  LDL.LU R29, [R1+0x80] ;  /* 0x00008000011d7983 */ /* 0x000f620000300800 */
[----:B------:R-:W-:-:S03]  /*3ca0*/  FMUL.FTZ R5, R7, R5 ;  /* 0x0000000507057220 */ /* 0x000fc60000410000 */
[----:B------:R-:W5:Y:S01]  /*3cb0*/  LDL.LU R7, [R1+0x10] ;  /* 0x0000100001077983 */ /* 0x000f620000300800 */
[----:B------:R-:W-:Y:S01]  /*3cc0*/  FMUL.FTZ R46, R45, -1.4426950216293334961 ;  /* 0xbfb8aa3b2d2e7820 */ /* 0x000fe20000410000 */
[----:B------:R-:W-:Y:S01]  /*3cd0*/  FMUL.FTZ R26, R3, -1.4426950216293334961 ;  /* 0xbfb8aa3b031a7820 */ /* 0x000fe20000410000 */
[----:B------:R-:W-:Y:S01]  /*3ce0*/  FMUL.FTZ R22, R37, -1.4426950216293334961 ;  /* 0xbfb8aa3b25167820 */ /* 0x000fe20000410000 */
[----:B------:R-:W-:-:S03]  /*3cf0*/  FMUL.FTZ R27, R43, -1.4426950216293334961 ;  /* 0xbfb8aa3b2b1b7820 */ /* 0x000fc60000410000 */
[----:B------:R-:W0:Y:S08]  /*3d00*/  MUFU.EX2 R46, R46 ;  /* 0x0000002e002e7308 */ /* 0x000e300000000800 */
[----:B------:R-:W1:Y:S08]  /*3d10*/  MUFU.EX2 R26, R26 ;  /* 0x0000001a001a7308 */ /* 0x000e700000000800 */
[----:B------:R-:W1:Y:S08]  /*3d20*/  MUFU.EX2 R22, R22 ;  /* 0x0000001600167308 */ /* 0x000e700000000800 */
[----:B------:R-:W1:Y:S08]  /*3d30*/  MUFU.EX2 R27, R27 ;  /* 0x0000001b001b7308 */ /* 0x000e700000000800 */
[----:B------:R-:W1:Y:S01]  /*3d40*/  MUFU.RCP R35, R35 ;  /* 0x0000002300237308 */ /* 0x000e620000001000 */
[----:B------:R-:W-:Y:S01]  /*3d50*/  FMUL.FTZ R36, R36, R40 ;  /* 0x0000002824247220 */ /* 0x000fe20000410000 */
[----:B------:R-:W-:Y:S01]  /*3d60*/  FMUL.FTZ R40, R41, -1.4426950216293334961 ;  /* 0xbfb8aa3b29287820 */ /* 0x000fe20000410000 */
[----:B0-----:R-:W-:Y:S01]  /*3d70*/  FADD.FTZ R38, R46, 1 ;  /* 0x3f8000002e267421 */ /* 0x001fe20000010000 */
[----:B-1----:R-:W-:Y:S01]  /*3d80*/  FADD.FTZ R26, R26, 1 ;  /* 0x3f8000001a1a7421 */ /* 0x002fe20000010000 */
[----:B------:R-:W-:-:S03]  /*3d90*/  FADD.FTZ R22, R22, 1 ;  /* 0x3f80000016167421 */ /* 0x000fc60000010000 */
[----:B------:R0:W1:Y:S08]  /*3da0*/  MUFU.RCP R46, R26 ;  /* 0x0000001a002e7308 */ /* 0x0000700000001000 */
[----:B------:R-:W-:Y:S01]  /*3db0*/  MUFU.EX2 R40, R40 ;  /* 0x0000002800287308 */ /* 0x000fe20000000800 */
[----:B0-----:R-:W-:Y:S01]  /*3dc0*/  FADD.FTZ R26, R27, 1 ;  /* 0x3f8000001b1a7421 */ /* 0x001fe20000010000 */
[----:B------:R-:W-:-:S06]  /*3dd0*/  FMUL.FTZ R35, R23, R35 ;  /* 0x0000002317237220 */ /* 0x000fcc0000410000 */
[----:B------:R-:W0:Y:S08]  /*3de0*/  MUFU.RCP R38, R38 ;  /* 0x0000002600267308 */ /* 0x000e300000001000 */
[----:B------:R0:W0:Y:S08]  /*3df0*/  MUFU.RCP R23, R22 ;  /* 0x0000001600177308 */ /* 0x0000300000001000 */
[----:B------:R-:W0:Y:S08]  /*3e00*/  MUFU.RCP R26, R26 ;  /* 0x0000001a001a7308 */ /* 0x000e300000001000 */
[----:B------:R-:W0:Y:S01]  /*3e10*/  MUFU.RCP R28, R28 ;  /* 0x0000001c001c7308 */ /* 0x000e220000001000 */
[----:B-1----:R-:W-:Y:S01]  /*3e20*/  FMUL.FTZ R46, R3, R46 ;  /* 0x0000002e032e7220 */ /* 0x002fe20000410000 */
[----:B0-----:R-:W-:Y:S01]  /*3e30*/  FMUL.FTZ R45, R45, R38 ;  /* 0x000000262d2d7220 */ /* 0x001fe20000410000 */
[----:B------:R-:W-:Y:S01]  /*3e40*/  FADD.FTZ R3, R40, 1 ;  /* 0x3f80000028037421 */ /* 0x000fe20000010000 */
[----:B------:R-:W-:Y:S01]  /*3e50*/  FMUL.FTZ R38, R25, -1.4426950216293334961 ;  /* 0xbfb8aa3b19267820 */ /* 0x000fe20000410000 */
[----:B------:R-:W-:Y:S01]  /*3e60*/  FMUL.FTZ R22, R0, -1.4426950216293334961 ;  /* 0xbfb8aa3b00167820 */ /* 0x000fe20000410000 */
[----:B------:R-:W-:Y:S01]  /*3e70*/  FMUL.FTZ R37, R37, R23 ;  /* 0x0000001725257220 */ /* 0x000fe20000410000 */
[----:B------:R-:W-:Y:S01]  /*3e80*/  FMUL.FTZ R23, R14, -1.4426950216293334961 ;  /* 0xbfb8aa3b0e177820 */ /* 0x000fe20000410000 */
[----:B------:R-:W-:Y:S01]  /*3e90*/  FMUL.FTZ R43, R43, R26 ;  /* 0x0000001a2b2b7220 */ /* 0x000fe20000410000 */
[----:B------:R-:W-:Y:S01]  /*3ea0*/  FMUL.FTZ R26, R57, -1.4426950216293334961 ;  /* 0xbfb8aa3b391a7820 */ /* 0x000fe20000410000 */
[----:B------:R-:W0:Y:S01]  /*3eb0*/  MUFU.RCP R3, R3 ;  /* 0x0000000300037308 */ /* 0x000e220000001000 */
[----:B------:R-:W-:-:S07]  /*3ec0*/  FMUL.FTZ R40, R19, R28 ;  /* 0x0000001c13287220 */ /* 0x000fce0000410000 */
[----:B------:R-:W1:Y:S01]  /*3ed0*/  MUFU.EX2 R38, R38 ;  /* 0x0000002600267308 */ /* 0x000e620000000800 */
[----:B------:R-:W-:-:S07]  /*3ee0*/  FMUL.FTZ R28, R10, -1.4426950216293334961 ;  /* 0xbfb8aa3b0a1c7820 */ /* 0x000fce0000410000 */
[----:B------:R-:W1:Y:S08]  /*3ef0*/  MUFU.EX2 R22, R22 ;  /* 0x0000001600167308 */ /* 0x000e700000000800 */
[----:B------:R-:W1:Y:S08]  /*3f00*/  MUFU.EX2 R23, R23 ;  /* 0x0000001700177308 */ /* 0x000e700000000800 */
[----:B------:R-:W1:Y:S08]  /*3f10*/  MUFU.EX2 R26, R26 ;  /* 0x0000001a001a7308 */ /* 0x000e700000000800 */
[----:B------:R-:W1:Y:S01]  /*3f20*/  MUFU.EX2 R28, R28 ;  /* 0x0000001c001c7308 */ /* 0x000e620000000800 */
[----:B0-----:R-:W-:Y:S01]  /*3f30*/  FMUL.FTZ R41, R41, R3 ;  /* 0x0000000329297220 */ /* 0x001fe20000410000 */
[----:B-1----:R-:W-:Y:S01]  /*3f40*/  FADD.FTZ R3, R38, 1 ;  /* 0x3f80000026037421 */ /* 0x002fe20000010000 */
[----:B------:R-:W-:Y:S01]  /*3f50*/  FADD.FTZ R22, R22, 1 ;  /* 0x3f80000016167421 */ /* 0x000fe20000010000 */
[----:B------:R-:W-:Y:S01]  /*3f60*/  FMUL.FTZ R42, R2, R42 ;  /* 0x0000002a022a7220 */ /* 0x000fe20000410000 */
[----:B------:R-:W-:Y:S01]  /*3f70*/  FADD.FTZ R2, R23, 1 ;  /* 0x3f80000017027421 */ /* 0x000fe20000010000 */
[----:B------:R-:W-:-:S02]  /*3f80*/  FMUL.FTZ R19, R8, -1.4426950216293334961 ;  /* 0xbfb8aa3b08137820 */ /* 0x000fc40000410000 */
[----:B------:R-:W0:Y:S01]  /*3f90*/  MUFU.RCP R3, R3 ;  /* 0x0000000300037308 */ /* 0x000e220000001000 */
[----:B------:R-:W-:Y:S01]  /*3fa0*/  FADD.FTZ R26, R26, 1 ;  /* 0x3f8000001a1a7421 */ /* 0x000fe20000010000 */
[----:B------:R-:W-:-:S06]  /*3fb0*/  FMUL.FTZ R11, R55, -1.4426950216293334961 ;  /* 0xbfb8aa3b370b7820 */ /* 0x000fcc0000410000 */
[----:B------:R-:W1:Y:S01]  /*3fc0*/  MUFU.RCP R22, R22 ;  /* 0x0000001600167308 */ /* 0x000e620000001000 */
[----:B------:R-:W-:-:S07]  /*3fd0*/  FADD.FTZ R9, R28, 1 ;  /* 0x3f8000001c097421 */ /* 0x000fce0000010000 */
[----:B------:R-:W4:Y:S01]  /*3fe0*/  MUFU.RCP R2, R2 ;  /* 0x0000000200027308 */ /* 0x000f220000001000 */
[----:B------:R-:W-:-:S07]  /*3ff0*/  FMUL.FTZ R27, R18, -1.4426950216293334961 ;  /* 0xbfb8aa3b121b7820 */ /* 0x000fce0000410000 */
[----:B------:R-:W-:Y:S08]  /*4000*/  MUFU.EX2 R19, R19 ;  /* 0x0000001300137308 */ /* 0x000ff00000000800 */
[----:B------:R-:W2:Y:S08]  /*4010*/  MUFU.RCP R26, R26 ;  /* 0x0000001a001a7308 */ /* 0x000eb00000001000 */
[----:B------:R-:W2:Y:S08]  /*4020*/  MUFU.RCP R9, R9 ;  /* 0x0000000900097308 */ /* 0x000eb00000001000 */
[----:B------:R-:W3:Y:S01]  /*4030*/  MUFU.EX2 R11, R11 ;  /* 0x0000000b000b7308 */ /* 0x000ee20000000800 */
[----:B0-----:R-:W-:Y:S01]  /*4040*/  FMUL.FTZ R3, R25, R3 ;  /* 0x0000000319037220 */ /* 0x001fe20000410000 */
[----:B-1----:R-:W-:Y:S01]  /*4050*/  FMUL.FTZ R0, R0, R22 ;  /* 0x0000001600007220 */ /* 0x002fe20000410000 */
[----:B------:R-:W-:Y:S01]  /*4060*/  FMUL.FTZ R25, R13, -1.4426950216293334961 ;  /* 0xbfb8aa3b0d197820 */ /* 0x000fe20000410000 */
[----:B----4-:R-:W-:Y:S01]  /*4070*/  FMUL.FTZ R22, R39, -1.4426950216293334961 ;  /* 0xbfb8aa3b27167820 */ /* 0x010fe20000410000 */
[----:B------:R-:W-:-:S03]  /*4080*/  FMUL.FTZ R23, R12, -1.4426950216293334961 ;  /* 0xbfb8aa3b0c177820 */ /* 0x000fc60000410000 */
[----:B------:R-:W0:Y:S01]  /*4090*/  MUFU.EX2 R27, R27 ;  /* 0x0000001b001b7308 */ /* 0x000e220000000800 */
[----:B------:R-:W-:Y:S01]  /*40a0*/  FMUL.FTZ R2, R14, R2 ;  /* 0x000000020e027220 */ /* 0x000fe20000410000 */
[----:B------:R-:W-:Y:S01]  /*40b0*/  FMUL.FTZ R14, R6, -1.4426950216293334961 ;  /* 0xbfb8aa3b060e7820 */ /* 0x000fe20000410000 */
[----:B--2---:R-:W-:Y:S01]  /*40c0*/  FMUL.FTZ R57, R57, R26 ;  /* 0x0000001a39397220 */ /* 0x004fe20000410000 */
[----:B------:R-:W-:Y:S01]  /*40d0*/  FADD.FTZ R19, R19, 1 ;  /* 0x3f80000013137421 */ /* 0x000fe20000010000 */
[----:B------:R-:W-:Y:S01]  /*40e0*/  FMUL.FTZ R26, R16, -1.4426950216293334961 ;  /* 0xbfb8aa3b101a7820 */ /* 0x000fe20000410000 */
[----:B------:R-:W-:Y:S02]  /*40f0*/  FMUL.FTZ R9, R10, R9 ;  /* 0x000000090a097220 */ /* 0x000fe40000410000 */
[----:B------:R-:W1:Y:S01]  /*4100*/  MUFU.EX2 R25, R25 ;  /* 0x0000001900197308 */ /* 0x000e620000000800 */
[----:B---3--:R-:W-:-:S07]  /*4110*/  FADD.FTZ R10, R11, 1 ;  /* 0x3f8000000b0a7421 */ /* 0x008fce0000010000 */
[----:B------:R-:W2:Y:S08]  /*4120*/  MUFU.EX2 R22, R22 ;  /* 0x0000001600167308 */ /* 0x000eb00000000800 */
[----:B------:R-:W3:Y:S08]  /*4130*/  MUFU.EX2 R23, R23 ;  /* 0x0000001700177308 */ /* 0x000ef00000000800 */
[----:B------:R-:W4:Y:S01]  /*4140*/  MUFU.RCP R38, R19 ;  /* 0x0000001300267308 */ /* 0x000f220000001000 */
[----:B0-----:R-:W-:-:S07]  /*4150*/  FADD.FTZ R4, R27, 1 ;  /* 0x3f8000001b047421 */ /* 0x001fce0000010000 */
[----:B------:R-:W0:Y:S08]  /*4160*/  MUFU.EX2 R14, R14 ;  /* 0x0000000e000e7308 */ /* 0x000e300000000800 */
[----:B------:R-:W0:Y:S01]  /*4170*/  MUFU.EX2 R26, R26 ;  /* 0x0000001a001a7308 */ /* 0x000e220000000800 */
[----:B------:R-:W-:-:S07]  /*4180*/  FMUL.FTZ R27, R17, -1.4426950216293334961 ;  /* 0xbfb8aa3b111b7820 */ /* 0x000fce0000410000 */
[----:B------:R-:W0:Y:S01]  /*4190*/  MUFU.RCP R10, R10 ;  /* 0x0000000a000a7308 */ /* 0x000e220000001000 */
[----:B-1----:R-:W-:Y:S01]  /*41a0*/  FADD.FTZ R25, R25, 1 ;  /* 0x3f80000019197421 */ /* 0x002fe20000010000 */
[----:B--2---:R-:W-:Y:S01]  /*41b0*/  FADD.FTZ R11, R22, 1 ;  /* 0x3f800000160b7421 */ /* 0x004fe20000010000 */
[----:B---3--:R-:W-:Y:S01]  /*41c0*/  FADD.FTZ R23, R23, 1 ;  /* 0x3f80000017177421 */ /* 0x008fe20000010000 */
[----:B----4-:R-:W-:-:S04]  /*41d0*/  FMUL.FTZ R8, R8, R38 ;  /* 0x0000002608087220 */ /* 0x010fc80000410000 */
[----:B------:R-:W1:Y:S01]  /*41e0*/  MUFU.RCP R4, R4 ;  /* 0x0000000400047308 */ /* 0x000e620000001000 */
[----:B------:R-:W-:Y:S01]  /*41f0*/  MOV R38, R55 ;  /* 0x0000003700267202 */ /* 0x000fe20000000f00 */
[----:B0-----:R-:W-:Y:S01]  /*4200*/  FADD.FTZ R14, R14, 1 ;  /* 0x3f8000000e0e7421 */ /* 0x001fe20000010000 */
[----:B------:R-:W-:-:S05]  /*4210*/  FADD.FTZ R26, R26, 1 ;  /* 0x3f8000001a1a7421 */ /* 0x000fca0000010000 */
[----:B------:R-:W0:Y:S01]  /*4220*/  MUFU.EX2 R27, R27 ;  /* 0x0000001b001b7308 */ /* 0x000e220000000800 */
[----:B------:R-:W-:-:S07]  /*4230*/  FMUL.FTZ R10, R38, R10 ;  /* 0x0000000a260a7220 */ /* 0x000fce0000410000 */
[----:B------:R2:W3:Y:S08]  /*4240*/  MUFU.RCP R28, R23 ;  /* 0x00000017001c7308 */ /* 0x0004f00000001000 */
[----:B------:R-:W4:Y:S08]  /*4250*/  MUFU.RCP R25, R25 ;  /* 0x0000001900197308 */ /* 0x000f300000001000 */
[----:B------:R-:W4:Y:S01]  /*4260*/  MUFU.RCP R11, R11 ;  /* 0x0000000b000b7308 */ /* 0x000f220000001000 */
[----:B------:R-:W-:-:S07]  /*4270*/  FMUL.FTZ R15, R33, -1.4426950216293334961 ;  /* 0xbfb8aa3b210f7820 */ /* 0x000fce0000410000 */
[----:B------:R-:W4:Y:S01]  /*4280*/  MUFU.RCP R14, R14 ;  /* 0x0000000e000e7308 */ /* 0x000f220000001000 */
[----:B-1----:R-:W-:-:S07]  /*4290*/  FMUL.FTZ R4, R18, R4 ;  /* 0x0000000412047220 */ /* 0x002fce0000410000 */
[----:B------:R1:W1:Y:S01]  /*42a0*/  MUFU.RCP R38, R26 ;  /* 0x0000001a00267308 */ /* 0x0002620000001000 */
[----:B------:R-:W-:Y:S01]  /*42b0*/  FMUL.FTZ R18, R52, -1.4426950216293334961 ;  /* 0xbfb8aa3b34127820 */ /* 0x000fe20000410000 */
[----:B-----5:R-:W-:Y:S01]  /*42c0*/  FMUL.FTZ R19, R32, -1.4426950216293334961 ;  /* 0xbfb8aa3b20137820 */ /* 0x020fe20000410000 */
[----:B------:R-:W-:Y:S01]  /*42d0*/  FMUL.FTZ R56, R20, -1.4426950216293334961 ;  /* 0xbfb8aa3b14387820 */ /* 0x000fe20000410000 */
[----:B------:R-:W-:Y:S01]  /*42e0*/  FMUL.FTZ R55, R21, -1.4426950216293334961 ;  /* 0xbfb8aa3b15377820 */ /* 0x000fe20000410000 */
[----:B------:R-:W-:Y:S01]  /*42f0*/  FMUL.FTZ R22, R53, -1.4426950216293334961 ;  /* 0xbfb8aa3b35167820 */ /* 0x000fe20000410000 */
[----:B0-----:R-:W-:Y:S01]  /*4300*/  FADD.FTZ R27, R27, 1 ;  /* 0x3f8000001b1b7421 */ /* 0x001fe20000010000 */
[----:B--2---:R-:W-:Y:S01]  /*4310*/  FMUL.FTZ R23, R31, -1.4426950216293334961 ;  /* 0xbfb8aa3b1f177820 */ /* 0x004fe20000410000 */
[----:B------:R-:W0:Y:S01]  /*4320*/  MUFU.EX2 R15, R15 ;  /* 0x0000000f000f7308 */ /* 0x000e220000000800 */
[----:B---3--:R-:W-:Y:S01]  /*4330*/  FMUL.FTZ R12, R12, R28 ;  /* 0x0000001c0c0c7220 */ /* 0x008fe20000410000 */
[----:B------:R-:W-:Y:S01]  /*4340*/  FMUL.FTZ R28, R24, -1.4426950216293334961 ;  /* 0xbfb8aa3b181c7820 */ /* 0x000fe20000410000 */
[----:B----4-:R-:W-:Y:S01]  /*4350*/  FMUL.FTZ R13, R13, R25 ;  /* 0x000000190d0d7220 */ /* 0x010fe20000410000 */
[----:B------:R-:W-:Y:S01]  /*4360*/  FMUL.FTZ R11, R39, R11 ;  /* 0x0000000b270b7220 */ /* 0x000fe20000410000 */
[----:B------:R-:W-:Y:S01]  /*4370*/  FMUL.FTZ R25, R54, -1.4426950216293334961 ;  /* 0xbfb8aa3b36197820 */ /* 0x000fe20000410000 */
[----:B-1----:R-:W-:-:S02]  /*4380*/  FMUL.FTZ R26, R30, -1.4426950216293334961 ;  /* 0xbfb8aa3b1e1a7820 */ /* 0x002fc40000410000 */
[----:B------:R-:W1:Y:S01]  /*4390*/  MUFU.EX2 R18, R18 ;  /* 0x0000001200127308 */ /* 0x000e620000000800 */
[----:B------:R-:W-:Y:S01]  /*43a0*/  FMUL.FTZ R14, R6, R14 ;  /* 0x0000000e060e7220 */ /* 0x000fe20000410000 */
[----:B------:R-:W-:Y:S01]  /*43b0*/  FMUL.FTZ R16, R16, R38 ;  /* 0x0000002610107220 */ /* 0x000fe20000410000 */
[----:B------:R-:W2:Y:S01]  /*43c0*/  LDL.LU R6, [R1+0xbc] ;  /* 0x0000bc0001067983 */ /* 0x000ea20000300800 */
[----:B------:R-:W-:-:S04]  /*43d0*/  FMUL.FTZ R38, R7, -1.4426950216293334961 ;  /* 0xbfb8aa3b07267820 */ /* 0x000fc80000410000 */
[----:B------:R-:W3:Y:S08]  /*43e0*/  MUFU.EX2 R19, R19 ;  /* 0x0000001300137308 */ /* 0x000ef00000000800 */
[----:B------:R-:W4:Y:S08]  /*43f0*/  MUFU.EX2 R56, R56 ;  /* 0x0000003800387308 */ /* 0x000f300000000800 */
[----:B------:R5:W-:Y:S08]  /*4400*/  MUFU.RCP R39, R27 ;  /* 0x0000001b00277308 */ /* 0x000bf00000001000 */
[----:B------:R-:W4:Y:S01]  /*4410*/  MUFU.EX2 R55, R55 ;  /* 0x0000003700377308 */ /* 0x000f220000000800 */
[----:B-----5:R-:W-:-:S07]  /*4420*/  FMUL.FTZ R27, R29, -1.4426950216293334961 ;  /* 0xbfb8aa3b1d1b7820 */ /* 0x020fce0000410000 */
[----:B------:R-:W5:Y:S08]  /*4430*/  MUFU.EX2 R22, R22 ;  /* 0x0000001600167308 */ /* 0x000f700000000800 */
[----:B------:R-:W5:Y:S08]  /*4440*/  MUFU.EX2 R23, R23 ;  /* 0x0000001700177308 */ /* 0x000f700000000800 */
[----:B------:R-:W5:Y:S08]  /*4450*/  MUFU.EX2 R28, R28 ;  /* 0x0000001c001c7308 */ /* 0x000f700000000800 */
[----:B------:R-:W5:Y:S08]  /*4460*/  MUFU.EX2 R25, R25 ;  /* 0x0000001900197308 */ /* 0x000f700000000800 */
[----:B------:R-:W5:Y:S01]  /*4470*/  MUFU.EX2 R26, R26 ;  /* 0x0000001a001a7308 */ /* 0x000f620000000800 */
[----:B0-----:R-:W-:-:S07]  /*4480*/  FADD.FTZ R15, R15, 1 ;  /* 0x3f8000000f0f7421 */ /* 0x001fce0000010000 */
[----:B------:R-:W0:Y:S01]  /*4490*/  MUFU.EX2 R27, R27 ;  /* 0x0000001b001b7308 */ /* 0x000e220000000800 */
[----:B-1----:R-:W-:-:S07]  /*44a0*/  FADD.FTZ R18, R18, 1 ;  /* 0x3f80000012127421 */ /* 0x002fce0000010000 */
[----:B------:R-:W1:Y:S01]  /*44b0*/  MUFU.EX2 R38, R38 ;  /* 0x0000002600267308 */ /* 0x000e620000000800 */
[----:B---3--:R-:W-:Y:S01]  /*44c0*/  FADD.FTZ R19, R19, 1 ;  /* 0x3f80000013137421 */ /* 0x008fe20000010000 */
[----:B----4-:R-:W-:Y:S01]  /*44d0*/  FADD.FTZ R56, R56, 1 ;  /* 0x3f80000038387421 */ /* 0x010fe20000010000 */
[----:B------:R-:W-:Y:S01]  /*44e0*/  FADD.FTZ R55, R55, 1 ;  /* 0x3f80000037377421 */ /* 0x000fe20000010000 */
[----:B-----5:R-:W-:Y:S01]  /*44f0*/  FADD.FTZ R22, R22, 1 ;  /* 0x3f80000016167421 */ /* 0x020fe20000010000 */
[----:B------:R-:W-:Y:S01]  /*4500*/  FADD.FTZ R23, R23, 1 ;  /* 0x3f80000017177421 */ /* 0x000fe20000010000 */
[----:B------:R-:W-:Y:S02]  /*4510*/  FADD.FTZ R28, R28, 1 ;  /* 0x3f8000001c1c7421 */ /* 0x000fe40000010000 */
[----:B------:R-:W3:Y:S01]  /*4520*/  MUFU.RCP R15, R15 ;  /* 0x0000000f000f7308 */ /* 0x000ee20000001000 */
[----:B------:R-:W-:Y:S01]  /*4530*/  FADD.FTZ R25, R25, 1 ;  /* 0x3f80000019197421 */ /* 0x000fe20000010000 */
[----:B------:R-:W-:Y:S01]  /*4540*/  FADD.FTZ R26, R26, 1 ;  /* 0x3f8000001a1a7421 */ /* 0x000fe20000010000 */
[----:B0-----:R-:W-:-:S05]  /*4550*/  FADD.FTZ R27, R27, 1 ;  /* 0x3f8000001b1b7421 */ /* 0x001fca0000010000 */
[----:B------:R-:W0:Y:S01]  /*4560*/  MUFU.RCP R18, R18 ;  /* 0x0000001200127308 */ /* 0x000e220000001000 */
[----:B-1----:R-:W-:-:S07]  /*4570*/  FADD.FTZ R38, R38, 1 ;  /* 0x3f80000026267421 */ /* 0x002fce0000010000 */
[----:B------:R-:W1:Y:S08]  /*4580*/  MUFU.RCP R19, R19 ;  /* 0x0000001300137308 */ /* 0x000e700000001000 */
[----:B------:R-:W4:Y:S08]  /*4590*/  MUFU.RCP R56, R56 ;  /* 0x0000003800387308 */ /* 0x000f300000001000 */
[----:B------:R-:W5:Y:S08]  /*45a0*/  MUFU.RCP R55, R55 ;  /* 0x0000003700377308 */ /* 0x000f700000001000 */
[----:B------:R-:W5:Y:S08]  /*45b0*/  MUFU.RCP R22, R22 ;  /* 0x0000001600167308 */ /* 0x000f700000001000 */
[----:B------:R-:W5:Y:S08]  /*45c0*/  MUFU.RCP R23, R23 ;  /* 0x0000001700177308 */ /* 0x000f700000001000 */
[----:B------:R-:W5:Y:S08]  /*45d0*/  MUFU.RCP R28, R28 ;  /* 0x0000001c001c7308 */ /* 0x000f700000001000 */
[----:B------:R-:W5:Y:S08]  /*45e0*/  MUFU.RCP R25, R25 ;  /* 0x0000001900197308 */ /* 0x000f700000001000 */
[----:B------:R-:W5:Y:S01]  /*45f0*/  MUFU.RCP R26, R26 ;  /* 0x0000001a001a7308 */ /* 0x000f620000001000 */
[----:B---3--:R-:W-:-:S07]  /*4600*/  FMUL.FTZ R15, R33, R15 ;  /* 0x0000000f210f7220 */ /* 0x008fce0000410000 */
[----:B------:R-:W3:Y:S01]  /*4610*/  MUFU.RCP R27, R27 ;  /* 0x0000001b001b7308 */ /* 0x000ee20000001000 */
[----:B------:R-:W2:Y:S07]  /*4620*/  LDL.LU R33, [R1+0xb8] ;  /* 0x0000b80001217983 */ /* 0x000eae0000300800 */
[----:B------:R-:W3:Y:S01]  /*4630*/  MUFU.RCP R38, R38 ;  /* 0x0000002600267308 */ /* 0x000ee20000001000 */
[----:B0-----:R-:W-:Y:S01]  /*4640*/  FMUL.FTZ R18, R52, R18 ;  /* 0x0000001234127220 */ /* 0x001fe20000410000 */
[----:B-1----:R-:W-:Y:S01]  /*4650*/  FMUL.FTZ R19, R32, R19 ;  /* 0x0000001320137220 */ /* 0x002fe20000410000 */
[----:B------:R-:W2:Y:S01]  /*4660*/  LDL.LU R52, [R1+0xb4] ;  /* 0x0000b40001347983 */ /* 0x000ea20000300800 */
[----:B----4-:R-:W-:Y:S01]  /*4670*/  FMUL.FTZ R20, R20, R56 ;  /* 0x0000003814147220 */ /* 0x010fe20000410000 */
[----:B-----5:R-:W-:-:S02]  /*4680*/  FMUL.FTZ R21, R21, R55 ;  /* 0x0000003715157220 */ /* 0x020fc40000410000 */
[----:B------:R-:W4:Y:S01]  /*4690*/  LDL.LU R32, [R1+0xb0] ;  /* 0x0000b00001207983 */ /* 0x000f220000300800 */
[----:B------:R-:W-:Y:S01]  /*46a0*/  FMUL.FTZ R22, R53, R22 ;  /* 0x0000001635167220 */ /* 0x000fe20000410000 */
[----:B------:R-:W-:Y:S02]  /*46b0*/  FMUL.FTZ R23, R31, R23 ;  /* 0x000000171f177220 */ /* 0x000fe40000410000 */
[----:B------:R-:W5:Y:S01]  /*46c0*/  LDL.LU R56, [R1] ;  /* 0x0000000001387983 */ /* 0x000f620000300800 */
[----:B------:R-:W-:-:S03]  /*46d0*/  FMUL.FTZ R24, R24, R28 ;  /* 0x0000001c18187220 */ /* 0x000fc60000410000 */
[----:B------:R-:W5:Y:S01]  /*46e0*/  LDL.LU R55, [R1+0x8] ;  /* 0x0000080001377983 */ /* 0x000f620000300800 */
[----:B------:R-:W-:-:S03]  /*46f0*/  FMUL.FTZ R25, R54, R25 ;  /* 0x0000001936197220 */ /* 0x000fc60000410000 */
[----:B------:R-:W4:Y:S01]  /*4700*/  LDL.LU R53, [R1+0xac] ;  /* 0x0000ac0001357983 */ /* 0x000f220000300800 */
[----:B------:R-:W-:-:S03]  /*4710*/  FMUL.FTZ R26, R30, R26 ;  /* 0x0000001a1e1a7220 */ /* 0x000fc60000410000 */
[----:B------:R-:W4:Y:S01]  /*4720*/  LDL.LU R31, [R1+0xa8] ;  /* 0x0000a800011f7983 */ /* 0x000f220000300800 */
[----:B---3--:R-:W-:-:S03]  /*4730*/  FMUL.FTZ R27, R29, R27 ;  /* 0x0000001b1d1b7220 */ /* 0x008fc60000410000 */
[----:B------:R-:W3:Y:S01]  /*4740*/  LDL.LU R28, [R1+0x18] ;  /* 0x00001800011c7983 */ /* 0x000ee20000300800 */
[----:B------:R-:W-:-:S03]  /*4750*/  FMUL.FTZ R38, R7, R38 ;  /* 0x0000002607267220 */ /* 0x000fc60000410000 */
[----:B------:R-:W5:Y:S04]  /*4760*/  LDL.LU R54, [R1+0xa4] ;  /* 0x0000a40001367983 */ /* 0x000f680000300800 */
[----:B------:R-:W5:Y:S04]  /*4770*/  LDL.LU R30, [R1+0xa0] ;  /* 0x0000a000011e7983 */ /* 0x000f680000300800 */
[----:B------:R-:W4:Y:S04]  /*4780*/  LDL.LU R29, [R1+0x9c] ;  /* 0x00009c00011d7983 */ /* 0x000f280000300800 */
[----:B------:R-:W3:Y:S01]  /*4790*/  LDL.LU R7, [R1+0x98] ;  /* 0x0000980001077983 */ /* 0x000ee20000300800 */
[----:B------:R-:W-:Y:S01]  /*47a0*/  FMUL.FTZ R17, R17, R39 ;  /* 0x0000002711117220 */ /* 0x000fe20000410000 */
[----:B--2---:R-:W-:-:S06]  /*47b0*/  FMUL.FTZ R39, R6, -1.4426950216293334961 ;  /* 0xbfb8aa3b06277820 */ /* 0x004fcc0000410000 */
[----:B------:R-:W0:Y:S02]  /*47c0*/  MUFU.EX2 R39, R39 ;  /* 0x0000002700277308 */ /* 0x000e240000000800 */
[----:B0-----:R-:W-:-:S06]  /*47d0*/  FADD.FTZ R39, R39, 1 ;  /* 0x3f80000027277421 */ /* 0x001fcc0000010000 */
[----:B------:R-:W0:Y:S02]  /*47e0*/  MUFU.RCP R39, R39 ;  /* 0x0000002700277308 */ /* 0x000e240000001000 */
[----:B0-----:R-:W-:Y:S02]  /*47f0*/  FMUL.FTZ R39, R6, R39 ;  /* 0x0000002706277220 */ /* 0x001fe40000410000 */
[----:B------:R-:W2:Y:S01]  /*4800*/  LDL.LU R6, [R1+0x94] ;  /* 0x0000940001067983 */ /* 0x000ea20000300800 */
[----:B---3--:R-:W-:-:S03]  /*4810*/  F2FP.BF16.F32.PACK_AB R28, R7, R28 ;  /* 0x0000001c071c723e */ /* 0x008fc600000010ff */
[----:B------:R-:W2:Y:S01]  /*4820*/  LDL.LU R7, [R1+0x90] ;  /* 0x0000900001077983 */ /* 0x000ea20000300800 */
[----:B-----5:R-:W-:Y:S02]  /*4830*/  F2FP.BF16.F32.PACK_AB R30, R54, R30 ;  /* 0x0000001e361e723e */ /* 0x020fe400000010ff */
[----:B----4-:R-:W-:Y:S02]  /*4840*/  F2FP.BF16.F32.PACK_AB R31, R53, R31 ;  /* 0x0000001f351f723e */ /* 0x010fe400000010ff */
        /* <DEDUP_REMOVED lines=18> */
[----:B------:R-:W-:Y:S02]  /*4970*/  USHF.L.U32 UR9, UR6, 0x1, URZ ;  /* 0x0000000106097899 */ /* 0x000fe400080006ff */
[----:B------:R-:W-:Y:S02]  /*4980*/  USHF.L.U64.HI UR7, UR6, 0x1, UR7 ;  /* 0x0000000106077899 */ /* 0x000fe40008010207 */
[----:B------:R-:W-:-:S04]  /*4990*/  UISETP.GE.U32.AND UP0, UPT, UR8, UR9, UPT ;  /* 0x000000090800728c */ /* 0x000fc8000bf06070 */
[----:B------:R-:W-:Y:S02]  /*49a0*/  UISETP.GE.AND.EX UP0, UPT, UR5, UR7, UPT, UP0 ;  /* 0x000000070500728c */ /* 0x000fe4000bf06300 */
[----:B------:R-:W-:Y:S01]  /*49b0*/  ULOP3.LUT UR4, UR4, 0x1, URZ, 0x3c, !UPT ;  /* 0x0000000104047892 */ /* 0x000fe2000f8e3cff */
[----:B--2---:R0:W-:Y:S04]  /*49c0*/  STG.E.64 desc[UR12][R6.64+0x2800], R30 ;  /* 0x0028001e06007986 */ /* 0x0041e8000c101b0c */
[----:B------:R1:W-:Y:S04]  /*49d0*/  STG.E.64 desc[UR12][R6.64+0x3c00], R32 ;  /* 0x003c002006007986 */ /* 0x0003e8000c101b0c */
[----:B------:R2:W-:Y:S01]  /*49e0*/  STG.E.64 desc[UR12][R6.64+0x1400], R28 ;  /* 0x0014001c06007986 */ /* 0x0005e2000c101b0c */
[----:B0-----:R-:W-:-:S02]  /*49f0*/  F2FP.BF16.F32.PACK_AB R30, R42, R56 ;  /* 0x000000382a1e723e */ /* 0x001fc400000010ff */
[----:B------:R-:W-:Y:S02]  /*4a00*/  F2FP.BF16.F32.PACK_AB R31, R41, R40 ;  /* 0x00000028291f723e */ /* 0x000fe400000010ff */
[----:B-1----:R-:W-:Y:S02]  /*4a10*/  F2FP.BF16.F32.PACK_AB R33, R3, R2 ;  /* 0x000000020321723e */ /* 0x002fe400000010ff */
[----:B------:R-:W-:Y:S02]  /*4a20*/  F2FP.BF16.F32.PACK_AB R32, R0, R60 ;  /* 0x0000003c0020723e */ /* 0x000fe400000010ff */
[----:B--2---:R-:W-:Y:S02]  /*4a30*/  F2FP.BF16.F32.PACK_AB R28, R47, R46 ;  /* 0x0000002e2f1c723e */ /* 0x004fe400000010ff */
        /* <DEDUP_REMOVED lines=18> */
.L_x_779:
        /* <DEDUP_REMOVED lines=10> */
.L_x_1618:


//--------------------- .text._ZN13group_norm_v214gn_cuda_kernelI13__nv_bfloat16Li320ELi2ELi16ELi40ELi1024ELb1ELi64ELi320ELi320ELi4ELb1ELi18ELb0ELb0ENS_16CompileConditionILi1000EEEEEvPT_PKS4_S7_S7_flPfS8_Pj --------------------------
	.section	.text._ZN13group_norm_v214gn_cuda_kernelI13__nv_bfloat16Li320ELi2ELi16ELi40ELi1024ELb1ELi64ELi320ELi320ELi4ELb1ELi18ELb0ELb0ENS_16CompileConditionILi1000EEEEEvPT_PKS4_S7_S7_flPfS8_Pj,"ax",@progbits
	.align	128
        .global         _ZN13group_norm_v214gn_cuda_kernelI13__nv_bfloat16Li320ELi2ELi16ELi40ELi1024ELb1ELi64ELi320ELi320ELi4ELb1ELi18ELb0ELb0ENS_16CompileConditionILi1000EEEEEvPT_PKS4_S7_S7_flPfS8_Pj
        .type           _ZN13group_norm_v214gn_cuda_kernelI13__nv_bfloat16Li320ELi2ELi16ELi40ELi1024ELb1ELi64ELi320ELi320ELi4ELb1ELi18ELb0ELb0ENS_16CompileConditionILi1000EEEEEvPT_PKS4_S7_S7_flPfS8_Pj,@function
        .size           _ZN13group_norm_v214gn_cuda_kernelI13__nv_bfloat16Li320ELi2ELi16ELi40ELi1024ELb1ELi64ELi320ELi320ELi4ELb1ELi18ELb0ELb0ENS_16CompileConditionILi1000EEEEEvPT_PKS4_S7_S7_flPfS8_Pj,(.L_x_1619 - _ZN13group_norm_v214gn_cuda_kernelI13__nv_bfloat16Li320ELi2ELi16ELi40ELi1024ELb1ELi64ELi320ELi320ELi4ELb1ELi18ELb0ELb0ENS_16CompileConditionILi1000EEEEEvPT_PKS4_S7_S7_flPfS8_Pj)
        .other          _ZN13group_norm_v214gn_cuda_kernelI13__nv_bfloat16Li320ELi2ELi16ELi40ELi1024ELb1ELi64ELi320ELi320ELi4ELb1ELi18ELb0ELb0ENS_16CompileConditionILi1000EEEEEvPT_PKS4_S7_S7_flPfS8_Pj,@"STO_CUDA_ENTRY STV_DEFAULT"
_ZN13group_norm_v214gn_cuda_kernelI13__nv_bfloat16Li320ELi2ELi16ELi40ELi1024ELb1ELi64ELi320ELi320ELi4ELb1ELi18ELb0ELb0ENS_16CompileConditionILi1000EEEEEvPT_PKS4_S7_S7_flPfS8_Pj:
.text._ZN13group_norm_v214gn_cuda_kernelI13__nv_bfloat16Li320ELi2ELi16ELi40ELi1024ELb1ELi64ELi320ELi320ELi4ELb1ELi18ELb0ELb0ENS_16CompileConditionILi1000EEEEEvPT_PKS4_S7_S7_flPfS8_Pj:
        /* <DEDUP_REMOVED lines=47> */
.L_x_788:
[----:B------:R-:W0:Y:S01]  /*02f0*/  S2UR UR20, SR_CTAID.X ;  /* 0x00000000001479c3 */ /* 0x000e220000002500 */
[----:B--2---:R-:W-:Y:S01]  /*0300*/  HFMA2 R3, -RZ, RZ, 0, 0 ;  /* 0x00000000ff037431 */ /* 0x004fe200000001ff */
        /* <DEDUP_REMOVED lines=284> */
[----:B------:R-:W-:Y:S02]  /*14d0*/  SHF.R.U32.HI R46, RZ, 0x2, R46 ;  /* 0x00000002ff2e7819 */ /* 0x000fe4000001162e */
[----:B------:R-:W-:Y:S02]  /*14e0*/  IADD3 R93, PT, PT, R48, 0x14, RZ ;  /* 0x00000014305d7810 */ /* 0x000fe40007ffe0ff */
[----:B0-----:R-:W-:-:S02]  /*14f0*/  LEA R51, R40, R51, 0x18 ;  /* 0x0000003328337211 */ /* 0x001fc400078ec0ff */
[----:B------:R-:W-:Y:S02]  /*1500*/  SHF.R.U32.HI R40, RZ, 0x2, R48 ;  /* 0x00000002ff287819 */ /* 0x000fe40000011630 */
[----:B------:R-:W-:Y:S01]  /*1510*/  IADD3 R50, PT, PT, R48, 0x20, RZ ;  /* 0x0000002030327810 */ /* 0x000fe20007ffe0ff */
[--C-:B------:R-:W-:Y:S01]  /*1520*/  IMAD R43, R42, 0x28, R51.reuse ;  /* 0x000000282a2b7824 */ /* 0x100fe200078e0233 */
[----:B------:R-:W-:Y:S01]  /*1530*/  IADD3 R92, PT, PT, R48, 0x18, RZ ;  /* 0x00000018305c7810 */ /* 0x000fe20007ffe0ff */
[--C-:B------:R-:W-:Y:S01]  /*1540*/  IMAD R41, R40, 0x28, R51.reuse ;  /* 0x0000002828297824 */ /* 0x100fe200078e0233 */
[----:B------:R-:W-:Y:S01]  /*1550*/  IADD3 R40, PT, PT, R48, 0x8, RZ ;  /* 0x0000000830287810 */ /* 0x000fe20007ffe0ff */
[----:B------:R-:W-:Y:S01]  /*1560*/  IMAD R49, R46, 0x28, R51 ;  /* 0x000000282e317824 */ /* 0x000fe200078e0233 */
[----:B------:R-:W-:Y:S02]  /*1570*/  IADD3 R44, PT, PT, R52, R43, RZ ;  /* 0x0000002b342c7210 */ /* 0x000fe40007ffe0ff */
[----:B------:R-:W-:-:S02]  /*1580*/  IADD3 R41, PT, PT, R41, R52, RZ ;  /* 0x0000003429297210 */ /* 0x000fc40007ffe0ff */
[----:B------:R-:W-:Y:S02]  /*1590*/  SHF.R.U32.HI R40, RZ, 0x2, R40 ;  /* 0x00000002ff287819 */ /* 0x000fe40000011628 */
[----:B------:R-:W-:Y:S01]  /*15a0*/  LDS.64 R44, [R44] ;  /* 0x000000002c2c7984 */ /* 0x000fe20000000a00 */
[----:B------:R-:W-:Y:S02]  /*15b0*/  SHF.R.U32.HI R93, RZ, 0x2, R93 ;  /* 0x00000002ff5d7819 */ /* 0x000fe4000001165d */
[--C-:B------:R-:W-:Y:S01]  /*15c0*/  IMAD R47, R40, 0x28, R51.reuse ;  /* 0x00000028282f7824 */ /* 0x100fe200078e0233 */
[----:B------:R-:W0:Y:S01]  /*15d0*/  LDS.64 R42, [R41] ;  /* 0x00000000292a7984 */ /* 0x000e220000000a00 */
[C---:B------:R-:W-:Y:S01]  /*15e0*/  IADD3 R40, PT, PT, R52.reuse, R49, RZ ;  /* 0x0000003134287210 */ /* 0x040fe20007ffe0ff */
[----:B------:R-:W-:Y:S01]  /*15f0*/  IMAD R93, R93, 0x28, R51 ;  /* 0x000000285d5d7824 */ /* 0x000fe200078e0233 */
[----:B------:R-:W-:Y:S02]  /*1600*/  SHF.R.U32.HI R50, RZ, 0x2, R50 ;  /* 0x00000002ff327819 */ /* 0x000fe40000011632 */
[----:B------:R-:W-:-:S02]  /*1610*/  IADD3 R47, PT, PT, R52, R47, RZ ;  /* 0x0000002f342f7210 */ /* 0x000fc40007ffe0ff */
[----:B------:R-:W-:Y:S01]  /*1620*/  LDS.64 R40, [R40] ;  /* 0x0000000028287984 */ /* 0x000fe20000000a00 */
[----:B------:R-:W-:-:S03]  /*1630*/  SHF.R.U32.HI R92, RZ, 0x2, R92 ;  /* 0x00000002ff5c7819 */ /* 0x000fc6000001165c */
[----:B------:R-:W1:Y:S02]  /*1640*/  LDS.64 R46, [R47] ;  /* 0x000000002f2e7984 */ /* 0x000e640000000a00 */
[----:B------:R-:W-:-:S05]  /*1650*/  IMAD R91, R92, 0x28, R51 ;  /* 0x000000285c5b7824 */ /* 0x000fca00078e0233 */
[----:B------:R-:W-:Y:S01]  /*1660*/  IADD3 R92, PT, PT, R52, R91, RZ ;  /* 0x0000005b345c7210 */ /* 0x000fe20007ffe0ff */
[----:B0-----:R-:W-:Y:S01]  /*1670*/  FADD.FTZ R49, RZ, R42 ;  /* 0x0000002aff317221 */ /* 0x001fe20000010000 */
[C---:B------:R-:W-:Y:S01]  /*1680*/  IADD3 R42, PT, PT, R48.reuse, 0x10, RZ ;  /* 0x00000010302a7810 */ /* 0x040fe20007ffe0ff */
[----:B------:R-:W-:Y:S01]  /*1690*/  FADD.FTZ R90, RZ, R43 ;  /* 0x0000002bff5a7221 */ /* 0x000fe20000010000 */
[----:B------:R-:W-:Y:S01]  /*16a0*/  IADD3 R43, PT, PT, R48, 0x1c, RZ ;  /* 0x0000001c302b7810 */ /* 0x000fe20007ffe0ff */
[----:B------:R-:W-:Y:S01]  /*16b0*/  FADD.FTZ R49, R49, R44 ;  /* 0x0000002c31317221 */ /* 0x000fe20000010000 */
[----:B------:R-:W-:Y:S01]  /*16c0*/  SHF.R.U32.HI R42, RZ, 0x2, R42 ;  /* 0x00000002ff2a7819 */ /* 0x000fe2000001162a */
[----:B------:R-:W-:Y:S01]  /*16d0*/  FADD.FTZ R90, R90, R45 ;  /* 0x0000002d5a5a7221 */ /* 0x000fe20000010000 */
[----:B------:R-:W-:Y:S02]  /*16e0*/  IADD3 R44, PT, PT, R48, 0x24, RZ ;  /* 0x00000024302c7810 */ /* 0x000fe40007ffe0ff */
[----:B------:R-:W-:Y:S01]  /*16f0*/  SHF.R.U32.HI R48, RZ, 0x2, R43 ;  /* 0x00000002ff307819 */ /* 0x000fe2000001162b */
[--C-:B------:R-:W-:Y:S01]  /*1700*/  IMAD R42, R42, 0x28, R51.reuse ;  /* 0x000000282a2a7824 */ /* 0x100fe200078e0233 */
[----:B------:R-:W-:Y:S01]  /*1710*/  SHF.R.U32.HI R44, RZ, 0x2, R44 ;  /* 0x00000002ff2c7819 */ /* 0x000fe2000001162c */
[----:B------:R-:W-:-:S02]  /*1720*/  IMAD R43, R50, 0x28, R51 ;  /* 0x00000028322b7824 */ /* 0x000fc400078e0233 */
[----:B-1----:R-:W-:Y:S01]  /*1730*/  FADD.FTZ R49, R49, R46 ;  /* 0x0000002e31317221 */ /* 0x002fe20000010000 */
[--C-:B------:R-:W-:Y:S01]  /*1740*/  IMAD R53, R48, 0x28, R51.reuse ;  /* 0x0000002830357824 */ /* 0x100fe200078e0233 */
[----:B------:R-:W-:Y:S01]  /*1750*/  IADD3 R42, PT, PT, R52, R42, RZ ;  /* 0x0000002a342a7210 */ /* 0x000fe20007ffe0ff */
[----:B------:R-:W-:Y:S01]  /*1760*/  IMAD R51, R44, 0x28, R51 ;  /* 0x000000282c337824 */ /* 0x000fe200078e0233 */
[----:B------:R-:W-:Y:S01]  /*1770*/  IADD3 R44, PT, PT, R52, R93, RZ ;  /* 0x0000005d342c7210 */ /* 0x000fe20007ffe0ff */
[----:B------:R-:W-:Y:S01]  /*1780*/  FADD.FTZ R90, R90, R47 ;  /* 0x0000002f5a5a7221 */ /* 0x000fe20000010000 */
[C---:B------:R-:W-:Y:S01]  /*1790*/  IADD3 R50, PT, PT, R52.reuse, R43, RZ ;  /* 0x0000002b34327210 */ /* 0x040fe20007ffe0ff */
[----:B------:R-:W-:Y:S01]  /*17a0*/  LDS.64 R46, [R92] ;  /* 0x000000005c2e7984 */ /* 0x000fe20000000a00 */
[C---:B------:R-:W-:Y:S01]  /*17b0*/  IADD3 R48, PT, PT, R52.reuse, R53, RZ ;  /* 0x0000003534307210 */ /* 0x040fe20007ffe0ff */
[----:B------:R-:W-:Y:S01]  /*17c0*/  FADD.FTZ R91, R49, R40 ;  /* 0x00000028315b7221 */ /* 0x000fe20000010000 */
[----:B------:R-:W-:Y:S01]  /*17d0*/  IADD3 R52, PT, PT, R52, R51, RZ ;  /* 0x0000003334347210 */ /* 0x000fe20007ffe0ff */
[----:B------:R-:W0:Y:S01]  /*17e0*/  LDS.64 R42, [R42] ;  /* 0x000000002a2a7984 */ /* 0x000e220000000a00 */
[----:B------:R-:W-:-:S03]  /*17f0*/  FADD.FTZ R90, R90, R41 ;  /* 0x000000295a5a7221 */ /* 0x000fc60000010000 */
[----:B------:R-:W1:Y:S04]  /*1800*/  LDS.64 R44, [R44] ;  /* 0x000000002c2c7984 */ /* 0x000e680000000a00 */
[----:B------:R-:W2:Y:S04]  /*1810*/  LDS.64 R48, [R48] ;  /* 0x0000000030307984 */ /* 0x000ea80000000a00 */
[----:B------:R-:W3:Y:S04]  /*1820*/  LDS.64 R50, [R50] ;  /* 0x0000000032327984 */ /* 0x000ee80000000a00 */
[----:B------:R-:W4:Y:S01]  /*1830*/  LDS.64 R52, [R52] ;  /* 0x0000000034347984 */ /* 0x000f220000000a00 */
[----:B0-----:R-:W-:Y:S01]  /*1840*/  FADD.FTZ R91, R91, R42 ;  /* 0x0000002a5b5b7221 */ /* 0x001fe20000010000 */
[----:B------:R-:W-:-:S03]  /*1850*/  FADD.FTZ R90, R90, R43 ;  /* 0x0000002b5a5a7221 */ /* 0x000fc60000010000 */
[----:B-1----:R-:W-:Y:S01]  /*1860*/  FADD.FTZ R91, R91, R44 ;  /* 0x0000002c5b5b7221 */ /* 0x002fe20000010000 */
[----:B------:R-:W-:-:S03]  /*1870*/  FADD.FTZ R90, R90, R45 ;  /* 0x0000002d5a5a7221 */ /* 0x000fc60000010000 */
[----:B------:R-:W-:Y:S01]  /*1880*/  FADD.FTZ R91, R91, R46 ;  /* 0x0000002e5b5b7221 */ /* 0x000fe20000010000 */
[----:B------:R-:W-:-:S03]  /*1890*/  FADD.FTZ R90, R90, R47 ;  /* 0x0000002f5a5a7221 */ /* 0x000fc60000010000 */
[----:B--2---:R-:W-:Y:S01]  /*18a0*/  FADD.FTZ R91, R91, R48 ;  /* 0x000000305b5b7221 */ /* 0x004fe20000010000 */
[----:B------:R-:W-:-:S03]  /*18b0*/  FADD.FTZ R90, R90, R49 ;  /* 0x000000315a5a7221 */ /* 0x000fc60000010000 */
[----:B---3--:R-:W-:Y:S01]  /*18c0*/  FADD.FTZ R91, R91, R50 ;  /* 0x000000325b5b7221 */ /* 0x008fe20000010000 */
[----:B------:R-:W-:-:S03]  /*18d0*/  FADD.FTZ R90, R90, R51 ;  /* 0x000000335a5a7221 */ /* 0x000fc60000010000 */
[----:B----4-:R-:W-:Y:S01]  /*18e0*/  FADD.FTZ R52, R91, R52 ;  /* 0x000000345b347221 */ /* 0x010fe20000010000 */
[----:B------:R-:W-:-:S07]  /*18f0*/  FADD.FTZ R53, R90, R53 ;  /* 0x000000355a357221 */ /* 0x000fce0000010000 */
.L_x_781:
[----:B------:R-:W-:Y:S05]  /*1900*/  BSYNC.RECONVERGENT B0 ;  /* 0x0000000000007941 */ /* 0x000fea0003800200 */
.L_x_780:
        /* <DEDUP_REMOVED lines=22> */
.L_x_783:
[----:B------:R-:W-:Y:S05]  /*1a70*/  BSYNC.RECONVERGENT B0 ;  /* 0x0000000000007941 */ /* 0x000fea0003800200 */
.L_x_782:
        /* <DEDUP_REMOVED lines=20> */
.L_x_785:
        /* <DEDUP_REMOVED lines=8> */
.L_x_784:
        /* <DEDUP_REMOVED lines=27> */
[----:B------:R-:W-:Y:S01]  /*1df0*/  @!P1 FMUL.FTZ R44, R44, 2.4414062863797880709e-05 ;  /* 0x37cccccd2c2c9820 */ /* 0x000fe20000410000 */
[----:B------:R-:W-:Y:S01]  /*1e00*/  @!P1 IADD3 R47, PT, PT, R47, 0xc80, RZ ;  /* 0x00000c802f2f9810 */ /* 0x000fe20007ffe0ff */
[----:B----4-:R-:W-:Y:S02]  /*1e10*/  FADD.FTZ R48, R46, R53 ;  /* 0x000000352e307221 */ /* 0x010fe40000010000 */
        /* <DEDUP_REMOVED lines=31> */
.L_x_787:
[----:B------:R-:W-:Y:S05]  /*2010*/  BSYNC.RECONVERGENT B0 ;  /* 0x0000000000007941 */ /* 0x000fea0003800200 */
.L_x_786:
        /* <DEDUP_REMOVED lines=111> */
[----:B------:R-:W-:Y:S01]  /*2710*/  SHF.L.U32 R40, R43, 0x10, RZ ;  /* 0x000000102b287819 */ /* 0x000fe200000006ff */
        /* <DEDUP_REMOVED lines=17> */
[C-C-:B------:R-:W-:Y:S01]  /*2830*/  FFMA.FTZ R56, R51.reuse, R28, R49.reuse ;  /* 0x0000001c33387223 */ /* 0x140fe20000010031 */
[C-C-:B------:R-:W-:Y:S01]  /*2840*/  FFMA.FTZ R54, R51.reuse, R25, R49.reuse ;  /* 0x0000001933367223 */ /* 0x140fe20000010031 */
[--C-:B------:R-:W-:Y:S01]  /*2850*/  FFMA.FTZ R32, R51, R55, R49.reuse ;  /* 0x0000003733207223 */ /* 0x100fe20000010031 */
        /* <DEDUP_REMOVED lines=15> */
[----:B------:R-:W-:Y:S01]  /*2950*/  FMUL.FTZ R12, R0, -1.4426950216293334961 ;  /* 0xbfb8aa3b000c7820 */ /* 0x000fe20000410000 */
[C---:B------:R-:W-:Y:S01]  /*2960*/  FMUL.FTZ R77, R45.reuse, R23 ;  /* 0x000000172d4d7220 */ /* 0x040fe20000410000 */
[----:B------:R-:W-:Y:S01]  /*2970*/  SHF.L.U32 R75, R48, 0x10, RZ ;  /* 0x00000010304b7819 */ /* 0x000fe200000006ff */
[C---:B------:R-:W-:Y:S01]  /*2980*/  FMUL.FTZ R30, R45.reuse, R30 ;  /* 0x0000001e2d1e7220 */ /* 0x040fe20000410000 */
[C---:B------:R-:W-:Y:S01]  /*2990*/  FMUL.FTZ R27, R45.reuse, R27 ;  /* 0x0000001b2d1b7220 */ /* 0x040fe20000410000 */
[C---:B------:R-:W-:Y:S01]  /*29a0*/  FMUL.FTZ R85, R45.reuse, R90 ;  /* 0x0000005a2d557220 */ /* 0x040fe20000410000 */
[----:B------:R-:W-:Y:S01]  /*29b0*/  FMUL.FTZ R26, R45, R26 ;  /* 0x0000001a2d1a7220 */ /* 0x000fe20000410000 */
[----:B------:R2:W3:Y:S01]  /*29c0*/  MUFU.EX2 R23, R64 ;  /* 0x0000004000177308 */ /* 0x0004e20000000800 */
[--C-:B------:R-:W-:Y:S01]  /*29d0*/  FFMA.FTZ R30, R30, R50, R75.reuse ;  /* 0x000000321e1e7223 */ /* 0x100fe2000001004b */
[--C-:B------:R-:W-:Y:S01]  /*29e0*/  FFMA.FTZ R27, R41, R27, R40.reuse ;  /* 0x0000001b291b7223 */ /* 0x100fe20000010028 */
[C---:B------:R-:W-:Y:S01]  /*29f0*/  FMUL.FTZ R19, R45.reuse, R19 ;  /* 0x000000132d137220 */ /* 0x040fe20000410000 */
[C---:B------:R-:W-:Y:S01]  /*2a00*/  FMUL.FTZ R15, R45.reuse, R15 ;  /* 0x0000000f2d0f7220 */ /* 0x040fe20000410000 */
[C---:B------:R-:W-:Y:S01]  /*2a10*/  FMUL.FTZ R11, R45.reuse, R11 ;  /* 0x0000000b2d0b7220 */ /* 0x040fe20000410000 */
[----:B------:R-:W-:Y:S01]  /*2a20*/  FMUL.FTZ R48, R30, -1.4426950216293334961 ;  /* 0xbfb8aa3b1e307820 */ /* 0x000fe20000410000 */
[----:B------:R-:W-:Y:S01]  /*2a30*/  FMUL.FTZ R7, R45, R7 ;  /* 0x000000072d077220 */ /* 0x000fe20000410000 */
[----:B------:R-:W4:Y:S01]  /*2a40*/  MUFU.EX2 R12, R12 ;  /* 0x0000000c000c7308 */ /* 0x000f220000000800 */
[----:B0-----:R-:W-:Y:S01]  /*2a50*/  FADD.FTZ R90, R51, 1 ;  /* 0x3f800000335a7421 */ /* 0x001fe20000010000 */
[----:B--2---:R-:W-:Y:S01]  /*2a60*/  FMUL.FTZ R64, R29, -1.4426950216293334961 ;  /* 0xbfb8aa3b1d407820 */ /* 0x004fe20000410000 */
        /* <DEDUP_REMOVED lines=8> */
[----:B------:R3:W-:Y:S01]  /*2af0*/  MUFU.RCP R89, R90 ;  /* 0x0000005a00597308 */ /* 0x0007e20000001000 */
[--C-:B------:R-:W-:Y:S01]  /*2b00*/  FFMA.FTZ R26, R50, R26, R75.reuse ;  /* 0x0000001a321a7223 */ /* 0x100fe2000001004b */
[C-C-:B------:R-:W-:Y:S01]  /*2b10*/  FFMA.FTZ R77, R41.reuse, R77, R40.reuse ;  /* 0x0000004d294d7223 */ /* 0x140fe20000010028 */
[C-C-:B------:R-:W-:Y:S01]  /*2b20*/  FFMA.FTZ R19, R41.reuse, R19, R40.reuse ;  /* 0x0000001329137223 */ /* 0x140fe20000010028 */
[C-C-:B------:R-:W-:Y:S01]  /*2b30*/  FFMA.FTZ R58, R41.reuse, R15, R40.reuse ;  /* 0x0000000f293a7223 */ /* 0x140fe20000010028 */
[C-C-:B------:R-:W-:Y:S01]  /*2b40*/  FFMA.FTZ R11, R41.reuse, R11, R40.reuse ;  /* 0x0000000b290b7223 */ /* 0x140fe20000010028 */
[C-C-:B------:R-:W-:Y:S01]  /*2b50*/  FFMA.FTZ R7, R41.reuse, R7, R40.reuse ;  /* 0x0000000729077223 */ /* 0x140fe20000010028 */
[--C-:B------:R-:W-:Y:S01]  /*2b60*/  FFMA.FTZ R3, R41, R3, R40.reuse ;  /* 0x0000000329037223 */ /* 0x100fe20000010028 */
[----:B------:R0:W2:Y:S01]  /*2b70*/  MUFU.EX2 R46, R64 ;  /* 0x00000040002e7308 */ /* 0x0000a20000000800 */
[----:B---3--:R-:W-:Y:S01]  /*2b80*/  FADD.FTZ R90, R23, 1 ;  /* 0x3f800000175a7421 */ /* 0x008fe20000010000 */
[C-C-:B------:R-:W-:Y:S01]  /*2b90*/  FFMA.FTZ R79, R41.reuse, R79, R40.reuse ;  /* 0x0000004f294f7223 */ /* 0x140fe20000010028 */
[C-C-:B------:R-:W-:Y:S01]  /*2ba0*/  FFMA.FTZ R63, R41.reuse, R63, R40.reuse ;  /* 0x0000003f293f7223 */ /* 0x140fe20000010028 */
[C-C-:B------:R-:W-:Y:S01]  /*2bb0*/  FFMA.FTZ R67, R41.reuse, R67, R40.reuse ;  /* 0x0000004329437223 */ /* 0x140fe20000010028 */
[C-C-:B------:R-:W-:Y:S01]  /*2bc0*/  FFMA.FTZ R71, R41.reuse, R71, R40.reuse ;  /* 0x0000004729477223 */ /* 0x140fe20000010028 */
[C-C-:B------:R-:W-:Y:S01]  /*2bd0*/  FFMA.FTZ R81, R41.reuse, R81, R40.reuse ;  /* 0x0000005129517223 */ /* 0x140fe20000010028 */
[C-C-:B------:R-:W-:Y:S01]  /*2be0*/  FFMA.FTZ R83, R41.reuse, R83, R40.reuse ;  /* 0x0000005329537223 */ /* 0x140fe20000010028 */
[--C-:B------:R-:W-:Y:S01]  /*2bf0*/  FFMA.FTZ R85, R41, R85, R40.reuse ;  /* 0x0000005529557223 */ /* 0x100fe20000010028 */
[----:B0-----:R-:W-:Y:S01]  /*2c00*/  FMUL.FTZ R64, R27, -1.4426950216293334961 ;  /* 0xbfb8aa3b1b407820 */ /* 0x001fe20000410000 */
[----:B------:R-:W-:Y:S01]  /*2c10*/  FFMA.FTZ R87, R41, R87, R40 ;  /* 0x0000005729577223 */ /* 0x000fe20000010028 */
[----:B------:R-:W-:Y:S01]  /*2c20*/  FMUL.FTZ R41, R42, -1.4426950216293334961 ;  /* 0xbfb8aa3b2a297820 */ /* 0x000fe20000410000 */
[----:B----4-:R-:W-:Y:S01]  /*2c30*/  FADD.FTZ R80, R12, 1 ;  /* 0x3f8000000c507421 */ /* 0x010fe20000010000 */
[----:B------:R-:W0:Y:S01]  /*2c40*/  MUFU.EX2 R48, R48 ;  /* 0x0000003000307308 */ /* 0x000e220000000800 */
[----:B------:R-:W-:Y:S01]  /*2c50*/  FMUL.FTZ R72, R26, -1.4426950216293334961 ;  /* 0xbfb8aa3b1a487820 */ /* 0x000fe20000410000 */
[----:B------:R-:W-:Y:S01]  /*2c60*/  FMUL.FTZ R68, R56, -1.4426950216293334961 ;  /* 0xbfb8aa3b38447820 */ /* 0x000fe20000410000 */
[C---:B------:R-:W-:Y:S01]  /*2c70*/  FMUL.FTZ R40, R45.reuse, R22 ;  /* 0x000000162d287220 */ /* 0x040fe20000410000 */
[----:B--2---:R-:W-:Y:S01]  /*2c80*/  FADD.FTZ R93, R46, 1 ;  /* 0x3f8000002e5d7421 */ /* 0x004fe20000010000 */
[----:B------:R-:W-:Y:S01]  /*2c90*/  FMUL.FTZ R6, R45, R6 ;  /* 0x000000062d067220 */ /* 0x000fe20000410000 */
[----:B------:R-:W-:Y:S01]  /*2ca0*/  FMUL.FTZ R76, R77, -1.4426950216293334961 ;  /* 0xbfb8aa3b4d4c7820 */ /* 0x000fe20000410000 */
[--C-:B------:R-:W-:Y:S01]  /*2cb0*/  FFMA.FTZ R40, R50, R40, R75.reuse ;  /* 0x0000002832287223 */ /* 0x100fe2000001004b */
        /* <DEDUP_REMOVED lines=8> */
[----:B------:R-:W3:Y:S01]  /*2d40*/  MUFU.EX2 R64, R64 ;  /* 0x0000004000407308 */ /* 0x000ee20000000800 */
[----:B0-----:R-:W-:Y:S01]  /*2d50*/  FADD.FTZ R92, R48, 1 ;  /* 0x3f800000305c7421 */ /* 0x001fe20000010000 */
[C---:B------:R-:W-:Y:S01]  /*2d60*/  FMUL.FTZ R74, R45.reuse, R74 ;  /* 0x0000004a2d4a7220 */ /* 0x040fe20000410000 */
[C---:B------:R-:W-:Y:S01]  /*2d70*/  FMUL.FTZ R78, R45.reuse, R78 ;  /* 0x0000004e2d4e7220 */ /* 0x040fe20000410000 */
[C---:B------:R-:W-:Y:S01]  /*2d80*/  FMUL.FTZ R82, R45.reuse, R82 ;  /* 0x000000522d527220 */ /* 0x040fe20000410000 */
[----:B------:R-:W-:Y:S01]  /*2d90*/  FMUL.FTZ R44, R45, R44 ;  /* 0x0000002c2d2c7220 */ /* 0x000fe20000410000 */
[C-C-:B------:R-:W-:Y:S01]  /*2da0*/  FFMA.FTZ R18, R50.reuse, R18, R75.reuse ;  /* 0x0000001232127223 */ /* 0x140fe2000001004b */
[C-C-:B------:R-:W-:Y:S01]  /*2db0*/  FFMA.FTZ R14, R50.reuse, R14, R75.reuse ;  /* 0x0000000e320e7223 */ /* 0x140fe2000001004b */
[----:B------:R-:W0:Y:S01]  /*2dc0*/  MUFU.RCP R91, R80 ;  /* 0x00000050005b7308 */ /* 0x000e220000001000 */
[----:B--2---:R-:W-:Y:S01]  /*2dd0*/  FMUL.FTZ R46, R31, R90 ;  /* 0x0000005a1f2e7220 */ /* 0x004fe20000410000 */
[C-C-:B------:R-:W-:Y:S01]  /*2de0*/  FFMA.FTZ R10, R50.reuse, R10, R75.reuse ;  /* 0x0000000a320a7223 */ /* 0x140fe2000001004b */
[C-C-:B------:R-:W-:Y:S01]  /*2df0*/  FFMA.FTZ R2, R50.reuse, R2, R75.reuse ;  /* 0x0000000232027223 */ /* 0x140fe2000001004b */
[C-C-:B------:R-:W-:Y:S01]  /*2e00*/  FFMA.FTZ R62, R50.reuse, R62, R75.reuse ;  /* 0x0000003e323e7223 */ /* 0x140fe2000001004b */
[C-C-:B------:R-:W-:Y:S01]  /*2e10*/  FFMA.FTZ R66, R50.reuse, R66, R75.reuse ;  /* 0x0000004232427223 */ /* 0x140fe2000001004b */
[C-C-:B------:R-:W-:Y:S01]  /*2e20*/  FFMA.FTZ R70, R50.reuse, R70, R75.reuse ;  /* 0x0000004632467223 */ /* 0x140fe2000001004b */
[--C-:B------:R-:W-:Y:S01]  /*2e30*/  FFMA.FTZ R74, R50, R74, R75.reuse ;  /* 0x0000004a324a7223 */ /* 0x100fe2000001004b */
[----:B------:R2:W4:Y:S01]  /*2e40*/  MUFU.EX2 R22, R72 ;  /* 0x0000004800167308 */ /* 0x0005220000000800 */
[----:B---3--:R-:W-:Y:S01]  /*2e50*/  FADD.FTZ R90, R64, 1 ;  /* 0x3f800000405a7421 */ /* 0x008fe20000010000 */
[C-C-:B------:R-:W-:Y:S01]  /*2e60*/  FFMA.FTZ R78, R50.reuse, R78, R75.reuse ;  /* 0x0000004e324e7223 */ /* 0x140fe2000001004b */
[--C-:B------:R-:W-:Y:S01]  /*2e70*/  FFMA.FTZ R82, R50, R82, R75.reuse ;  /* 0x0000005232527223 */ /* 0x100fe2000001004b */
[----:B------:R-:W-:Y:S01]  /*2e80*/  FMUL.FTZ R12, R18, -1.4426950216293334961 ;  /* 0xbfb8aa3b120c7820 */ /* 0x000fe20000410000 */
[----:B------:R-:W-:Y:S01]  /*2e90*/  FMUL.FTZ R51, R17, -1.4426950216293334961 ;  /* 0xbfb8aa3b11337820 */ /* 0x000fe20000410000 */
[----:B------:R-:W-:Y:S01]  /*2ea0*/  FMUL.FTZ R89, R8, R89 ;  /* 0x0000005908597220 */ /* 0x000fe20000410000 */
[----:B------:R-:W-:Y:S01]  /*2eb0*/  FMUL.FTZ R8, R14, -1.4426950216293334961 ;  /* 0xbfb8aa3b0e087820 */ /* 0x000fe20000410000 */
[----:B------:R3:W5:Y:S01]  /*2ec0*/  MUFU.EX2 R15, R68 ;  /* 0x00000044000f7308 */ /* 0x0007620000000800 */
[----:B0-----:R-:W-:Y:S01]  /*2ed0*/  FMUL.FTZ R86, R0, R91 ;  /* 0x0000005b00567220 */ /* 0x001fe20000410000 */
[----:B--2---:R-:W-:Y:S01]  /*2ee0*/  FMUL.FTZ R72, R40, -1.4426950216293334961 ;  /* 0xbfb8aa3b28487820 */ /* 0x004fe20000410000 */
[----:B------:R-:W-:Y:S01]  /*2ef0*/  FMUL.FTZ R0, R47, -1.4426950216293334961 ;  /* 0xbfb8aa3b2f007820 */ /* 0x000fe20000410000 */
[----:B------:R-:W-:Y:S01]  /*2f00*/  FMUL.FTZ R80, R58, -1.4426950216293334961 ;  /* 0xbfb8aa3b3a507820 */ /* 0x000fe20000410000 */
[----:B------:R-:W-:Y:S01]  /*2f10*/  FMUL.FTZ R31, R43, -1.4426950216293334961 ;  /* 0xbfb8aa3b2b1f7820 */ /* 0x000fe20000410000 */
[----:B------:R-:W-:Y:S01]  /*2f20*/  FMUL.FTZ R23, R13, -1.4426950216293334961 ;  /* 0xbfb8aa3b0d177820 */ /* 0x000fe20000410000 */
[----:B------:R-:W-:Y:S01]  /*2f30*/  UMOV UR5, UR12 ;  /* 0x0000000c00057c82 */ /* 0x000fe20008000000 */
[----:B------:R-:W0:Y:S01]  /*2f40*/  MUFU.EX2 R41, R41 ;  /* 0x0000002900297308 */ /* 0x000e220000000800 */
[----:B----4-:R-:W-:Y:S01]  /*2f50*/  FADD.FTZ R64, R22, 1 ;  /* 0x3f80000016407421 */ /* 0x010fe20000010000 */
[----:B---3--:R-:W-:Y:S01]  /*2f60*/  FMUL.FTZ R68, R45, R59 ;  /* 0x0000003b2d447220 */ /* 0x008fe20000410000 */
[----:B------:R-:W-:Y:S01]  /*2f70*/  FMUL.FTZ R59, R54, -1.4426950216293334961 ;  /* 0xbfb8aa3b363b7820 */ /* 0x000fe20000410000 */
[--C-:B------:R-:W-:Y:S01]  /*2f80*/  FFMA.FTZ R45, R50, R6, R75.reuse ;  /* 0x00000006322d7223 */ /* 0x100fe2000001004b */
[----:B------:R-:W-:Y:S01]  /*2f90*/  FMUL.FTZ R22, R32, -1.4426950216293334961 ;  /* 0xbfb8aa3b20167820 */ /* 0x000fe20000410000 */
[----:B------:R-:W-:-:S02]  /*2fa0*/  FFMA.FTZ R68, R50, R68, R75 ;  /* 0x0000004432447223 */ /* 0x000fc4000001004b */
[----:B------:R5:W2:Y:S08]  /*2fb0*/  MUFU.RCP R91, R92 ;  /* 0x0000005c005b7308 */ /* 0x000ab00000001000 */
[----:B------:R0:W3:Y:S01]  /*2fc0*/  MUFU.RCP R48, R93 ;  /* 0x0000005d00307308 */ /* 0x0000e20000001000 */
[----:B-----5:R-:W-:-:S07]  /*2fd0*/  FADD.FTZ R92, R15, 1 ;  /* 0x3f8000000f5c7421 */ /* 0x020fce0000010000 */
[----:B------:R-:W4:Y:S01]  /*2fe0*/  MUFU.RCP R15, R92 ;  /* 0x0000005c000f7308 */ /* 0x000f220000001000 */
[----:B0-----:R-:W-:Y:S01]  /*2ff0*/  FADD.FTZ R93, R41, 1 ;  /* 0x3f800000295d7421 */ /* 0x001fe20000010000 */
[----:B--2---:R-:W-:Y:S01]  /*3000*/  FMUL.FTZ R91, R30, R91 ;  /* 0x0000005b1e5b7220 */ /* 0x004fe20000410000 */
[----:B------:R-:W-:-:S04]  /*3010*/  FMUL.FTZ R30, R11, -1.4426950216293334961 ;  /* 0xbfb8aa3b0b1e7820 */ /* 0x000fc80000410000 */
[----:B------:R-:W-:Y:S01]  /*3020*/  F2FP.BF16.F32.PACK_AB R91, R91, R46 ;  /* 0x0000002e5b5b723e */ /* 0x000fe200000010ff */
[----:B------:R-:W0:Y:S01]  /*3030*/  MUFU.RCP R64, R64 ;  /* 0x0000004000407308 */ /* 0x000e220000001000 */
[----:B---3--:R-:W-:Y:S01]  /*3040*/  FMUL.FTZ R48, R29, R48 ;  /* 0x000000301d307220 */ /* 0x008fe20000410000 */
[----:B------:R-:W-:-:S06]  /*3050*/  FMUL.FTZ R29, R10, -1.4426950216293334961 ;  /* 0xbfb8aa3b0a1d7820 */ /* 0x000fcc0000410000 */
[----:B------:R-:W2:Y:S01]  /*3060*/  MUFU.RCP R93, R93 ;  /* 0x0000005d005d7308 */ /* 0x000ea20000001000 */
[----:B----4-:R-:W-:Y:S01]  /*3070*/  FMUL.FTZ R41, R56, R15 ;  /* 0x0000000f38297220 */ /* 0x010fe20000410000 */
[----:B------:R-:W-:-:S06]  /*3080*/  FMUL.FTZ R15, R9, -1.4426950216293334961 ;  /* 0xbfb8aa3b090f7820 */ /* 0x000fcc0000410000 */
[----:B------:R-:W3:Y:S01]  /*3090*/  MUFU.EX2 R72, R72 ;  /* 0x0000004800487308 */ /* 0x000ee20000000800 */
[----:B0-----:R-:W-:Y:S01]  /*30a0*/  FMUL.FTZ R56, R26, R64 ;  /* 0x000000401a387220 */ /* 0x001fe20000410000 */
[----:B------:R-:W-:-:S06]  /*30b0*/  FMUL.FTZ R26, R7, -1.4426950216293334961 ;  /* 0xbfb8aa3b071a7820 */ /* 0x000fcc0000410000 */
[----:B------:R-:W0:Y:S01]  /*30c0*/  MUFU.EX2 R59, R59 ;  /* 0x0000003b003b7308 */ /* 0x000e220000000800 */
[----:B--2---:R-:W-:Y:S01]  /*30d0*/  FMUL.FTZ R64, R42, R93 ;  /* 0x0000005d2a407220 */ /* 0x004fe20000410000 */
[----:B------:R-:W-:-:S06]  /*30e0*/  FMUL.FTZ R42, R45, -1.4426950216293334961 ;  /* 0xbfb8aa3b2d2a7820 */ /* 0x000fcc0000410000 */
[----:B------:R-:W2:Y:S01]  /*30f0*/  MUFU.RCP R90, R90 ;  /* 0x0000005a005a7308 */ /* 0x000ea20000001000 */
[----:B---3--:R-:W-:-:S07]  /*3100*/  FADD.FTZ R93, R72, 1 ;  /* 0x3f800000485d7421 */ /* 0x008fce0000010000 */
[----:B------:R3:W4:Y:S01]  /*3110*/  MUFU.EX2 R6, R76 ;  /* 0x0000004c00067308 */ /* 0x0007220000000800 */
[----:B0-----:R-:W-:-:S07]  /*3120*/  FADD.FTZ R92, R59, 1 ;  /* 0x3f8000003b5c7421 */ /* 0x001fce0000010000 */
[----:B------:R-:W0:Y:S01]  /*3130*/  MUFU.RCP R59, R92 ;  /* 0x0000005c003b7308 */ /* 0x000e220000001000 */
[----:B---3--:R-:W-:Y:S01]  /*3140*/  FFMA.FTZ R76, R50, R44, R75 ;  /* 0x0000002c324c7223 */ /* 0x008fe2000001004b */
[----:B------:R-:W-:Y:S01]  /*3150*/  FMUL.FTZ R50, R53, -1.4426950216293334961 ;  /* 0xbfb8aa3b35327820 */ /* 0x000fe20000410000 */
[----:B------:R-:W-:Y:S01]  /*3160*/  FMUL.FTZ R75, R19, -1.4426950216293334961 ;  /* 0xbfb8aa3b134b7820 */ /* 0x000fe20000410000 */
[----:B--2---:R-:W-:Y:S01]  /*3170*/  FMUL.FTZ R27, R27, R90 ;  /* 0x0000005a1b1b7220 */ /* 0x004fe20000410000 */
[----:B------:R-:W-:-:S03]  /*3180*/  FMUL.FTZ R44, R21, -1.4426950216293334961 ;  /* 0xbfb8aa3b152c7820 */ /* 0x000fc60000410000 */
[----:B------:R-:W2:Y:S01]  /*3190*/  MUFU.EX2 R50, R50 ;  /* 0x0000003200327308 */ /* 0x000ea20000000800 */
[----:B----4-:R-:W-:Y:S01]  /*31a0*/  FADD.FTZ R90, R6, 1 ;  /* 0x3f800000065a7421 */ /* 0x010fe20000010000 */
[----:B------:R-:W-:Y:S01]  /*31b0*/  FMUL.FTZ R6, R5, -1.4426950216293334961 ;  /* 0xbfb8aa3b05067820 */ /* 0x000fe20000410000 */
[----:B------:R-:W-:-:S05]  /*31c0*/  F2FP.BF16.F32.PACK_AB R27, R56, R27 ;  /* 0x0000001b381b723e */ /* 0x000fca00000010ff */
[----:B------:R-:W3:Y:S01]  /*31d0*/  MUFU.RCP R93, R93 ;  /* 0x0000005d005d7308 */ /* 0x000ee20000001000 */
[----:B0-----:R-:W-:-:S07]  /*31e0*/  FMUL.FTZ R59, R54, R59 ;  /* 0x0000003b363b7220 */ /* 0x001fce0000410000 */
[----:B------:R-:W0:Y:S01]  /*31f0*/  MUFU.EX2 R75, R75 ;  /* 0x0000004b004b7308 */ /* 0x000e220000000800 */
[----:B--2---:R-:W-:-:S07]  /*3200*/  FADD.FTZ R92, R50, 1 ;  /* 0x3f800000325c7421 */ /* 0x004fce0000010000 */
[----:B------:R-:W2:Y:S01]  /*3210*/  MUFU.EX2 R12, R12 ;  /* 0x0000000c000c7308 */ /* 0x000ea20000000800 */
[----:B---3--:R-:W-:Y:S01]  /*3220*/  FMUL.FTZ R54, R40, R93 ;  /* 0x0000005d28367220 */ /* 0x008fe20000410000 */
[----:B------:R-:W-:-:S06]  /*3230*/  FMUL.FTZ R40, R3, -1.4426950216293334961 ;  /* 0xbfb8aa3b03287820 */ /* 0x000fcc0000410000 */
[----:B------:R-:W3:Y:S01]  /*3240*/  MUFU.RCP R90, R90 ;  /* 0x0000005a005a7308 */ /* 0x000ee20000001000 */
[----:B0-----:R-:W-:-:S07]  /*3250*/  FADD.FTZ R93, R75, 1 ;  /* 0x3f8000004b5d7421 */ /* 0x001fce0000010000 */
[----:B------:R-:W0:Y:S01]  /*3260*/  MUFU.EX2 R51, R51 ;  /* 0x0000003300337308 */ /* 0x000e220000000800 */
[----:B--2---:R-:W-:Y:S01]  /*3270*/  FADD.FTZ R75, R12, 1 ;  /* 0x3f8000000c4b7421 */ /* 0x004fe20000010000 */
[----:B------:R-:W-:-:S06]  /*3280*/  FMUL.FTZ R12, R57, -1.4426950216293334961 ;  /* 0xbfb8aa3b390c7820 */ /* 0x000fcc0000410000 */
[----:B------:R-:W-:Y:S01]  /*3290*/  MUFU.EX2 R8, R8 ;  /* 0x0000000800087308 */ /* 0x000fe20000000800 */
[----:B---3--:R-:W-:-:S05]  /*32a0*/  FMUL.FTZ R77, R77, R90 ;  /* 0x0000005a4d4d7220 */ /* 0x008fca0000410000 */
[----:B------:R-:W-:Y:S02]  /*32b0*/  F2FP.BF16.F32.PACK_AB R77, R54, R77 ;  /* 0x0000004d364d723e */ /* 0x000fe400000010ff */
[----:B------:R-:W2:Y:S01]  /*32c0*/  MUFU.RCP R92, R92 ;  /* 0x0000005c005c7308 */ /* 0x000ea20000001000 */
[----:B0-----:R-:W-:-:S07]  /*32d0*/  FADD.FTZ R90, R51, 1 ;  /* 0x3f800000335a7421 */ /* 0x001fce0000010000 */
[----:B------:R-:W0:Y:S08]  /*32e0*/  MUFU.EX2 R0, R0 ;  /* 0x0000000000007308 */ /* 0x000e300000000800 */
[----:B------:R-:W3:Y:S01]  /*32f0*/  MUFU.EX2 R44, R44 ;  /* 0x0000002c002c7308 */ /* 0x000ee20000000800 */
[----:B--2---:R-:W-:-:S07]  /*3300*/  FMUL.FTZ R53, R53, R92 ;  /* 0x0000005c35357220 */ /* 0x004fce0000410000 */
[----:B------:R-:W2:Y:S01]  /*3310*/  MUFU.RCP R75, R75 ;  /* 0x0000004b004b7308 */ /* 0x000ea20000001000 */
[----:B0-----:R-:W-:-:S07]  /*3320*/  FADD.FTZ R92, R0, 1 ;  /* 0x3f800000005c7421 */ /* 0x001fce0000010000 */
[----:B------:R0:W4:Y:S01]  /*3330*/  MUFU.RCP R50, R93 ;  /* 0x0000005d00327308 */ /* 0x0001220000001000 */
[----:B---3--:R-:W-:-:S07]  /*3340*/  FADD.FTZ R44, R44, 1 ;  /* 0x3f8000002c2c7421 */ /* 0x008fce0000010000 */
[----:B------:R-:W3:Y:S01]  /*3350*/  MUFU.RCP R90, R90 ;  /* 0x0000005a005a7308 */ /* 0x000ee20000001000 */
[----:B0-----:R-:W-:Y:S01]  /*3360*/  FADD.FTZ R93, R8, 1 ;  /* 0x3f800000085d7421 */ /* 0x001fe20000010000 */
[----:B--2---:R-:W-:Y:S01]  /*3370*/  FMUL.FTZ R51, R18, R75 ;  /* 0x0000004b12337220 */ /* 0x004fe20000410000 */
[----:B------:R-:W-:-:S05]  /*3380*/  FMUL.FTZ R18, R79, -1.4426950216293334961 ;  /* 0xbfb8aa3b4f127820 */ /* 0x000fca0000410000 */
[----:B------:R-:W0:Y:S01]  /*3390*/  MUFU.EX2 R80, R80 ;  /* 0x0000005000507308 */ /* 0x000e220000000800 */
[----:B----4-:R-:W-:Y:S01]  /*33a0*/  FMUL.FTZ R50, R19, R50 ;  /* 0x0000003213327220 */ /* 0x010fe20000410000 */
[----:B------:R-:W-:-:S06]  /*33b0*/  FMUL.FTZ R19, R25, -1.4426950216293334961 ;  /* 0xbfb8aa3b19137820 */ /* 0x000fcc0000410000 */
[----:B------:R-:W2:Y:S01]  /*33c0*/  MUFU.RCP R0, R92 ;  /* 0x0000005c00007308 */ /* 0x000ea20000001000 */
[----:B---3--:R-:W-:Y:S01]  /*33d0*/  FMUL.FTZ R75, R17, R90 ;  /* 0x0000005a114b7220 */ /* 0x008fe20000410000 */
[----:B------:R-:W-:-:S06]  /*33e0*/  FMUL.FTZ R17, R68, -1.4426950216293334961 ;  /* 0xbfb8aa3b44117820 */ /* 0x000fcc0000410000 */
[----:B------:R-:W3:Y:S01]  /*33f0*/  MUFU.RCP R93, R93 ;  /* 0x0000005d005d7308 */ /* 0x000ee20000001000 */
[----:B0-----:R-:W-:-:S07]  /*3400*/  FADD.FTZ R90, R80, 1 ;  /* 0x3f800000505a7421 */ /* 0x001fce0000010000 */
[----:B------:R-:W0:Y:S01]  /*3410*/  MUFU.EX2 R22, R22 ;  /* 0x0000001600167308 */ /* 0x000e220000000800 */
[----:B--2---:R-:W-:Y:S01]  /*3420*/  FMUL.FTZ R8, R47, R0 ;  /* 0x000000002f087220 */ /* 0x004fe20000410000 */
[----:B------:R-:W-:-:S04]  /*3430*/  FMUL.FTZ R0, R60, -1.4426950216293334961 ;  /* 0xbfb8aa3b3c007820 */ /* 0x000fc80000410000 */
[----:B------:R-:W-:Y:S02]  /*3440*/  F2FP.BF16.F32.PACK_AB R46, R8, R75 ;  /* 0x0000004b082e723e */ /* 0x000fe400000010ff */
[----:B------:R2:W4:Y:S01]  /*3450*/  MUFU.RCP R72, R44 ;  /* 0x0000002c00487308 */ /* 0x0005220000001000 */
[----:B---3--:R-:W-:Y:S01]  /*3460*/  FMUL.FTZ R47, R14, R93 ;  /* 0x0000005d0e2f7220 */ /* 0x008fe20000410000 */
[----:B------:R-:W-:-:S06]  /*3470*/  FMUL.FTZ R14, R63, -1.4426950216293334961 ;  /* 0xbfb8aa3b3f0e7820 */ /* 0x000fcc0000410000 */
[----:B------:R-:W3:Y:S01]  /*3480*/  MUFU.EX2 R31, R31 ;  /* 0x0000001f001f7308 */ /* 0x000ee20000000800 */
[----:B0-----:R-:W-:Y:S01]  /*3490*/  FADD.FTZ R93, R22, 1 ;  /* 0x3f800000165d7421 */ /* 0x001fe20000010000 */
[----:B--2---:R-:W-:-:S06]  /*34a0*/  FMUL.FTZ R44, R28, -1.4426950216293334961 ;  /* 0xbfb8aa3b1c2c7820 */ /* 0x004fcc0000410000 */
[----:B------:R-:W0:Y:S01]  /*34b0*/  MUFU.EX2 R30, R30 ;  /* 0x0000001e001e7308 */ /* 0x000e220000000800 */
[----:B----4-:R-:W-:Y:S01]  /*34c0*/  FMUL.FTZ R72, R21, R72 ;  /* 0x0000004815487220 */ /* 0x010fe20000410000 */
[----:B------:R-:W-:-:S04]  /*34d0*/  FMUL.FTZ R21, R2, -1.4426950216293334961 ;  /* 0xbfb8aa3b02157820 */ /* 0x000fc80000410000 */
[----:B------:R-:W-:Y:S02]  /*34e0*/  F2FP.BF16.F32.PACK_AB R72, R53, R72 ;  /* 0x000000483548723e */ /* 0x000fe400000010ff */
[----:B------:R-:W2:Y:S01]  /*34f0*/  MUFU.EX2 R29, R29 ;  /* 0x0000001d001d7308 */ /* 0x000ea20000000800 */
[----:B---3--:R-:W-:-:S07]  /*3500*/  FADD.FTZ R92, R31, 1 ;  /* 0x3f8000001f5c7421 */ /* 0x008fce0000010000 */
[----:B------:R-:W3:Y:S01]  /*3510*/  MUFU.RCP R90, R90 ;  /* 0x0000005a005a7308 */ /* 0x000ee20000001000 */
[----:B0-----:R-:W-:-:S07]  /*3520*/  FADD.FTZ R30, R30, 1 ;  /* 0x3f8000001e1e7421 */ /* 0x001fce0000010000 */
[----:B------:R-:W0:Y:S01]  /*3530*/  MUFU.EX2 R15, R15 ;  /* 0x0000000f000f7308 */ /* 0x000e220000000800 */
[----:B--2---:R-:W-:-:S07]  /*3540*/  FADD.FTZ R31, R29, 1 ;  /* 0x3f8000001d1f7421 */ /* 0x004fce0000010000 */
[----:B------:R-:W2:Y:S01]  /*3550*/  MUFU.RCP R93, R93 ;  /* 0x0000005d005d7308 */ /* 0x000ea20000001000 */
[----:B---3--:R-:W-:-:S05]  /*3560*/  FMUL.FTZ R58, R58, R90 ;  /* 0x0000005a3a3a7220 */ /* 0x008fca0000410000 */
[----:B------:R-:W-:Y:S02]  /*3570*/  F2FP.BF16.F32.PACK_AB R47, R47, R58 ;  /* 0x0000003a2f2f723e */ /* 0x000fe400000010ff */
[----:B------:R-:W3:Y:S01]  /*3580*/  MUFU.EX2 R21, R21 ;  /* 0x0000001500157308 */ /* 0x000ee20000000800 */
[----:B0-----:R-:W-:Y:S01]  /*3590*/  FADD.FTZ R90, R15, 1 ;  /* 0x3f8000000f5a7421 */ /* 0x001fe20000010000 */
[----:B------:R-:W-:-:S06]  /*35a0*/  FMUL.FTZ R15, R65, -1.4426950216293334961 ;  /* 0xbfb8aa3b410f7820 */ /* 0x000fcc0000410000 */
[----:B------:R-:W0:Y:S01]  /*35b0*/  MUFU.RCP R30, R30 ;  /* 0x0000001e001e7308 */ /* 0x000e220000001000 */
[----:B--2---:R-:W-:-:S07]  /*35c0*/  FMUL.FTZ R32, R32, R93 ;  /* 0x0000005d20207220 */ /* 0x004fce0000410000 */
[----:B------:R-:W2:Y:S01]  /*35d0*/  MUFU.RCP R31, R31 ;  /* 0x0000001f001f7308 */ /* 0x000ea20000001000 */
[----:B---3--:R-:W-:-:S07]  /*35e0*/  FADD.FTZ R93, R21, 1 ;  /* 0x3f800000155d7421 */ /* 0x008fce0000010000 */
[----:B------:R-:W3:Y:S01]  /*35f0*/  MUFU.RCP R90, R90 ;  /* 0x0000005a005a7308 */ /* 0x000ee20000001000 */
[----:B0-----:R-:W-:Y:S01]  /*3600*/  FMUL.FTZ R29, R11, R30 ;  /* 0x0000001e0b1d7220 */ /* 0x001fe20000410000 */
[----:B------:R-:W-:-:S06]  /*3610*/  FMUL.FTZ R11, R20, -1.4426950216293334961 ;  /* 0xbfb8aa3b140b7820 */ /* 0x000fcc0000410000 */
[----:B------:R-:W0:Y:S01]  /*3620*/  MUFU.EX2 R26, R26 ;  /* 0x0000001a001a7308 */ /* 0x000e220000000800 */
[----:B--2---:R-:W-:Y:S01]  /*3630*/  FMUL.FTZ R30, R10, R31 ;  /* 0x0000001f0a1e7220 */ /* 0x004fe20000410000 */
[----:B------:R-:W-:-:S06]  /*3640*/  FMUL.FTZ R10, R67, -1.4426950216293334961 ;  /* 0xbfb8aa3b430a7820 */ /* 0x000fcc0000410000 */
[----:B------:R-:W2:Y:S01]  /*3650*/  MUFU.EX2 R23, R23 ;  /* 0x0000001700177308 */ /* 0x000ea20000000800 */
[----:B---3--:R-:W-:Y:S01]  /*3660*/  FMUL.FTZ R31, R9, R90 ;  /* 0x0000005a091f7220 */ /* 0x008fe20000410000 */
[----:B------:R-:W-:-:S04]  /*3670*/  FMUL.FTZ R9, R66, -1.4426950216293334961 ;  /* 0xbfb8aa3b42097820 */ /* 0x000fc80000410000 */
[----:B------:R-:W-:Y:S02]  /*3680*/  F2FP.BF16.F32.PACK_AB R32, R32, R31 ;  /* 0x0000001f2020723e */ /* 0x000fe400000010ff */
[----:B------:R-:W-:Y:S01]  /*3690*/  MUFU.EX2 R44, R44 ;  /* 0x0000002c002c7308 */ /* 0x000fe20000000800 */
[----:B0-----:R-:W-:-:S07]  /*36a0*/  FADD.FTZ R90, R26, 1 ;  /* 0x3f8000001a5a7421 */ /* 0x001fce0000010000 */
[----:B------:R-:W0:Y:S01]  /*36b0*/  MUFU.RCP R93, R93 ;  /* 0x0000005d005d7308 */ /* 0x000e220000001000 */
[----:B--2---:R-:W-:-:S07]  /*36c0*/  FADD.FTZ R23, R23, 1 ;  /* 0x3f80000017177421 */ /* 0x004fce0000010000 */
[----:B------:R-:W2:Y:S08]  /*36d0*/  MUFU.EX2 R0, R0 ;  /* 0x0000000000007308 */ /* 0x000eb00000000800 */
[----:B------:R3:W4:Y:S01]  /*36e0*/  MUFU.RCP R22, R90 ;  /* 0x0000005a00167308 */ /* 0x0007220000001000 */
[----:B0-----:R-:W-:-:S07]  /*36f0*/  FMUL.FTZ R2, R2, R93 ;  /* 0x0000005d02027220 */ /* 0x001fce0000410000 */
[----:B------:R0:W5:Y:S01]  /*3700*/  MUFU.RCP R80, R23 ;  /* 0x0000001700507308 */ /* 0x0001620000001000 */
[----:B---3--:R-:W-:Y:S01]  /*3710*/  FADD.FTZ R90, R44, 1 ;  /* 0x3f8000002c5a7421 */ /* 0x008fe20000010000 */
[----:B--2---:R-:W-:-:S06]  /*3720*/  FADD.FTZ R93, R0, 1 ;  /* 0x3f800000005d7421 */ /* 0x004fcc0000010000 */
[----:B------:R-:W2:Y:S01]  /*3730*/  MUFU.RCP R90, R90 ;  /* 0x0000005a005a7308 */ /* 0x000ea20000001000 */
[----:B0-----:R-:W-:Y:S01]  /*3740*/  FMUL.FTZ R23, R24, -1.4426950216293334961 ;  /* 0xbfb8aa3b18177820 */ /* 0x001fe20000410000 */
[----:B----4-:R-:W-:Y:S01]  /*3750*/  FMUL.FTZ R22, R7, R22 ;  /* 0x0000001607167220 */ /* 0x010fe20000410000 */
[----:B------:R-:W-:-:S05]  /*3760*/  FMUL.FTZ R7, R16, -1.4426950216293334961 ;  /* 0xbfb8aa3b10077820 */ /* 0x000fca0000410000 */
[----:B------:R-:W0:Y:S01]  /*3770*/  MUFU.EX2 R19, R19 ;  /* 0x0000001300137308 */ /* 0x000e220000000800 */
[----:B-----5:R-:W-:Y:S01]  /*3780*/  FMUL.FTZ R80, R13, R80 ;  /* 0x000000500d507220 */ /* 0x020fe20000410000 */
[----:B------:R-:W-:-:S06]  /*3790*/  FMUL.FTZ R13, R62, -1.4426950216293334961 ;  /* 0xbfb8aa3b3e0d7820 */ /* 0x000fcc0000410000 */
[----:B------:R-:W3:Y:S01]  /*37a0*/  MUFU.RCP R93, R93 ;  /* 0x0000005d005d7308 */ /* 0x000ee20000001000 */
[----:B--2---:R-:W-:Y:S01]  /*37b0*/  FMUL.FTZ R21, R28, R90 ;  /* 0x0000005a1c157220 */ /* 0x004fe20000410000 */
[----:B------:R-:W-:-:S06]  /*37c0*/  FMUL.FTZ R28, R4, -1.4426950216293334961 ;  /* 0xbfb8aa3b041c7820 */ /* 0x000fcc0000410000 */
[----:B------:R-:W2:Y:S01]  /*37d0*/  MUFU.EX2 R23, R23 ;  /* 0x0000001700177308 */ /* 0x000ea20000000800 */
[----:B0-----:R-:W-:-:S07]  /*37e0*/  FADD.FTZ R90, R19, 1 ;  /* 0x3f800000135a7421 */ /* 0x001fce0000010000 */
[----:B------:R-:W0:Y:S01]  /*37f0*/  MUFU.RCP R92, R92 ;  /* 0x0000005c005c7308 */ /* 0x000e220000001000 */
[----:B---3--:R-:W-:-:S07]  /*3800*/  FMUL.FTZ R60, R60, R93 ;  /* 0x0000005d3c3c7220 */ /* 0x008fce0000410000 */
[----:B------:R-:W3:Y:S01]  /*3810*/  MUFU.EX2 R6, R6 ;  /* 0x0000000600067308 */ /* 0x000ee20000000800 */
[----:B--2---:R-:W-:-:S07]  /*3820*/  FADD.FTZ R93, R23, 1 ;  /* 0x3f800000175d7421 */ /* 0x004fce0000010000 */
[----:B------:R-:W2:Y:S01]  /*3830*/  MUFU.EX2 R42, R42 ;  /* 0x0000002a002a7308 */ /* 0x000ea20000000800 */
[----:B0-----:R-:W-:-:S05]  /*3840*/  FMUL.FTZ R43, R43, R92 ;  /* 0x0000005c2b2b7220 */ /* 0x001fca0000410000 */
[----:B------:R-:W-:Y:S02]  /*3850*/  F2FP.BF16.F32.PACK_AB R80, R43, R80 ;  /* 0x000000502b50723e */ /* 0x000fe400000010ff */
[----:B------:R-:W0:Y:S01]  /*3860*/  MUFU.EX2 R40, R40 ;  /* 0x0000002800287308 */ /* 0x000e220000000800 */
[----:B---3--:R-:W-:Y:S01]  /*3870*/  FADD.FTZ R92, R6, 1 ;  /* 0x3f800000065c7421 */ /* 0x008fe20000010000 */
[----:B------:R-:W-:-:S06]  /*3880*/  FMUL.FTZ R6, R69, -1.4426950216293334961 ;  /* 0xbfb8aa3b45067820 */ /* 0x000fcc0000410000 */
[----:B------:R-:W3:Y:S01]  /*3890*/  MUFU.EX2 R12, R12 ;  /* 0x0000000c000c7308 */ /* 0x000ee20000000800 */
[----:B--2---:R-:W-:-:S07]  /*38a0*/  FADD.FTZ R26, R42, 1 ;  /* 0x3f8000002a1a7421 */ /* 0x004fce0000010000 */
[----:B------:R-:W-:Y:S01]  /*38b0*/  MUFU.EX2 R18, R18 ;  /* 0x0000001200127308 */ /* 0x000fe20000000800 */
[----:B0-----:R-:W-:-:S07]  /*38c0*/  FADD.FTZ R40, R40, 1 ;  /* 0x3f80000028287421 */ /* 0x001fce0000010000 */
[----:B------:R-:W0:Y:S01]  /*38d0*/  MUFU.EX2 R17, R17 ;  /* 0x0000001100117308 */ /* 0x000e220000000800 */
[----:B---3--:R-:W-:Y:S01]  /*38e0*/  FADD.FTZ R44, R12, 1 ;  /* 0x3f8000000c2c7421 */ /* 0x008fe20000010000 */
[----:B------:R-:W-:-:S06]  /*38f0*/  FMUL.FTZ R12, R73, -1.4426950216293334961 ;  /* 0xbfb8aa3b490c7820 */ /* 0x000fcc0000410000 */
[----:B------:R-:W2:Y:S08]  /*3900*/  MUFU.RCP R90, R90 ;  /* 0x0000005a005a7308 */ /* 0x000eb00000001000 */
[----:B------:R-:W3:Y:S01]  /*3910*/  MUFU.EX2 R13, R13 ;  /* 0x0000000d000d7308 */ /* 0x000ee20000000800 */
[----:B0-----:R-:W-:Y:S01]  /*3920*/  FADD.FTZ R19, R17, 1 ;  /* 0x3f80000011137421 */ /* 0x001fe20000010000 */
[----:B------:R-:W-:-:S06]  /*3930*/  FMUL.FTZ R17, R52, -1.4426950216293334961 ;  /* 0xbfb8aa3b34117820 */ /* 0x000fcc0000410000 */
[----:B------:R-:W0:Y:S01]  /*3940*/  MUFU.EX2 R15, R15 ;  /* 0x0000000f000f7308 */ /* 0x000e220000000800 */
[----:B--2---:R-:W-:Y:S01]  /*3950*/  FMUL.FTZ R0, R25, R90 ;  /* 0x0000005a19007220 */ /* 0x004fe20000410000 */
[----:B------:R-:W-:-:S06]  /*3960*/  FMUL.FTZ R25, R78, -1.4426950216293334961 ;  /* 0xbfb8aa3b4e197820 */ /* 0x000fcc0000410000 */
[----:B------:R-:W2:Y:S01]  /*3970*/  MUFU.RCP R93, R93 ;  /* 0x0000005d005d7308 */ /* 0x000ea20000001000 */
[----:B---3--:R-:W-:-:S07]  /*3980*/  FADD.FTZ R23, R13, 1 ;  /* 0x3f8000000d177421 */ /* 0x008fce0000010000 */
[----:B------:R-:W-:Y:S01]  /*3990*/  MUFU.EX2 R14, R14 ;  /* 0x0000000e000e7308 */ /* 0x000fe20000000800 */
[----:B0-----:R-:W-:Y:S01]  /*39a0*/  FADD.FTZ R90, R15, 1 ;  /* 0x3f8000000f5a7421 */ /* 0x001fe20000010000 */
[----:B------:R-:W-:-:S06]  /*39b0*/  FMUL.FTZ R15, R61, -1.4426950216293334961 ;  /* 0xbfb8aa3b3d0f7820 */ /* 0x000fcc0000410000 */
[----:B------:R-:W0:Y:S01]  /*39c0*/  MUFU.EX2 R11, R11 ;  /* 0x0000000b000b7308 */ /* 0x000e220000000800 */
[----:B--2---:R-:W-:Y:S01]  /*39d0*/  FMUL.FTZ R13, R24, R93 ;  /* 0x0000005d180d7220 */ /* 0x004fe20000410000 */
[----:B------:R-:W-:-:S04]  /*39e0*/  FMUL.FTZ R24, R82, -1.4426950216293334961 ;  /* 0xbfb8aa3b52187820 */ /* 0x000fc80000410000 */
[----:B------:R-:W-:Y:S02]  /*39f0*/  F2FP.BF16.F32.PACK_AB R60, R13, R60 ;  /* 0x0000003c0d3c723e */ /* 0x000fe400000010ff */
[----:B------:R-:W2:Y:S08]  /*3a00*/  MUFU.EX2 R10, R10 ;  /* 0x0000000a000a7308 */ /* 0x000eb00000000800 */
[----:B------:R-:W3:Y:S01]  /*3a10*/  MUFU.EX2 R9, R9 ;  /* 0x0000000900097308 */ /* 0x000ee20000000800 */
[----:B0-----:R-:W-:-:S07]  /*3a20*/  FADD.FTZ R93, R11, 1 ;  /* 0x3f8000000b5d7421 */ /* 0x001fce0000010000 */
[----:B------:R0:W4:Y:S01]  /*3a30*/  MUFU.RCP R42, R92 ;  /* 0x0000005c002a7308 */ /* 0x0001220000001000 */
[----:B--2---:R-:W-:-:S07]  /*3a40*/  FADD.FTZ R10, R10, 1 ;  /* 0x3f8000000a0a7421 */ /* 0x004fce0000010000 */
[----:B------:R-:W2:Y:S01]  /*3a50*/  MUFU.RCP R40, R40 ;  /* 0x0000002800287308 */ /* 0x000ea20000001000 */
[----:B0-----:R-:W-:Y:S01]  /*3a60*/  FADD.FTZ R92, R18, 1 ;  /* 0x3f800000125c7421 */ /* 0x001fe20000010000 */
[----:B---3--:R-:W-:Y:S01]  /*3a70*/  FADD.FTZ R11, R9, 1 ;  /* 0x3f800000090b7421 */ /* 0x008fe20000010000 */
[----:B------:R-:W-:-:S05]  /*3a80*/  FMUL.FTZ R9, R49, -1.4426950216293334961 ;  /* 0xbfb8aa3b31097820 */ /* 0x000fca0000410000 */
[----:B------:R0:W3:Y:S01]  /*3a90*/  MUFU.RCP R18, R92 ;  /* 0x0000005c00127308 */ /* 0x0000e20000001000 */
[----:B----4-:R-:W-:Y:S01]  /*3aa0*/  FMUL.FTZ R42, R5, R42 ;  /* 0x0000002a052a7220 */ /* 0x010fe20000410000 */
[----:B------:R-:W-:-:S04]  /*3ab0*/  FMUL.FTZ R5, R70, -1.4426950216293334961 ;  /* 0xbfb8aa3b46057820 */ /* 0x000fc80000410000 */
[----:B------:R-:W-:Y:S02]  /*3ac0*/  F2FP.BF16.F32.PACK_AB R42, R21, R42 ;  /* 0x0000002a152a723e */ /* 0x000fe400000010ff */
[----:B------:R-:W4:Y:S01]  /*3ad0*/  MUFU.RCP R44, R44 ;  /* 0x0000002c002c7308 */ /* 0x000f220000001000 */
[----:B0-----:R-:W-:Y:S01]  /*3ae0*/  FADD.FTZ R92, R14, 1 ;  /* 0x3f8000000e5c7421 */ /* 0x001fe20000010000 */
[----:B--2---:R-:W-:Y:S01]  /*3af0*/  FMUL.FTZ R3, R3, R40 ;  /* 0x0000002803037220 */ /* 0x004fe20000410000 */
[----:B------:R-:W-:Y:S01]  /*3b00*/  FMUL.FTZ R40, R81, -1.4426950216293334961 ;  /* 0xbfb8aa3b51287820 */ /* 0x000fe20000410000 */
[----:B------:R-:W-:-:S03]  /*3b10*/  FMUL.FTZ R14, R88, -1.4426950216293334961 ;  /* 0xbfb8aa3b580e7820 */ /* 0x000fc60000410000 */
        /* <DEDUP_REMOVED lines=9> */
[----:B------:R-:W-:-:S04]  /*3bb0*/  FMUL.FTZ R19, R83, -1.4426950216293334961 ;  /* 0xbfb8aa3b53137820 */ /* 0x000fc80000410000 */
[----:B------:R-:W-:Y:S02]  /*3bc0*/  F2FP.BF16.F32.PACK_AB R79, R68, R79 ;  /* 0x0000004f444f723e */ /* 0x000fe400000010ff */
[----:B------:R-:W0:Y:S01]  /*3bd0*/  MUFU.RCP R92, R92 ;  /* 0x0000005c005c7308 */ /* 0x000e220000001000 */
[----:B--2---:R-:W-:-:S07]  /*3be0*/  FMUL.FTZ R65, R65, R90 ;  /* 0x0000005a41417220 */ /* 0x004fce0000410000 */
[----:B------:R-:W2:Y:S01]  /*3bf0*/  MUFU.RCP R26, R26 ;  /* 0x0000001a001a7308 */ /* 0x000ea20000001000 */
[----:B---3--:R-:W-:Y:S01]  /*3c00*/  FADD.FTZ R90, R6, 1 ;  /* 0x3f800000065a7421 */ /* 0x008fe20000010000 */
[----:B------:R-:W-:-:S06]  /*3c10*/  FMUL.FTZ R6, R84, -1.4426950216293334961 ;  /* 0xbfb8aa3b54067820 */ /* 0x000fcc0000410000 */
[----:B------:R-:W3:Y:S01]  /*3c20*/  MUFU.RCP R10, R10 ;  /* 0x0000000a000a7308 */ /* 0x000ee20000001000 */
[----:B0-----:R-:W-:Y:S01]  /*3c30*/  FMUL.FTZ R63, R63, R92 ;  /* 0x0000005c3f3f7220 */ /* 0x001fe20000410000 */
[----:B------:R-:W-:-:S06]  /*3c40*/  FMUL.FTZ R92, R85, -1.4426950216293334961 ;  /* 0xbfb8aa3b555c7820 */ /* 0x000fcc0000410000 */
[----:B------:R-:W0:Y:S01]  /*3c50*/  MUFU.RCP R11, R11 ;  /* 0x0000000b000b7308 */ /* 0x000e220000001000 */
[----:B--2---:R-:W-:Y:S01]  /*3c60*/  FMUL.FTZ R45, R45, R26 ;  /* 0x0000001a2d2d7220 */ /* 0x004fe20000410000 */
[----:B------:R-:W-:-:S06]  /*3c70*/  FMUL.FTZ R26, R71, -1.4426950216293334961 ;  /* 0xbfb8aa3b471a7820 */ /* 0x000fcc0000410000 */
[----:B------:R-:W2:Y:S01]  /*3c80*/  MUFU.RCP R23, R23 ;  /* 0x0000001700177308 */ /* 0x000ea20000001000 */
[----:B---3--:R-:W-:Y:S01]  /*3c90*/  FMUL.FTZ R67, R67, R10 ;  /* 0x0000000a43437220 */ /* 0x008fe20000410000 */
[----:B------:R-:W-:-:S06]  /*3ca0*/  FMUL.FTZ R10, R87, -1.4426950216293334961 ;  /* 0xbfb8aa3b570a7820 */ /* 0x000fcc0000410000 */
[----:B------:R-:W3:Y:S01]  /*3cb0*/  MUFU.EX2 R7, R7 ;  /* 0x0000000700077308 */ /* 0x000ee20000000800 */
[----:B0-----:R-:W-:Y:S01]  /*3cc0*/  FMUL.FTZ R66, R66, R11 ;  /* 0x0000000b42427220 */ /* 0x001fe20000410000 */
[----:B------:R-:W-:-:S04]  /*3cd0*/  FMUL.FTZ R11, R76, -1.4426950216293334961 ;  /* 0xbfb8aa3b4c0b7820 */ /* 0x000fc80000410000 */
[----:B------:R-:W-:Y:S02]  /*3ce0*/  F2FP.BF16.F32.PACK_AB R21, R66, R67 ;  /* 0x000000434215723e */ /* 0x000fe400000010ff */
[----:B------:R-:W0:Y:S01]  /*3cf0*/  MUFU.RCP R93, R93 ;  /* 0x0000005d005d7308 */ /* 0x000e220000001000 */
[----:B--2---:R-:W-:-:S07]  /*3d00*/  FMUL.FTZ R62, R62, R23 ;  /* 0x000000173e3e7220 */ /* 0x004fce0000410000 */
[----:B------:R-:W2:Y:S01]  /*3d10*/  MUFU.EX2 R28, R28 ;  /* 0x0000001c001c7308 */ /* 0x000ea20000000800 */
[----:B---3--:R-:W-:-:S07]  /*3d20*/  FADD.FTZ R7, R7, 1 ;  /* 0x3f80000007077421 */ /* 0x008fce0000010000 */
[----:B------:R-:W3:Y:S01]  /*3d30*/  MUFU.EX2 R40, R40 ;  /* 0x0000002800287308 */ /* 0x000ee20000000800 */
[----:B0-----:R-:W-:-:S05]  /*3d40*/  FMUL.FTZ R20, R20, R93 ;  /* 0x0000005d14147220 */ /* 0x001fca0000410000 */
[----:B------:R-:W-:Y:S02]  /*3d50*/  F2FP.BF16.F32.PACK_AB R20, R20, R65 ;  /* 0x000000411414723e */ /* 0x000fe400000010ff */
        /* <DEDUP_REMOVED lines=34> */
[----:B------:R-:W3:Y:S01]  /*3f80*/  MUFU.RCP R7, R7 ;  /* 0x0000000700077308 */ /* 0x000ee20000001000 */
[----:B0-----:R-:W-:-:S07]  /*3f90*/  FADD.FTZ R10, R10, 1 ;  /* 0x3f8000000a0a7421 */ /* 0x001fce0000010000 */
[----:B------:R-:W0:Y:S01]  /*3fa0*/  MUFU.RCP R93, R93 ;  /* 0x0000005d005d7308 */ /* 0x000e220000001000 */
[----:B--2---:R-:W-:-:S07]  /*3fb0*/  FADD.FTZ R11, R11, 1 ;  /* 0x3f8000000b0b7421 */ /* 0x004fce0000010000 */
[----:B------:R-:W2:Y:S01]  /*3fc0*/  MUFU.RCP R5, R5 ;  /* 0x0000000500057308 */ /* 0x000ea20000001000 */
[----:B---3--:R-:W-:-:S05]  /*3fd0*/  FMUL.FTZ R16, R16, R7 ;  /* 0x0000000710107220 */ /* 0x008fca0000410000 */
[----:B------:R-:W-:Y:S02]  /*3fe0*/  F2FP.BF16.F32.PACK_AB R2, R16, R69 ;  /* 0x000000451002723e */ /* 0x000fe400000010ff */
[----:B------:R-:W3:Y:S01]  /*3ff0*/  MUFU.RCP R25, R25 ;  /* 0x0000001900197308 */ /* 0x000ee20000001000 */
[----:B0-----:R-:W-:Y:S01]  /*4000*/  FMUL.FTZ R93, R4, R93 ;  /* 0x0000005d045d7220 */ /* 0x001fe20000410000 */
[----:B-1----:R-:W-:-:S06]  /*4010*/  IADD3 R4, P1, PT, R34, UR8, RZ ;  /* 0x0000000822047c10 */ /* 0x002fcc000ff3e0ff */
[----:B------:R-:W0:Y:S01]  /*4020*/  MUFU.RCP R90, R90 ;  /* 0x0000005a005a7308 */ /* 0x000e220000001000 */
[----:B--2---:R-:W-:Y:S01]  /*4030*/  FMUL.FTZ R70, R70, R5 ;  /* 0x0000000546467220 */ /* 0x004fe20000410000 */
[----:B------:R-:W-:Y:S01]  /*4040*/  IADD3.X R5, PT, PT, R33, UR9, RZ, P1, !PT ;  /* 0x0000000921057c10 */ /* 0x000fe20008ffe4ff */
[----:B------:R-:W1:Y:S01]  /*4050*/  LDCU.64 UR8, c[0x0][0x3a8] ;  /* 0x00007500ff0877ac */ /* 0x000e620008000a00 */
[----:B------:R-:W-:-:S03]  /*4060*/  F2FP.BF16.F32.PACK_AB R33, R45, R22 ;  /* 0x000000162d21723e */ /* 0x000fc600000010ff */
[----:B------:R2:W-:Y:S01]  /*4070*/  STG.E.64 desc[UR14][R4.64+0x5000], R46 ;  /* 0x0050002e04007986 */ /* 0x0005e2000c101b0e */
[----:B------:R-:W4:Y:S01]  /*4080*/  MUFU.RCP R7, R23 ;  /* 0x0000001700077308 */ /* 0x000f220000001000 */
[----:B---3--:R-:W-:Y:S02]  /*4090*/  FMUL.FTZ R25, R88, R25 ;  /* 0x0000001958197220 */ /* 0x008fe40000410000 */
[----:B------:R2:W-:Y:S04]  /*40a0*/  STG.E.64 desc[UR14][R4.64+0x7800], R32 ;  /* 0x0078002004007986 */ /* 0x0005e8000c101b0e */
[----:B------:R2:W-:Y:S01]  /*40b0*/  STG.E.64 desc[UR14][R4.64+0x8c00], R42 ;  /* 0x008c002a04007986 */ /* 0x0005e2000c101b0e */
[----:B------:R-:W3:Y:S01]  /*40c0*/  MUFU.RCP R6, R6 ;  /* 0x0000000600067308 */ /* 0x000ee20000001000 */
[----:B0-----:R-:W-:Y:S01]  /*40d0*/  FMUL.FTZ R24, R61, R90 ;  /* 0x0000005a3d187220 */ /* 0x001fe20000410000 */
[----:B------:R-:W-:Y:S01]  /*40e0*/  F2FP.BF16.F32.PACK_AB R90, R89, R86 ;  /* 0x00000056595a723e */ /* 0x000fe200000010ff */
[----:B------:R2:W-:Y:S01]  /*40f0*/  STG.E.64 desc[UR14][R4.64+0xc800], R20 ;  /* 0x00c8001404007986 */ /* 0x0005e2000c101b0e */
[----:B------:R-:W-:Y:S01]  /*4100*/  F2FP.BF16.F32.PACK_AB R61, R62, R63 ;  /* 0x0000003f3e3d723e */ /* 0x000fe200000010ff */
[----:B-1----:R-:W-:Y:S01]  /*4110*/  UISETP.GE.U32.AND UP0, UPT, UR11, UR8, UPT ;  /* 0x000000080b00728c */ /* 0x002fe2000bf06070 */
[----:B------:R-:W-:Y:S01]  /*4120*/  F2FP.BF16.F32.PACK_AB R24, R24, R25 ;  /* 0x000000191818723e */ /* 0x000fe200000010ff */
[----:B------:R2:W-:Y:S01]  /*4130*/  STG.E.64 desc[UR14][R4.64], R90 ;  /* 0x0000005a04007986 */ /* 0x0005e2000c101b0e */
[----:B------:R-:W0:Y:S01]  /*4140*/  MUFU.RCP R26, R26 ;  /* 0x0000001a001a7308 */ /* 0x000e220000001000 */
[----:B----4-:R-:W-:Y:S01]  /*4150*/  FMUL.FTZ R7, R84, R7 ;  /* 0x0000000754077220 */ /* 0x010fe20000410000 */
[----:B------:R-:W-:Y:S01]  /*4160*/  UISETP.GE.AND.EX UP0, UPT, UR12, UR9, UPT, UP0 ;  /* 0x000000090c00728c */ /* 0x000fe2000bf06300 */
[----:B------:R2:W-:Y:S05]  /*4170*/  STG.E.64 desc[UR14][R4.64+0xb400], R60 ;  /* 0x00b4003c04007986 */ /* 0x0005ea000c101b0e */
[----:B------:R-:W1:Y:S01]  /*4180*/  MUFU.RCP R12, R12 ;  /* 0x0000000c000c7308 */ /* 0x000e620000001000 */
[----:B---3--:R-:W-:-:S05]  /*4190*/  FMUL.FTZ R6, R49, R6 ;  /* 0x0000000631067220 */ /* 0x008fca0000410000 */
[----:B------:R-:W-:Y:S02]  /*41a0*/  F2FP.BF16.F32.PACK_AB R6, R6, R7 ;  /* 0x000000070606723e */ /* 0x000fe400000010ff */
[----:B------:R-:W3:Y:S01]  /*41b0*/  MUFU.RCP R28, R28 ;  /* 0x0000001c001c7308 */ /* 0x000ee20000001000 */
[----:B0-----:R-:W-:Y:S01]  /*41c0*/  FMUL.FTZ R71, R71, R26 ;  /* 0x0000001a47477220 */ /* 0x001fe20000410000 */
[----:B------:R-:W-:-:S04]  /*41d0*/  F2FP.BF16.F32.PACK_AB R26, R41, R48 ;  /* 0x00000030291a723e */ /* 0x000fc800000010ff */
[----:B------:R-:W-:Y:S01]  /*41e0*/  F2FP.BF16.F32.PACK_AB R3, R70, R71 ;  /* 0x000000474603723e */ /* 0x000fe200000010ff */
[----:B------:R2:W-:Y:S01]  /*41f0*/  STG.E.64 desc[UR14][R4.64+0x1400], R26 ;  /* 0x0014001a04007986 */ /* 0x0005e2000c101b0e */
[----:B------:R-:W0:Y:S01]  /*4200*/  MUFU.RCP R40, R40 ;  /* 0x0000002800287308 */ /* 0x000e220000001000 */
[----:B-1----:R-:W-:Y:S01]  /*4210*/  FMUL.FTZ R12, R73, R12 ;  /* 0x0000000c490c7220 */ /* 0x002fe20000410000 */
[----:B------:R-:W-:Y:S01]  /*4220*/  F2FP.BF16.F32.PACK_AB R73, R51, R50 ;  /* 0x000000323349723e */ /* 0x000fe200000010ff */
[----:B------:R2:W-:Y:S03]  /*4230*/  STG.E.64 desc[UR14][R4.64+0xdc00], R2 ;  /* 0x00dc000204007986 */ /* 0x0005e6000c101b0e */
[----:B------:R-:W-:Y:S01]  /*4240*/  F2FP.BF16.F32.PACK_AB R8, R93, R12 ;  /* 0x0000000c5d08723e */ /* 0x000fe200000010ff */
[----:B------:R2:W-:Y:S01]  /*4250*/  STG.E.64 desc[UR14][R4.64+0x3c00], R72 ;  /* 0x003c004804007986 */ /* 0x0005e2000c101b0e */
[----:B------:R-:W1:Y:S01]  /*4260*/  MUFU.RCP R17, R17 ;  /* 0x0000001100117308 */ /* 0x000e620000001000 */
[----:B---3--:R-:W-:Y:S01]  /*4270*/  FMUL.FTZ R28, R81, R28 ;  /* 0x0000001c511c7220 */ /* 0x008fe20000410000 */
[----:B------:R-:W-:-:S05]  /*4280*/  F2FP.BF16.F32.PACK_AB R81, R30, R29 ;  /* 0x0000001d1e51723e */ /* 0x000fca00000010ff */
[----:B------:R2:W-:Y:S01]  /*4290*/  STG.E.64 desc[UR14][R4.64+0x6400], R80 ;  /* 0x0064005004007986 */ /* 0x0005e2000c101b0e */
        /* <DEDUP_REMOVED lines=10> */
[----:B0-----:R-:W-:-:S07]  /*4340*/  FMUL.FTZ R44, R83, R44 ;  /* 0x0000002c532c7220 */ /* 0x001fce0000410000 */
[----:B------:R-:W0:Y:S01]  /*4350*/  MUFU.RCP R15, R15 ;  /* 0x0000000f000f7308 */ /* 0x000e220000001000 */
[----:B-1----:R-:W-:Y:S01]  /*4360*/  FMUL.FTZ R19, R78, R19 ;  /* 0x000000134e137220 */ /* 0x002fe20000410000 */
[----:B------:R-:W-:-:S04]  /*4370*/  F2FP.BF16.F32.PACK_AB R78, R0, R57 ;  /* 0x00000039004e723e */ /* 0x000fc800000010ff */
[----:B------:R-:W-:Y:S01]  /*4380*/  F2FP.BF16.F32.PACK_AB R19, R19, R44 ;  /* 0x0000002c1313723e */ /* 0x000fe200000010ff */
[----:B------:R2:W-:Y:S01]  /*4390*/  STG.E.64 desc[UR14][R4.64+0xa000], R78 ;  /* 0x00a0004e04007986 */ /* 0x0005e2000c101b0e */
[----:B------:R-:W1:Y:S01]  /*43a0*/  MUFU.RCP R10, R10 ;  /* 0x0000000a000a7308 */ /* 0x000e620000001000 */
[----:B---3--:R-:W-:Y:S02]  /*43b0*/  FMUL.FTZ R14, R85, R14 ;  /* 0x0000000e550e7220 */ /* 0x008fe40000410000 */
[----:B------:R2:W-:Y:S05]  /*43c0*/  STG.E.64 desc[UR14][R4.64+0x10400], R18 ;  /* 0x0104001204007986 */ /* 0x0005ea000c101b0e */
[----:B------:R-:W3:Y:S01]  /*43d0*/  MUFU.RCP R11, R11 ;  /* 0x0000000b000b7308 */ /* 0x000ee20000001000 */
[----:B0-----:R-:W-:-:S05]  /*43e0*/  FMUL.FTZ R15, R82, R15 ;  /* 0x0000000f520f7220 */ /* 0x001fca0000410000 */
[----:B------:R-:W-:Y:S01]  /*43f0*/  F2FP.BF16.F32.PACK_AB R25, R15, R14 ;  /* 0x0000000e0f19723e */ /* 0x000fe200000010ff */
[----:B-1----:R-:W-:-:S04]  /*4400*/  FMUL.FTZ R10, R87, R10 ;  /* 0x0000000a570a7220 */ /* 0x002fc80000410000 */
[----:B------:R2:W-:Y:S01]  /*4410*/  STG.E.64 desc[UR14][R4.64+0x11800], R24 ;  /* 0x0118001804007986 */ /* 0x0005e2000c101b0e */
[----:B---3--:R-:W-:Y:S01]  /*4420*/  FMUL.FTZ R11, R76, R11 ;  /* 0x0000000b4c0b7220 */ /* 0x008fe20000410000 */
[----:B------:R-:W-:-:S04]  /*4430*/  F2FP.BF16.F32.PACK_AB R76, R59, R64 ;  /* 0x000000403b4c723e */ /* 0x000fc800000010ff */
[----:B------:R-:W-:Y:S01]  /*4440*/  F2FP.BF16.F32.PACK_AB R7, R11, R10 ;  /* 0x0000000a0b07723e */ /* 0x000fe200000010ff */
[----:B------:R2:W-:Y:S04]  /*4450*/  STG.E.64 desc[UR14][R4.64+0x2800], R76 ;  /* 0x0028004c04007986 */ /* 0x0005e8000c101b0e */
[----:B------:R2:W-:Y:S01]  /*4460*/  STG.E.64 desc[UR14][R4.64+0x12c00], R6 ;  /* 0x012c000604007986 */ /* 0x0005e2000c101b0e */
[----:B------:R-:W-:Y:S05]  /*4470*/  BRA.U !UP0, `(.L_x_788) ;  /* 0xffffffbd089c7547 */ /* 0x000fea000b83ffff */
[----:B------:R-:W-:Y:S05]  /*4480*/  EXIT ;  /* 0x000000000000794d */ /* 0x000fea0003800000 */
.L_x_789:
        /* <DEDUP_REMOVED lines=15> */
.L_x_1619:


//--------------------- .text._ZN13group_norm_v218gn_bwd_cuda_kernelI6__halfLi320ELi3ELi32ELi20ELi1024ELb0ELb1ELi8ELi320ELi320ELi4ELb1ELi2ELb0ELb0ELNS_15WgradSyncMethodE3ENS_16CompileConditionILi1000EEEEEvPT_S6_S6_PKS5_S8_S8_S8_PKfflPfPj --------------------------
	.section	.text._ZN13group_norm_v218gn_bwd_cuda_kernelI6__halfLi320ELi3ELi32ELi20ELi1024ELb0ELb1ELi8ELi320ELi320ELi4ELb1ELi2ELb0ELb0ELNS_15WgradSyncMethodE3ENS_16CompileConditionILi1000EEEEEvPT_S6_S6_PKS5_S8_S8_S8_PKfflPfPj,"ax",@progbits
	.align	128
        .global         _ZN13group_norm_v218gn_bwd_cuda_kernelI6__halfLi320ELi3ELi32ELi20ELi1024ELb0ELb1ELi8ELi320ELi320ELi4ELb1ELi2ELb0ELb0ELNS_15WgradSyncMethodE3ENS_16CompileConditionILi1000EEEEEvPT_S6_S6_PKS5_S8_S8_S8_PKfflPfPj
        .type           _ZN13group_norm_v218gn_bwd_cuda_kernelI6__halfLi320ELi3ELi32ELi20ELi1024ELb0ELb1ELi8ELi320ELi320ELi4ELb1ELi2ELb0ELb0ELNS_15WgradSyncMethodE3ENS_16CompileConditionILi1000EEEEEvPT_S6_S6_PKS5_S8_S8_S8_PKfflPfPj,@function
        .size           _ZN13group_norm_v218gn_bwd_cuda_kernelI6__halfLi320ELi3ELi32ELi20ELi1024ELb0ELb1ELi8ELi320ELi320ELi4ELb1ELi2ELb0ELb0ELNS_15WgradSyncMethodE3ENS_16CompileConditionILi1000EEEEEvPT_S6_S6_PKS5_S8_S8_S8_PKfflPfPj,(.L_x_1620 - _ZN13group_norm_v218gn_bwd_cuda_kernelI6__halfLi320ELi3ELi32ELi20ELi1024ELb0ELb1ELi8ELi320ELi320ELi4ELb1ELi2ELb0ELb0ELNS_15WgradSyncMethodE3ENS_16CompileConditionILi1000EEEEEvPT_S6_S6_PKS5_S8_S8_S8_PKfflPfPj)
        .other          _ZN13group_norm_v218gn_bwd_cuda_kernelI6__halfLi320ELi3ELi32ELi20ELi1024ELb0ELb1ELi8ELi320ELi320ELi4ELb1ELi2ELb0ELb0ELNS_15WgradSyncMethodE3ENS_16CompileConditionILi1000EEEEEvPT_S6_S6_PKS5_S8_S8_S8_PKfflPfPj,@"STO_CUDA_ENTRY STV_DEFAULT"
_ZN13group_norm_v218gn_bwd_cuda_kernelI6__halfLi320ELi3ELi32ELi20ELi1024ELb0ELb1ELi8ELi320ELi320ELi4ELb1ELi2ELb0ELb0ELNS_15WgradSyncMethodE3ENS_16CompileConditionILi1000EEEEEvPT_S6_S6_PKS5_S8_S8_S8_PKfflPfPj:
.text._ZN13group_norm_v218gn_bwd_cuda_kernelI6__halfLi320ELi3ELi32ELi20ELi1024ELb0ELb1ELi8ELi320ELi320ELi4ELb1ELi2ELb0ELb0ELNS_15WgradSyncMethodE3ENS_16CompileConditionILi1000EEEEEvPT_S6_S6_PKS5_S8_S8_S8_PKfflPfPj:
        /* <DEDUP_REMOVED lines=27> */
.L_x_792:
[----:B0-----:R-:W2:Y:S04]  /*01b0*/  LD.E.STRONG.GPU R5, desc[UR12][R2.64+0x8] ;  /* 0x0000080c02057980 */ /* 0x001ea8000c10f900 */
[----:B--2---:R-:W-:Y:S01]  /*01c0*/  CCTL.IVALL ;  /* 0x00000000ff00798f */ /* 0x004fe20002000000 */
[----:B------:R-:W-:Y:S05]  /*01d0*/  YIELD ;  /* 0x0000000000007946 */ /* 0x000fea0003800000 */
[----:B-----5:R-:W-:-:S04]  /*01e0*/  LOP3.LUT R5, R5, R0, RZ, 0x3c, !PT ;  /* 0x0000000005057212 */ /* 0x020fc800078e3cff */
[----:B------:R-:W-:-:S13]  /*01f0*/  ISETP.GT.AND P0, PT, R5, -0x1, PT ;  /* 0xffffffff0500780c */ /* 0x000fda0003f04270 */
[----:B------:R-:W-:Y:S05]  /*0200*/  @P0 BRA `(.L_x_792) ;  /* 0xfffffffc00e80947 */ /* 0x000fea000383ffff */
.L_x_791:
[----:B------:R-:W-:Y:S05]  /*0210*/  WARPSYNC.ALL ;  /* 0x0000000000007948 */ /* 0x000fea0003800000 */
[----:B------:R-:W-:Y:S06]  /*0220*/  BAR.SYNC.DEFER_BLOCKING 0x0 ;  /* 0x0000000000007b1d */ /* 0x000fec0000010000 */
[----:B------:R-:W-:Y:S05]  /*0230*/  BRA `(.L_x_793) ;  /* 0x0000001800f87947 */ /* 0x000fea0003800000 */
.L_x_790:
        /* <DEDUP_REMOVED lines=9> */
[----:B------:R-:W-:-:S04]  /*02d0*/  PRMT R5, R5, 0x7710, RZ ;  /* 0x0000771005057816 */ /* 0x000fc800000000ff */
[----:B------:R-:W-:-:S04]  /*02e0*/  IADD3 R4, PT, PT, R5, R0, RZ ;  /* 0x0000000005047210 */ /* 0x000fc80007ffe0ff */
        /* <DEDUP_REMOVED lines=17> */
[----:B------:R-:W-:Y:S01]  /*0400*/  LEA R51, R52, R51, 0x3 ;  /* 0x0000003334337211 */ /* 0x000fe200078e18ff */
[--C-:B--2---:R-:W-:Y:S02]  /*0410*/  HADD2.F32 R48, -RZ, R2.reuse.H0_H0 ;  /* 0x20000002ff307230 */ /* 0x104fe40000004100 */
[----:B------:R-:W-:Y:S01]  /*0420*/  HADD2.F32 R46, -RZ, R2.H1_H1 ;  /* 0x30000002ff2e7230 */ /* 0x000fe20000004100 */
[----:B------:R-:W-:Y:S01]  /*0430*/  LOP3.LUT R2, R50, 0xffff, RZ, 0xc0, !PT ;  /* 0x0000ffff32027812 */ /* 0x000fe200078ec0ff */
[--C-:B------:R-:W-:Y:S02]  /*0440*/  HADD2.F32 R44, -RZ, R3.reuse.H0_H0 ;  /* 0x20000003ff2c7230 */ /* 0x100fe40000004100 */
[----:B------:R-:W-:Y:S02]  /*0450*/  HADD2.F32 R18, -RZ, R3.H1_H1 ;  /* 0x30000003ff127230 */ /* 0x000fe40000004100 */
[----:B------:R-:W-:-:S05]  /*0460*/  IMAD R2, R2, 0xccd, RZ ;  /* 0x00000ccd02027824 */ /* 0x000fca00078e02ff */
[----:B------:R-:W-:-:S07]  /*0470*/  SHF.R.U32.HI R49, RZ, 0x10, R2 ;  /* 0x00000010ff317819 */ /* 0x000fce0000011602 */
.L_x_807:
[----:B0-----:R-:W0:Y:S01]  /*0480*/  S2UR UR15, SR_CTAID.X ;  /* 0x00000000000f79c3 */ /* 0x001e220000002500 */
[----:B------:R-:W-:Y:S01]  /*0490*/  USHF.R.U64 UR14, UR10, 0x1, UR5 ;  /* 0x000000010a0e7899 */ /* 0x000fe20008001205 */
[----:B------:R-:W-:Y:S01]  /*04a0*/  HFMA2 R5, -RZ, RZ, 0, 0 ;  /* 0x00000000ff057431 */ /* 0x000fe200000001ff */
[----:B------:R-:W-:Y:S01]  /*04b0*/  USHF.R.U32.HI UR7, URZ, 0x1, UR5 ;  /* 0x00000001ff077899 */ /* 0x000fe20008011605 */
[----:B------:R-:W-:Y:S01]  /*04c0*/  MOV R4, R50 ;  /* 0x0000003200047202 */ /* 0x000fe20000000f00 */
        /* <DEDUP_REMOVED lines=10> */
[----:B0-----:R-:W-:Y:S02]  /*0570*/  USHF.L.U32 UR6, UR15, 0x3, URZ ;  /* 0x000000030f067899 */ /* 0x001fe400080006ff */
[C---:B-1----:R-:W-:Y:S02]  /*0580*/  LEA R8, P0, R2.reuse, UR18, 0x2 ;  /* 0x0000001202087c11 */ /* 0x042fe4000f8010ff */
[----:B------:R-:W-:Y:S02]  /*0590*/  ULOP3.LUT UR6, UR6, 0x3f8, URZ, 0xc0, !UPT ;  /* 0x000003f806067892 */ /* 0x000fe4000f8ec0ff */
[----:B------:R-:W-:-:S04]  /*05a0*/  LEA.HI.X R9, R2, UR19, R3, 0x2, P0 ;  /* 0x0000001302097c11 */ /* 0x000fc800080f1403 */
[----:B------:R-:W-:Y:S02]  /*05b0*/  IADD3 R6, PT, PT, R52, UR6, RZ ;  /* 0x0000000634067c10 */ /* 0x000fe4000fffe0ff */
[----:B------:R-:W3:Y:S03]  /*05c0*/  LDG.E.64.CONSTANT R8, desc[UR12][R8.64] ;  /* 0x0000000c08087981 */ /* 0x000ee6000c1e9b00 */
[----:B------:R-:W-:-:S05]  /*05d0*/  IMAD R7, R6, 0x280, RZ ;  /* 0x0000028006077824 */ /* 0x000fca00078e02ff */
[----:B------:R-:W-:-:S04]  /*05e0*/  IADD3 R16, P1, PT, R7, R4, RZ ;  /* 0x0000000407107210 */ /* 0x000fc80007f3e0ff */
[----:B------:R-:W-:Y:S01]  /*05f0*/  IADD3.X R5, PT, PT, R5, UR7, RZ, P1, !PT ;  /* 0x0000000705057c10 */ /* 0x000fe20008ffe4ff */
[----:B------:R-:W0:Y:S01]  /*0600*/  LDCU.64 UR6, c[0x0][0x398] ;  /* 0x00007300ff0677ac */ /* 0x000e220008000a00 */
[C---:B------:R-:W-:Y:S02]  /*0610*/  SHF.L.U32 R14, R16.reuse, 0x1, RZ ;  /* 0x00000001100e7819 */ /* 0x040fe400000006ff */
[----:B------:R-:W-:Y:S02]  /*0620*/  SHF.L.U64.HI R16, R16, 0x1, R5 ;  /* 0x0000000110107819 */ /* 0x000fe40000010205 */
[----:B--2---:R-:W-:-:S04]  /*0630*/  IADD3 R28, P0, PT, R14, UR20, RZ ;  /* 0x000000140e1c7c10 */ /* 0x004fc8000ff1e0ff */
[----:B------:R-:W-:-:S05]  /*0640*/  IADD3.X R29, PT, PT, R16, UR21, RZ, P0, !PT ;  /* 0x00000015101d7c10 */ /* 0x000fca00087fe4ff */
[----:B------:R-:W2:Y:S01]  /*0650*/  LDG.E.64.CONSTANT R10, desc[UR12][R28.64] ;  /* 0x0000000c1c0a7981 */ /* 0x000ea2000c1e9b00 */
[----:B0-----:R-:W-:-:S03]  /*0660*/  IADD3 R30, P0, PT, R14, UR6, RZ ;  /* 0x000000060e1e7c10 */ /* 0x001fc6000ff1e0ff */
[----:B------:R-:W4:Y:S01]  /*0670*/  LDG.E.64.CONSTANT R12, desc[UR12][R28.64+0x1400] ;  /* 0x0014000c1c0c7981 */ /* 0x000f22000c1e9b00 */
[----:B------:R-:W3:Y:S01]  /*0680*/  LDCU UR6, c[0x0][0x3c0] ;  /* 0x00007800ff0677ac */ /* 0x000ee20008000800 */
[----:B------:R-:W-:-:S05]  /*0690*/  IADD3.X R31, PT, PT, R16, UR7, RZ, P0, !PT ;  /* 0x00000007101f7c10 */ /* 0x000fca00087fe4ff */
[----:B------:R-:W5:Y:S04]  /*06a0*/  LDG.E.64.CONSTANT R6, desc[UR12][R30.64] ;  /* 0x0000000c1e067981 */ /* 0x000f68000c1e9b00 */
[----:B------:R-:W5:Y:S01]  /*06b0*/  LDG.E.64.CONSTANT R4, desc[UR12][R30.64+0x1400] ;  /* 0x0014000c1e047981 */ /* 0x000f62000c1e9b00 */
[----:B------:R-:W0:Y:S01]  /*06c0*/  S2UR UR8, SR_CTAID.Y ;  /* 0x00000000000879c3 */ /* 0x000e220000002600 */
[----:B------:R-:W-:-:S04]  /*06d0*/  UIADD3 UR10, UP0, UPT, UR10, 0x2, URZ ;  /* 0x000000020a0a7890 */ /* 0x000fc8000ff1e0ff */
[----:B------:R-:W-:Y:S02]  /*06e0*/  UIADD3.X UR5, UPT, UPT, URZ, UR5, URZ, UP0, !UPT ;  /* 0x00000005ff057290 */ /* 0x000fe400087fe4ff */
[----:B------:R-:W-:-:S04]  /*06f0*/  UISETP.GE.U32.AND UP0, UPT, UR10, UR16, UPT ;  /* 0x000000100a00728c */ /* 0x000fc8000bf06070 */
[----:B------:R-:W-:Y:S01]  /*0700*/  UISETP.GE.AND.EX UP0, UPT, UR5, UR11, UPT, UP0 ;  /* 0x0000000b0500728c */ /* 0x000fe2000bf06300 */
[----:B------:R-:W-:Y:S01]  /*0710*/  ISETP.GT.U32.AND P0, PT, R0, 0x3f, PT ;  /* 0x0000003f0000780c */ /* 0x000fe20003f04070 */
[----:B0-----:R-:W-:Y:S01]  /*0720*/  ULOP3.LUT UR14, UR8, 0x1, URZ, 0xc0, !UPT ;  /* 0x00000001080e7892 */ /* 0x001fe2000f8ec0ff */
[----:B---3--:R-:W-:-:S06]  /*0730*/  FADD.FTZ R2, R9, UR6 ;  /* 0x0000000609027e21 */ /* 0x008fcc0008010000 */
[----:B------:R-:W0:Y:S01]  /*0740*/  MUFU.RSQ R2, R2 ;  /* 0x0000000200027308 */ /* 0x000e220000001400 */
[--C-:B--2---:R-:W-:Y:S02]  /*0750*/  HADD2.F32 R3, -RZ, R10.reuse.H0_H0 ;  /* 0x2000000aff037230 */ /* 0x104fe40000004100 */
[--C-:B------:R-:W-:Y:S02]  /*0760*/  HADD2.F32 R15, -RZ, R11.reuse.H0_H0 ;  /* 0x2000000bff0f7230 */ /* 0x100fe40000004100 */
[----:B------:R-:W-:Y:S02]  /*0770*/  HADD2.F32 R9, -RZ, R10.H1_H1 ;  /* 0x3000000aff097230 */ /* 0x000fe40000004100 */
[----:B------:R-:W-:Y:S02]  /*0780*/  HADD2.F32 R17, -RZ, R11.H1_H1 ;  /* 0x3000000bff117230 */ /* 0x000fe40000004100 */
[--C-:B----4-:R-:W-:Y:S02]  /*0790*/  HADD2.F32 R19, -RZ, R12.reuse.H0_H0 ;  /* 0x2000000cff137230 */ /* 0x110fe40000004100 */
[----:B------:R-:W-:-:S02]  /*07a0*/  HADD2.F32 R43, -RZ, R12.H1_H1 ;  /* 0x3000000cff2b7230 */ /* 0x000fc40000004100 */
[--C-:B------:R-:W-:Y:S02]  /*07b0*/  HADD2.F32 R41, -RZ, R13.reuse.H0_H0 ;  /* 0x2000000dff297230 */ /* 0x100fe40000004100 */
[----:B------:R-:W-:Y:S02]  /*07c0*/  HADD2.F32 R29, -RZ, R13.H1_H1 ;  /* 0x3000000dff1d7230 */ /* 0x000fe40000004100 */
        /* <DEDUP_REMOVED lines=8> */
[----:B-----5:R-:W-:-:S02]  /*0850*/  HADD2.F32 R8, -RZ, R6.H0_H0 ;  /* 0x20000006ff087230 */ /* 0x020fc40000004100 */
[----:B0-----:R-:W-:Y:S01]  /*0860*/  FMUL.FTZ R3, R2, R3 ;  /* 0x0000000302037220 */ /* 0x001fe20000410000 */
[----:B------:R-:W-:Y:S02]  /*0870*/  HADD2.F32 R28, -RZ, R6.H1_H1 ;  /* 0x30000006ff1c7230 */ /* 0x000fe40000004100 */
[--C-:B------:R-:W-:Y:S02]  /*0880*/  HADD2.F32 R35, -RZ, R4.reuse.H1_H1 ;  /* 0x30000004ff237230 */ /* 0x100fe40000004100 */
[-C--:B------:R-:W-:Y:S01]  /*0890*/  FFMA.FTZ R33, R3, R8.reuse, R26 ;  /* 0x0000000803217223 */ /* 0x080fe2000001001a */
[----:B------:R-:W-:Y:S02]  /*08a0*/  HADD2.F32 R26, -RZ, R4.H0_H0 ;  /* 0x20000004ff1a7230 */ /* 0x000fe40000004100 */
[----:B------:R-:W-:Y:S01]  /*08b0*/  FMUL.FTZ R4, R48, R8 ;  /* 0x0000000830047220 */ /* 0x000fe20000410000 */
[--C-:B------:R-:W-:Y:S02]  /*08c0*/  HADD2.F32 R30, -RZ, R7.reuse.H0_H0 ;  /* 0x20000007ff1e7230 */ /* 0x100fe40000004100 */
[----:B------:R-:W-:Y:S01]  /*08d0*/  FADD.FTZ R27, R8, R27 ;  /* 0x0000001b081b7221 */ /* 0x000fe20000010000 */
[----:B------:R-:W-:-:S02]  /*08e0*/  HADD2.F32 R31, -RZ, R7.H1_H1 ;  /* 0x30000007ff1f7230 */ /* 0x000fc40000004100 */
[----:B------:R-:W-:Y:S01]  /*08f0*/  FMUL.FTZ R7, R2, R9 ;  /* 0x0000000902077220 */ /* 0x000fe20000410000 */
[--C-:B------:R-:W-:Y:S02]  /*0900*/  HADD2.F32 R37, -RZ, R5.reuse.H0_H0 ;  /* 0x20000005ff257230 */ /* 0x100fe40000004100 */
[----:B------:R-:W-:Y:S01]  /*0910*/  FADD.FTZ R6, RZ, R4 ;  /* 0x00000004ff067221 */ /* 0x000fe20000010000 */
[----:B------:R-:W-:Y:S02]  /*0920*/  HADD2.F32 R39, -RZ, R5.H1_H1 ;  /* 0x30000005ff277230 */ /* 0x000fe40000004100 */
[----:B------:R-:W-:Y:S01]  /*0930*/  FMUL.FTZ R5, R46, R28 ;  /* 0x0000001c2e057220 */ /* 0x000fe20000410000 */
[----:B------:R-:W-:Y:S01]  /*0940*/  FFMA.FTZ R8, R3, R4, RZ ;  /* 0x0000000403087223 */ /* 0x000fe200000100ff */
        /* <DEDUP_REMOVED lines=41> */
[----:B------:R-:W-:Y:S01]  /*0be0*/  CS2R R38, SRZ ;  /* 0x0000000000267805 */ /* 0x000fe2000001ff00 */
[----:B------:R-:W-:Y:S06]  /*0bf0*/  BAR.SYNC.DEFER_BLOCKING 0x0 ;  /* 0x0000000000007b1d */ /* 0x000fec0000010000 */
[----:B0-----:R-:W-:Y:S05]  /*0c00*/  BRA.U !UP0, `(.L_x_794) ;  /* 0x0000000108c07547 */ /* 0x001fea000b800000 */
[----:B------:R-:W0:Y:S01]  /*0c10*/  S2UR UR7, SR_CgaCtaId ;  /* 0x00000000000779c3 */ /* 0x000e220000008800 */
[----:B------:R-:W-:Y:S01]  /*0c20*/  UMOV UR6, 0x400 ;  /* 0x0000040000067882 */ /* 0x000fe20000000000 */
[----:B------:R-:W-:Y:S01]  /*0c30*/  SHF.R.U32.HI R29, RZ, 0x4, R0 ;  /* 0x00000004ff1d7819 */ /* 0x000fe20000011600 */
[C---:B------:R-:W-:Y:S01]  /*0c40*/  IMAD.SHL.U32 R31, R0.reuse, 0x8, RZ ;  /* 0x00000008001f7824 */ /* 0x040fe200078e00ff */
        /* <DEDUP_REMOVED lines=13> */
[C---:B------:R-:W-:Y:S02]  /*0d20*/  IADD3 R36, PT, PT, R28.reuse, R29, RZ ;  /* 0x0000001d1c247210 */ /* 0x040fe40007ffe0ff */
[C---:B------:R-:W-:Y:S01]  /*0d30*/  IADD3 R37, PT, PT, R28.reuse, R31, RZ ;  /* 0x0000001f1c257210 */ /* 0x040fe20007ffe0ff */
[----:B------:R-:W-:Y:S01]  /*0d40*/  ULOP3.LUT UR6, UR6, 0x3fff80, URZ, 0xc0, !UPT ;  /* 0x003fff8006067892 */ /* 0x000fe2000f8ec0ff */
[C---:B------:R-:W-:Y:S01]  /*0d50*/  IADD3 R40, PT, PT, R28.reuse, R33, RZ ;  /* 0x000000211c287210 */ /* 0x040fe20007ffe0ff */
[----:B------:R-:W-:Y:S01]  /*0d60*/  STS.64 [R36], R26 ;  /* 0x0000001a24007388 */ /* 0x000fe20000000a00 */
[----:B------:R-:W-:Y:S01]  /*0d70*/  IADD3 R41, PT, PT, R28, R35, RZ ;  /* 0x000000231c297210 */ /* 0x000fe20007ffe0ff */
        /* <DEDUP_REMOVED lines=8> */
[----:B-1----:R-:W-:-:S05]  /*0e00*/  MOV R41, UR14 ;  /* 0x0000000e00297c02 */ /* 0x002fca0008000f00 */
        /* <DEDUP_REMOVED lines=16> */
.L_x_794:
[----:B------:R-:W-:Y:S04]  /*0f10*/  BSSY.RECONVERGENT B0, `(.L_x_795) ;  /* 0x0000030000007945 */ /* 0x000fe80003800200 */
[----:B------:R-:W-:Y:S05]  /*0f20*/  @P0 BRA `(.L_x_796) ;  /* 0x0000000000b80947 */ /* 0x000fea0003800000 */
[----:B------:R-:W1:Y:S01]  /*0f30*/  S2R R32, SR_CgaCtaId ;  /* 0x0000000000207919 */ /* 0x000e620000008800 */
[----:B------:R-:W-:Y:S01]  /*0f40*/  SHF.R.U32.HI R28, RZ, 0x2, R0 ;  /* 0x00000002ff1c7819 */ /* 0x000fe20000011600 */
[----:B------:R-:W-:Y:S02]  /*0f50*/  UIMAD UR6, UR14, 0x140, URZ ;  /* 0x000001400e0678a4 */ /* 0x000fe4000f8e02ff */
[----:B------:R-:W-:Y:S02]  /*0f60*/  MOV R29, UR14 ;  /* 0x0000000e001d7c02 */ /* 0x000fe40008000f00 */
[----:B------:R-:W-:Y:S02]  /*0f70*/  MOV R31, 0x14 ;  /* 0x00000014001f7802 */ /* 0x000fe40000000f00 */
[----:B------:R-:W-:Y:S02]  /*0f80*/  LEA R28, R29, R28, 0x4 ;  /* 0x0000001c1d1c7211 */ /* 0x000fe400078e20ff */
[----:B------:R-:W-:-:S02]  /*0f90*/  MOV R29, 0x400 ;  /* 0x00000400001d7802 */ /* 0x000fc40000000f00 */
[----:B0-----:R-:W-:Y:S01]  /*0fa0*/  SHF.L.U32 R34, R0, 0x3, RZ ;  /* 0x0000000300227819 */ /* 0x001fe200000006ff */
[----:B------:R-:W-:Y:S01]  /*0fb0*/  IMAD R28, R28, R31, -UR6 ;  /* 0x800000061c1c7e24 */ /* 0x000fe2000f8e021f */
[----:B------:R-:W-:Y:S02]  /*0fc0*/  IADD3 R29, PT, PT, R29, 0x2800, RZ ;  /* 0x000028001d1d7810 */ /* 0x000fe40007ffe0ff */
[----:B------:R-:W-:Y:S01]  /*0fd0*/  LOP3.LUT R34, R34, 0x18, RZ, 0xc0, !PT ;  /* 0x0000001822227812 */ /* 0x000fe200078ec0ff */
[C---:B------:R-:W-:Y:S01]  /*0fe0*/  VIADD R33, R28.reuse, 0x8 ;  /* 0x000000081c217836 */ /* 0x040fe20000000000 */
[C---:B------:R-:W-:Y:S02]  /*0ff0*/  IADD3 R30, PT, PT, R28.reuse, 0x4, RZ ;  /* 0x000000041c1e7810 */ /* 0x040fe40007ffe0ff */
[----:B------:R-:W-:Y:S02]  /*1000*/  IADD3 R36, PT, PT, R28, 0x10, RZ ;  /* 0x000000101c247810 */ /* 0x000fe40007ffe0ff */
[----:B------:R-:W-:-:S02]  /*1010*/  SHF.R.U32.HI R31, RZ, 0x2, R30 ;  /* 0x00000002ff1f7819 */ /* 0x000fc4000001161e */
[----:B------:R-:W-:Y:S02]  /*1020*/  IADD3 R30, PT, PT, R28, 0xc, RZ ;  /* 0x0000000c1c1e7810 */ /* 0x000fe40007ffe0ff */
[----:B------:R-:W-:Y:S02]  /*1030*/  SHF.R.U32.HI R33, RZ, 0x2, R33 ;  /* 0x00000002ff217819 */ /* 0x000fe40000011621 */
[----:B------:R-:W-:Y:S02]  /*1040*/  SHF.R.U32.HI R35, RZ, 0x2, R30 ;  /* 0x00000002ff237819 */ /* 0x000fe4000001161e */
[----:B------:R-:W-:Y:S02]  /*1050*/  SHF.R.U32.HI R37, RZ, 0x2, R36 ;  /* 0x00000002ff257819 */ /* 0x000fe40000011624 */
[----:B-1----:R-:W-:Y:S02]  /*1060*/  LEA R32, R32, R29, 0x18 ;  /* 0x0000001d20207211 */ /* 0x002fe400078ec0ff */
[----:B------:R-:W-:-:S03]  /*1070*/  SHF.R.U32.HI R29, RZ, 0x2, R28 ;  /* 0x00000002ff1d7819 */ /* 0x000fc6000001161c */
[--C-:B------:R-:W-:Y:S02]  /*1080*/  IMAD R31, R31, 0x28, R32.reuse ;  /* 0x000000281f1f7824 */ /* 0x100fe400078e0220 */
[--C-:B------:R-:W-:Y:S02]  /*1090*/  IMAD R29, R29, 0x28, R32.reuse ;  /* 0x000000281d1d7824 */ /* 0x100fe400078e0220 */
[--C-:B------:R-:W-:Y:S01]  /*10a0*/  IMAD R33, R33, 0x28, R32.reuse ;  /* 0x0000002821217824 */ /* 0x100fe200078e0220 */
[C---:B------:R-:W-:Y:S01]  /*10b0*/  IADD3 R31, PT, PT, R34.reuse, R31, RZ ;  /* 0x0000001f221f7210 */ /* 0x040fe20007ffe0ff */
[--C-:B------:R-:W-:Y:S01]  /*10c0*/  IMAD R35, R35, 0x28, R32.reuse ;  /* 0x0000002823237824 */ /* 0x100fe200078e0220 */
[----:B------:R-:W-:Y:S01]  /*10d0*/  IADD3 R29, PT, PT, R29, R34, RZ ;  /* 0x000000221d1d7210 */ /* 0x000fe20007ffe0ff */
[----:B------:R-:W-:Y:S01]  /*10e0*/  IMAD R37, R37, 0x28, R32 ;  /* 0x0000002825257824 */ /* 0x000fe200078e0220 */
[C---:B------:R-:W-:Y:S02]  /*10f0*/  IADD3 R33, PT, PT, R34.reuse, R33, RZ ;  /* 0x0000002122217210 */ /* 0x040fe40007ffe0ff */
[----:B------:R-:W-:Y:S01]  /*1100*/  LDS.64 R30, [R31] ;  /* 0x000000001f1e7984 */ /* 0x000fe20000000a00 */
[----:B------:R-:W-:-:S02]  /*1110*/  IADD3 R35, PT, PT, R34, R35, RZ ;  /* 0x0000002322237210 */ /* 0x000fc40007ffe0ff */
        /* <DEDUP_REMOVED lines=15> */
.L_x_796:
[----:B------:R-:W-:Y:S05]  /*1210*/  BSYNC.RECONVERGENT B0 ;  /* 0x0000000000007941 */ /* 0x000fea0003800200 */
.L_x_795:
        /* <DEDUP_REMOVED lines=17> */
[----:B------:R-:W-:-:S04]  /*1330*/  MOV R33, UR6 ;  /* 0x0000000600217c02 */ /* 0x000fc80008000f00 */
[----:B------:R-:W-:-:S05]  /*1340*/  LEA R33, R33, R32, 0xc ;  /* 0x0000002021217211 */ /* 0x000fca00078e60ff */
[----:B--2---:R-:W-:-:S05]  /*1350*/  IMAD.WIDE.U32 R30, R33, 0x4, R30 ;  /* 0x00000004211e7825 */ /* 0x004fca00078e001e */
[----:B------:R1:W-:Y:S02]  /*1360*/  STG.E.64 desc[UR12][R30.64], R28 ;  /* 0x0000001c1e007986 */ /* 0x0003e4000c101b0c */
.L_x_798:
[----:B------:R-:W-:Y:S05]  /*1370*/  BSYNC.RECONVERGENT B0 ;  /* 0x0000000000007941 */ /* 0x000fea0003800200 */
.L_x_797:
        /* <DEDUP_REMOVED lines=18> */
.L_x_801:
[----:B-1----:R-:W2:Y:S04]  /*14a0*/  LD.E.STRONG.GPU R31, desc[UR12][R28.64+0x8] ;  /* 0x0000080c1c1f7980 */ /* 0x002ea8000c10f900 */
[----:B--2---:R-:W-:Y:S01]  /*14b0*/  CCTL.IVALL ;  /* 0x00000000ff00798f */ /* 0x004fe20002000000 */
[----:B------:R-:W-:Y:S05]  /*14c0*/  YIELD ;  /* 0x0000000000007946 */ /* 0x000fea0003800000 */
[----:B-----5:R-:W-:-:S04]  /*14d0*/  LOP3.LUT R31, R31, R30, RZ, 0x3c, !PT ;  /* 0x0000001e1f1f7212 */ /* 0x020fc800078e3cff */
[----:B------:R-:W-:-:S13]  /*14e0*/  ISETP.GT.AND P0, PT, R31, -0x1, PT ;  /* 0xffffffff1f00780c */ /* 0x000fda0003f04270 */
[----:B------:R-:W-:Y:S05]  /*14f0*/  @P0 BRA `(.L_x_801) ;  /* 0xfffffffc00e80947 */ /* 0x000fea000383ffff */
.L_x_800:
[----:B------:R-:W-:Y:S05]  /*1500*/  WARPSYNC.ALL ;  /* 0x0000000000007948 */ /* 0x000fea0003800000 */
[----:B------:R-:W-:Y:S06]  /*1510*/  BAR.SYNC.DEFER_BLOCKING 0x0 ;  /* 0x0000000000007b1d */ /* 0x000fec0000010000 */
[----:B------:R-:W-:Y:S05]  /*1520*/  BRA `(.L_x_802) ;  /* 0x00000000005c7947 */ /* 0x000fea0003800000 */
.L_x_799:
[----:B------:R-:W-:Y:S01]  /*1530*/  BAR.SYNC.DEFER_BLOCKING 0x0 ;  /* 0x0000000000007b1d */ /* 0x000fe20000010000 */
[----:B------:R-:W-:-:S13]  /*1540*/  ISETP.NE.AND P0, PT, R0, RZ, PT ;  /* 0x000000ff0000720c */ /* 0x000fda0003f05270 */
[----:B------:R-:W-:Y:S05]  /*1550*/  @P0 BRA `(.L_x_803) ;  /* 0x0000000000480947 */ /* 0x000fea0003800000 */
[----:B------:R-:W2:Y:S01]  /*1560*/  LDCU.64 UR6, c[0x0][0x3d8] ;  /* 0x00007b00ff0677ac */ /* 0x000ea20008000a00 */
[----:B------:R-:W-:Y:S02]  /*1570*/  ISETP.NE.AND P0, PT, RZ, UR15, PT ;  /* 0x0000000fff007c0c */ /* 0x000fe4000bf05270 */
[----:B-1----:R-:W-:-:S04]  /*1580*/  MOV R31, 0x7fffff81 ;  /* 0x7fffff81001f7802 */ /* 0x002fc80000000f00 */
        /* <DEDUP_REMOVED lines=9> */
.L_x_804:
[----:B------:R-:W2:Y:S04]  /*1620*/  LD.E.STRONG.GPU R30, desc[UR12][R28.64] ;  /* 0x0000000c1c1e7980 */ /* 0x000ea8000c10f900 */
[----:B--2---:R-:W-:Y:S01]  /*1630*/  CCTL.IVALL ;  /* 0x00000000ff00798f */ /* 0x004fe20002000000 */
[----:B------:R-:W-:Y:S05]  /*1640*/  YIELD ;  /* 0x0000000000007946 */ /* 0x000fea0003800000 */
[----:B-----5:R-:W-:-:S04]  /*1650*/  LOP3.LUT R30, R30, R31, RZ, 0x3c, !PT ;  /* 0x0000001f1e1e7212 */ /* 0x020fc800078e3cff */
[----:B------:R-:W-:-:S13]  /*1660*/  ISETP.GT.AND P0, PT, R30, -0x1, PT ;  /* 0xffffffff1e00780c */ /* 0x000fda0003f04270 */
[----:B------:R-:W-:Y:S05]  /*1670*/  @P0 BRA `(.L_x_804) ;  /* 0xfffffffc00e80947 */ /* 0x000fea000383ffff */
.L_x_803:
[----:B------:R-:W-:Y:S05]  /*1680*/  WARPSYNC.ALL ;  /* 0x0000000000007948 */ /* 0x000fea0003800000 */
[----:B------:R-:W-:Y:S06]  /*1690*/  BAR.SYNC.DEFER_BLOCKING 0x0 ;  /* 0x0000000000007b1d */ /* 0x000fec0000010000 */
.L_x_802:
[----:B------:R-:W-:Y:S01]  /*16a0*/  ISETP.GT.U32.AND P0, PT, R0, 0xff, PT ;  /* 0x000000ff0000780c */ /* 0x000fe20003f04070 */
[----:B------:R-:W-:Y:S01]  /*16b0*/  BSSY.RECONVERGENT B0, `(.L_x_805) ;  /* 0x0000034000007945 */ /* 0x000fe20003800200 */
[----:B------:R-:W-:-:S11]  /*16c0*/  CS2R R42, SRZ ;  /* 0x00000000002a7805 */ /* 0x000fd6000001ff00 */
[----:B------:R-:W-:Y:S05]  /*16d0*/  @P0 BRA `(.L_x_806) ;  /* 0x0000000000c40947 */ /* 0x000fea0003800000 */
[----:B------:R-:W2:Y:S01]  /*16e0*/  LDCU UR6, c[0x0][0x374] ;  /* 0x00006e80ff0677ac */ /* 0x000ea20008000800 */
[----:B------:R-:W3:Y:S01]  /*16f0*/  LDC.64 R42, c[0x0][0x3d0] ;  /* 0x0000f400ff2a7b82 */ /* 0x000ee20000000a00 */
[C---:B-1----:R-:W-:Y:S01]  /*1700*/  IMAD.SHL.U32 R28, R0.reuse, 0x8, RZ ;  /* 0x00000008001c7824 */ /* 0x042fe200078e00ff */
[----:B------:R-:W-:-:S04]  /*1710*/  LOP3.LUT R29, R0, 0xf, RZ, 0xc0, !PT ;  /* 0x0000000f001d7812 */ /* 0x000fc800078ec0ff */
[----:B------:R-:W-:Y:S01]  /*1720*/  LOP3.LUT R28, R28, 0x780, RZ, 0xc0, !PT ;  /* 0x000007801c1c7812 */ /* 0x000fe200078ec0ff */
[----:B--2---:R-:W-:-:S06]  /*1730*/  UIMAD UR6, UR6, UR4, UR8 ;  /* 0x00000004060672a4 */ /* 0x004fcc000f8e0208 */
[----:B------:R-:W-:-:S04]  /*1740*/  MOV R31, UR6 ;  /* 0x00000006001f7c02 */ /* 0x000fc80008000f00 */
[----:B------:R-:W-:-:S04]  /*1750*/  LEA R28, R31, R28, 0xb ;  /* 0x0000001c1f1c7211 */ /* 0x000fc800078e58ff */
[----:B------:R-:W-:-:S04]  /*1760*/  IADD3 R28, PT, PT, R28, R29, RZ ;  /* 0x0000001d1c1c7210 */ /* 0x000fc80007ffe0ff */
[----:B------:R-:W-:-:S04]  /*1770*/  SHF.L.U32 R53, R28, 0x1, RZ ;  /* 0x000000011c357819 */ /* 0x000fc800000006ff */
[C---:B------:R-:W-:Y:S01]  /*1780*/  IADD3 R31, PT, PT, R53.reuse, 0x20, RZ ;  /* 0x00000020351f7810 */ /* 0x040fe20007ffe0ff */
[C---:B---3--:R-:W-:Y:S01]  /*1790*/  IMAD.WIDE.U32 R28, R53.reuse, 0x4, R42 ;  /* 0x00000004351c7825 */ /* 0x048fe200078e002a */
[----:B------:R-:W-:-:S03]  /*17a0*/  IADD3 R33, PT, PT, R53, 0x40, RZ ;  /* 0x0000004035217810 */ /* 0x000fc60007ffe0ff */
[--C-:B------:R-:W-:Y:S02]  /*17b0*/  IMAD.WIDE.U32 R30, R31, 0x4, R42.reuse ;  /* 0x000000041f1e7825 */ /* 0x100fe400078e002a */
[----:B------:R-:W2:Y:S01]  /*17c0*/  LDG.E.64 R28, desc[UR12][R28.64] ;  /* 0x0000000c1c1c7981 */ /* 0x000ea2000c1e1b00 */
[----:B0-----:R-:W-:Y:S01]  /*17d0*/  IADD3 R35, PT, PT, R53, 0x60, RZ ;  /* 0x0000006035237810 */ /* 0x001fe20007ffe0ff */
        /* <DEDUP_REMOVED lines=8> */
[----:B------:R-:W5:Y:S02]  /*1860*/  LDG.E.64 R34, desc[UR12][R34.64] ;  /* 0x0000000c22227981 */ /* 0x000f64000c1e1b00 */
[--C-:B------:R-:W-:Y:S01]  /*1870*/  IMAD.WIDE.U32 R38, R39, 0x4, R42.reuse ;  /* 0x0000000427267825 */ /* 0x100fe200078e002a */
[----:B------:R-:W-:Y:S01]  /*1880*/  IADD3 R53, PT, PT, R53, 0xe0, RZ ;  /* 0x000000e035357810 */ /* 0x000fe20007ffe0ff */
[----:B------:R-:W5:Y:S02]  /*1890*/  LDG.E.64 R36, desc[UR12][R36.64] ;  /* 0x0000000c24247981 */ /* 0x000f64000c1e1b00 */
[----:B------:R-:W-:-:S02]  /*18a0*/  IMAD.WIDE.U32 R40, R41, 0x4, R42 ;  /* 0x0000000429287825 */ /* 0x000fc400078e002a */
        /* <DEDUP_REMOVED lines=20> */
.L_x_806:
[----:B------:R-:W-:Y:S05]  /*19f0*/  BSYNC.RECONVERGENT B0 ;  /* 0x0000000000007941 */ /* 0x000fea0003800200 */
.L_x_805:
        /* <DEDUP_REMOVED lines=59> */
[----:B------:R-:W-:Y:S02]  /*1db0*/  F2FP.F16.F32.PACK_AB R4, R4, R3 ;  /* 0x000000030404723e */ /* 0x000fe400000000ff */
[----:B------:R-:W-:Y:S02]  /*1dc0*/  F2FP.F16.F32.PACK_AB R5, R6, R11 ;  /* 0x0000000b0605723e */ /* 0x000fe400000000ff */
[----:B------:R-:W-:Y:S02]  /*1dd0*/  F2FP.F16.F32.PACK_AB R8, R8, R17 ;  /* 0x000000110808723e */ /* 0x000fe400000000ff */
[----:B------:R-:W-:Y:S01]  /*1de0*/  F2FP.F16.F32.PACK_AB R9, R2, R45 ;  /* 0x0000002d0209723e */ /* 0x000fe200000000ff */
[----:B------:R0:W-:Y:S04]  /*1df0*/  STG.E.64 desc[UR12][R14.64], R4 ;  /* 0x000000040e007986 */ /* 0x0001e8000c101b0c */
[----:B------:R0:W-:Y:S01]  /*1e00*/  STG.E.64 desc[UR12][R14.64+0x1400], R8 ;  /* 0x001400080e007986 */ /* 0x0001e2000c101b0c */
[----:B------:R-:W-:Y:S05]  /*1e10*/  BRA.U !UP0, `(.L_x_807) ;  /* 0xffffffe508987547 */ /* 0x000fea000b83ffff */
.L_x_793:
        /* <DEDUP_REMOVED lines=9> */
[----:B------:R-:W1:Y:S01]  /*1eb0*/  S2R R11, SR_TID.X ;  /* 0x00000000000b7919 */ /* 0x000e620000002100 */
[----:B------:R-:W2:Y:S01]  /*1ec0*/  LDC.64 R2, c[0x0][0x3c8] ;  /* 0x0000f200ff027b82 */ /* 0x000ea20000000a00 */
[----:B------:R-:W-:Y:S01]  /*1ed0*/  UMOV UR7, 0x400 ;  /* 0x0000040000077882 */ /* 0x000fe20000000000 */
[----:B------:R-:W3:Y:S06]  /*1ee0*/  LDCU.64 UR4, c[0x0][0x3d0] ;  /* 0x00007a00ff0477ac */ /* 0x000eec0008000a00 */
[----:B------:R-:W4:Y:S01]  /*1ef0*/  S2UR UR8, SR_CgaCtaId ;  /* 0x00000000000879c3 */ /* 0x000f220000008800 */
[----:B---3--:R-:W-:Y:S01]  /*1f00*/  UIADD3 UR4, UP0, UPT, UR4, 0x35800, URZ ;  /* 0x0003580004047890 */ /* 0x008fe2000ff1e0ff */
[----:B--2---:R-:W-:-:S03]  /*1f10*/  ISETP.LT.U32.AND P0, PT, R2, 0x1, PT ;  /* 0x000000010200780c */ /* 0x004fc60003f01070 */
[----:B------:R-:W-:Y:S01]  /*1f20*/  UIADD3.X UR5, UPT, UPT, URZ, UR5, URZ, UP0, !UPT ;  /* 0x00000005ff057290 */ /* 0x000fe200087fe4ff */
[C---:B------:R-:W-:Y:S02]  /*1f30*/  ISETP.LT.AND.EX P0, PT, R3.reuse, RZ, PT, P0 ;  /* 0x000000ff0300720c */ /* 0x040fe40003f01300 */
[----:B-1----:R-:W-:Y:S01]  /*1f40*/  SHF.R.U32.HI R0, RZ, 0x5, R11 ;  /* 0x00000005ff007819 */ /* 0x002fe2000001160b */
        /* <DEDUP_REMOVED lines=8> */
[----:B0-----:R-:W-:Y:S02]  /*1fd0*/  IADD3.X R9, PT, PT, R24, -0x1, RZ, P0, !PT ;  /* 0xffffffff18097810 */ /* 0x001fe400007fe4ff */
[----:B------:R-:W-:Y:S02]  /*1fe0*/  LEA R27, R0, UR7, 0x7 ;  /* 0x00000007001b7c11 */ /* 0x000fe4000f8e38ff */
[----:B------:R-:W-:Y:S01]  /*1ff0*/  LOP3.LUT R42, R11, 0x1f, RZ, 0xc0, !PT ;  /* 0x0000001f0b2a7812 */ /* 0x000fe200078ec0ff */
[----:B------:R-:W-:Y:S01]  /*2000*/  IMAD.WIDE.U32 R2, R9, -0x33333333, RZ ;  /* 0xcccccccd09027825 */ /* 0x000fe200078e00ff */
[----:B------:R-:W-:-:S02]  /*2010*/  LOP3.LUT R43, R11, 0xf, RZ, 0xc0, !PT ;  /* 0x0000000f0b2b7812 */ /* 0x000fc400078ec0ff */
[----:B------:R-:W-:Y:S01]  /*2020*/  SHF.L.U32 R28, R11, 0x1, RZ ;  /* 0x000000010b1c7819 */ /* 0x000fe200000006ff */
[----:B------:R-:W-:-:S04]  /*2030*/  IMAD.WIDE.U32 R4, P0, R7, -0x33333334, R2 ;  /* 0xcccccccc07047825 */ /* 0x000fc80007800002 */
[----:B------:R-:W-:Y:S01]  /*2040*/  IMAD.WIDE.U32 R2, R7, -0x33333333, RZ ;  /* 0xcccccccd07027825 */ /* 0x000fe200078e00ff */
[----:B------:R-:W-:-:S03]  /*2050*/  IADD3.X R7, PT, PT, RZ, RZ, RZ, P0, !PT ;  /* 0x000000ffff077210 */ /* 0x000fc600007fe4ff */
[----:B------:R-:W-:Y:S01]  /*2060*/  IMAD.MOV.U32 R6, RZ, RZ, R5 ;  /* 0x000000ffff067224 */ /* 0x000fe200078e0005 */
        /* <DEDUP_REMOVED lines=8> */
[----:B------:R-:W-:Y:S02]  /*20f0*/  SHF.L.U32 R2, R11, 0x7, RZ ;  /* 0x000000070b027819 */ /* 0x000fe400000006ff */
[----:B------:R-:W-:Y:S02]  /*2100*/  IADD3 R4, P2, PT, R41, -0x1, RZ ;  /* 0xffffffff29047810 */ /* 0x000fe40007f5e0ff */
[----:B------:R-:W-:Y:S02]  /*2110*/  LEA.HI.X R32, R3, RZ, RZ, 0x1d, P1 ;  /* 0x000000ff03207211 */ /* 0x000fe400008fecff */
[----:B------:R-:W-:Y:S01]  /*2120*/  LOP3.LUT R29, R2, 0x780, RZ, 0xc0, !PT ;  /* 0x00000780021d7812 */ /* 0x000fe200078ec0ff */
[----:B------:R-:W-:Y:S01]  /*2130*/  IMAD.WIDE.U32 R2, R0, 0x280, RZ ;  /* 0x0000028000027825 */ /* 0x000fe200078e00ff */
[----:B------:R-:W-:Y:S02]  /*2140*/  ISETP.GE.U32.AND P0, PT, R4, 0x3, PT ;  /* 0x000000030400780c */ /* 0x000fe40003f06070 */
[----:B------:R-:W-:-:S02]  /*2150*/  IADD3.X R4, PT, PT, RZ, -0x1, RZ, P2, !PT ;  /* 0xffffffffff047810 */ /* 0x000fc400017fe4ff */
[----:B------:R-:W-:Y:S02]  /*2160*/  IADD3 R29, PT, PT, R29, UR7, RZ ;  /* 0x000000071d1d7c10 */ /* 0x000fe4000fffe0ff */
[----:B------:R-:W-:Y:S02]  /*2170*/  ISETP.GE.U32.AND.EX P0, PT, R4, RZ, PT, P0 ;  /* 0x000000ff0400720c */ /* 0x000fe40003f06100 */
[----:B------:R-:W-:Y:S02]  /*2180*/  LOP3.LUT R30, R2, 0x1f, R11, 0xf8, !PT ;  /* 0x0000001f021e7812 */ /* 0x000fe400078ef80b */
[----:B------:R-:W-:Y:S02]  /*2190*/  LOP3.LUT R31, R40, 0xfffffff8, RZ, 0xc0, !PT ;  /* 0xfffffff8281f7812 */ /* 0x000fe400078ec0ff */
[----:B------:R-:W-:-:S07]  /*21a0*/  LOP3.LUT R32, R32, 0x3fffffff, RZ, 0xc0, !PT ;  /* 0x3fffffff20207812 */ /* 0x000fce00078ec0ff */
.L_x_818:
[----:B------:R-:W-:Y:S01]  /*21b0*/  ISETP.GT.U32.AND P1, PT, R25, R0, PT ;  /* 0x000000001900720c */ /* 0x000fe20003f24070 */
[----:B------:R-:W-:Y:S01]  /*21c0*/  BSSY.RECONVERGENT B0, `(.L_x_808) ;  /* 0x0000064000007945 */ /* 0x000fe20003800200 */
[----:B------:R-:W-:Y:S01]  /*21d0*/  HFMA2 R33, -RZ, RZ, 0, 0 ;  /* 0x00000000ff217431 */ /* 0x000fe200000001ff */
[----:B------:R-:W-:Y:S02]  /*21e0*/  MOV R36, RZ ;  /* 0x000000ff00247202 */ /* 0x000fe40000000f00 */
[----:B------:R-:W-:-:S13]  /*21f0*/  ISETP.GT.AND.EX P1, PT, R24, RZ, PT, P1 ;  /* 0x000000ff1800720c */ /* 0x000fda0003f24310 */
[----:B012---:R-:W-:Y:S05]  /*2200*/  @!P1 BRA `(.L_x_809) ;  /* 0x00000004007c9947 */ /* 0x007fea0003800000 */
[----:B------:R-:W-:Y:S02]  /*2210*/  USHF.R.S32.HI UR7, URZ, 0x1f, UR6 ;  /* 0x0000001fff077899 */ /* 0x000fe40008011406 */
[----:B------:R-:W-:Y:S01]  /*2220*/  IADD3 R5, P1, PT, R30, UR6, RZ ;  /* 0x000000061e057c10 */ /* 0x000fe2000ff3e0ff */
[----:B------:R-:W-:Y:S01]  /*2230*/  BSSY.RECONVERGENT B1, `(.L_x_810) ;  /* 0x000002d000017945 */ /* 0x000fe20003800200 */
[----:B------:R-:W-:Y:S02]  /*2240*/  MOV R36, RZ ;  /* 0x000000ff00247202 */ /* 0x000fe40000000f00 */
[----:B------:R-:W-:Y:S02]  /*2250*/  LEA R6, P2, R5, UR4, 0x3 ;  /* 0x0000000405067c11 */ /* 0x000fe4000f8418ff */
[----:B------:R-:W-:Y:S02]  /*2260*/  IADD3.X R8, PT, PT, R3, UR7, RZ, P1, !PT ;  /* 0x0000000703087c10 */ /* 0x000fe40008ffe4ff */
[----:B------:R-:W-:-:S02]  /*2270*/  IADD3 R4, P1, PT, R42, UR6, RZ ;  /* 0x000000062a047c10 */ /* 0x000fc4000ff3e0ff */
[----:B------:R-:W-:Y:S02]  /*2280*/  LEA.HI.X R7, R5, UR5, R8, 0x3, P2 ;  /* 0x0000000505077c11 */ /* 0x000fe400090f1c08 */
[----:B------:R-:W-:Y:S02]  /*2290*/  MOV R38, R31 ;  /* 0x0000001f00267202 */ /* 0x000fe40000000f00 */
[----:B------:R-:W-:Y:S02]  /*22a0*/  MOV R37, R32 ;  /* 0x0000002000257202 */ /* 0x000fe40000000f00 */
[----:B------:R-:W-:Y:S02]  /*22b0*/  MOV R35, R0 ;  /* 0x0000000000237202 */ /* 0x000fe40000000f00 */
[----:B------:R-:W-:Y:S02]  /*22c0*/  MOV R34, RZ ;  /* 0x000000ff00227202 */ /* 0x000fe40000000f00 */
[----:B------:R-:W-:-:S02]  /*22d0*/  MOV R33, RZ ;  /* 0x000000ff00217202 */ /* 0x000fc40000000f00 */
[----:B------:R-:W-:-:S07]  /*22e0*/  IADD3.X R5, PT, PT, RZ, UR7, RZ, P1, !PT ;  /* 0x00000007ff057c10 */ /* 0x000fce0008ffe4ff */
.L_x_811:
        /* <DEDUP_REMOVED lines=34> */
.L_x_810:
        /* <DEDUP_REMOVED lines=20> */
.L_x_813:
[----:B------:R-:W-:Y:S05]  /*2650*/  BSYNC.RECONVERGENT B1 ;  /* 0x0000000000017941 */ /* 0x000fea0003800200 */
.L_x_812:
        /* <DEDUP_REMOVED lines=26> */
.L_x_809:
[----:B------:R-:W-:Y:S05]  /*2800*/  BSYNC.RECONVERGENT B0 ;  /* 0x0000000000007941 */ /* 0x000fea0003800200 */
.L_x_808:
[----:B------:R0:W-:Y:S01]  /*2810*/  STS [R27], R33 ;  /* 0x000000211b007388 */ /* 0x0001e20000000800 */
[----:B------:R-:W1:Y:S01]  /*2820*/  LDC.64 R6, c[0x0][0x388] ;  /* 0x0000e200ff067b82 */ /* 0x000e620000000a00 */
[----:B------:R-:W-:Y:S02]  /*2830*/  ISETP.GT.U32.AND P1, PT, R43, 0x9, PT ;  /* 0x000000092b00780c */ /* 0x000fe40003f24070 */
[----:B------:R0:W-:Y:S01]  /*2840*/  STS [R27+0x500], R36 ;  /* 0x000500241b007388 */ /* 0x0001e20000000800 */
[----:B------:R-:W-:-:S04]  /*2850*/  MOV R9, R26 ;  /* 0x0000001a00097202 */ /* 0x000fc80000000f00 */
[----:B------:R-:W2:Y:S08]  /*2860*/  LDC.64 R4, c[0x0][0x390] ;  /* 0x0000e400ff047b82 */ /* 0x000eb00000000a00 */
[----:B0-----:R-:W-:Y:S06]  /*2870*/  BAR.SYNC.DEFER_BLOCKING 0x0 ;  /* 0x0000000000007b1d */ /* 0x001fec0000010000 */
.L_x_817:
        /* <DEDUP_REMOVED lines=9> */
[----:B------:R-:W-:Y:S01]  /*2910*/  MOV R15, 0xffff ;  /* 0x0000ffff000f7802 */ /* 0x000fe20000000f00 */
[----:B------:R-:W-:Y:S01]  /*2920*/  IMAD.MOV.U32 R21, RZ, RZ, 0xffff ;  /* 0x0000ffffff157424 */ /* 0x000fe200078e00ff */
[----:B------:R-:W-:Y:S02]  /*2930*/  MOV R17, 0xffff ;  /* 0x0000ffff00117802 */ /* 0x000fe40000000f00 */
        /* <DEDUP_REMOVED lines=20> */
.L_x_828:
[----:B------:R-:W-:Y:S01]  /*2a80*/  BSSY.RECONVERGENT B0, `(.L_x_815) ;  /* 0x000000a000007945 */ /* 0x000fe20003800200 */
[----:B----4-:R-:W-:-:S03]  /*2a90*/  FADD.FTZ R17, R17, R10 ;  /* 0x0000000a11117221 */ /* 0x010fc60000010000 */
[----:B------:R-:W-:Y:S05]  /*2aa0*/  @P2 BRA `(.L_x_816) ;  /* 0x00000000001c2947 */ /* 0x000fea0003800000 */
[----:B------:R-:W-:Y:S02]  /*2ab0*/  IADD3 R13, PT, PT, R9, UR6, RZ ;  /* 0x00000006090d7c10 */ /* 0x000fe4000fffe0ff */
[----:B------:R-:W-:-:S03]  /*2ac0*/  F2FP.F16.F32.PACK_AB R8, R17, R8 ;  /* 0x000000081108723e */ /* 0x000fc600000000ff */
[----:B-1----:R-:W-:Y:S01]  /*2ad0*/  IMAD.WIDE R10, R13, 0x2, R6 ;  /* 0x000000020d0a7825 */ /* 0x002fe200078e0206 */
[----:B------:R-:W-:-:S03]  /*2ae0*/  PRMT R14, R8, 0x7632, R14 ;  /* 0x00007632080e7816 */ /* 0x000fc6000000000e */
[----:B--2---:R-:W-:Y:S01]  /*2af0*/  IMAD.WIDE R12, R13, 0x2, R4 ;  /* 0x000000020d0c7825 */ /* 0x004fe200078e0204 */
[----:B------:R0:W-:Y:S04]  /*2b00*/  STG.E.U16 desc[UR12][R10.64], R8 ;  /* 0x000000080a007986 */ /* 0x0001e8000c10150c */
[----:B------:R0:W-:Y:S02]  /*2b10*/  STG.E.U16 desc[UR12][R12.64], R14 ;  /* 0x0000000e0c007986 */ /* 0x0001e4000c10150c */
.L_x_816:
[----:B------:R-:W-:Y:S05]  /*2b20*/  BSYNC.RECONVERGENT B0 ;  /* 0x0000000000007941 */ /* 0x000fea0003800200 */
.L_x_815:
        /* <DEDUP_REMOVED lines=9> */
.L_x_814:
        /* <DEDUP_REMOVED lines=8> */
.L_x_820:
[----:B------:R-:W-:Y:S05]  /*2c40*/  BSYNC B0 ;  /* 0x0000000000007941 */ /* 0x000fea0003800000 */
.L_x_819:
        /* <DEDUP_REMOVED lines=8> */
.L_x_821:
[----:B------:R-:W-:Y:S01]  /*2cd0*/  FADD.FTZ R11, R11, R8 ;  /* 0x000000080b0b7221 */ /* 0x000fe20000010000 */
[----:B------:R-:W-:-:S03]  /*2ce0*/  HFMA2 R20, -RZ, RZ, 0, 2.384185791015625e-07 ;  /* 0x00000004ff147431 */ /* 0x000fc600000001ff */
[----:B------:R-:W-:Y:S01]  /*2cf0*/  IMAD.MOV.U32 R19, RZ, RZ, R11 ;  /* 0x000000ffff137224 */ /* 0x000fe200078e000b */
[----:B------:R-:W-:-:S07]  /*2d00*/  MOV R13, R18 ;  /* 0x00000012000d7202 */ /* 0x000fce0000000f00 */
[----:B------:R-:W-:Y:S05]  /*2d10*/  WARPSYNC.COLLECTIVE R16, `(.L_x_822) ;  /* 0x0000000010087348 */ /* 0x000fea0003c00000 */
[----:B------:R0:W1:Y:S02]  /*2d20*/  SHFL.BFLY P3, R18, R19, R20, R21 ;  /* 0x0c00001413127389 */ /* 0x0000640000060015 */
[----:B01----:R-:W-:Y:S05]  /*2d30*/  ENDCOLLECTIVE ;  /* 0x000000000000791b */ /* 0x003fea0003800000 */
.L_x_822:
[----:B------:R-:W-:-:S05]  /*2d40*/  FADD.FTZ R13, R13, R10 ;  /* 0x0000000a0d0d7221 */ /* 0x000fca0000010000 */
[----:B------:R-:W-:Y:S02]  /*2d50*/  MOV R19, R13 ;  /* 0x0000000d00137202 */ /* 0x000fe40000000f00 */
[----:B------:R-:W-:-:S07]  /*2d60*/  MOV R12, R18 ;  /* 0x00000012000c7202 */ /* 0x000fce0000000f00 */
[----:B------:R-:W-:Y:S05]  /*2d70*/  WARPSYNC.COLLECTIVE R16, `(.L_x_823) ;  /* 0x0000000010087348 */ /* 0x000fea0003c00000 */
[----:B------:R0:W1:Y:S02]  /*2d80*/  SHFL.BFLY P3, R18, R19, R20, R21 ;  /* 0x0c00001413127389 */ /* 0x0000640000060015 */
[----:B01----:R-:W-:Y:S05]  /*2d90*/  ENDCOLLECTIVE ;  /* 0x000000000000791b */ /* 0x003fea0003800000 */
.L_x_823:
[----:B------:R-:W-:Y:S01]  /*2da0*/  FADD.FTZ R12, R11, R12 ;  /* 0x0000000c0b0c7221 */ /* 0x000fe20000010000 */
[----:B------:R-:W-:-:S04]  /*2db0*/  HFMA2 R20, -RZ, RZ, 0, 1.1920928955078125e-07 ;  /* 0x00000002ff147431 */ /* 0x000fc800000001ff */
[----:B------:R-:W-:Y:S02]  /*2dc0*/  MOV R19, R12 ;  /* 0x0000000c00137202 */ /* 0x000fe40000000f00 */
[----:B------:R-:W-:-:S07]  /*2dd0*/  MOV R14, R18 ;  /* 0x00000012000e7202 */ /* 0x000fce0000000f00 */
[----:B------:R-:W-:Y:S05]  /*2de0*/  WARPSYNC.COLLECTIVE R16, `(.L_x_824) ;  /* 0x0000000010087348 */ /* 0x000fea0003c00000 */
[----:B------:R0:W1:Y:S02]  /*2df0*/  SHFL.BFLY P3, R18, R19, R20, R21 ;  /* 0x0c00001413127389 */ /* 0x0000640000060015 */
[----:B01----:R-:W-:Y:S05]  /*2e00*/  ENDCOLLECTIVE ;  /* 0x000000000000791b */ /* 0x003fea0003800000 */
.L_x_824:
[----:B------:R-:W-:-:S05]  /*2e10*/  FADD.FTZ R14, R13, R14 ;  /* 0x0000000e0d0e7221 */ /* 0x000fca0000010000 */
[----:B------:R-:W-:Y:S02]  /*2e20*/  MOV R19, R14 ;  /* 0x0000000e00137202 */ /* 0x000fe40000000f00 */
[----:B------:R-:W-:-:S07]  /*2e30*/  MOV R15, R18 ;  /* 0x00000012000f7202 */ /* 0x000fce0000000f00 */
[----:B------:R-:W-:Y:S05]  /*2e40*/  WARPSYNC.COLLECTIVE R16, `(.L_x_825) ;  /* 0x0000000010087348 */ /* 0x000fea0003c00000 */
[----:B------:R0:W1:Y:S02]  /*2e50*/  SHFL.BFLY P3, R18, R19, R20, R21 ;  /* 0x0c00001413127389 */ /* 0x0000640000060015 */
[----:B01----:R-:W-:Y:S05]  /*2e60*/  ENDCOLLECTIVE ;  /* 0x000000000000791b */ /* 0x003fea0003800000 */
.L_x_825:
[----:B------:R-:W-:Y:S01]  /*2e70*/  FADD.FTZ R15, R12, R15 ;  /* 0x0000000f0c0f7221 */ /* 0x000fe20000010000 */
[----:B------:R-:W-:-:S04]  /*2e80*/  HFMA2 R20, -RZ, RZ, 0, 5.9604644775390625e-08 ;  /* 0x00000001ff147431 */ /* 0x000fc800000001ff */
[----:B------:R-:W-:Y:S02]  /*2e90*/  MOV R19, R15 ;  /* 0x0000000f00137202 */ /* 0x000fe40000000f00 */
[----:B------:R-:W-:-:S07]  /*2ea0*/  MOV R17, R18 ;  /* 0x0000001200117202 */ /* 0x000fce0000000f00 */
[----:B------:R-:W-:Y:S05]  /*2eb0*/  WARPSYNC.COLLECTIVE R16, `(.L_x_826) ;  /* 0x0000000010087348 */ /* 0x000fea0003c00000 */
[----:B------:R0:W1:Y:S02]  /*2ec0*/  SHFL.BFLY P3, R18, R19, R20, R21 ;  /* 0x0c00001413127389 */ /* 0x0000640000060015 */
[----:B01----:R-:W-:Y:S05]  /*2ed0*/  ENDCOLLECTIVE ;  /* 0x000000000000791b */ /* 0x003fea0003800000 */
.L_x_826:
[----:B------:R-:W-:-:S05]  /*2ee0*/  FADD.FTZ R17, R14, R17 ;  /* 0x000000110e117221 */ /* 0x000fca0000010000 */
[----:B------:R-:W-:Y:S02]  /*2ef0*/  MOV R19, R17 ;  /* 0x0000001100137202 */ /* 0x000fe40000000f00 */
[----:B------:R-:W-:-:S07]  /*2f00*/  MOV R8, R18 ;  /* 0x0000001200087202 */ /* 0x000fce0000000f00 */
[----:B------:R-:W-:Y:S05]  /*2f10*/  WARPSYNC.COLLECTIVE R16, `(.L_x_827) ;  /* 0x0000000010087348 */ /* 0x000fea0003c00000 */
[----:B------:R0:W1:Y:S02]  /*2f20*/  SHFL.BFLY P3, R18, R19, R20, R21 ;  /* 0x0c00001413127389 */ /* 0x0000640000060015 */
[----:B01----:R-:W-:Y:S05]  /*2f30*/  ENDCOLLECTIVE ;  /* 0x000000000000791b */ /* 0x003fea0003800000 */
.L_x_827:
[----:B------:R-:W-:Y:S01]  /*2f40*/  FADD.FTZ R8, R15, R8 ;  /* 0x000000080f087221 */ /* 0x000fe20000010000 */
[----:B------:R-:W-:Y:S01]  /*2f50*/  MOV R10, R18 ;  /* 0x00000012000a7202 */ /* 0x000fe20000000f00 */
[----:B------:R-:W-:Y:S06]  /*2f60*/  BRA `(.L_x_828) ;  /* 0xfffffff800c47947 */ /* 0x000fec000383ffff */
.L_x_829:
        /* <DEDUP_REMOVED lines=9> */
.L_x_1620:


//--------------------- .text._ZN13group_norm_v218gn_bwd_cuda_kernelI6__halfLi320ELi1ELi32ELi20ELi1024ELb0ELb1ELi16ELi320ELi320ELi4ELb1ELi2ELb0ELb0ELNS_15WgradSyncMethodE3ENS_16CompileConditionILi1000EEEEEvPT_S6_S6_PKS5_S8_S8_S8_PKfflPfPj --------------------------
	.section	.text._ZN13group_norm_v218gn_bwd_cuda_kernelI6__halfLi320ELi1ELi32ELi20ELi1024ELb0ELb1ELi16ELi320ELi320ELi4ELb1ELi2ELb0ELb0ELNS_15WgradSyncMethodE3ENS_16CompileConditionILi1000EEEEEvPT_S6_S6_PKS5_S8_S8_S8_PKfflPfPj,"ax",@progbits
	.align	128
        .global         _ZN13group_norm_v218gn_bwd_cuda_kernelI6__halfLi320ELi1ELi32ELi20ELi1024ELb0ELb1ELi16ELi320ELi320ELi4ELb1ELi2ELb0ELb0ELNS_15WgradSyncMethodE3ENS_16CompileConditionILi1000EEEEEvPT_S6_S6_PKS5_S8_S8_S8_PKfflPfPj
        .type           _ZN13group_norm_v218gn_bwd_cuda_kernelI6__halfLi320ELi1ELi32ELi20ELi1024ELb0ELb1ELi16ELi320ELi320ELi4ELb1ELi2ELb0ELb0ELNS_15WgradSyncMethodE3ENS_16CompileConditionILi1000EEEEEvPT_S6_S6_PKS5_S8_S8_S8_PKfflPfPj,@function
        .size           _ZN13group_norm_v218gn_bwd_cuda_kernelI6__halfLi320ELi1ELi32ELi20ELi1024ELb0ELb1ELi16ELi320ELi320ELi4ELb1ELi2ELb0ELb0ELNS_15WgradSyncMethodE3ENS_16CompileConditionILi1000EEEEEvPT_S6_S6_PKS5_S8_S8_S8_PKfflPfPj,(.L_x_1621 - _ZN13group_norm_v218gn_bwd_cuda_kernelI6__halfLi320ELi1ELi32ELi20ELi1024ELb0ELb1ELi16ELi320ELi320ELi4ELb1ELi2ELb0ELb0ELNS_15WgradSyncMethodE3ENS_16CompileConditionILi1000EEEEEvPT_S6_S6_PKS5_S8_S8_S8_PKfflPfPj)
        .other          _ZN13group_norm_v218gn_bwd_cuda_kernelI6__halfLi320ELi1ELi32ELi20ELi1024ELb0ELb1ELi16ELi320ELi320ELi4ELb1ELi2ELb0ELb0ELNS_15WgradSyncMethodE3ENS_16CompileConditionILi1000EEEEEvPT_S6_S6_PKS5_S8_S8_S8_PKfflPfPj,@"STO_CUDA_ENTRY STV_DEFAULT"
_ZN13group_norm_v218gn_bwd_cuda_kernelI6__halfLi320ELi1ELi32ELi20ELi1024ELb0ELb1ELi16ELi320ELi320ELi4ELb1ELi2ELb0ELb0ELNS_15WgradSyncMethodE3ENS_16CompileConditionILi1000EEEEEvPT_S6_S6_PKS5_S8_S8_S8_PKfflPfPj:
.text._ZN13group_norm_v218gn_bwd_cuda_kernelI6__halfLi320ELi1ELi32ELi20ELi1024ELb0ELb1ELi16ELi320ELi320ELi4ELb1ELi2ELb0ELb0ELNS_15WgradSyncMethodE3ENS_16CompileConditionILi1000EEEEEvPT_S6_S6_PKS5_S8_S8_S8_PKfflPfPj:
        /* <DEDUP_REMOVED lines=26> */
.L_x_832:
[----:B------:R-:W2:Y:S04]  /*01a0*/  LD.E.STRONG.GPU R8, desc[UR8][R6.64+0x8] ;  /* 0x0000080806087980 */ /* 0x000ea8000c10f900 */
[----:B--2---:R-:W-:Y:S01]  /*01b0*/  CCTL.IVALL ;  /* 0x00000000ff00798f */ /* 0x004fe20002000000 */
[----:B------:R-:W-:Y:S05]  /*01c0*/  YIELD ;  /* 0x0000000000007946 */ /* 0x000fea0003800000 */
[----:B-----5:R-:W-:-:S04]  /*01d0*/  LOP3.LUT R8, R8, R3, RZ, 0x3c, !PT ;  /* 0x0000000308087212 */ /* 0x020fc800078e3cff */
[----:B------:R-:W-:-:S13]  /*01e0*/  ISETP.GT.AND P0, PT, R8, -0x1, PT ;  /* 0xffffffff0800780c */ /* 0x000fda0003f04270 */
[----:B------:R-:W-:Y:S05]  /*01f0*/  @P0 BRA `(.L_x_832) ;  /* 0xfffffffc00e80947 */ /* 0x000fea000383ffff */
.L_x_831:
[----:B------:R-:W-:Y:S05]  /*0200*/  WARPSYNC.ALL ;  /* 0x0000000000007948 */ /* 0x000fea0003800000 */
[----:B------:R-:W-:Y:S06]  /*0210*/  BAR.SYNC.DEFER_BLOCKING 0x0 ;  /* 0x0000000000007b1d */ /* 0x000fec0000010000 */
[----:B------:R-:W-:Y:S05]  /*0220*/  BRA `(.L_x_833) ;  /* 0x0000001c00c47947 */ /* 0x000fea0003800000 */
.L_x_830:
        /* <DEDUP_REMOVED lines=22> */
[----:B------:R-:W-:Y:S01]  /*0390*/  HFMA2 R25, -RZ, RZ, 0, 0 ;  /* 0x00000000ff197431 */ /* 0x000fe200000001ff */
[----:B------:R-:W-:Y:S02]  /*03a0*/  LOP3.LUT R9, R7, 0x1fffc0, RZ, 0xc0, !PT ;  /* 0x001fffc007097812 */ /* 0x000fe400078ec0ff */
[----:B------:R-:W-:Y:S02]  /*03b0*/  CS2R R40, SRZ ;  /* 0x0000000000287805 */ /* 0x000fe4000001ff00 */
[----:B------:R-:W-:Y:S02]  /*03c0*/  SHF.R.U32.HI R10, RZ, 0x4, R5 ;  /* 0x00000004ff0a7819 */ /* 0x000fe40000011605 */
[----:B------:R-:W-:Y:S02]  /*03d0*/  CS2R R42, SRZ ;  /* 0x00000000002a7805 */ /* 0x000fe4000001ff00 */
[----:B------:R-:W-:-:S02]  /*03e0*/  MOV R3, 0x400 ;  /* 0x0000040000037802 */ /* 0x000fc40000000f00 */
[----:B------:R-:W-:Y:S02]  /*03f0*/  CS2R R36, SRZ ;  /* 0x0000000000247805 */ /* 0x000fe4000001ff00 */
[----:B------:R-:W-:Y:S02]  /*0400*/  SHF.R.U32.HI R11, RZ, 0x2, R5 ;  /* 0x00000002ff0b7819 */ /* 0x000fe40000011605 */
[----:B------:R-:W-:Y:S02]  /*0410*/  CS2R R38, SRZ ;  /* 0x0000000000267805 */ /* 0x000fe4000001ff00 */
[----:B------:R-:W-:Y:S01]  /*0420*/  LOP3.LUT R12, R9, 0x3f, R2, 0xf8, !PT ;  /* 0x0000003f090c7812 */ /* 0x000fe200078ef802 */
[----:B-----5:R-:W-:Y:S01]  /*0430*/  IMAD.WIDE.U32 R86, R4, 0x4, R86 ;  /* 0x0000000404567825 */ /* 0x020fe200078e0056 */
[----:B------:R-:W-:Y:S01]  /*0440*/  LOP3.LUT R10, R10, R5, RZ, 0x3c, !PT ;  /* 0x000000050a0a7212 */ /* 0x000fe200078e3cff */
[----:B------:R-:W0:Y:S01]  /*0450*/  LDCU UR5, c[0x0][0x374] ;  /* 0x00006e80ff0577ac */ /* 0x000e220008000800 */
[----:B------:R-:W-:Y:S01]  /*0460*/  SHF.L.U32 R9, R5, 0x1, RZ ;  /* 0x0000000105097819 */ /* 0x000fe200000006ff */
[----:B------:R-:W-:Y:S01]  /*0470*/  IMAD R12, R12, 0x280, R5 ;  /* 0x000002800c0c7824 */ /* 0x000fe200078e0205 */
[----:B------:R-:W-:-:S02]  /*0480*/  IADD3 R7, PT, PT, R3, 0x2800, RZ ;  /* 0x0000280003077810 */ /* 0x000fc40007ffe0ff */
[----:B------:R-:W-:Y:S02]  /*0490*/  IADD3 R34, PT, PT, R3, 0x3480, RZ ;  /* 0x0000348003227810 */ /* 0x000fe40007ffe0ff */
[----:B------:R-:W-:Y:S02]  /*04a0*/  LEA R14, R4, R11, 0x4 ;  /* 0x0000000b040e7211 */ /* 0x000fe400078e20ff */
[----:B------:R-:W-:Y:S02]  /*04b0*/  SHF.L.U32 R10, R10, 0x3, RZ ;  /* 0x000000030a0a7819 */ /* 0x000fe400000006ff */
[C---:B--2---:R-:W-:Y:S02]  /*04c0*/  LEA R8, R16.reuse, R3, 0x18 ;  /* 0x0000000310087211 */ /* 0x044fe400078ec0ff */
[----:B------:R-:W-:Y:S02]  /*04d0*/  LOP3.LUT R9, R9, 0x18, RZ, 0xc0, !PT ;  /* 0x0000001809097812 */ /* 0x000fe400078ec0ff */
[----:B------:R-:W-:-:S02]  /*04e0*/  LEA R3, R16, R7, 0x18 ;  /* 0x0000000710037211 */ /* 0x000fc400078ec0ff */
[----:B------:R-:W-:Y:S01]  /*04f0*/  LEA R34, R16, R34, 0x18 ;  /* 0x0000002210227211 */ /* 0x000fe200078ec0ff */
[----:B------:R-:W-:Y:S01]  /*0500*/  IMAD R16, R14, 0x14, -R13 ;  /* 0x000000140e107824 */ /* 0x000fe200078e0a0d */
[----:B------:R-:W-:Y:S02]  /*0510*/  LOP3.LUT R7, R10, 0x18, RZ, 0xc0, !PT ;  /* 0x000000180a077812 */ /* 0x000fe400078ec0ff */
[----:B------:R-:W-:Y:S02]  /*0520*/  IADD3 R14, PT, PT, R12, R13, RZ ;  /* 0x0000000d0c0e7210 */ /* 0x000fe40007ffe0ff */
[----:B------:R-:W-:Y:S02]  /*0530*/  LEA R10, R5, R8, 0x5 ;  /* 0x00000008050a7211 */ /* 0x000fe400078e28ff */
[----:B------:R-:W-:Y:S02]  /*0540*/  LOP3.LUT R13, R9, 0x8, RZ, 0x3c, !PT ;  /* 0x00000008090d7812 */ /* 0x000fe400078e3cff */
[----:B------:R-:W-:-:S02]  /*0550*/  IADD3 R12, PT, PT, R8, R7, RZ ;  /* 0x00000007080c7210 */ /* 0x000fc40007ffe0ff */
[C---:B------:R-:W-:Y:S02]  /*0560*/  IADD3 R8, PT, PT, R10.reuse, R13, RZ ;  /* 0x0000000d0a087210 */ /* 0x040fe40007ffe0ff */
[----:B------:R-:W-:Y:S02]  /*0570*/  SHF.L.U32 R13, R5, 0x3, RZ ;  /* 0x00000003050d7819 */ /* 0x000fe400000006ff */
[C---:B------:R-:W-:Y:S02]  /*0580*/  LOP3.LUT R15, R9.reuse, 0x10, RZ, 0x3c, !PT ;  /* 0x00000010090f7812 */ /* 0x040fe400078e3cff */
[----:B------:R-:W-:Y:S02]  /*0590*/  LOP3.LUT R17, R9, 0x18, RZ, 0x3c, !PT ;  /* 0x0000001809117812 */ /* 0x000fe400078e3cff */
[----:B------:R-:W-:Y:S02]  /*05a0*/  LOP3.LUT R21, R13, 0x18, RZ, 0xc0, !PT ;  /* 0x000000180d157812 */ /* 0x000fe400078ec0ff */
[----:B------:R-:W-:-:S02]  /*05b0*/  IADD3 R7, PT, PT, R10, R9, RZ ;  /* 0x000000090a077210 */ /* 0x000fc40007ffe0ff */
[----:B------:R-:W-:Y:S02]  /*05c0*/  IADD3 R13, PT, PT, R16, 0x4, RZ ;  /* 0x00000004100d7810 */ /* 0x000fe40007ffe0ff */
[----:B------:R-:W-:Y:S02]  /*05d0*/  IADD3 R9, PT, PT, R10, R15, RZ ;  /* 0x0000000f0a097210 */ /* 0x000fe40007ffe0ff */
[----:B------:R-:W-:Y:S02]  /*05e0*/  IADD3 R19, PT, PT, R16, 0x10, RZ ;  /* 0x0000001010137810 */ /* 0x000fe40007ffe0ff */
[----:B------:R-:W-:Y:S02]  /*05f0*/  IADD3 R10, PT, PT, R10, R17, RZ ;  /* 0x000000110a0a7210 */ /* 0x000fe40007ffe0ff */
[----:B------:R-:W-:Y:S02]  /*0600*/  LEA R11, R11, R12, 0x5 ;  /* 0x0000000c0b0b7211 */ /* 0x000fe400078e28ff */
[----:B------:R-:W-:-:S02]  /*0610*/  IADD3 R15, PT, PT, R16, 0x8, RZ ;  /* 0x00000008100f7810 */ /* 0x000fc40007ffe0ff */
        /* <DEDUP_REMOVED lines=9> */
[----:B------:R-:W-:Y:S01]  /*06b0*/  SHF.L.U32 R17, R2, 0x4, RZ ;  /* 0x0000000402117819 */ /* 0x000fe200000006ff */
[--C-:B------:R-:W-:Y:S01]  /*06c0*/  IMAD R20, R20, 0x28, R3.reuse ;  /* 0x0000002814147824 */ /* 0x100fe200078e0203 */
[C---:B------:R-:W-:Y:S01]  /*06d0*/  IADD3 R13, PT, PT, R21.reuse, R16, RZ ;  /* 0x00000010150d7210 */ /* 0x040fe20007ffe0ff */
[--C-:B------:R-:W-:Y:S01]  /*06e0*/  IMAD R24, R24, 0x28, R3.reuse ;  /* 0x0000002818187824 */ /* 0x100fe200078e0203 */
[----:B------:R-:W-:Y:S01]  /*06f0*/  IADD3 R16, PT, PT, R21, R26, RZ ;  /* 0x0000001a15107210 */ /* 0x000fe20007ffe0ff */
[----:B------:R-:W-:Y:S01]  /*0700*/  IMAD R3, R28, 0x28, R3 ;  /* 0x000000281c037824 */ /* 0x000fe200078e0203 */
[----:B------:R-:W-:-:S02]  /*0710*/  LOP3.LUT R26, R6, 0xffff, RZ, 0xc0, !PT ;  /* 0x0000ffff061a7812 */ /* 0x000fc400078ec0ff */
[C---:B------:R-:W-:Y:S02]  /*0720*/  LOP3.LUT R17, R18.reuse, 0x3f0, R17, 0xf8, !PT ;  /* 0x000003f012117812 */ /* 0x040fe400078ef811 */
[----:B------:R-:W-:Y:S01]  /*0730*/  LEA R18, R18, R3, 0x3 ;  /* 0x0000000312127211 */ /* 0x000fe200078e18ff */
[----:B------:R-:W-:Y:S01]  /*0740*/  IMAD R26, R26, 0xccd, RZ ;  /* 0x00000ccd1a1a7824 */ /* 0x000fe200078e02ff */
[----:B------:R-:W-:Y:S02]  /*0750*/  SHF.L.U32 R19, R14, 0x1, RZ ;  /* 0x000000010e137819 */ /* 0x000fe400000006ff */
[----:B---3--:R-:W-:Y:S02]  /*0760*/  LEA R90, P0, R0, R90, 0x2 ;  /* 0x0000005a005a7211 */ /* 0x008fe400078010ff */
[----:B------:R-:W-:Y:S01]  /*0770*/  SHF.L.U32 R3, R2, 0x1, RZ ;  /* 0x0000000102037819 */ /* 0x000fe200000006ff */
[----:B----4-:R-:W-:Y:S01]  /*0780*/  IMAD.WIDE.U32 R88, R19, 0x4, R88 ;  /* 0x0000000413587825 */ /* 0x010fe200078e0058 */
[----:B------:R-:W-:-:S02]  /*0790*/  SHF.R.U32.HI R27, RZ, 0x10, R26 ;  /* 0x00000010ff1b7819 */ /* 0x000fc4000001161a */
[----:B------:R-:W-:Y:S02]  /*07a0*/  LEA.HI.X R91, R0, R91, RZ, 0x2, P0 ;  /* 0x0000005b005b7211 */ /* 0x000fe400000f14ff */
[----:B------:R-:W-:Y:S01]  /*07b0*/  LOP3.LUT R30, R3, 0x7e, RZ, 0xc0, !PT ;  /* 0x0000007e031e7812 */ /* 0x000fe200078ec0ff */
[----:B------:R-:W-:Y:S01]  /*07c0*/  IMAD R3, R4, -0x10, R27 ;  /* 0xfffffff004037824 */ /* 0x000fe200078e021b */
[----:B------:R-:W-:Y:S02]  /*07d0*/  IADD3 R14, PT, PT, R21, R20, RZ ;  /* 0x00000014150e7210 */ /* 0x000fe40007ffe0ff */
[----:B------:R-:W-:Y:S02]  /*07e0*/  ISETP.NE.AND P0, PT, R2, RZ, PT ;  /* 0x000000ff0200720c */ /* 0x000fe40003f05270 */
[----:B------:R-:W-:Y:S02]  /*07f0*/  MOV R32, 0x7fffffc1 ;  /* 0x7fffffc100207802 */ /* 0x000fe40000000f00 */
[----:B------:R-:W-:-:S02]  /*0800*/  IADD3 R12, PT, PT, R12, R21, RZ ;  /* 0x000000150c0c7210 */ /* 0x000fc40007ffe0ff */
[----:B------:R-:W-:Y:S02]  /*0810*/  IADD3 R15, PT, PT, R21, R24, RZ ;  /* 0x00000018150f7210 */ /* 0x000fe40007ffe0ff */
[C---:B------:R-:W-:Y:S02]  /*0820*/  SHF.L.U32 R31, R5.reuse, 0x2, RZ ;  /* 0x00000002051f7819 */ /* 0x040fe400000006ff */
[----:B------:R-:W-:Y:S02]  /*0830*/  LEA R29, R5, R30, 0x5 ;  /* 0x0000001e051d7211 */ /* 0x000fe400078e28ff */
[C---:B------:R-:W-:Y:S02]  /*0840*/  SEL R26, R32.reuse, 0x1, !P0 ;  /* 0x00000001201a7807 */ /* 0x040fe40004000000 */
[----:B------:R-:W-:Y:S02]  /*0850*/  SEL R30, R32, 0x1, !P1 ;  /* 0x00000001201e7807 */ /* 0x000fe40004800000 */
[----:B------:R-:W-:-:S02]  /*0860*/  MOV R24, R0 ;  /* 0x0000000000187202 */ /* 0x000fc40000000f00 */
[----:B------:R-:W-:Y:S02]  /*0870*/  LOP3.LUT R28, R5, 0xf, RZ, 0xc0, !PT ;  /* 0x0000000f051c7812 */ /* 0x000fe400078ec0ff */
[----:B------:R-:W-:Y:S02]  /*0880*/  LOP3.LUT R31, R31, 0x3c0, RZ, 0xc0, !PT ;  /* 0x000003c01f1f7812 */ /* 0x000fe400078ec0ff */
[-C--:B------:R-:W-:Y:S02]  /*0890*/  LEA R32, R3, R34.reuse, 0x3 ;  /* 0x0000002203207211 */ /* 0x080fe400078e18ff */
[----:B------:R-:W-:Y:S01]  /*08a0*/  LEA.HI R33, R5, R34, RZ, 0x1f ;  /* 0x0000002205217211 */ /* 0x000fe200078ff8ff */
[--C-:B------:R-:W-:Y:S02]  /*08b0*/  HADD2.F32 R19, -RZ, R22.reuse.H0_H0 ;  /* 0x20000016ff137230 */ /* 0x100fe40000004100 */
[----:B------:R-:W-:Y:S02]  /*08c0*/  HADD2.F32 R20, -RZ, R22.H1_H1 ;  /* 0x30000016ff147230 */ /* 0x000fe40000004100 */
[----:B------:R-:W-:-:S02]  /*08d0*/  HADD2.F32 R21, -RZ, R23.H0_H0 ;  /* 0x20000017ff157230 */ /* 0x000fc40000004100 */
[----:B------:R-:W-:Y:S02]  /*08e0*/  HADD2.F32 R22, -RZ, R23.H1_H1 ;  /* 0x30000017ff167230 */ /* 0x000fe40000004100 */
[----:B0-----:R-:W-:-:S07]  /*08f0*/  HFMA2 R23, -RZ, RZ, 0, 0 ;  /* 0x00000000ff177431 */ /* 0x001fce00000001ff */
.L_x_845:
        /* <DEDUP_REMOVED lines=38> */
[--C-:B---3--:R-:W-:Y:S02]  /*0b60*/  HADD2.F32 R3, -RZ, R52.reuse.H0_H0 ;  /* 0x20000034ff037230 */ /* 0x108fe40000004100 */
[----:B------:R-:W-:Y:S02]  /*0b70*/  HADD2.F32 R79, -RZ, R52.H1_H1 ;  /* 0x30000034ff4f7230 */ /* 0x000fe40000004100 */
[----:B--2---:R-:W-:-:S06]  /*0b80*/  FADD.FTZ R52, R59, UR7 ;  /* 0x000000073b347e21 */ /* 0x004fcc0008010000 */
[----:B------:R-:W2:Y:S01]  /*0b90*/  MUFU.RSQ R52, R52 ;  /* 0x0000003400347308 */ /* 0x000ea20000001400 */
[--C-:B-1----:R-:W-:Y:S02]  /*0ba0*/  HADD2.F32 R65, -RZ, R53.reuse.H1_H1 ;  /* 0x30000035ff417230 */ /* 0x102fe40000004100 */
[C---:B------:R-:W-:Y:S01]  /*0bb0*/  FADD.FTZ R3, -R58.reuse, R3 ;  /* 0x000000033a037221 */ /* 0x040fe20000010100 */
[----:B----4-:R-:W-:Y:S02]  /*0bc0*/  HADD2.F32 R81, -RZ, R54.H0_H0 ;  /* 0x20000036ff517230 */ /* 0x010fe40000004100 */
[----:B------:R-:W-:Y:S01]  /*0bd0*/  FADD.FTZ R59, -R58, R65 ;  /* 0x000000413a3b7221 */ /* 0x000fe20000010100 */
[----:B------:R-:W-:Y:S02]  /*0be0*/  HADD2.F32 R67, -RZ, R53.H0_H0 ;  /* 0x20000035ff437230 */ /* 0x000fe40000004100 */
[----:B-----5:R-:W-:Y:S02]  /*0bf0*/  HADD2.F32 R69, -RZ, R60.H0_H0 ;  /* 0x2000003cff457230 */ /* 0x020fe40000004100 */
[----:B0-----:R-:W-:-:S02]  /*0c00*/  HADD2.F32 R63, -RZ, R57.H0_H0 ;  /* 0x20000039ff3f7230 */ /* 0x001fc40000004100 */
[----:B------:R-:W-:Y:S02]  /*0c10*/  HADD2.F32 R83, -RZ, R60.H1_H1 ;  /* 0x3000003cff537230 */ /* 0x000fe40000004100 */
[----:B------:R-:W-:Y:S02]  /*0c20*/  HADD2.F32 R84, -RZ, R44.H1_H1 ;  /* 0x3000002cff547230 */ /* 0x000fe40000004100 */
[----:B------:R-:W-:Y:S02]  /*0c30*/  HADD2.F32 R80, -RZ, R45.H1_H1 ;  /* 0x3000002dff507230 */ /* 0x000fe40000004100 */
[----:B--2---:R-:W-:Y:S01]  /*0c40*/  FMUL.FTZ R59, R52, R59 ;  /* 0x0000003b343b7220 */ /* 0x004fe20000410000 */
[--C-:B------:R-:W-:Y:S02]  /*0c50*/  HADD2.F32 R75, -RZ, R55.reuse.H0_H0 ;  /* 0x20000037ff4b7230 */ /* 0x100fe40000004100 */
[----:B------:R-:W-:Y:S01]  /*0c60*/  FADD.FTZ R81, -R58, R81 ;  /* 0x000000513a517221 */ /* 0x000fe20000010100 */
[----:B------:R-:W-:-:S02]  /*0c70*/  HADD2.F32 R73, -RZ, R55.H1_H1 ;  /* 0x30000037ff497230 */ /* 0x000fc40000004100 */
[----:B------:R-:W-:Y:S01]  /*0c80*/  FMUL.FTZ R3, R52, R3 ;  /* 0x0000000334037220 */ /* 0x000fe20000410000 */
[----:B------:R-:W-:Y:S02]  /*0c90*/  HADD2.F32 R57, -RZ, R57.H1_H1 ;  /* 0x30000039ff397230 */ /* 0x000fe40000004100 */
[----:B------:R-:W-:Y:S02]  /*0ca0*/  HADD2.F32 R64, -RZ, R44.H0_H0 ;  /* 0x2000002cff407230 */ /* 0x000fe40000004100 */
[C---:B------:R-:W-:Y:S01]  /*0cb0*/  FADD.FTZ R79, -R58.reuse, R79 ;  /* 0x0000004f3a4f7221 */ /* 0x040fe20000010100 */
[--C-:B------:R-:W-:Y:S02]  /*0cc0*/  HADD2.F32 R71, -RZ, R56.reuse.H0_H0 ;  /* 0x20000038ff477230 */ /* 0x100fe40000004100 */
[----:B------:R-:W-:Y:S01]  /*0cd0*/  FADD.FTZ R53, -R58, R67 ;  /* 0x000000433a357221 */ /* 0x000fe20000010100 */
[----:B------:R-:W-:Y:S02]  /*0ce0*/  HADD2.F32 R55, -RZ, R56.H1_H1 ;  /* 0x30000038ff377230 */ /* 0x000fe40000004100 */
[----:B------:R-:W-:Y:S01]  /*0cf0*/  FADD.FTZ R56, R84, R43 ;  /* 0x0000002b54387221 */ /* 0x000fe20000010000 */
[----:B------:R-:W-:-:S02]  /*0d00*/  HADD2.F32 R85, -RZ, R61.H0_H0 ;  /* 0x2000003dff557230 */ /* 0x000fc40000004100 */
[C---:B------:R-:W-:Y:S01]  /*0d10*/  FADD.FTZ R67, -R58.reuse, R69 ;  /* 0x000000453a437221 */ /* 0x040fe20000010100 */
[----:B------:R-:W-:Y:S01]  /*0d20*/  FFMA.FTZ R43, R59, R80, R38 ;  /* 0x000000503b2b7223 */ /* 0x000fe20000010026 */
[----:B------:R-:W-:Y:S02]  /*0d30*/  HADD2.F32 R77, -RZ, R54.H1_H1 ;  /* 0x30000036ff4d7230 */ /* 0x000fe40000004100 */
[C---:B------:R-:W-:Y:S01]  /*0d40*/  FADD.FTZ R69, -R58.reuse, R83 ;  /* 0x000000533a457221 */ /* 0x040fe20000010100 */
[----:B------:R-:W-:Y:S02]  /*0d50*/  HADD2.F32 R93, -RZ, R61.H1_H1 ;  /* 0x3000003dff5d7230 */ /* 0x000fe40000004100 */
[----:B------:R-:W-:Y:S01]  /*0d60*/  FADD.FTZ R65, -R58, R57 ;  /* 0x000000393a417221 */ /* 0x000fe20000010100 */
[----:B------:R-:W-:Y:S02]  /*0d70*/  HADD2.F32 R38, -RZ, R46.H0_H0 ;  /* 0x2000002eff267230 */ /* 0x000fe40000004100 */
[----:B------:R-:W-:Y:S01]  /*0d80*/  FFMA.FTZ R83, R3, R64, R40 ;  /* 0x0000004003537223 */ /* 0x000fe20000010028 */
[----:B------:R-:W-:-:S02]  /*0d90*/  HADD2.F32 R82, -RZ, R45.H0_H0 ;  /* 0x2000002dff527230 */ /* 0x000fc40000004100 */
[----:B------:R-:W-:Y:S01]  /*0da0*/  FMUL.FTZ R78, R52, R81 ;  /* 0x00000051344e7220 */ /* 0x000fe20000410000 */
[----:B------:R-:W-:Y:S01]  /*0db0*/  FADD.FTZ R57, -R58, R85 ;  /* 0x000000553a397221 */ /* 0x000fe20000010100 */
[----:B------:R-:W-:Y:S01]  /*0dc0*/  FADD.FTZ R62, R64, R41 ;  /* 0x00000029403e7221 */ /* 0x000fe20000010000 */
[----:B------:R-:W-:Y:S01]  /*0dd0*/  FMUL.FTZ R45, R52, R79 ;  /* 0x0000004f342d7220 */ /* 0x000fe20000410000 */
[----:B------:R-:W-:Y:S01]  /*0de0*/  FMUL.FTZ R85, R19, R64 ;  /* 0x0000004013557220 */ /* 0x000fe20000410000 */
[C---:B------:R-:W-:Y:S01]  /*0df0*/  FADD.FTZ R61, -R58.reuse, R55 ;  /* 0x000000373a3d7221 */ /* 0x040fe20000010100 */
[C---:B------:R-:W-:Y:S01]  /*0e00*/  FADD.FTZ R77, -R58.reuse, R77 ;  /* 0x0000004d3a4d7221 */ /* 0x040fe20000010100 */
[C---:B------:R-:W-:Y:S01]  /*0e10*/  FADD.FTZ R75, -R58.reuse, R75 ;  /* 0x0000004b3a4b7221 */ /* 0x040fe20000010100 */
[C---:B------:R-:W-:Y:S01]  /*0e20*/  FADD.FTZ R73, -R58.reuse, R73 ;  /* 0x000000493a497221 */ /* 0x040fe20000010100 */
[C---:B------:R-:W-:Y:S01]  /*0e30*/  FADD.FTZ R71, -R58.reuse, R71 ;  /* 0x000000473a477221 */ /* 0x040fe20000010100 */
[C---:B------:R-:W-:Y:S01]  /*0e40*/  FADD.FTZ R63, -R58.reuse, R63 ;  /* 0x0000003f3a3f7221 */ /* 0x040fe20000010100 */
[----:B------:R-:W-:Y:S01]  /*0e50*/  FADD.FTZ R55, -R58, R93 ;  /* 0x0000005d3a377221 */ /* 0x000fe20000010100 */
[----:B------:R-:W-:-:S02]  /*0e60*/  HADD2.F32 R46, -RZ, R46.H1_H1 ;  /* 0x3000002eff2e7230 */ /* 0x000fc40000004100 */
[----:B------:R-:W-:Y:S01]  /*0e70*/  FFMA.FTZ R64, R78, R38, R83 ;  /* 0x000000264e407223 */ /* 0x000fe20000010053 */
[----:B------:R-:W-:Y:S01]  /*0e80*/  FMUL.FTZ R53, R52, R53 ;  /* 0x0000003534357220 */ /* 0x000fe20000410000 */
[----:B------:R-:W-:Y:S01]  /*0e90*/  FFMA.FTZ R58, R45, R84, R42 ;  /* 0x000000542d3a7223 */ /* 0x000fe2000001002a */
[--C-:B------:R-:W-:Y:S02]  /*0ea0*/  HADD2.F32 R60, -RZ, R47.reuse.H0_H0 ;  /* 0x2000002fff3c7230 */ /* 0x100fe40000004100 */
[----:B------:R-:W-:Y:S01]  /*0eb0*/  FADD.FTZ R62, R62, R38 ;  /* 0x000000263e3e7221 */ /* 0x000fe20000010000 */
[----:B------:R-:W-:Y:S02]  /*0ec0*/  HADD2.F32 R93, -RZ, R47.H1_H1 ;  /* 0x3000002fff5d7230 */ /* 0x000fe40000004100 */
[----:B------:R-:W-:Y:S01]  /*0ed0*/  FMUL.FTZ R83, R19, R38 ;  /* 0x0000002613537220 */ /* 0x000fe20000410000 */
[----:B------:R-:W-:Y:S01]  /*0ee0*/  FMUL.FTZ R84, R20, R84 ;  /* 0x0000005414547220 */ /* 0x000fe20000410000 */
[----:B------:R-:W-:Y:S01]  /*0ef0*/  FADD.FTZ R47, RZ, R85 ;  /* 0x00000055ff2f7221 */ /* 0x000fe20000010000 */
[----:B------:R-:W-:Y:S01]  /*0f00*/  FFMA.FTZ R38, R3, R85, RZ ;  /* 0x0000005503267223 */ /* 0x000fe200000100ff */
[----:B------:R-:W-:Y:S01]  /*0f10*/  FADD.FTZ R42, R80, R39 ;  /* 0x00000027502a7221 */ /* 0x000fe20000010000 */
[----:B------:R-:W-:-:S02]  /*0f20*/  HADD2.F32 R44, -RZ, R48.H0_H0 ;  /* 0x20000030ff2c7230 */ /* 0x000fc40000004100 */
[----:B------:R-:W-:Y:S01]  /*0f30*/  FADD.FTZ R54, R82, R37 ;  /* 0x0000002552367221 */ /* 0x000fe20000010000 */
[----:B------:R-:W-:Y:S02]  /*0f40*/  HADD2.F32 R39, -RZ, R48.H1_H1 ;  /* 0x30000030ff277230 */ /* 0x000fe40000004100 */
[-C--:B------:R-:W-:Y:S01]  /*0f50*/  FFMA.FTZ R79, R53, R82.reuse, R36 ;  /* 0x00000052354f7223 */ /* 0x080fe20000010024 */
[----:B------:R-:W-:Y:S01]  /*0f60*/  FADD.FTZ R48, R56, R46 ;  /* 0x0000002e38307221 */ /* 0x000fe20000010000 */
[----:B------:R-:W-:Y:S01]  /*0f70*/  FMUL.FTZ R82, R21, R82 ;  /* 0x0000005215527220 */ /* 0x000fe20000410000 */
[----:B------:R-:W-:Y:S01]  /*0f80*/  FADD.FTZ R47, R47, R84 ;  /* 0x000000542f2f7221 */ /* 0x000fe20000010000 */
[----:B------:R-:W-:Y:S01]  /*0f90*/  FFMA.FTZ R56, R45, R84, R38 ;  /* 0x000000542d387223 */ /* 0x000fe20000010026 */
[----:B------:R-:W-:Y:S02]  /*0fa0*/  FMUL.FTZ R80, R22, R80 ;  /* 0x0000005016507220 */ /* 0x000fe40000410000 */
[----:B------:R-:W-:Y:S01]  /*0fb0*/  FADD.FTZ R47, R47, R82 ;  /* 0x000000522f2f7221 */ /* 0x000fe20000010000 */
[----:B------:R-:W-:Y:S01]  /*0fc0*/  FFMA.FTZ R56, R53, R82, R56 ;  /* 0x0000005235387223 */ /* 0x000fe20000010038 */
[----:B------:R-:W-:Y:S01]  /*0fd0*/  FADD.FTZ R38, R54, R60 ;  /* 0x0000003c36267221 */ /* 0x000fe20000010000 */
[C---:B------:R-:W-:Y:S01]  /*0fe0*/  FMUL.FTZ R72, R52.reuse, R73 ;  /* 0x0000004934487220 */ /* 0x040fe20000410000 */
[----:B------:R-:W-:Y:S01]  /*0ff0*/  FADD.FTZ R54, R47, R80 ;  /* 0x000000502f367221 */ /* 0x000fe20000010000 */
[----:B------:R-:W-:Y:S01]  /*1000*/  FFMA.FTZ R73, R59, R80, R56 ;  /* 0x000000503b497223 */ /* 0x000fe20000010038 */
[C---:B------:R-:W-:Y:S01]  /*1010*/  FMUL.FTZ R76, R52.reuse, R77 ;  /* 0x0000004d344c7220 */ /* 0x040fe20000410000 */
[----:B------:R-:W-:Y:S01]  /*1020*/  FMUL.FTZ R74, R52, R75 ;  /* 0x0000004b344a7220 */ /* 0x000fe20000410000 */
[----:B------:R-:W-:Y:S01]  /*1030*/  FMUL.FTZ R81, R20, R46 ;  /* 0x0000002e14517220 */ /* 0x000fe20000410000 */
[----:B------:R-:W-:Y:S01]  /*1040*/  FADD.FTZ R54, R54, R83 ;  /* 0x0000005336367221 */ /* 0x000fe20000010000 */
[----:B------:R-:W-:Y:S01]  /*1050*/  FFMA.FTZ R73, R78, R83, R73 ;  /* 0x000000534e497223 */ /* 0x000fe20000010049 */
[----:B------:R-:W-:-:S02]  /*1060*/  HADD2.F32 R40, -RZ, R50.H0_H0 ;  /* 0x20000032ff287230 */ /* 0x000fc40000004100 */
[----:B------:R-:W-:Y:S02]  /*1070*/  HADD2.F32 R37, -RZ, R50.H1_H1 ;  /* 0x30000032ff257230 */ /* 0x000fe40000004100 */
        /* <DEDUP_REMOVED lines=12> */
[-C--:B------:R-:W-:Y:S01]  /*1140*/  FFMA.FTZ R43, R70, R44.reuse, R64 ;  /* 0x0000002c462b7223 */ /* 0x080fe20000010040 */
[----:B------:R-:W-:Y:S01]  /*1150*/  FMUL.FTZ R75, R19, R44 ;  /* 0x0000002c134b7220 */ /* 0x000fe20000410000 */
[----:B------:R-:W-:Y:S01]  /*1160*/  FADD.FTZ R54, R54, R77 ;  /* 0x0000004d36367221 */ /* 0x000fe20000010000 */
[----:B------:R-:W-:Y:S01]  /*1170*/  FFMA.FTZ R44, R72, R77, R71 ;  /* 0x0000004d482c7223 */ /* 0x000fe20000010047 */
[----:B------:R-:W-:-:S02]  /*1180*/  HADD2.F32 R41, -RZ, R49.H0_H0 ;  /* 0x20000031ff297230 */ /* 0x000fc40000004100 */
[----:B------:R-:W-:Y:S01]  /*1190*/  FMUL.FTZ R73, R20, R39 ;  /* 0x0000002714497220 */ /* 0x000fe20000410000 */
[----:B------:R-:W-:Y:S01]  /*11a0*/  FMUL.FTZ R68, R52, R61 ;  /* 0x0000003d34447220 */ /* 0x000fe20000410000 */
[----:B------:R-:W-:Y:S01]  /*11b0*/  FADD.FTZ R54, R54, R75 ;  /* 0x0000004b36367221 */ /* 0x000fe20000010000 */
[----:B------:R-:W-:Y:S01]  /*11c0*/  FFMA.FTZ R44, R70, R75, R44 ;  /* 0x0000004b462c7223 */ /* 0x000fe2000001002c */
[----:B------:R-:W-:Y:S02]  /*11d0*/  HADD2.F32 R49, -RZ, R49.H1_H1 ;  /* 0x30000031ff317230 */ /* 0x000fe40000004100 */
        /* <DEDUP_REMOVED lines=64> */
.L_x_834:
        /* <DEDUP_REMOVED lines=17> */
.L_x_836:
[----:B------:R-:W-:Y:S05]  /*16f0*/  BSYNC.RECONVERGENT B0 ;  /* 0x0000000000007941 */ /* 0x000fea0003800200 */
.L_x_835:
        /* <DEDUP_REMOVED lines=24> */
.L_x_839:
[----:B------:R-:W2:Y:S04]  /*1880*/  LD.E.STRONG.GPU R47, desc[UR8][R86.64+0x8] ;  /* 0x00000808562f7980 */ /* 0x000ea8000c10f900 */
[----:B--2---:R-:W-:Y:S01]  /*1890*/  CCTL.IVALL ;  /* 0x00000000ff00798f */ /* 0x004fe20002000000 */
[----:B------:R-:W-:Y:S05]  /*18a0*/  YIELD ;  /* 0x0000000000007946 */ /* 0x000fea0003800000 */
[----:B-----5:R-:W-:-:S04]  /*18b0*/  LOP3.LUT R47, R47, R46, RZ, 0x3c, !PT ;  /* 0x0000002e2f2f7212 */ /* 0x020fc800078e3cff */
[----:B------:R-:W-:-:S13]  /*18c0*/  ISETP.GT.AND P1, PT, R47, -0x1, PT ;  /* 0xffffffff2f00780c */ /* 0x000fda0003f24270 */
[----:B------:R-:W-:Y:S05]  /*18d0*/  @P1 BRA `(.L_x_839) ;  /* 0xfffffffc00e81947 */ /* 0x000fea000383ffff */
.L_x_838:
[----:B------:R-:W-:Y:S05]  /*18e0*/  WARPSYNC.ALL ;  /* 0x0000000000007948 */ /* 0x000fea0003800000 */
[----:B------:R-:W-:Y:S06]  /*18f0*/  BAR.SYNC.DEFER_BLOCKING 0x0 ;  /* 0x0000000000007b1d */ /* 0x000fec0000010000 */
[----:B------:R-:W-:Y:S05]  /*1900*/  BRA `(.L_x_840) ;  /* 0x00000000003c7947 */ /* 0x000fea0003800000 */
.L_x_837:
[----:B------:R-:W-:Y:S01]  /*1910*/  BAR.SYNC.DEFER_BLOCKING 0x0 ;  /* 0x0000000000007b1d */ /* 0x000fe20000010000 */
[----:B------:R-:W-:-:S13]  /*1920*/  ISETP.NE.AND P1, PT, R5, RZ, PT ;  /* 0x000000ff0500720c */ /* 0x000fda0003f25270 */
[----:B------:R-:W-:Y:S05]  /*1930*/  @P1 BRA `(.L_x_841) ;  /* 0x0000000000281947 */ /* 0x000fea0003800000 */
[----:B------:R-:W-:Y:S06]  /*1940*/  MEMBAR.ALL.GPU ;  /* 0x0000000000007992 */ /* 0x000fec000000a000 */
[----:B------:R-:W-:-:S00]  /*1950*/  ERRBAR ;  /* 0x00000000000079ab */ /* 0x000fc00000000000 */
[----:B------:R-:W-:Y:S06]  /*1960*/  CGAERRBAR ;  /* 0x00000000000075ab */ /* 0x000fec0000000000 */
[----:B------:R0:W5:Y:S02]  /*1970*/  ATOM.E.ADD.STRONG.GPU PT, R46, desc[UR8][R90.64], R26 ;  /* 0x8000001a5a2e798a */ /* 0x00016400081ef108 */
.L_x_842:
[----:B------:R-:W2:Y:S04]  /*1980*/  LD.E.STRONG.GPU R47, desc[UR8][R90.64] ;  /* 0x000000085a2f7980 */ /* 0x000ea8000c10f900 */
[----:B--2---:R-:W-:Y:S01]  /*1990*/  CCTL.IVALL ;  /* 0x00000000ff00798f */ /* 0x004fe20002000000 */
[----:B------:R-:W-:Y:S05]  /*19a0*/  YIELD ;  /* 0x0000000000007946 */ /* 0x000fea0003800000 */
[----:B-----5:R-:W-:-:S04]  /*19b0*/  LOP3.LUT R47, R47, R46, RZ, 0x3c, !PT ;  /* 0x0000002e2f2f7212 */ /* 0x020fc800078e3cff */
[----:B------:R-:W-:-:S13]  /*19c0*/  ISETP.GT.AND P1, PT, R47, -0x1, PT ;  /* 0xffffffff2f00780c */ /* 0x000fda0003f24270 */
[----:B------:R-:W-:Y:S05]  /*19d0*/  @P1 BRA `(.L_x_842) ;  /* 0xfffffffc00e81947 */ /* 0x000fea000383ffff */
.L_x_841:
[----:B------:R-:W-:Y:S05]  /*19e0*/  WARPSYNC.ALL ;  /* 0x0000000000007948 */ /* 0x000fea0003800000 */
[----:B------:R-:W-:Y:S06]  /*19f0*/  BAR.SYNC.DEFER_BLOCKING 0x0 ;  /* 0x0000000000007b1d */ /* 0x000fec0000010000 */
.L_x_840:
        /* <DEDUP_REMOVED lines=28> */
.L_x_844:
[----:B------:R-:W-:Y:S05]  /*1bc0*/  BSYNC.RECONVERGENT B0 ;  /* 0x0000000000007941 */ /* 0x000fea0003800200 */
.L_x_843:
        /* <DEDUP_REMOVED lines=74> */
[----:B------:R-:W-:-:S02]  /*2070*/  F2FP.F16.F32.PACK_AB R45, R46, R45 ;  /* 0x0000002d2e2d723e */ /* 0x000fc400000000ff */
[----:B------:R-:W-:Y:S02]  /*2080*/  F2FP.F16.F32.PACK_AB R46, R48, R83 ;  /* 0x00000053302e723e */ /* 0x000fe400000000ff */
[----:B------:R-:W-:Y:S02]  /*2090*/  F2FP.F16.F32.PACK_AB R44, R44, R3 ;  /* 0x000000032c2c723e */ /* 0x000fe400000000ff */
[----:B------:R-:W-:Y:S02]  /*20a0*/  F2FP.F16.F32.PACK_AB R47, R50, R47 ;  /* 0x0000002f322f723e */ /* 0x000fe400000000ff */
[----:B------:R-:W-:Y:S01]  /*20b0*/  F2FP.F16.F32.PACK_AB R48, R54, R75 ;  /* 0x0000004b3630723e */ /* 0x000fe200000000ff */
[----:B------:R1:W-:Y:S01]  /*20c0*/  STG.E.64 desc[UR8][R34.64], R44 ;  /* 0x0000002c22007986 */ /* 0x0003e2000c101b08 */
[----:B------:R-:W-:Y:S02]  /*20d0*/  F2FP.F16.F32.PACK_AB R49, R56, R49 ;  /* 0x000000313831723e */ /* 0x000fe400000000ff */
[----:B------:R-:W-:Y:S01]  /*20e0*/  F2FP.F16.F32.PACK_AB R58, R58, R63 ;  /* 0x0000003f3a3a723e */ /* 0x000fe200000000ff */
[----:B------:R1:W-:Y:S01]  /*20f0*/  STG.E.64 desc[UR8][R34.64+0x1400], R46 ;  /* 0x0014002e22007986 */ /* 0x0003e2000c101b08 */
[----:B------:R-:W-:-:S03]  /*2100*/  F2FP.F16.F32.PACK_AB R59, R52, R67 ;  /* 0x00000043343b723e */ /* 0x000fc600000000ff */
[----:B------:R1:W-:Y:S04]  /*2110*/  STG.E.64 desc[UR8][R34.64+0x2800], R48 ;  /* 0x0028003022007986 */ /* 0x0003e8000c101b08 */
[----:B------:R1:W-:Y:S01]  /*2120*/  STG.E.64 desc[UR8][R34.64+0x3c00], R58 ;  /* 0x003c003a22007986 */ /* 0x0003e2000c101b08 */
[----:B------:R-:W-:Y:S05]  /*2130*/  @!P0 BRA `(.L_x_845) ;  /* 0xffffffe400f08947 */ /* 0x000fea000383ffff */
.L_x_833:
        /* <DEDUP_REMOVED lines=16> */
[C---:B------:R-:W-:Y:S02]  /*2240*/  ISETP.LT.AND.EX P0, PT, R3.reuse, RZ, PT, P0 ;  /* 0x000000ff0300720c */ /* 0x040fe40003f01300 */
[----:B--2---:R-:W-:Y:S01]  /*2250*/  SHF.R.U32.HI R4, RZ, 0x5, R15 ;  /* 0x00000005ff047819 */ /* 0x004fe2000001160f */
[----:B-----5:R-:W-:Y:S01]  /*2260*/  ULEA UR6, UR7, UR6, 0x18 ;  /* 0x0000000607067291 */ /* 0x020fe2000f8ec0ff */
[----:B0-----:R-:W-:Y:S02]  /*2270*/  SEL R6, R2, 0x1, P0 ;  /* 0x0000000102067807 */ /* 0x001fe40000000000 */
        /* <DEDUP_REMOVED lines=10> */
[----:B-1----:R-:W-:-:S02]  /*2320*/  LOP3.LUT R45, R15, 0xf, RZ, 0xc0, !PT ;  /* 0x0000000f0f2d7812 */ /* 0x002fc400078ec0ff */
        /* <DEDUP_REMOVED lines=25> */
.L_x_857:
        /* <DEDUP_REMOVED lines=25> */
.L_x_850:
        /* <DEDUP_REMOVED lines=33> */
.L_x_849:
[----:B------:R-:W-:Y:S05]  /*2860*/  BSYNC.RECONVERGENT B1 ;  /* 0x0000000000017941 */ /* 0x000fea0003800200 */
.L_x_848:
        /* <DEDUP_REMOVED lines=25> */
.L_x_852:
[----:B------:R-:W-:Y:S05]  /*2a00*/  BSYNC.RECONVERGENT B1 ;  /* 0x0000000000017941 */ /* 0x000fea0003800200 */
.L_x_851:
        /* <DEDUP_REMOVED lines=26> */
.L_x_847:
[----:B------:R-:W-:Y:S05]  /*2bb0*/  BSYNC.RECONVERGENT B0 ;  /* 0x0000000000007941 */ /* 0x000fea0003800200 */
.L_x_846:
[----:B------:R0:W-:Y:S01]  /*2bc0*/  STS [R16], R31 ;  /* 0x0000001f10007388 */ /* 0x0001e20000000800 */
[----:B------:R-:W1:Y:S01]  /*2bd0*/  LDC.64 R12, c[0x0][0x388] ;  /* 0x0000e200ff0c7b82 */ /* 0x000e620000000a00 */
[----:B------:R-:W-:Y:S02]  /*2be0*/  ISETP.GT.U32.AND P1, PT, R45, 0x9, PT ;  /* 0x000000092d00780c */ /* 0x000fe40003f24070 */
[----:B------:R0:W-:Y:S01]  /*2bf0*/  STS [R16+0x500], R30 ;  /* 0x0005001e10007388 */ /* 0x0001e20000000800 */
[----:B------:R-:W-:-:S04]  /*2c00*/  MOV R26, R9 ;  /* 0x00000009001a7202 */ /* 0x000fc80000000f00 */
[----:B------:R-:W2:Y:S08]  /*2c10*/  LDC.64 R10, c[0x0][0x390] ;  /* 0x0000e400ff0a7b82 */ /* 0x000eb00000000a00 */
[----:B0-----:R-:W-:Y:S06]  /*2c20*/  BAR.SYNC.DEFER_BLOCKING 0x0 ;  /* 0x0000000000007b1d */ /* 0x001fec0000010000 */
.L_x_856:
        /* <DEDUP_REMOVED lines=31> */
.L_x_867:
[----:B------:R-:W-:Y:S01]  /*2e20*/  BSSY.RECONVERGENT B0, `(.L_x_854) ;  /* 0x000000b000007945 */ /* 0x000fe20003800200 */
[----:B----4-:R-:W-:-:S03]  /*2e30*/  FADD.FTZ R15, R14, R15 ;  /* 0x0000000f0e0f7221 */ /* 0x010fc60000010000 */
[----:B------:R-:W-:Y:S05]  /*2e40*/  @P2 BRA `(.L_x_855) ;  /* 0x0000000000202947 */ /* 0x000fea0003800000 */
[----:B------:R-:W-:Y:S02]  /*2e50*/  F2FP.F16.F32.PACK_AB R14, R15, R30 ;  /* 0x0000001e0f0e723e */ /* 0x000fe400000000ff */
[----:B------:R-:W-:Y:S02]  /*2e60*/  IADD3 R19, PT, PT, R26, R17, RZ ;  /* 0x000000111a137210 */ /* 0x000fe40007ffe0ff */
[C---:B------:R-:W-:Y:S02]  /*2e70*/  PRMT R27, R14.reuse, 0x7610, R27 ;  /* 0x000076100e1b7816 */ /* 0x040fe4000000001b */
[----:B------:R-:W-:Y:S01]  /*2e80*/  PRMT R28, R14, 0x7632, R28 ;  /* 0x000076320e1c7816 */ /* 0x000fe2000000001c */
[----:B-1----:R-:W-:-:S04]  /*2e90*/  IMAD.WIDE R14, R19, 0x2, R12 ;  /* 0x00000002130e7825 */ /* 0x002fc800078e020c */
[----:B--2---:R-:W-:Y:S01]  /*2ea0*/  IMAD.WIDE R18, R19, 0x2, R10 ;  /* 0x0000000213127825 */ /* 0x004fe200078e020a */
[----:B------:R0:W-:Y:S04]  /*2eb0*/  STG.E.U16 desc[UR8][R14.64], R27 ;  /* 0x0000001b0e007986 */ /* 0x0001e8000c101508 */
[----:B------:R0:W-:Y:S02]  /*2ec0*/  STG.E.U16 desc[UR8][R18.64], R28 ;  /* 0x0000001c12007986 */ /* 0x0001e4000c101508 */
.L_x_855:
[----:B------:R-:W-:Y:S05]  /*2ed0*/  BSYNC.RECONVERGENT B0 ;  /* 0x0000000000007941 */ /* 0x000fea0003800200 */
.L_x_854:
        /* <DEDUP_REMOVED lines=9> */
.L_x_853:
        /* <DEDUP_REMOVED lines=8> */
.L_x_859:
[----:B------:R-:W-:Y:S05]  /*2ff0*/  BSYNC B0 ;  /* 0x0000000000007941 */ /* 0x000fea0003800000 */
.L_x_858:
        /* <DEDUP_REMOVED lines=8> */
.L_x_860:
[----:B------:R-:W-:Y:S01]  /*3080*/  FADD.FTZ R19, R19, R14 ;  /* 0x0000000e13137221 */ /* 0x000fe20000010000 */
[----:B------:R-:W-:-:S04]  /*3090*/  HFMA2 R33, -RZ, RZ, 0, 2.384185791015625e-07 ;  /* 0x00000004ff217431 */ /* 0x000fc800000001ff */
[----:B------:R-:W-:Y:S02]  /*30a0*/  MOV R34, R19 ;  /* 0x0000001300227202 */ /* 0x000fe40000000f00 */
[----:B------:R-:W-:-:S07]  /*30b0*/  MOV R18, R32 ;  /* 0x0000002000127202 */ /* 0x000fce0000000f00 */
[----:B------:R-:W-:Y:S05]  /*30c0*/  WARPSYNC.COLLECTIVE R31, `(.L_x_861) ;  /* 0x000000001f087348 */ /* 0x000fea0003c00000 */
[----:B------:R0:W1:Y:S02]  /*30d0*/  SHFL.BFLY P3, R32, R34, R33, R36 ;  /* 0x0c00002122207389 */ /* 0x0000640000060024 */
[----:B01----:R-:W-:Y:S05]  /*30e0*/  ENDCOLLECTIVE ;  /* 0x000000000000791b */ /* 0x003fea0003800000 */
.L_x_861:
[----:B------:R-:W-:-:S05]  /*30f0*/  FADD.FTZ R18, R18, R15 ;  /* 0x0000000f12127221 */ /* 0x000fca0000010000 */
[----:B------:R-:W-:Y:S02]  /*3100*/  MOV R34, R18 ;  /* 0x0000001200227202 */ /* 0x000fe40000000f00 */
[----:B------:R-:W-:-:S07]  /*3110*/  MOV R28, R32 ;  /* 0x00000020001c7202 */ /* 0x000fce0000000f00 */
[----:B------:R-:W-:Y:S05]  /*3120*/  WARPSYNC.COLLECTIVE R31, `(.L_x_862) ;  /* 0x000000001f087348 */ /* 0x000fea0003c00000 */
[----:B------:R0:W1:Y:S02]  /*3130*/  SHFL.BFLY P3, R32, R34, R33, R36 ;  /* 0x0c00002122207389 */ /* 0x0000640000060024 */
[----:B01----:R-:W-:Y:S05]  /*3140*/  ENDCOLLECTIVE ;  /* 0x000000000000791b */ /* 0x003fea0003800000 */
.L_x_862:
[----:B------:R-:W-:Y:S01]  /*3150*/  FADD.FTZ R28, R19, R28 ;  /* 0x0000001c131c7221 */ /* 0x000fe20000010000 */
[----:B------:R-:W-:-:S04]  /*3160*/  HFMA2 R33, -RZ, RZ, 0, 1.1920928955078125e-07 ;  /* 0x00000002ff217431 */ /* 0x000fc800000001ff */
[----:B------:R-:W-:Y:S02]  /*3170*/  MOV R34, R28 ;  /* 0x0000001c00227202 */ /* 0x000fe40000000f00 */
[----:B------:R-:W-:-:S07]  /*3180*/  MOV R27, R32 ;  /* 0x00000020001b7202 */ /* 0x000fce0000000f00 */
[----:B------:R-:W-:Y:S05]  /*3190*/  WARPSYNC.COLLECTIVE R31, `(.L_x_863) ;  /* 0x000000001f087348 */ /* 0x000fea0003c00000 */
[----:B------:R0:W1:Y:S02]  /*31a0*/  SHFL.BFLY P3, R32, R34, R33, R36 ;  /* 0x0c00002122207389 */ /* 0x0000640000060024 */
[----:B01----:R-:W-:Y:S05]  /*31b0*/  ENDCOLLECTIVE ;  /* 0x000000000000791b */ /* 0x003fea0003800000 */
.L_x_863:
[----:B------:R-:W-:-:S05]  /*31c0*/  FADD.FTZ R27, R18, R27 ;  /* 0x0000001b121b7221 */ /* 0x000fca0000010000 */
[----:B------:R-:W-:Y:S02]  /*31d0*/  MOV R34, R27 ;  /* 0x0000001b00227202 */ /* 0x000fe40000000f00 */
[----:B------:R-:W-:-:S07]  /*31e0*/  MOV R29, R32 ;  /* 0x00000020001d7202 */ /* 0x000fce0000000f00 */
[----:B------:R-:W-:Y:S05]  /*31f0*/  WARPSYNC.COLLECTIVE R31, `(.L_x_864) ;  /* 0x000000001f087348 */ /* 0x000fea0003c00000 */
[----:B------:R0:W1:Y:S02]  /*3200*/  SHFL.BFLY P3, R32, R34, R33, R36 ;  /* 0x0c00002122207389 */ /* 0x0000640000060024 */
[----:B01----:R-:W-:Y:S05]  /*3210*/  ENDCOLLECTIVE ;  /* 0x000000000000791b */ /* 0x003fea0003800000 */
.L_x_864:
[----:B------:R-:W-:Y:S01]  /*3220*/  FADD.FTZ R29, R28, R29 ;  /* 0x0000001d1c1d7221 */ /* 0x000fe20000010000 */
[----:B------:R-:W-:-:S04]  /*3230*/  HFMA2 R33, -RZ, RZ, 0, 5.9604644775390625e-08 ;  /* 0x00000001ff217431 */ /* 0x000fc800000001ff */
[----:B------:R-:W-:Y:S02]  /*3240*/  MOV R34, R29 ;  /* 0x0000001d00227202 */ /* 0x000fe40000000f00 */
[----:B------:R-:W-:-:S07]  /*3250*/  MOV R14, R32 ;  /* 0x00000020000e7202 */ /* 0x000fce0000000f00 */
[----:B------:R-:W-:Y:S05]  /*3260*/  WARPSYNC.COLLECTIVE R31, `(.L_x_865) ;  /* 0x000000001f087348 */ /* 0x000fea0003c00000 */
[----:B------:R0:W1:Y:S02]  /*3270*/  SHFL.BFLY P3, R32, R34, R33, R36 ;  /* 0x0c00002122207389 */ /* 0x0000640000060024 */
[----:B01----:R-:W-:Y:S05]  /*3280*/  ENDCOLLECTIVE ;  /* 0x000000000000791b */ /* 0x003fea0003800000 */
.L_x_865:
[----:B------:R-:W-:-:S05]  /*3290*/  FADD.FTZ R14, R27, R14 ;  /* 0x0000000e1b0e7221 */ /* 0x000fca0000010000 */
[----:B------:R-:W-:Y:S02]  /*32a0*/  MOV R34, R14 ;  /* 0x0000000e00227202 */ /* 0x000fe40000000f00 */
[----:B------:R-:W-:-:S07]  /*32b0*/  MOV R30, R32 ;  /* 0x00000020001e7202 */ /* 0x000fce0000000f00 */
[----:B------:R-:W-:Y:S05]  /*32c0*/  WARPSYNC.COLLECTIVE R31, `(.L_x_866) ;  /* 0x000000001f087348 */ /* 0x000fea0003c00000 */
[----:B------:R0:W1:Y:S02]  /*32d0*/  SHFL.BFLY P3, R32, R34, R33, R36 ;  /* 0x0c00002122207389 */ /* 0x0000640000060024 */
[----:B01----:R-:W-:Y:S05]  /*32e0*/  ENDCOLLECTIVE ;  /* 0x000000000000791b */ /* 0x003fea0003800000 */
.L_x_866:
[----:B------:R-:W-:Y:S01]  /*32f0*/  FADD.FTZ R30, R29, R30 ;  /* 0x0000001e1d1e7221 */ /* 0x000fe20000010000 */
[----:B------:R-:W-:Y:S01]  /*3300*/  MOV R15, R32 ;  /* 0x00000020000f7202 */ /* 0x000fe20000000f00 */
[----:B------:R-:W-:Y:S06]  /*3310*/  BRA `(.L_x_867) ;  /* 0xfffffff800c07947 */ /* 0x000fec000383ffff */
.L_x_868:
        /* <DEDUP_REMOVED lines=14> */
.L_x_1621:


//--------------------- .text._ZN13group_norm_v218gn_bwd_cuda_kernelI6__halfLi320ELi3ELi32ELi20ELi1024ELb0ELb1ELi16ELi320ELi320ELi4ELb1ELi4ELb0ELb0ELNS_15WgradSyncMethodE3ENS_16CompileConditionILi1000EEEEEvPT_S6_S6_PKS5_S8_S8_S8_PKfflPfPj --------------------------
	.section	.text._ZN13group_norm_v218gn_bwd_cuda_kernelI6__halfLi320ELi3ELi32ELi20ELi1024ELb0ELb1ELi16ELi320ELi320ELi4ELb1ELi4ELb0ELb0ELNS_15WgradSyncMethodE3ENS_16CompileConditionILi1000EEEEEvPT_S6_S6_PKS5_S8_S8_S8_PKfflPfPj,"ax",@progbits
	.align	128
        .global         _ZN13group_norm_v218gn_bwd_cuda_kernelI6__halfLi320ELi3ELi32ELi20ELi1024ELb0ELb1ELi16ELi320ELi320ELi4ELb1ELi4ELb0ELb0ELNS_15WgradSyncMethodE3ENS_16CompileConditionILi1000EEEEEvPT_S6_S6_PKS5_S8_S8_S8_PKfflPfPj
        .type           _ZN13group_norm_v218gn_bwd_cuda_kernelI6__halfLi320ELi3ELi32ELi20ELi1024ELb0ELb1ELi16ELi320ELi320ELi4ELb1ELi4ELb0ELb0ELNS_15WgradSyncMethodE3ENS_16CompileConditionILi1000EEEEEvPT_S6_S6_PKS5_S8_S8_S8_PKfflPfPj,@function
        .size           _ZN13group_norm_v218gn_bwd_cuda_kernelI6__halfLi320ELi3ELi32ELi20ELi1024ELb0ELb1ELi16ELi320ELi320ELi4ELb1ELi4ELb0ELb0ELNS_15WgradSyncMethodE3ENS_16CompileConditionILi1000EEEEEvPT_S6_S6_PKS5_S8_S8_S8_PKfflPfPj,(.L_x_1622 - _ZN13group_norm_v218gn_bwd_cuda_kernelI6__halfLi320ELi3ELi32ELi20ELi1024ELb0ELb1ELi16ELi320ELi320ELi4ELb1ELi4ELb0ELb0ELNS_15WgradSyncMethodE3ENS_16CompileConditionILi1000EEEEEvPT_S6_S6_PKS5_S8_S8_S8_PKfflPfPj)
        .other          _ZN13group_norm_v218gn_bwd_cuda_kernelI6__halfLi320ELi3ELi32ELi20ELi1024ELb0ELb1ELi16ELi320ELi320ELi4ELb1ELi4ELb0ELb0ELNS_15WgradSyncMethodE3ENS_16CompileConditionILi1000EEEEEvPT_S6_S6_PKS5_S8_S8_S8_PKfflPfPj,@"STO_CUDA_ENTRY STV_DEFAULT"
_ZN13group_norm_v218gn_bwd_cuda_kernelI6__halfLi320ELi3ELi32ELi20ELi1024ELb0ELb1ELi16ELi320ELi320ELi4ELb1ELi4ELb0ELb0ELNS_15WgradSyncMethodE3ENS_16CompileConditionILi1000EEEEEvPT_S6_S6_PKS5_S8_S8_S8_PKfflPfPj:
.text._ZN13group_norm_v218gn_bwd_cuda_kernelI6__halfLi320ELi3ELi32ELi20ELi1024ELb0ELb1ELi16ELi320ELi320ELi4ELb1ELi4ELb0ELb0ELNS_15WgradSyncMethodE3ENS_16CompileConditionILi1000EEEEEvPT_S6_S6_PKS5_S8_S8_S8_PKfflPfPj:
        /* <DEDUP_REMOVED lines=29> */
.L_x_871:
[----:B0-----:R-:W2:Y:S04]  /*01d0*/  LD.E.STRONG.GPU R5, desc[UR14][R2.64+0x10] ;  /* 0x0000100e02057980 */ /* 0x001ea8000c10f900 */
[----:B--2---:R-:W-:Y:S01]  /*01e0*/  CCTL.IVALL ;  /* 0x00000000ff00798f */ /* 0x004fe20002000000 */
[----:B------:R-:W-:Y:S05]  /*01f0*/  YIELD ;  /* 0x0000000000007946 */ /* 0x000fea0003800000 */
[----:B-----5:R-:W-:-:S04]  /*0200*/  LOP3.LUT R5, R5, R0, RZ, 0x3c, !PT ;  /* 0x0000000005057212 */ /* 0x020fc800078e3cff */
[----:B------:R-:W-:-:S13]  /*0210*/  ISETP.GT.AND P0, PT, R5, -0x1, PT ;  /* 0xffffffff0500780c */ /* 0x000fda0003f04270 */
[----:B------:R-:W-:Y:S05]  /*0220*/  @P0 BRA `(.L_x_871) ;  /* 0xfffffffc00e80947 */ /* 0x000fea000383ffff */
.L_x_870:
[----:B------:R-:W-:Y:S05]  /*0230*/  WARPSYNC.ALL ;  /* 0x0000000000007948 */ /* 0x000fea0003800000 */
[----:B------:R-:W-:Y:S06]  /*0240*/  BAR.SYNC.DEFER_BLOCKING 0x0 ;  /* 0x0000000000007b1d */ /* 0x000fec0000010000 */
[----:B------:R-:W-:Y:S05]  /*0250*/  BRA `(.L_x_872) ;  /* 0x0000002000987947 */ /* 0x000fea0003800000 */
.L_x_869:
        /* <DEDUP_REMOVED lines=23> */
[----:B------:R-:W-:Y:S01]  /*03d0*/  SHF.R.U32.HI R22, RZ, 0x10, R5 ;  /* 0x00000010ff167819 */ /* 0x000fe20000011605 */
[--C-:B--2---:R-:W-:Y:S02]  /*03e0*/  HADD2.F32 R14, -RZ, R2.reuse.H0_H0 ;  /* 0x20000002ff0e7230 */ /* 0x104fe40000004100 */
[----:B------:R-:W-:Y:S02]  /*03f0*/  HADD2.F32 R16, -RZ, R2.H1_H1 ;  /* 0x30000002ff107230 */ /* 0x000fe40000004100 */
[--C-:B------:R-:W-:Y:S02]  /*0400*/  HADD2.F32 R18, -RZ, R3.reuse.H0_H0 ;  /* 0x20000003ff127230 */ /* 0x100fe40000004100 */
[----:B------:R-:W-:-:S07]  /*0410*/  HADD2.F32 R20, -RZ, R3.H1_H1 ;  /* 0x30000003ff147230 */ /* 0x000fce0000004100 */
.L_x_886:
        /* <DEDUP_REMOVED lines=31> */
[----:B------:R-:W-:Y:S02]  /*0610*/  IADD3.X R2, PT, PT, R3, UR12, RZ, P0, !PT ;  /* 0x0000000c03027c10 */ /* 0x000fe400087fe4ff */
[C---:B------:R-:W-:Y:S02]  /*0620*/  SHF.L.U32 R42, R43.reuse, 0x1, RZ ;  /* 0x000000012b2a7819 */ /* 0x040fe400000006ff */
[----:B------:R-:W-:Y:S02]  /*0630*/  SHF.L.U64.HI R43, R43, 0x1, R2 ;  /* 0x000000012b2b7819 */ /* 0x000fe40000010202 */
[----:B------:R-:W-:Y:S02]  /*0640*/  MOV R2, UR9 ;  /* 0x0000000900027c02 */ /* 0x000fe40008000f00 */
[----:B------:R-:W-:Y:S01]  /*0650*/  MOV R3, UR6 ;  /* 0x0000000600037c02 */ /* 0x000fe20008000f00 */
[----:B------:R-:W0:Y:S01]  /*0660*/  LDCU.64 UR6, c[0x0][0x398] ;  /* 0x00007300ff0677ac */ /* 0x000e220008000a00 */
[----:B--2---:R-:W-:Y:S01]  /*0670*/  IADD3 R12, P0, PT, R42, UR20, RZ ;  /* 0x000000142a0c7c10 */ /* 0x004fe2000ff1e0ff */
[----:B------:R-:W-:-:S03]  /*0680*/  IMAD.WIDE.U32 R2, R22, 0x2, R2 ;  /* 0x0000000216027825 */ /* 0x000fc600078e0002 */
        /* <DEDUP_REMOVED lines=8> */
[----:B------:R-:W5:Y:S01]  /*0710*/  LDG.E.64.CONSTANT R2, desc[UR14][R44.64] ;  /* 0x0000000e2c027981 */ /* 0x000f62000c1e9b00 */
[----:B0-----:R-:W-:Y:S01]  /*0720*/  IADD3 R36, P0, PT, R42, UR6, RZ ;  /* 0x000000062a247c10 */ /* 0x001fe2000ff1e0ff */
[----:B------:R-:W5:Y:S02]  /*0730*/  LDCU UR6, c[0x0][0x3c0] ;  /* 0x00007800ff0677ac */ /* 0x000f640008000800 */
[----:B------:R-:W3:Y:S01]  /*0740*/  LDG.E.64.CONSTANT R6, desc[UR14][R12.64+0x2800] ;  /* 0x0028000e0c067981 */ /* 0x000ee2000c1e9b00 */
[----:B------:R-:W-:-:S03]  /*0750*/  IADD3.X R37, PT, PT, R43, UR7, RZ, P0, !PT ;  /* 0x000000072b257c10 */ /* 0x000fc600087fe4ff */
[----:B------:R2:W3:Y:S04]  /*0760*/  LDG.E.64.CONSTANT R8, desc[UR14][R12.64+0x3c00] ;  /* 0x003c000e0c087981 */ /* 0x0004e8000c1e9b00 */
        /* <DEDUP_REMOVED lines=15> */
[----:B--2---:R-:W-:Y:S02]  /*0860*/  HADD2.F32 R13, -RZ, R10.H0_H0 ;  /* 0x2000000aff0d7230 */ /* 0x004fe40000004100 */
[----:B-----5:R-:W-:-:S04]  /*0870*/  FADD.FTZ R3, R3, UR6 ;  /* 0x0000000603037e21 */ /* 0x020fc80008010000 */
[----:B------:R-:W1:Y:S01]  /*0880*/  MUFU.RSQ R12, R3 ;  /* 0x00000003000c7308 */ /* 0x000e620000001400 */
[----:B------:R-:W-:Y:S02]  /*0890*/  HADD2.F32 R23, -RZ, R10.H1_H1 ;  /* 0x3000000aff177230 */ /* 0x000fe40000004100 */
[C---:B------:R-:W-:Y:S01]  /*08a0*/  FADD.FTZ R51, -R2.reuse, R13 ;  /* 0x0000000d02337221 */ /* 0x040fe20000010100 */
[----:B---3--:R-:W-:Y:S02]  /*08b0*/  HADD2.F32 R49, -RZ, R4.H0_H0 ;  /* 0x20000004ff317230 */ /* 0x008fe40000004100 */
[----:B------:R-:W-:Y:S02]  /*08c0*/  HADD2.F32 R21, -RZ, R11.H0_H0 ;  /* 0x2000000bff157230 */ /* 0x000fe40000004100 */
[C---:B------:R-:W-:Y:S01]  /*08d0*/  FADD.FTZ R23, -R2.reuse, R23 ;  /* 0x0000001702177221 */ /* 0x040fe20000010100 */
[--C-:B------:R-:W-:Y:S02]  /*08e0*/  HADD2.F32 R54, -RZ, R46.reuse.H0_H0 ;  /* 0x2000002eff367230 */ /* 0x100fe40000004100 */
[----:B------:R-:W-:Y:S01]  /*08f0*/  FADD.FTZ R49, -R2, R49 ;  /* 0x0000003102317221 */ /* 0x000fe20000010100 */
[----:B------:R-:W-:-:S02]  /*0900*/  HADD2.F32 R46, -RZ, R46.H1_H1 ;  /* 0x3000002eff2e7230 */ /* 0x000fc40000004100 */
[--C-:B------:R-:W-:Y:S02]  /*0910*/  HADD2.F32 R17, -RZ, R5.reuse.H0_H0 ;  /* 0x20000005ff117230 */ /* 0x100fe40000004100 */
[----:B------:R-:W-:Y:S02]  /*0920*/  HADD2.F32 R15, -RZ, R5.H1_H1 ;  /* 0x30000005ff0f7230 */ /* 0x000fe40000004100 */
[----:B------:R-:W-:Y:S02]  /*0930*/  HADD2.F32 R5, -RZ, R6.H0_H0 ;  /* 0x20000006ff057230 */ /* 0x000fe40000004100 */
[C---:B-1----:R-:W-:Y:S01]  /*0940*/  FMUL.FTZ R3, R12.reuse, R51 ;  /* 0x000000330c037220 */ /* 0x042fe20000410000 */
[--C-:B------:R-:W-:Y:S02]  /*0950*/  HADD2.F32 R55, -RZ, R8.reuse.H0_H0 ;  /* 0x20000008ff377230 */ /* 0x100fe40000004100 */
[----:B0-----:R-:W-:Y:S02]  /*0960*/  HADD2.F32 R37, -RZ, R8.H1_H1 ;  /* 0x30000008ff257230 */ /* 0x001fe40000004100 */
[----:B------:R-:W-:Y:S01]  /*0970*/  FMUL.FTZ R23, R12, R23 ;  /* 0x000000170c177220 */ /* 0x000fe20000410000 */
[----:B------:R-:W-:-:S02]  /*0980*/  HADD2.F32 R19, -RZ, R11.H1_H1 ;  /* 0x3000000bff137230 */ /* 0x000fc40000004100 */
[----:B------:R-:W-:Y:S02]  /*0990*/  HADD2.F32 R8, -RZ, R40.H0_H0 ;  /* 0x20000028ff087230 */ /* 0x000fe40000004100 */
[----:B------:R-:W-:Y:S01]  /*09a0*/  FADD.FTZ R21, -R2, R21 ;  /* 0x0000001502157221 */ /* 0x000fe20000010100 */
[----:B------:R-:W-:Y:S02]  /*09b0*/  HADD2.F32 R45, -RZ, R4.H1_H1 ;  /* 0x30000004ff2d7230 */ /* 0x000fe40000004100 */
[----:B------:R-:W-:Y:S01]  /*09c0*/  FFMA.FTZ R24, R3, R54, R24 ;  /* 0x0000003603187223 */ /* 0x000fe20000010018 */
[----:B------:R-:W-:Y:S02]  /*09d0*/  HADD2.F32 R11, -RZ, R6.H1_H1 ;  /* 0x30000006ff0b7230 */ /* 0x000fe40000004100 */
[----:B------:R-:W-:Y:S01]  /*09e0*/  FADD.FTZ R6, R54, R25 ;  /* 0x0000001936067221 */ /* 0x000fe20000010000 */
[----:B------:R-:W-:Y:S02]  /*09f0*/  HADD2.F32 R53, -RZ, R9.H0_H0 ;  /* 0x20000009ff357230 */ /* 0x000fe40000004100 */
[----:B------:R-:W-:Y:S01]  /*0a00*/  FADD.FTZ R4, R46, R27 ;  /* 0x0000001b2e047221 */ /* 0x000fe20000010000 */
[----:B------:R-:W-:-:S02]  /*0a10*/  HADD2.F32 R40, -RZ, R40.H1_H1 ;  /* 0x30000028ff287230 */ /* 0x000fc40000004100 */
[----:B------:R-:W-:Y:S01]  /*0a20*/  FMUL.FTZ R50, R12, R49 ;  /* 0x000000310c327220 */ /* 0x000fe20000410000 */
[--C-:B------:R-:W-:Y:S02]  /*0a30*/  HADD2.F32 R35, -RZ, R7.reuse.H0_H0 ;  /* 0x20000007ff237230 */ /* 0x100fe40000004100 */
[----:B------:R-:W-:Y:S01]  /*0a40*/  FMUL.FTZ R54, R14, R54 ;  /* 0x000000360e367220 */ /* 0x000fe20000410000 */
[----:B------:R-:W-:Y:S02]  /*0a50*/  HADD2.F32 R7, -RZ, R7.H1_H1 ;  /* 0x30000007ff077230 */ /* 0x000fe40000004100 */
[C---:B------:R-:W-:Y:S01]  /*0a60*/  FADD.FTZ R13, -R2.reuse, R5 ;  /* 0x00000005020d7221 */ /* 0x040fe20000010100 */
[----:B------:R-:W-:Y:S02]  /*0a70*/  HADD2.F32 R57, -RZ, R9.H1_H1 ;  /* 0x30000009ff397230 */ /* 0x000fe40000004100 */
[----:B------:R-:W-:Y:S01]  /*0a80*/  FADD.FTZ R19, -R2, R19 ;  /* 0x0000001302137221 */ /* 0x000fe20000010100 */
[----:B------:R-:W-:-:S02]  /*0a90*/  HADD2.F32 R52, -RZ, R47.H0_H0 ;  /* 0x2000002fff347230 */ /* 0x000fc40000004100 */
[C---:B------:R-:W-:Y:S01]  /*0aa0*/  FADD.FTZ R5, -R2.reuse, R37 ;  /* 0x0000002502057221 */ /* 0x040fe20000010100 */
[----:B------:R-:W-:Y:S02]  /*0ab0*/  HADD2.F32 R51, -RZ, R47.H1_H1 ;  /* 0x3000002fff337230 */ /* 0x000fe40000004100 */
[----:B------:R-:W-:Y:S01]  /*0ac0*/  FFMA.FTZ R47, R23, R46, R26 ;  /* 0x0000002e172f7223 */ /* 0x000fe2000001001a */
[C---:B------:R-:W-:Y:S01]  /*0ad0*/  FADD.FTZ R45, -R2.reuse, R45 ;  /* 0x0000002d022d7221 */ /* 0x040fe20000010100 */
[----:B------:R-:W-:Y:S01]  /*0ae0*/  FADD.FTZ R37, -R2, R53 ;  /* 0x0000003502257221 */ /* 0x000fe20000010100 */
[----:B------:R-:W-:Y:S01]  /*0af0*/  FMUL.FTZ R21, R12, R21 ;  /* 0x000000150c157220 */ /* 0x000fe20000410000 */
[----:B------:R-:W-:Y:S01]  /*0b00*/  FADD.FTZ R6, R6, R8 ;  /* 0x0000000806067221 */ /* 0x000fe20000010000 */
[-C--:B------:R-:W-:Y:S01]  /*0b10*/  FFMA.FTZ R24, R50, R8.reuse, R24 ;  /* 0x0000000832187223 */ /* 0x080fe20000010018 */
[----:B------:R-:W-:Y:S01]  /*0b20*/  FMUL.FTZ R49, R14, R8 ;  /* 0x000000080e317220 */ /* 0x000fe20000410000 */
[----:B------:R-:W-:Y:S01]  /*0b30*/  FADD.FTZ R26, R4, R40 ;  /* 0x00000028041a7221 */ /* 0x000fe20000010000 */
[----:B------:R-:W-:Y:S01]  /*0b40*/  FADD.FTZ R9, -R2, R35 ;  /* 0x0000002302097221 */ /* 0x000fe20000010100 */
[----:B------:R-:W-:Y:S01]  /*0b50*/  FMUL.FTZ R53, R16, R46 ;  /* 0x0000002e10357220 */ /* 0x000fe20000410000 */
[----:B------:R-:W-:Y:S01]  /*0b60*/  FADD.FTZ R8, RZ, R54 ;  /* 0x00000036ff087221 */ /* 0x000fe20000010000 */
[----:B------:R-:W-:Y:S01]  /*0b70*/  FFMA.FTZ R4, R3, R54, RZ ;  /* 0x0000003603047223 */ /* 0x000fe200000100ff */
[C---:B------:R-:W-:Y:S01]  /*0b80*/  FADD.FTZ R17, -R2.reuse, R17 ;  /* 0x0000001102117221 */ /* 0x040fe20000010100 */
[C---:B------:R-:W-:Y:S01]  /*0b90*/  FADD.FTZ R15, -R2.reuse, R15 ;  /* 0x0000000f020f7221 */ /* 0x040fe20000010100 */
[C---:B------:R-:W-:Y:S01]  /*0ba0*/  FADD.FTZ R11, -R2.reuse, R11 ;  /* 0x0000000b020b7221 */ /* 0x040fe20000010100 */
[C---:B------:R-:W-:Y:S01]  /*0bb0*/  FADD.FTZ R7, -R2.reuse, R7 ;  /* 0x0000000702077221 */ /* 0x040fe20000010100 */
[C---:B------:R-:W-:Y:S01]  /*0bc0*/  FADD.FTZ R55, -R2.reuse, R55 ;  /* 0x0000003702377221 */ /* 0x040fe20000010100 */
[----:B------:R-:W-:Y:S01]  /*0bd0*/  FADD.FTZ R35, -R2, R57 ;  /* 0x0000003902237221 */ /* 0x000fe20000010100 */
[----:B------:R-:W-:Y:S01]  /*0be0*/  FMUL.FTZ R19, R12, R19 ;  /* 0x000000130c137220 */ /* 0x000fe20000410000 */
[----:B------:R-:W-:-:S02]  /*0bf0*/  HADD2.F32 R2, -RZ, R41.H0_H0 ;  /* 0x20000029ff027230 */ /* 0x000fc40000004100 */
[----:B------:R-:W-:Y:S01]  /*0c00*/  FADD.FTZ R0, R52, R29 ;  /* 0x0000001d34007221 */ /* 0x000fe20000010000 */
[-C--:B------:R-:W-:Y:S01]  /*0c10*/  FFMA.FTZ R61, R21, R52.reuse, R28 ;  /* 0x00000034153d7223 */ /* 0x080fe2000001001c */
[----:B------:R-:W-:Y:S01]  /*0c20*/  FMUL.FTZ R48, R12, R45 ;  /* 0x0000002d0c307220 */ /* 0x000fe20000410000 */
[----:B------:R-:W-:Y:S01]  /*0c30*/  FMUL.FTZ R52, R18, R52 ;  /* 0x0000003412347220 */ /* 0x000fe20000410000 */
[----:B------:R-:W-:Y:S01]  /*0c40*/  FADD.FTZ R45, R8, R53 ;  /* 0x00000035082d7221 */ /* 0x000fe20000010000 */
[----:B------:R-:W-:Y:S01]  /*0c50*/  FFMA.FTZ R4, R23, R53, R4 ;  /* 0x0000003517047223 */ /* 0x000fe20000010004 */
[----:B------:R-:W-:Y:S01]  /*0c60*/  FADD.FTZ R36, R51, R31 ;  /* 0x0000001f33247221 */ /* 0x000fe20000010000 */
        /* <DEDUP_REMOVED lines=9> */
[----:B------:R-:W-:Y:S01]  /*0d00*/  FMUL.FTZ R44, R12, R15 ;  /* 0x0000000f0c2c7220 */ /* 0x000fe20000410000 */
[----:B------:R-:W-:Y:S01]  /*0d10*/  FMUL.FTZ R47, R16, R40 ;  /* 0x00000028102f7220 */ /* 0x000fe20000410000 */
[----:B------:R-:W-:Y:S01]  /*0d20*/  FADD.FTZ R0, R0, R49 ;  /* 0x0000003100007221 */ /* 0x000fe20000010000 */
[----:B------:R-:W-:Y:S01]  /*0d30*/  FFMA.FTZ R15, R50, R49, R17 ;  /* 0x00000031320f7223 */ /* 0x000fe20000010011 */
[----:B------:R-:W-:Y:S02]  /*0d40*/  HADD2.F32 R57, -RZ, R41.H1_H1 ;  /* 0x30000029ff397230 */ /* 0x000fe40000004100 */
[----:B------:R-:W-:Y:S01]  /*0d50*/  FMUL.FTZ R45, R18, R2 ;  /* 0x00000002122d7220 */ /* 0x000fe20000410000 */
[----:B------:R-:W-:Y:S01]  /*0d60*/  FADD.FTZ R0, R0, R47 ;  /* 0x0000002f00007221 */ /* 0x000fe20000010000 */
[----:B------:R-:W-:Y:S01]  /*0d70*/  FFMA.FTZ R15, R48, R47, R15 ;  /* 0x0000002f300f7223 */ /* 0x000fe2000001000f */
[----:B------:R-:W-:-:S02]  /*0d80*/  HADD2.F32 R25, -RZ, R38.H0_H0 ;  /* 0x20000026ff197230 */ /* 0x000fc40000004100 */
[----:B------:R-:W-:Y:S01]  /*0d90*/  FMUL.FTZ R10, R12, R13 ;  /* 0x0000000d0c0a7220 */ /* 0x000fe20000410000 */
[----:B------:R-:W-:Y:S01]  /*0da0*/  FMUL.FTZ R17, R20, R57 ;  /* 0x0000003914117220 */ /* 0x000fe20000410000 */
[----:B------:R-:W-:Y:S01]  /*0db0*/  FADD.FTZ R0, R0, R45 ;  /* 0x0000002d00007221 */ /* 0x000fe20000010000 */
[C---:B------:R-:W-:Y:S01]  /*0dc0*/  FFMA.FTZ R13, R46.reuse, R45, R15 ;  /* 0x0000002d2e0d7223 */ /* 0x040fe2000001000f */
[--C-:B------:R-:W-:Y:S02]  /*0dd0*/  HADD2.F32 R27, -RZ, R32.reuse.H0_H0 ;  /* 0x20000020ff1b7230 */ /* 0x100fe40000004100 */
[----:B------:R-:W-:Y:S02]  /*0de0*/  HADD2.F32 R29, -RZ, R32.H1_H1 ;  /* 0x30000020ff1d7230 */ /* 0x000fe40000004100 */
[----:B------:R-:W-:Y:S01]  /*0df0*/  FFMA.FTZ R32, R46, R2, R61 ;  /* 0x000000022e207223 */ /* 0x000fe2000001003d */
[----:B------:R-:W-:Y:S02]  /*0e00*/  HADD2.F32 R59, -RZ, R38.H1_H1 ;  /* 0x30000026ff3b7230 */ /* 0x000fe40000004100 */
        /* <DEDUP_REMOVED lines=25> */
[----:B------:R-:W-:-:S02]  /*0fa0*/  HADD2.F32 R31, -RZ, R33.H0_H0 ;  /* 0x20000021ff1f7230 */ /* 0x000fc40000004100 */
[----:B------:R-:W-:Y:S01]  /*0fb0*/  FADD.FTZ R24, R24, R7 ;  /* 0x0000000718187221 */ /* 0x000fe20000010000 */
[----:B------:R-:W-:Y:S01]  /*0fc0*/  FFMA.FTZ R25, R2, R7, R25 ;  /* 0x0000000702197223 */ /* 0x000fe20000010019 */
[----:B------:R-:W-:Y:S01]  /*0fd0*/  FMUL.FTZ R5, R16, R29 ;  /* 0x0000001d10057220 */ /* 0x000fe20000410000 */
[----:B------:R-:W-:Y:S01]  /*0fe0*/  FADD.FTZ R36, R36, R57 ;  /* 0x0000003924247221 */ /* 0x000fe20000010000 */
[----:B------:R-:W-:Y:S02]  /*0ff0*/  HADD2.F32 R33, -RZ, R33.H1_H1 ;  /* 0x30000021ff217230 */ /* 0x000fe40000004100 */
[----:B------:R-:W-:Y:S01]  /*1000*/  FMUL.FTZ R58, R12, R37 ;  /* 0x000000250c3a7220 */ /* 0x000fe20000410000 */
[----:B------:R-:W-:Y:S01]  /*1010*/  FADD.FTZ R24, R24, R5 ;  /* 0x0000000518187221 */ /* 0x000fe20000010000 */
[----:B------:R-:W-:Y:S01]  /*1020*/  FFMA.FTZ R25, R0, R5, R25 ;  /* 0x0000000500197223 */ /* 0x000fe20000010019 */
        /* <DEDUP_REMOVED lines=13> */
[----:B------:R-:W-:Y:S02]  /*1100*/  FFMA.FTZ R39, R4, R39, R38 ;  /* 0x0000002704277223 */ /* 0x000fe40000010026 */
[----:B------:R-:W-:Y:S01]  /*1110*/  FFMA.FTZ R28, R58, R31, R41 ;  /* 0x0000001f3a1c7223 */ /* 0x000fe20000010029 */
[----:B0-----:R-:W-:Y:S01]  /*1120*/  FADD.FTZ R25, R40, R27 ;  /* 0x0000001b28197221 */ /* 0x001fe20000010000 */
[----:B------:R-:W-:Y:S01]  /*1130*/  FFMA.FTZ R24, R2, R27, R61 ;  /* 0x0000001b02187223 */ /* 0x000fe2000001003d */
[----:B------:R-:W-:Y:S01]  /*1140*/  FADD.FTZ R27, R26, R29 ;  /* 0x0000001d1a1b7221 */ /* 0x000fe20000010000 */
[----:B------:R-:W-:Y:S01]  /*1150*/  FFMA.FTZ R26, R0, R29, R59 ;  /* 0x0000001d001a7223 */ /* 0x000fe2000001003b */
[----:B------:R-:W-:Y:S01]  /*1160*/  FADD.FTZ R29, R30, R31 ;  /* 0x0000001f1e1d7221 */ /* 0x000fe20000010000 */
[----:B------:R-:W-:Y:S01]  /*1170*/  FADD.FTZ R31, R36, R33 ;  /* 0x00000021241f7221 */ /* 0x000fe20000010000 */
        /* <DEDUP_REMOVED lines=19> */
[----:B------:R-:W-:Y:S02]  /*12b0*/  IADD3 R60, PT, PT, R32, R37, RZ ;  /* 0x00000025203c7210 */ /* 0x000fe40007ffe0ff */
[----:B------:R-:W-:Y:S01]  /*12c0*/  SHF.L.U32 R32, R40, 0x3, RZ ;  /* 0x0000000328207819 */ /* 0x000fe200000006ff */
[----:B------:R-:W-:Y:S01]  /*12d0*/  STS.64 [R41], R26 ;  /* 0x0000001a29007388 */ /* 0x000fe20000000a00 */
[----:B------:R-:W-:Y:S02]  /*12e0*/  SHF.L.U32 R34, R34, 0x3, RZ ;  /* 0x0000000322227819 */ /* 0x000fe400000006ff */
        /* <DEDUP_REMOVED lines=29> */
.L_x_873:
        /* <DEDUP_REMOVED lines=51> */
.L_x_875:
[----:B------:R-:W-:Y:S05]  /*17f0*/  BSYNC.RECONVERGENT B0 ;  /* 0x0000000000007941 */ /* 0x000fea0003800200 */
.L_x_874:
        /* <DEDUP_REMOVED lines=21> */
.L_x_877:
[----:B------:R-:W-:Y:S05]  /*1950*/  BSYNC.RECONVERGENT B0 ;  /* 0x0000000000007941 */ /* 0x000fea0003800200 */
.L_x_876:
        /* <DEDUP_REMOVED lines=22> */
.L_x_880:
[----:B0-----:R-:W2:Y:S04]  /*1ac0*/  LD.E.STRONG.GPU R35, desc[UR14][R32.64+0x10] ;  /* 0x0000100e20237980 */ /* 0x001ea8000c10f900 */
[----:B--2---:R-:W-:Y:S01]  /*1ad0*/  CCTL.IVALL ;  /* 0x00000000ff00798f */ /* 0x004fe20002000000 */
[----:B------:R-:W-:Y:S05]  /*1ae0*/  YIELD ;  /* 0x0000000000007946 */ /* 0x000fea0003800000 */
[----:B-----5:R-:W-:-:S04]  /*1af0*/  LOP3.LUT R35, R35, R34, RZ, 0x3c, !PT ;  /* 0x0000002223237212 */ /* 0x020fc800078e3cff */
[----:B------:R-:W-:-:S13]  /*1b00*/  ISETP.GT.AND P0, PT, R35, -0x1, PT ;  /* 0xffffffff2300780c */ /* 0x000fda0003f04270 */
[----:B------:R-:W-:Y:S05]  /*1b10*/  @P0 BRA `(.L_x_880) ;  /* 0xfffffffc00e80947 */ /* 0x000fea000383ffff */
.L_x_879:
[----:B------:R-:W-:Y:S05]  /*1b20*/  WARPSYNC.ALL ;  /* 0x0000000000007948 */ /* 0x000fea0003800000 */
[----:B------:R-:W-:Y:S06]  /*1b30*/  BAR.SYNC.DEFER_BLOCKING 0x0 ;  /* 0x0000000000007b1d */ /* 0x000fec0000010000 */
[----:B------:R-:W-:Y:S05]  /*1b40*/  BRA `(.L_x_881) ;  /* 0x0000000000547947 */ /* 0x000fea0003800000 */
.L_x_878:
        /* <DEDUP_REMOVED lines=13> */
.L_x_883:
[----:B------:R-:W2:Y:S04]  /*1c20*/  LD.E.STRONG.GPU R34, desc[UR14][R32.64] ;  /* 0x0000000e20227980 */ /* 0x000ea8000c10f900 */
[----:B--2---:R-:W-:Y:S01]  /*1c30*/  CCTL.IVALL ;  /* 0x00000000ff00798f */ /* 0x004fe20002000000 */
[----:B------:R-:W-:Y:S05]  /*1c40*/  YIELD ;  /* 0x0000000000007946 */ /* 0x000fea0003800000 */
[----:B-----5:R-:W-:-:S04]  /*1c50*/  LOP3.LUT R34, R34, R35, RZ, 0x3c, !PT ;  /* 0x0000002322227212 */ /* 0x020fc800078e3cff */
[----:B------:R-:W-:-:S13]  /*1c60*/  ISETP.GT.AND P0, PT, R34, -0x1, PT ;  /* 0xffffffff2200780c */ /* 0x000fda0003f04270 */
[----:B------:R-:W-:Y:S05]  /*1c70*/  @P0 BRA `(.L_x_883) ;  /* 0xfffffffc00e80947 */ /* 0x000fea000383ffff */
.L_x_882:
[----:B------:R-:W-:Y:S05]  /*1c80*/  WARPSYNC.ALL ;  /* 0x0000000000007948 */ /* 0x000fea0003800000 */
[----:B------:R-:W-:Y:S06]  /*1c90*/  BAR.SYNC.DEFER_BLOCKING 0x0 ;  /* 0x0000000000007b1d */ /* 0x000fec0000010000 */
.L_x_881:
        /* <DEDUP_REMOVED lines=33> */
.L_x_885:
[----:B------:R-:W-:Y:S05]  /*1eb0*/  BSYNC.RECONVERGENT B0 ;  /* 0x0000000000007941 */ /* 0x000fea0003800200 */
.L_x_884:
        /* <DEDUP_REMOVED lines=86> */
[----:B------:R-:W-:Y:S01]  /*2420*/  F2FP.F16.F32.PACK_AB R5, R6, R45 ;  /* 0x0000002d0605723e */ /* 0x000fe200000000ff */
[----:B------:R0:W-:Y:S01]  /*2430*/  STG.E.64 desc[UR14][R42.64], R34 ;  /* 0x000000222a007986 */ /* 0x0001e2000c101b0e */
[----:B------:R-:W-:Y:S02]  /*2440*/  F2FP.F16.F32.PACK_AB R8, R8, R15 ;  /* 0x0000000f0808723e */ /* 0x000fe400000000ff */
[----:B------:R-:W-:Y:S01]  /*2450*/  F2FP.F16.F32.PACK_AB R9, R10, R11 ;  /* 0x0000000b0a09723e */ /* 0x000fe200000000ff */
[----:B------:R0:W-:Y:S01]  /*2460*/  STG.E.64 desc[UR14][R42.64+0x1400], R4 ;  /* 0x001400042a007986 */ /* 0x0001e2000c101b0e */
[----:B------:R-:W-:-:S02]  /*2470*/  F2FP.F16.F32.PACK_AB R32, R32, R7 ;  /* 0x000000072020723e */ /* 0x000fc400000000ff */
[----:B------:R-:W-:Y:S01]  /*2480*/  F2FP.F16.F32.PACK_AB R33, R12, R57 ;  /* 0x000000390c21723e */ /* 0x000fe200000000ff */
[----:B------:R0:W-:Y:S04]  /*2490*/  STG.E.64 desc[UR14][R42.64+0x2800], R8 ;  /* 0x002800082a007986 */ /* 0x0001e8000c101b0e */
[----:B------:R0:W-:Y:S01]  /*24a0*/  STG.E.64 desc[UR14][R42.64+0x3c00], R32 ;  /* 0x003c00202a007986 */ /* 0x0001e2000c101b0e */
[----:B------:R-:W-:Y:S05]  /*24b0*/  BRA.U !UP0, `(.L_x_886) ;  /* 0xffffffdd08d87547 */ /* 0x000fea000b83ffff */
.L_x_872:
        /* <DEDUP_REMOVED lines=32> */
[----:B0-----:R-:W-:-:S04]  /*26c0*/  IMAD.WIDE.U32 R4, P0, R30, -0x33333334, R2 ;  /* 0xcccccccc1e047825 */ /* 0x001fc80007800002 */
        /* <DEDUP_REMOVED lines=24> */
.L_x_898:
        /* <DEDUP_REMOVED lines=26> */
.L_x_891:
        /* <DEDUP_REMOVED lines=33> */
.L_x_890:
[----:B------:R-:W-:Y:S05]  /*2c00*/  BSYNC.RECONVERGENT B1 ;  /* 0x0000000000017941 */ /* 0x000fea0003800200 */
.L_x_889:
        /* <DEDUP_REMOVED lines=25> */
.L_x_893:
[----:B------:R-:W-:Y:S05]  /*2da0*/  BSYNC.RECONVERGENT B1 ;  /* 0x0000000000017941 */ /* 0x000fea0003800200 */
.L_x_892:
        /* <DEDUP_REMOVED lines=28> */
.L_x_888:
[----:B------:R-:W-:Y:S05]  /*2f70*/  BSYNC.RECONVERGENT B0 ;  /* 0x0000000000007941 */ /* 0x000fea0003800200 */
.L_x_887:
[----:B------:R0:W-:Y:S01]  /*2f80*/  STS [R26], R35 ;  /* 0x000000231a007388 */ /* 0x0001e20000000800 */
[----:B------:R-:W1:Y:S01]  /*2f90*/  LDC.64 R6, c[0x0][0x388] ;  /* 0x0000e200ff067b82 */ /* 0x000e620000000a00 */
[----:B------:R-:W-:Y:S02]  /*2fa0*/  ISETP.GT.U32.AND P1, PT, R40, 0x9, PT ;  /* 0x000000092800780c */ /* 0x000fe40003f24070 */
[----:B------:R0:W-:Y:S01]  /*2fb0*/  STS [R26+0x500], R34 ;  /* 0x000500221a007388 */ /* 0x0001e20000000800 */
[----:B------:R-:W-:-:S04]  /*2fc0*/  MOV R8, R28 ;  /* 0x0000001c00087202 */ /* 0x000fc80000000f00 */
[----:B------:R-:W2:Y:S08]  /*2fd0*/  LDC.64 R4, c[0x0][0x390] ;  /* 0x0000e400ff047b82 */ /* 0x000eb00000000a00 */
[----:B0-----:R-:W-:Y:S06]  /*2fe0*/  BAR.SYNC.DEFER_BLOCKING 0x0 ;  /* 0x0000000000007b1d */ /* 0x001fec0000010000 */
.L_x_897:
        /* <DEDUP_REMOVED lines=32> */
.L_x_908:
[----:B------:R-:W-:Y:S01]  /*31f0*/  BSSY.RECONVERGENT B0, `(.L_x_895) ;  /* 0x000000a000007945 */ /* 0x000fe20003800200 */
[----:B----4-:R-:W-:-:S03]  /*3200*/  FADD.FTZ R10, R9, R10 ;  /* 0x0000000a090a7221 */ /* 0x010fc60000010000 */
[----:B------:R-:W-:Y:S05]  /*3210*/  @P2 BRA `(.L_x_896) ;  /* 0x00000000001c2947 */ /* 0x000fea0003800000 */
[----:B------:R-:W-:Y:S02]  /*3220*/  IADD3 R13, PT, PT, R8, R24, RZ ;  /* 0x00000018080d7210 */ /* 0x000fe40007ffe0ff */
[----:B------:R-:W-:-:S03]  /*3230*/  F2FP.F16.F32.PACK_AB R9, R10, R15 ;  /* 0x0000000f0a09723e */ /* 0x000fc600000000ff */
[----:B-1----:R-:W-:Y:S01]  /*3240*/  IMAD.WIDE R10, R13, 0x2, R6 ;  /* 0x000000020d0a7825 */ /* 0x002fe200078e0206 */
[----:B------:R-:W-:-:S03]  /*3250*/  PRMT R14, R9, 0x7632, R14 ;  /* 0x00007632090e7816 */ /* 0x000fc6000000000e */
[----:B--2---:R-:W-:Y:S01]  /*3260*/  IMAD.WIDE R12, R13, 0x2, R4 ;  /* 0x000000020d0c7825 */ /* 0x004fe200078e0204 */
[----:B------:R0:W-:Y:S04]  /*3270*/  STG.E.U16 desc[UR14][R10.64], R9 ;  /* 0x000000090a007986 */ /* 0x0001e8000c10150e */
[----:B------:R0:W-:Y:S02]  /*3280*/  STG.E.U16 desc[UR14][R12.64], R14 ;  /* 0x0000000e0c007986 */ /* 0x0001e4000c10150e */
.L_x_896:
[----:B------:R-:W-:Y:S05]  /*3290*/  BSYNC.RECONVERGENT B0 ;  /* 0x0000000000007941 */ /* 0x000fea0003800200 */
.L_x_895:
        /* <DEDUP_REMOVED lines=9> */
.L_x_894:
        /* <DEDUP_REMOVED lines=8> */
.L_x_900:
[----:B------:R-:W-:Y:S05]  /*33b0*/  BSYNC B0 ;  /* 0x0000000000007941 */ /* 0x000fea0003800000 */
.L_x_899:
        /* <DEDUP_REMOVED lines=8> */
.L_x_901:
[----:B------:R-:W-:Y:S01]  /*3440*/  FADD.FTZ R12, R12, R9 ;  /* 0x000000090c0c7221 */ /* 0x000fe20000010000 */
[----:B------:R-:W-:-:S04]  /*3450*/  HFMA2 R19, -RZ, RZ, 0, 2.384185791015625e-07 ;  /* 0x00000004ff137431 */ /* 0x000fc800000001ff */
[----:B------:R-:W-:Y:S02]  /*3460*/  MOV R20, R12 ;  /* 0x0000000c00147202 */ /* 0x000fe40000000f00 */
[----:B------:R-:W-:-:S07]  /*3470*/  MOV R11, R18 ;  /* 0x00000012000b7202 */ /* 0x000fce0000000f00 */
[----:B------:R-:W-:Y:S05]  /*3480*/  WARPSYNC.COLLECTIVE R17, `(.L_x_902) ;  /* 0x0000000011087348 */ /* 0x000fea0003c00000 */
[----:B------:R0:W1:Y:S02]  /*3490*/  SHFL.BFLY P3, R18, R20, R19, R22 ;  /* 0x0c00001314127389 */ /* 0x0000640000060016 */
[----:B01----:R-:W-:Y:S05]  /*34a0*/  ENDCOLLECTIVE ;  /* 0x000000000000791b */ /* 0x003fea0003800000 */
.L_x_902:
[----:B------:R-:W-:-:S05]  /*34b0*/  FADD.FTZ R11, R11, R10 ;  /* 0x0000000a0b0b7221 */ /* 0x000fca0000010000 */
[----:B------:R-:W-:Y:S02]  /*34c0*/  MOV R20, R11 ;  /* 0x0000000b00147202 */ /* 0x000fe40000000f00 */
[----:B------:R-:W-:-:S07]  /*34d0*/  MOV R13, R18 ;  /* 0x00000012000d7202 */ /* 0x000fce0000000f00 */
[----:B------:R-:W-:Y:S05]  /*34e0*/  WARPSYNC.COLLECTIVE R17, `(.L_x_903) ;  /* 0x0000000011087348 */ /* 0x000fea0003c00000 */
[----:B------:R0:W1:Y:S02]  /*34f0*/  SHFL.BFLY P3, R18, R20, R19, R22 ;  /* 0x0c00001314127389 */ /* 0x0000640000060016 */
[----:B01----:R-:W-:Y:S05]  /*3500*/  ENDCOLLECTIVE ;  /* 0x000000000000791b */ /* 0x003fea0003800000 */
.L_x_903:
[----:B------:R-:W-:Y:S01]  /*3510*/  FADD.FTZ R13, R12, R13 ;  /* 0x0000000d0c0d7221 */ /* 0x000fe20000010000 */
[----:B------:R-:W-:-:S04]  /*3520*/  HFMA2 R19, -RZ, RZ, 0, 1.1920928955078125e-07 ;  /* 0x00000002ff137431 */ /* 0x000fc800000001ff */
[----:B------:R-:W-:Y:S02]  /*3530*/  MOV R20, R13 ;  /* 0x0000000d00147202 */ /* 0x000fe40000000f00 */
[----:B------:R-:W-:-:S07]  /*3540*/  MOV R14, R18 ;  /* 0x00000012000e7202 */ /* 0x000fce0000000f00 */
[----:B------:R-:W-:Y:S05]  /*3550*/  WARPSYNC.COLLECTIVE R17, `(.L_x_904) ;  /* 0x0000000011087348 */ /* 0x000fea0003c00000 */
[----:B------:R0:W1:Y:S02]  /*3560*/  SHFL.BFLY P3, R18, R20, R19, R22 ;  /* 0x0c00001314127389 */ /* 0x0000640000060016 */
[----:B01----:R-:W-:Y:S05]  /*3570*/  ENDCOLLECTIVE ;  /* 0x000000000000791b */ /* 0x003fea0003800000 */
.L_x_904:
[----:B------:R-:W-:-:S05]  /*3580*/  FADD.FTZ R14, R11, R14 ;  /* 0x0000000e0b0e7221 */ /* 0x000fca0000010000 */
[----:B------:R-:W-:Y:S02]  /*3590*/  MOV R20, R14 ;  /* 0x0000000e00147202 */ /* 0x000fe40000000f00 */
[----:B------:R-:W-:-:S07]  /*35a0*/  MOV R16, R18 ;  /* 0x0000001200107202 */ /* 0x000fce0000000f00 */
[----:B------:R-:W-:Y:S05]  /*35b0*/  WARPSYNC.COLLECTIVE R17, `(.L_x_905) ;  /* 0x0000000011087348 */ /* 0x000fea0003c00000 */
[----:B------:R0:W1:Y:S02]  /*35c0*/  SHFL.BFLY P3, R18, R20, R19, R22 ;  /* 0x0c00001314127389 */ /* 0x0000640000060016 */
[----:B01----:R-:W-:Y:S05]  /*35d0*/  ENDCOLLECTIVE ;  /* 0x000000000000791b */ /* 0x003fea0003800000 */
.L_x_905:
[----:B------:R-:W-:Y:S01]  /*35e0*/  FADD.FTZ R16, R13, R16 ;  /* 0x000000100d107221 */ /* 0x000fe20000010000 */
[----:B------:R-:W-:-:S04]  /*35f0*/  HFMA2 R19, -RZ, RZ, 0, 5.9604644775390625e-08 ;  /* 0x00000001ff137431 */ /* 0x000fc800000001ff */
[----:B------:R-:W-:Y:S02]  /*3600*/  MOV R20, R16 ;  /* 0x0000001000147202 */ /* 0x000fe40000000f00 */
[----:B------:R-:W-:-:S07]  /*3610*/  MOV R9, R18 ;  /* 0x0000001200097202 */ /* 0x000fce0000000f00 */
[----:B------:R-:W-:Y:S05]  /*3620*/  WARPSYNC.COLLECTIVE R17, `(.L_x_906) ;  /* 0x0000000011087348 */ /* 0x000fea0003c00000 */
[----:B------:R0:W1:Y:S02]  /*3630*/  SHFL.BFLY P3, R18, R20, R19, R22 ;  /* 0x0c00001314127389 */ /* 0x0000640000060016 */
[----:B01----:R-:W-:Y:S05]  /*3640*/  ENDCOLLECTIVE ;  /* 0x000000000000791b */ /* 0x003fea0003800000 */
.L_x_906:
[----:B------:R-:W-:-:S05]  /*3650*/  FADD.FTZ R9, R14, R9 ;  /* 0x000000090e097221 */ /* 0x000fca0000010000 */
[----:B------:R-:W-:Y:S02]  /*3660*/  MOV R20, R9 ;  /* 0x0000000900147202 */ /* 0x000fe40000000f00 */
[----:B------:R-:W-:-:S07]  /*3670*/  MOV R15, R18 ;  /* 0x00000012000f7202 */ /* 0x000fce0000000f00 */
[----:B------:R-:W-:Y:S05]  /*3680*/  WARPSYNC.COLLECTIVE R17, `(.L_x_907) ;  /* 0x0000000011087348 */ /* 0x000fea0003c00000 */
[----:B------:R0:W1:Y:S02]  /*3690*/  SHFL.BFLY P3, R18, R20, R19, R22 ;  /* 0x0c00001314127389 */ /* 0x0000640000060016 */
[----:B01----:R-:W-:Y:S05]  /*36a0*/  ENDCOLLECTIVE ;  /* 0x000000000000791b */ /* 0x003fea0003800000 */
.L_x_907:
[----:B------:R-:W-:Y:S01]  /*36b0*/  FADD.FTZ R15, R16, R15 ;  /* 0x0000000f100f7221 */ /* 0x000fe20000010000 */
[----:B------:R-:W-:Y:S01]  /*36c0*/  MOV R10, R18 ;  /* 0x00000012000a7202 */ /* 0x000fe20000000f00 */
[----:B------:R-:W-:Y:S06]  /*36d0*/  BRA `(.L_x_908) ;  /* 0xfffffff800c47947 */ /* 0x000fec000383ffff */
.L_x_909:
        /* <DEDUP_REMOVED lines=10> */
.L_x_1622:


//--------------------- .text._ZN13group_norm_v218gn_bwd_cuda_kernelI6__halfLi320ELi1ELi32ELi20ELi1024ELb0ELb1ELi32ELi320ELi320ELi4ELb1ELi4ELb0ELb0ELNS_15WgradSyncMethodE3ENS_16CompileConditionILi1000EEEEEvPT_S6_S6_PKS5_S8_S8_S8_PKfflPfPj --------------------------
	.section	.text._ZN13group_norm_v218gn_bwd_cuda_kernelI6__halfLi320ELi1ELi32ELi20ELi1024ELb0ELb1ELi32ELi320ELi320ELi4ELb1ELi4ELb0ELb0ELNS_15WgradSyncMethodE3ENS_16CompileConditionILi1000EEEEEvPT_S6_S6_PKS5_S8_S8_S8_PKfflPfPj,"ax",@progbits
	.align	128
        .global         _ZN13group_norm_v218gn_bwd_cuda_kernelI6__halfLi320ELi1ELi32ELi20ELi1024ELb0ELb1ELi32ELi320ELi320ELi4ELb1ELi4ELb0ELb0ELNS_15WgradSyncMethodE3ENS_16CompileConditionILi1000EEEEEvPT_S6_S6_PKS5_S8_S8_S8_PKfflPfPj
        .type           _ZN13group_norm_v218gn_bwd_cuda_kernelI6__halfLi320ELi1ELi32ELi20ELi1024ELb0ELb1ELi32ELi320ELi320ELi4ELb1ELi4ELb0ELb0ELNS_15WgradSyncMethodE3ENS_16CompileConditionILi1000EEEEEvPT_S6_S6_PKS5_S8_S8_S8_PKfflPfPj,@function
        .size           _ZN13group_norm_v218gn_bwd_cuda_kernelI6__halfLi320ELi1ELi32ELi20ELi1024ELb0ELb1ELi32ELi320ELi320ELi4ELb1ELi4ELb0ELb0ELNS_15WgradSyncMethodE3ENS_16CompileConditionILi1000EEEEEvPT_S6_S6_PKS5_S8_S8_S8_PKfflPfPj,(.L_x_1623 - _ZN13group_norm_v218gn_bwd_cuda_kernelI6__halfLi320ELi1ELi32ELi20ELi1024ELb0ELb1ELi32ELi320ELi320ELi4ELb1ELi4ELb0ELb0ELNS_15WgradSyncMethodE3ENS_16CompileConditionILi1000EEEEEvPT_S6_S6_PKS5_S8_S8_S8_PKfflPfPj)
        .other          _ZN13group_norm_v218gn_bwd_cuda_kernelI6__halfLi320ELi1ELi32ELi20ELi1024ELb0ELb1ELi32ELi320ELi320ELi4ELb1ELi4ELb0ELb0ELNS_15WgradSyncMethodE3ENS_16CompileConditionILi1000EEEEEvPT_S6_S6_PKS5_S8_S8_S8_PKfflPfPj,@"STO_CUDA_ENTRY STV_DEFAULT"
_ZN13group_norm_v218gn_bwd_cuda_kernelI6__halfLi320ELi1ELi32ELi20ELi1024ELb0ELb1ELi32ELi320ELi320ELi4ELb1ELi4ELb0ELb0ELNS_15WgradSyncMethodE3ENS_16CompileConditionILi1000EEEEEvPT_S6_S6_PKS5_S8_S8_S8_PKfflPfPj:
.text._ZN13group_norm_v218gn_bwd_cuda_kernelI6__halfLi320ELi1ELi32ELi20ELi1024ELb0ELb1ELi32ELi320ELi320ELi4ELb1ELi4ELb0ELb0ELNS_15WgradSyncMethodE3ENS_16CompileConditionILi1000EEEEEvPT_S6_S6_PKS5_S8_S8_S8_PKfflPfPj:
        /* <DEDUP_REMOVED lines=26> */
.L_x_912:
[----:B------:R-:W2:Y:S04]  /*01a0*/  LD.E.STRONG.GPU R0, desc[UR8][R2.64+0x10] ;  /* 0x0000100802007980 */ /* 0x000ea8000c10f900 */
[----:B--2---:R-:W-:Y:S01]  /*01b0*/  CCTL.IVALL ;  /* 0x00000000ff00798f */ /* 0x004fe20002000000 */
[----:B------:R-:W-:Y:S05]  /*01c0*/  YIELD ;  /* 0x0000000000007946 */ /* 0x000fea0003800000 */
[----:B-----5:R-:W-:-:S04]  /*01d0*/  LOP3.LUT R0, R0, R5, RZ, 0x3c, !PT ;  /* 0x0000000500007212 */ /* 0x020fc800078e3cff */
[----:B------:R-:W-:-:S13]  /*01e0*/  ISETP.GT.AND P0, PT, R0, -0x1, PT ;  /* 0xffffffff0000780c */ /* 0x000fda0003f04270 */
[----:B------:R-:W-:Y:S05]  /*01f0*/  @P0 BRA `(.L_x_912) ;  /* 0xfffffffc00e80947 */ /* 0x000fea000383ffff */
.L_x_911:
[----:B------:R-:W-:Y:S05]  /*0200*/  WARPSYNC.ALL ;  /* 0x0000000000007948 */ /* 0x000fea0003800000 */
[----:B------:R-:W-:Y:S06]  /*0210*/  BAR.SYNC.DEFER_BLOCKING 0x0 ;  /* 0x0000000000007b1d */ /* 0x000fec0000010000 */
[----:B------:R-:W-:Y:S05]  /*0220*/  BRA `(.L_x_913) ;  /* 0x0000002800ec7947 */ /* 0x000fea0003800000 */
.L_x_910:
[----:B------:R-:W0:Y:S01]  /*0230*/  S2R R12, SR_TID.X ;  /* 0x00000000000c7919 */ /* 0x000e220000002100 */
[----:B------:R-:W1:Y:S01]  /*0240*/  LDC.64 R16, c[0x0][0x3a8] ;  /* 0x0000ea00ff107b82 */ /* 0x000e620000000a00 */
[----:B------:R-:W-:Y:S01]  /*0250*/  IMAD R8, R117, 0x140, RZ ;  /* 0x0000014075087824 */ /* 0x000fe200078e02ff */
[----:B------:R-:W2:Y:S01]  /*0260*/  S2R R109, SR_CgaCtaId ;  /* 0x00000000006d7919 */ /* 0x000ea20000008800 */
[----:B------:R-:W-:Y:S02]  /*0270*/  SHF.L.U32 R2, R14, 0x4, RZ ;  /* 0x000000040e027819 */ /* 0x000fe400000006ff */
[----:B------:R-:W-:-:S03]  /*0280*/  SHF.R.U32.HI R4, RZ, 0x1, R14 ;  /* 0x00000001ff047819 */ /* 0x000fc6000001160e */
        /* <DEDUP_REMOVED lines=15> */
[----:B------:R-:W3:Y:S01]  /*0380*/  LDG.E.64.CONSTANT R16, desc[UR8][R16.64] ;  /* 0x0000000810107981 */ /* 0x000ee2000c1e9b00 */
[----:B------:R-:W-:Y:S01]  /*0390*/  SHF.R.U32.HI R5, RZ, 0x4, R12 ;  /* 0x00000004ff057819 */ /* 0x000fe2000001160c */
[----:B------:R-:W-:Y:S01]  /*03a0*/  HFMA2 R113, -RZ, RZ, 0, 5.9604644775390625e-08 ;  /* 0x00000001ff717431 */ /* 0x000fe200000001ff */
[----:B------:R-:W-:Y:S02]  /*03b0*/  LOP3.LUT R6, R2, 0xfffe0, RZ, 0xc0, !PT ;  /* 0x000fffe002067812 */ /* 0x000fe400078ec0ff */
[----:B------:R-:W-:Y:S02]  /*03c0*/  CS2R R60, SRZ ;  /* 0x00000000003c7805 */ /* 0x000fe4000001ff00 */
[----:B------:R-:W-:Y:S02]  /*03d0*/  MOV R0, 0x400 ;  /* 0x0000040000007802 */ /* 0x000fe40000000f00 */
[----:B------:R-:W-:Y:S02]  /*03e0*/  CS2R R58, SRZ ;  /* 0x00000000003a7805 */ /* 0x000fe4000001ff00 */
[----:B------:R-:W-:-:S02]  /*03f0*/  LOP3.LUT P1, RZ, R4, R13, RZ, 0xfc, !PT ;  /* 0x0000000d04ff7212 */ /* 0x000fc4000782fcff */
[----:B------:R-:W-:Y:S02]  /*0400*/  CS2R R56, SRZ ;  /* 0x0000000000387805 */ /* 0x000fe4000001ff00 */
[----:B------:R-:W-:Y:S02]  /*0410*/  SHF.R.U32.HI R4, RZ, 0x2, R12 ;  /* 0x00000002ff047819 */ /* 0x000fe4000001160c */
[----:B------:R-:W-:Y:S02]  /*0420*/  CS2R R54, SRZ ;  /* 0x0000000000367805 */ /* 0x000fe4000001ff00 */
[----:B------:R-:W-:Y:S01]  /*0430*/  LOP3.LUT R5, R5, R12, RZ, 0x3c, !PT ;  /* 0x0000000c05057212 */ /* 0x000fe200078e3cff */
[----:B-----5:R-:W-:Y:S01]  /*0440*/  IMAD.WIDE.U32 R118, R117, 0x4, R118 ;  /* 0x0000000475767825 */ /* 0x020fe200078e0076 */
[----:B------:R-:W-:Y:S01]  /*0450*/  LOP3.LUT R7, R6, 0x1f, R13, 0xf8, !PT ;  /* 0x0000001f06077812 */ /* 0x000fe200078ef80d */
[----:B------:R-:W0:Y:S01]  /*0460*/  LDCU UR5, c[0x0][0x374] ;  /* 0x00006e80ff0577ac */ /* 0x000e220008000800 */
[----:B------:R-:W-:-:S02]  /*0470*/  IADD3 R2, PT, PT, R0, 0x2800, RZ ;  /* 0x0000280000027810 */ /* 0x000fc40007ffe0ff */
[----:B--2---:R-:W-:Y:S01]  /*0480*/  LEA R3, R109, R0, 0x18 ;  /* 0x000000006d037211 */ /* 0x004fe200078ec0ff */
[----:B------:R-:W-:Y:S01]  /*0490*/  IMAD R7, R7, 0x280, R12 ;  /* 0x0000028007077824 */ /* 0x000fe200078e020c */
[----:B------:R-:W-:Y:S02]  /*04a0*/  IADD3 R0, PT, PT, R0, 0x3480, RZ ;  /* 0x0000348000007810 */ /* 0x000fe40007ffe0ff */
[----:B------:R-:W-:Y:S02]  /*04b0*/  LEA R9, R117, R4, 0x4 ;  /* 0x0000000475097211 */ /* 0x000fe400078e20ff */
[----:B------:R-:W-:Y:S02]  /*04c0*/  SHF.L.U32 R5, R5, 0x3, RZ ;  /* 0x0000000305057819 */ /* 0x000fe400000006ff */
[----:B------:R-:W-:Y:S01]  /*04d0*/  SHF.L.U32 R111, R12, 0x1, RZ ;  /* 0x000000010c6f7819 */ /* 0x000fe200000006ff */
[----:B------:R-:W-:Y:S01]  /*04e0*/  IMAD R15, R9, 0x14, -R8 ;  /* 0x00000014090f7824 */ /* 0x000fe200078e0a08 */
[----:B------:R-:W-:-:S02]  /*04f0*/  LEA R2, R109, R2, 0x18 ;  /* 0x000000026d027211 */ /* 0x000fc400078ec0ff */
[----:B------:R-:W-:Y:S02]  /*0500*/  LEA R109, R109, R0, 0x18 ;  /* 0x000000006d6d7211 */ /* 0x000fe400078ec0ff */
[----:B------:R-:W-:Y:S02]  /*0510*/  LOP3.LUT R0, R5, 0x18, RZ, 0xc0, !PT ;  /* 0x0000001805007812 */ /* 0x000fe400078ec0ff */
[----:B------:R-:W-:Y:S02]  /*0520*/  LOP3.LUT R6, R111, 0x18, RZ, 0xc0, !PT ;  /* 0x000000186f067812 */ /* 0x000fe400078ec0ff */
[----:B------:R-:W-:Y:S02]  /*0530*/  IADD3 R5, PT, PT, R7, R8, RZ ;  /* 0x0000000807057210 */ /* 0x000fe40007ffe0ff */
[----:B------:R-:W-:Y:S02]  /*0540*/  IADD3 R7, PT, PT, R3, R0, RZ ;  /* 0x0000000003077210 */ /* 0x000fe40007ffe0ff */
[----:B------:R-:W-:-:S02]  /*0550*/  LEA R3, R12, R3, 0x5 ;  /* 0x000000030c037211 */ /* 0x000fc400078e28ff */
[----:B------:R-:W-:Y:S02]  /*0560*/  LOP3.LUT R0, R6, 0x8, RZ, 0x3c, !PT ;  /* 0x0000000806007812 */ /* 0x000fe400078e3cff */
[----:B------:R-:W-:Y:S02]  /*0570*/  IADD3 R18, PT, PT, R15, 0x10, RZ ;  /* 0x000000100f127810 */ /* 0x000fe40007ffe0ff */
[----:B------:R-:W-:Y:S02]  /*0580*/  IADD3 R9, PT, PT, R3, R0, RZ ;  /* 0x0000000003097210 */ /* 0x000fe40007ffe0ff */
[----:B------:R-:W-:Y:S01]  /*0590*/  SHF.R.U32.HI R25, RZ, 0x2, R18 ;  /* 0x00000002ff197819 */ /* 0x000fe20000011612 */
[--C-:B------:R-:W-:Y:S01]  /*05a0*/  IMAD R18, R27, 0x28, R2.reuse ;  /* 0x000000281b127824 */ /* 0x100fe200078e0202 */
[----:B------:R-:W-:Y:S02]  /*05b0*/  SHF.L.U32 R0, R12, 0x3, RZ ;  /* 0x000000030c007819 */ /* 0x000fe400000006ff */
[----:B------:R-:W-:Y:S01]  /*05c0*/  LOP3.LUT R10, R111, 0x18, RZ, 0xc, !PT ;  /* 0x000000186f0a7812 */ /* 0x000fe200078e0cff */
[----:B------:R-:W-:Y:S01]  /*05d0*/  IMAD R22, R25, 0x28, R2 ;  /* 0x0000002819167824 */ /* 0x000fe200078e0202 */
[----:B------:R-:W-:-:S02]  /*05e0*/  LOP3.LUT R8, R6, 0x10, RZ, 0x3c, !PT ;  /* 0x0000001006087812 */ /* 0x000fc400078e3cff */
[----:B------:R-:W-:Y:S02]  /*05f0*/  LOP3.LUT R19, R0, 0x18, RZ, 0xc0, !PT ;  /* 0x0000001800137812 */ /* 0x000fe400078ec0ff */
[----:B------:R-:W-:Y:S02]  /*0600*/  LOP3.LUT R116, R115, 0x3e0, R116, 0xf8, !PT ;  /* 0x000003e073747812 */ /* 0x000fe400078ef874 */
[----:B------:R-:W-:Y:S02]  /*0610*/  IADD3 R11, PT, PT, R3, R6, RZ ;  /* 0x00000006030b7210 */ /* 0x000fe40007ffe0ff */
[----:B------:R-:W-:Y:S02]  /*0620*/  LEA R7, R4, R7, 0x5 ;  /* 0x0000000704077211 */ /* 0x000fe400078e28ff */
[----:B------:R-:W-:Y:S02]  /*0630*/  IADD3 R0, PT, PT, R15, 0x4, RZ ;  /* 0x000000040f007810 */ /* 0x000fe40007ffe0ff */
[----:B------:R-:W-:-:S02]  /*0640*/  LEA R115, R115, R18, 0x3 ;  /* 0x0000001273737211 */ /* 0x000fc400078e18ff */
[C---:B------:R-:W-:Y:S02]  /*0650*/  IADD3 R10, PT, PT, R3.reuse, R10, RZ ;  /* 0x0000000a030a7210 */ /* 0x040fe40007ffe0ff */
[----:B------:R-:W-:Y:S02]  /*0660*/  IADD3 R8, PT, PT, R3, R8, RZ ;  /* 0x0000000803087210 */ /* 0x000fe40007ffe0ff */
[C---:B------:R-:W-:Y:S02]  /*0670*/  IADD3 R4, PT, PT, R15.reuse, 0x8, RZ ;  /* 0x000000080f047810 */ /* 0x040fe40007ffe0ff */
[----:B------:R-:W-:Y:S02]  /*0680*/  IADD3 R6, PT, PT, R15, 0xc, RZ ;  /* 0x0000000c0f067810 */ /* 0x000fe40007ffe0ff */
[----:B------:R-:W-:Y:S02]  /*0690*/  LOP3.LUT R18, R110, 0xffff, RZ, 0xc0, !PT ;  /* 0x0000ffff6e127812 */ /* 0x000fe400078ec0ff */
[----:B------:R-:W-:-:S02]  /*06a0*/  SHF.R.U32.HI R3, RZ, 0x2, R15 ;  /* 0x00000002ff037819 */ /* 0x000fc4000001160f */
[----:B------:R-:W-:Y:S01]  /*06b0*/  SHF.R.U32.HI R15, RZ, 0x2, R0 ;  /* 0x00000002ff0f7819 */ /* 0x000fe20000011600 */
[----:B------:R-:W-:Y:S01]  /*06c0*/  IMAD R18, R18, 0xccd, RZ ;  /* 0x00000ccd12127824 */ /* 0x000fe200078e02ff */
[----:B------:R-:W-:Y:S02]  /*06d0*/  SHF.R.U32.HI R21, RZ, 0x2, R4 ;  /* 0x00000002ff157819 */ /* 0x000fe40000011604 */
[----:B------:R-:W-:Y:S01]  /*06e0*/  SHF.R.U32.HI R23, RZ, 0x2, R6 ;  /* 0x00000002ff177819 */ /* 0x000fe20000011606 */
[--C-:B------:R-:W-:Y:S01]  /*06f0*/  IMAD R6, R3, 0x28, R2.reuse ;  /* 0x0000002803067824 */ /* 0x100fe200078e0202 */
[----:B------:R-:W-:Y:S01]  /*0700*/  SHF.L.U32 R3, R5, 0x1, RZ ;  /* 0x0000000105037819 */ /* 0x000fe200000006ff */
[----:B------:R-:W-:Y:S01]  /*0710*/  IMAD R0, R15, 0x28, R2 ;  /* 0x000000280f007824 */ /* 0x000fe200078e0202 */
[----:B------:R-:W-:Y:S01]  /*0720*/  SHF.R.U32.HI R108, RZ, 0x10, R18 ;  /* 0x00000010ff6c7819 */ /* 0x000fe20000011612 */
[--C-:B------:R-:W-:Y:S01]  /*0730*/  IMAD R4, R21, 0x28, R2.reuse ;  /* 0x0000002815047824 */ /* 0x100fe200078e0202 */
[----:B----4-:R-:W-:Y:S01]  /*0740*/  LEA R122, P0, R14, R122, 0x2 ;  /* 0x0000007a0e7a7211 */ /* 0x010fe200078010ff */
[----:B------:R-:W-:Y:S01]  /*0750*/  IMAD R20, R23, 0x28, R2 ;  /* 0x0000002817147824 */ /* 0x000fe200078e0202 */
[----:B------:R-:W-:Y:S01]  /*0760*/  IADD3 R5, PT, PT, R19, R0, RZ ;  /* 0x0000000013057210 */ /* 0x000fe20007ffe0ff */
[----:B---3--:R-:W-:Y:S01]  /*0770*/  IMAD.WIDE.U32 R120, R3, 0x4, R120 ;  /* 0x0000000403787825 */ /* 0x008fe200078e0078 */
[----:B------:R-:W-:-:S02]  /*0780*/  SHF.L.U32 R3, R13, 0x1, RZ ;  /* 0x000000010d037819 */ /* 0x000fc400000006ff */
[----:B------:R-:W-:Y:S02]  /*0790*/  IADD3 R6, PT, PT, R6, R19, RZ ;  /* 0x0000001306067210 */ /* 0x000fe40007ffe0ff */
[C---:B------:R-:W-:Y:S02]  /*07a0*/  IADD3 R4, PT, PT, R19.reuse, R4, RZ ;  /* 0x0000000413047210 */ /* 0x040fe40007ffe0ff */
[----:B------:R-:W-:Y:S01]  /*07b0*/  IADD3 R2, PT, PT, R19, R20, RZ ;  /* 0x0000001413027210 */ /* 0x000fe20007ffe0ff */
[----:B------:R-:W-:Y:S01]  /*07c0*/  IMAD R20, R117, -0x10, R108 ;  /* 0xfffffff075147824 */ /* 0x000fe200078e026c */
[----:B------:R-:W-:Y:S02]  /*07d0*/  IADD3 R0, PT, PT, R19, R22, RZ ;  /* 0x0000001613007210 */ /* 0x000fe40007ffe0ff */
[----:B------:R-:W-:Y:S02]  /*07e0*/  MOV R19, 0x7fffffc1 ;  /* 0x7fffffc100137802 */ /* 0x000fe40000000f00 */
[----:B------:R-:W-:-:S02]  /*07f0*/  LEA.HI.X R123, R14, R123, RZ, 0x2, P0 ;  /* 0x0000007b0e7b7211 */ /* 0x000fc400000f14ff */
[----:B------:R-:W-:Y:S02]  /*0800*/  ISETP.NE.AND P0, PT, R13, RZ, PT ;  /* 0x000000ff0d00720c */ /* 0x000fe40003f05270 */
[----:B------:R-:W-:Y:S02]  /*0810*/  LOP3.LUT R3, R3, 0x3e, RZ, 0xc0, !PT ;  /* 0x0000003e03037812 */ /* 0x000fe400078ec0ff */
[----:B------:R-:W-:Y:S02]  /*0820*/  SEL R18, R19, 0x1, !P1 ;  /* 0x0000000113127807 */ /* 0x000fe40004800000 */
[----:B------:R-:W-:Y:S02]  /*0830*/  LEA R19, R20, R109, 0x3 ;  /* 0x0000006d14137211 */ /* 0x000fe400078e18ff */
[----:B------:R-:W-:Y:S02]  /*0840*/  MOV R15, RZ ;  /* 0x000000ff000f7202 */ /* 0x000fe40000000f00 */
[----:B------:R-:W-:-:S02]  /*0850*/  SEL R113, R113, 0x7fffffe1, P0 ;  /* 0x7fffffe171717807 */ /* 0x000fc40000000000 */
[C---:B------:R-:W-:Y:S02]  /*0860*/  LOP3.LUT R112, R12.reuse, 0xf, RZ, 0xc0, !PT ;  /* 0x0000000f0c707812 */ /* 0x040fe400078ec0ff */
[----:B------:R-:W-:Y:S02]  /*0870*/  LOP3.LUT R111, R111, 0x1e0, RZ, 0xc0, !PT ;  /* 0x000001e06f6f7812 */ /* 0x000fe400078ec0ff */
[C---:B------:R-:W-:Y:S02]  /*0880*/  LEA R114, R12.reuse, R3, 0x4 ;  /* 0x000000030c727211 */ /* 0x040fe400078e20ff */
[----:B------:R-:W-:Y:S01]  /*0890*/  LEA.HI R109, R12, R109, RZ, 0x1f ;  /* 0x0000006d0c6d7211 */ /* 0x000fe200078ff8ff */
[--C-:B------:R-:W-:Y:S02]  /*08a0*/  HADD2.F32 R105, -RZ, R17.reuse.H0_H0 ;  /* 0x20000011ff697230 */ /* 0x100fe40000004100 */
[----:B------:R-:W-:Y:S02]  /*08b0*/  HADD2.F32 R104, -RZ, R17.H1_H1 ;  /* 0x30000011ff687230 */ /* 0x000fe40000004100 */
[----:B------:R-:W-:-:S02]  /*08c0*/  HFMA2 R17, -RZ, RZ, 0, 0 ;  /* 0x00000000ff117431 */ /* 0x000fc400000001ff */
[--C-:B------:R-:W-:Y:S02]  /*08d0*/  HADD2.F32 R107, -RZ, R16.reuse.H0_H0 ;  /* 0x20000010ff6b7230 */ /* 0x100fe40000004100 */
[----:B------:R-:W-:Y:S01]  /*08e0*/  HADD2.F32 R106, -RZ, R16.H1_H1 ;  /* 0x30000010ff6a7230 */ /* 0x000fe20000004100 */
[----:B0-----:R-:W-:-:S07]  /*08f0*/  MOV R16, R14 ;  /* 0x0000000e00107202 */ /* 0x001fce0000000f00 */
.L_x_925:
        /* <DEDUP_REMOVED lines=27> */
[----:B------:R-:W4:Y:S04]  /*0ab0*/  LDG.E.64.CONSTANT R22, desc[UR8][R62.64+0x8c00] ;  /* 0x008c00083e167981 */ /* 0x000f28000c1e9b00 */
        /* <DEDUP_REMOVED lines=18> */
[--C-:B--2---:R-:W-:Y:S02]  /*0be0*/  HADD2.F32 R97, -RZ, R41.reuse.H0_H0 ;  /* 0x20000029ff617230 */ /* 0x104fe40000004100 */
[----:B------:R-:W-:Y:S02]  /*0bf0*/  HADD2.F32 R99, -RZ, R41.H1_H1 ;  /* 0x30000029ff637230 */ /* 0x000fe40000004100 */
[----:B---3--:R-:W-:Y:S02]  /*0c00*/  HADD2.F32 R3, -RZ, R48.H0_H0 ;  /* 0x20000030ff037230 */ /* 0x008fe40000004100 */
[----:B------:R-:W-:Y:S02]  /*0c10*/  HADD2.F32 R91, -RZ, R49.H0_H0 ;  /* 0x20000031ff5b7230 */ /* 0x000fe40000004100 */
[----:B----4-:R-:W-:-:S02]  /*0c20*/  HADD2.F32 R71, -RZ, R22.H0_H0 ;  /* 0x20000016ff477230 */ /* 0x010fc40000004100 */
[----:B-1----:R-:W-:Y:S01]  /*0c30*/  FADD.FTZ R41, R27, UR7 ;  /* 0x000000071b297e21 */ /* 0x002fe20008010000 */
[----:B------:R-:W-:-:S03]  /*0c40*/  HADD2.F32 R69, -RZ, R22.H1_H1 ;  /* 0x30000016ff457230 */ /* 0x000fc60000004100 */
[----:B------:R-:W1:Y:S01]  /*0c50*/  MUFU.RSQ R22, R41 ;  /* 0x0000002900167308 */ /* 0x000e620000001400 */
[----:B------:R-:W-:Y:S02]  /*0c60*/  HADD2.F32 R73, -RZ, R48.H1_H1 ;  /* 0x30000030ff497230 */ /* 0x000fe40000004100 */
[----:B------:R-:W-:Y:S01]  /*0c70*/  FADD.FTZ R3, -R26, R3 ;  /* 0x000000031a037221 */ /* 0x000fe20000010100 */
[----:B------:R-:W-:Y:S02]  /*0c80*/  HADD2.F32 R49, -RZ, R49.H1_H1 ;  /* 0x30000031ff317230 */ /* 0x000fe40000004100 */
[----:B------:R-:W-:Y:S02]  /*0c90*/  HADD2.F32 R75, -RZ, R46.H0_H0 ;  /* 0x2000002eff4b7230 */ /* 0x000fe40000004100 */
[----:B------:R-:W-:Y:S02]  /*0ca0*/  HADD2.F32 R79, -RZ, R47.H0_H0 ;  /* 0x2000002fff4f7230 */ /* 0x000fe40000004100 */
[----:B-----5:R-:W-:-:S02]  /*0cb0*/  HADD2.F32 R101, -RZ, R51.H0_H0 ;  /* 0x20000033ff657230 */ /* 0x020fc40000004100 */
[----:B------:R-:W-:Y:S01]  /*0cc0*/  FADD.FTZ R91, -R26, R91 ;  /* 0x0000005b1a5b7221 */ /* 0x000fe20000010100 */
[----:B------:R-:W-:Y:S02]  /*0cd0*/  HADD2.F32 R77, -RZ, R46.H1_H1 ;  /* 0x3000002eff4d7230 */ /* 0x000fe40000004100 */
[----:B------:R-:W-:Y:S02]  /*0ce0*/  HADD2.F32 R47, -RZ, R47.H1_H1 ;  /* 0x3000002fff2f7230 */ /* 0x000fe40000004100 */
[----:B------:R-:W-:Y:S02]  /*0cf0*/  HADD2.F32 R51, -RZ, R51.H1_H1 ;  /* 0x30000033ff337230 */ /* 0x000fe40000004100 */
[--C-:B------:R-:W-:Y:S02]  /*0d00*/  HADD2.F32 R103, -RZ, R50.reuse.H0_H0 ;  /* 0x20000032ff677230 */ /* 0x100fe40000004100 */
[----:B------:R-:W-:Y:S02]  /*0d10*/  HADD2.F32 R93, -RZ, R50.H1_H1 ;  /* 0x30000032ff5d7230 */ /* 0x000fe40000004100 */
[----:B------:R-:W-:-:S02]  /*0d20*/  HADD2.F32 R125, -RZ, R44.H0_H0 ;  /* 0x2000002cff7d7230 */ /* 0x000fc40000004100 */
[----:B------:R-:W-:Y:S02]  /*0d30*/  HADD2.F32 R127, -RZ, R44.H1_H1 ;  /* 0x3000002cff7f7230 */ /* 0x000fe40000004100 */
[--C-:B------:R-:W-:Y:S02]  /*0d40*/  HADD2.F32 R129, -RZ, R45.reuse.H0_H0 ;  /* 0x2000002dff817230 */ /* 0x100fe40000004100 */
        /* <DEDUP_REMOVED lines=12> */
[----:B0-----:R-:W-:Y:S02]  /*0e10*/  HADD2.F32 R65, -RZ, R23.H1_H1 ;  /* 0x30000017ff417230 */ /* 0x001fe40000004100 */
[C---:B------:R-:W-:Y:S01]  /*0e20*/  FADD.FTZ R23, -R26.reuse, R73 ;  /* 0x000000491a177221 */ /* 0x040fe20000010100 */
[----:B------:R-:W-:Y:S02]  /*0e30*/  HADD2.F32 R102, -RZ, R24.H0_H0 ;  /* 0x20000018ff667230 */ /* 0x000fe40000004100 */
[C---:B------:R-:W-:Y:S01]  /*0e40*/  FADD.FTZ R27, -R26.reuse, R49 ;  /* 0x000000311a1b7221 */ /* 0x040fe20000010100 */
[----:B------:R-:W-:Y:S01]  /*0e50*/  FADD.FTZ R74, -R26, R75 ;  /* 0x0000004b1a4a7221 */ /* 0x000fe20000010100 */
[----:B------:R-:W-:-:S02]  /*0e60*/  HADD2.F32 R98, -RZ, R25.H0_H0 ;  /* 0x20000019ff627230 */ /* 0x000fc40000004100 */
[----:B-1----:R-:W-:Y:S01]  /*0e70*/  FMUL.FTZ R3, R22, R3 ;  /* 0x0000000316037220 */ /* 0x002fe20000410000 */
[----:B------:R-:W-:Y:S02]  /*0e80*/  HADD2.F32 R90, -RZ, R25.H1_H1 ;  /* 0x30000019ff5a7230 */ /* 0x000fe40000004100 */
[C---:B------:R-:W-:Y:S01]  /*0e90*/  FADD.FTZ R44, -R26.reuse, R77 ;  /* 0x0000004d1a2c7221 */ /* 0x040fe20000010100 */
[C---:B------:R-:W-:Y:S01]  /*0ea0*/  FADD.FTZ R42, -R26.reuse, R79 ;  /* 0x0000004f1a2a7221 */ /* 0x040fe20000010100 */
[C---:B------:R-:W-:Y:S01]  /*0eb0*/  FADD.FTZ R40, -R26.reuse, R47 ;  /* 0x0000002f1a287221 */ /* 0x040fe20000010100 */
[----:B------:R-:W-:Y:S01]  /*0ec0*/  FADD.FTZ R43, -R26, R51 ;  /* 0x000000331a2b7221 */ /* 0x000fe20000010100 */
[----:B------:R-:W-:Y:S01]  /*0ed0*/  FMUL.FTZ R25, R22, R91 ;  /* 0x0000005b16197220 */ /* 0x000fe20000410000 */
        /* <DEDUP_REMOVED lines=24> */
[C---:B------:R-:W-:Y:S01]  /*1060*/  FMUL.FTZ R23, R22.reuse, R23 ;  /* 0x0000001716177220 */ /* 0x040fe20000410000 */
[----:B------:R-:W-:Y:S02]  /*1070*/  HADD2.F32 R127, -RZ, R34.H0_H0 ;  /* 0x20000022ff7f7230 */ /* 0x000fe40000004100 */
[----:B------:R-:W-:Y:S01]  /*1080*/  FFMA.FTZ R96, R3, R102, R60 ;  /* 0x0000006603607223 */ /* 0x000fe2000001003c */
[--C-:B------:R-:W-:Y:S02]  /*1090*/  HADD2.F32 R66, -RZ, R30.reuse.H0_H0 ;  /* 0x2000001eff427230 */ /* 0x100fe40000004100 */
[C---:B------:R-:W-:Y:S01]  /*10a0*/  FMUL.FTZ R27, R22.reuse, R27 ;  /* 0x0000001b161b7220 */ /* 0x040fe20000410000 */
[----:B------:R-:W-:Y:S02]  /*10b0*/  HADD2.F32 R91, -RZ, R30.H1_H1 ;  /* 0x3000001eff5b7230 */ /* 0x000fe40000004100 */
[----:B------:R-:W-:Y:S01]  /*10c0*/  FMUL.FTZ R30, R22, R74 ;  /* 0x0000004a161e7220 */ /* 0x000fe20000410000 */
[----:B------:R-:W-:-:S02]  /*10d0*/  HADD2.F32 R126, -RZ, R34.H1_H1 ;  /* 0x30000022ff7e7230 */ /* 0x000fc40000004100 */
[----:B------:R-:W-:Y:S01]  /*10e0*/  FADD.FTZ R82, R102, R61 ;  /* 0x0000003d66527221 */ /* 0x000fe20000010000 */
[--C-:B------:R-:W-:Y:S02]  /*10f0*/  HADD2.F32 R124, -RZ, R35.reuse.H0_H0 ;  /* 0x20000023ff7c7230 */ /* 0x100fe40000004100 */
[----:B------:R-:W-:Y:S01]  /*1100*/  FADD.FTZ R78, R98, R57 ;  /* 0x00000039624e7221 */ /* 0x000fe20000010000 */
[----:B------:R-:W-:Y:S01]  /*1110*/  FFMA.FTZ R92, R25, R98, R56 ;  /* 0x00000062195c7223 */ /* 0x000fe20000010038 */
[----:B------:R-:W-:Y:S01]  /*1120*/  FMUL.FTZ R34, R22, R42 ;  /* 0x0000002a16227220 */ /* 0x000fe20000410000 */
[----:B------:R-:W-:Y:S02]  /*1130*/  HADD2.F32 R100, -RZ, R35.H1_H1 ;  /* 0x30000023ff647230 */ /* 0x000fe40000004100 */
[----:B------:R-:W-:Y:S01]  /*1140*/  FADD.FTZ R76, R26, R59 ;  /* 0x0000003b1a4c7221 */ /* 0x000fe20000010000 */
[--C-:B------:R-:W-:Y:S02]  /*1150*/  HADD2.F32 R84, -RZ, R36.reuse.H0_H0 ;  /* 0x20000024ff547230 */ /* 0x100fe40000004100 */
[----:B------:R-:W-:Y:S01]  /*1160*/  FFMA.FTZ R94, R23, R26, R58 ;  /* 0x0000001a175e7223 */ /* 0x000fe2000001003a */
[----:B------:R-:W-:-:S02]  /*1170*/  HADD2.F32 R80, -RZ, R36.H1_H1 ;  /* 0x30000024ff507230 */ /* 0x000fc40000004100 */
[----:B------:R-:W-:Y:S01]  /*1180*/  FFMA.FTZ R88, R27, R90, R54 ;  /* 0x0000005a1b587223 */ /* 0x000fe20000010036 */
[--C-:B------:R-:W-:Y:S02]  /*1190*/  HADD2.F32 R48, -RZ, R38.reuse.H0_H0 ;  /* 0x20000026ff307230 */ /* 0x100fe40000004100 */
[----:B------:R-:W-:Y:S01]  /*11a0*/  FFMA.FTZ R129, R30, R127, R96 ;  /* 0x0000007f1e817223 */ /* 0x000fe20000010060 */
[----:B------:R-:W-:Y:S02]  /*11b0*/  HADD2.F32 R50, -RZ, R38.H1_H1 ;  /* 0x30000026ff327230 */ /* 0x000fe40000004100 */
[C---:B------:R-:W-:Y:S01]  /*11c0*/  FMUL.FTZ R36, R22.reuse, R40 ;  /* 0x0000002816247220 */ /* 0x040fe20000410000 */
[--C-:B------:R-:W-:Y:S02]  /*11d0*/  HADD2.F32 R70, -RZ, R32.reuse.H0_H0 ;  /* 0x20000020ff467230 */ /* 0x100fe40000004100 */
[----:B------:R-:W-:Y:S01]  /*11e0*/  FMUL.FTZ R38, R22, R103 ;  /* 0x0000006716267220 */ /* 0x000fe20000410000 */
[----:B------:R-:W-:-:S02]  /*11f0*/  HADD2.F32 R101, -RZ, R32.H1_H1 ;  /* 0x30000020ff657230 */ /* 0x000fc40000004100 */
[----:B------:R-:W-:Y:S01]  /*1200*/  FMUL.FTZ R32, R22, R44 ;  /* 0x0000002c16207220 */ /* 0x000fe20000410000 */
[----:B------:R-:W-:Y:S02]  /*1210*/  HADD2.F32 R46, -RZ, R37.H0_H0 ;  /* 0x20000025ff2e7230 */ /* 0x000fe40000004100 */
[----:B------:R-:W-:Y:S01]  /*1220*/  FADD.FTZ R86, R90, R55 ;  /* 0x000000375a567221 */ /* 0x000fe20000010000 */
[--C-:B------:R-:W-:Y:S02]  /*1230*/  HADD2.F32 R52, -RZ, R39.reuse.H0_H0 ;  /* 0x20000027ff347230 */ /* 0x100fe40000004100 */
[----:B------:R-:W-:Y:S01]  /*1240*/  FADD.FTZ R133, R78, R124 ;  /* 0x0000007c4e857221 */ /* 0x000fe20000010000 */
[----:B------:R-:W-:Y:S02]  /*1250*/  HADD2.F32 R125, -RZ, R39.H1_H1 ;  /* 0x30000027ff7d7230 */ /* 0x000fe40000004100 */
[----:B------:R-:W-:Y:S01]  /*1260*/  FADD.FTZ R39, R82, R127 ;  /* 0x0000007f52277221 */ /* 0x000fe20000010000 */
[----:B------:R-:W-:Y:S01]  /*1270*/  FFMA.FTZ R137, R34, R124, R92 ;  /* 0x0000007c22897223 */ /* 0x000fe2000001005c */
[----:B------:R-:W-:Y:S01]  /*1280*/  FMUL.FTZ R42, R22, R41 ;  /* 0x00000029162a7220 */ /* 0x000fe20000410000 */
[----:B------:R-:W-:-:S02]  /*1290*/  HADD2.F32 R64, -RZ, R31.H0_H0 ;  /* 0x2000001fff407230 */ /* 0x000fc40000004100 */
[----:B------:R-:W-:Y:S02]  /*12a0*/  HADD2.F32 R61, -RZ, R31.H1_H1 ;  /* 0x3000001fff3d7230 */ /* 0x000fe40000004100 */
[----:B------:R-:W-:Y:S01]  /*12b0*/  FMUL.FTZ R31, R107, R127 ;  /* 0x0000007f6b1f7220 */ /* 0x000fe20000410000 */
[----:B------:R-:W-:Y:S02]  /*12c0*/  HADD2.F32 R72, -RZ, R37.H1_H1 ;  /* 0x30000025ff487230 */ /* 0x000fe40000004100 */
[----:B------:R-:W-:Y:S01]  /*12d0*/  FADD.FTZ R127, R76, R126 ;  /* 0x0000007e4c7f7221 */ /* 0x000fe20000010000 */
[----:B------:R-:W-:Y:S01]  /*12e0*/  FFMA.FTZ R131, R32, R126, R94 ;  /* 0x0000007e20837223 */ /* 0x000fe2000001005e */
[----:B------:R-:W-:Y:S01]  /*12f0*/  FFMA.FTZ R103, R36, R100, R88 ;  /* 0x0000006424677223 */ /* 0x000fe20000010058 */
[----:B------:R-:W-:Y:S01]  /*1300*/  FMUL.FTZ R40, R22, R47 ;  /* 0x0000002f16287220 */ /* 0x000fe20000410000 */
[----:B------:R-:W-:Y:S01]  /*1310*/  FFMA.FTZ R141, R38, R84, R129 ;  /* 0x00000054268d7223 */ /* 0x000fe20000010081 */
[----:B------:R-:W-:Y:S01]  /*1320*/  FMUL.FTZ R44, R22, R43 ;  /* 0x0000002b162c7220 */ /* 0x000fe20000410000 */
[----:B------:R-:W-:Y:S01]  /*1330*/  FADD.FTZ R135, R86, R100 ;  /* 0x0000006456877221 */ /* 0x000fe20000010000 */
[----:B------:R-:W-:Y:S01]  /*1340*/  FADD.FTZ R47, R39, R84 ;  /* 0x00000054272f7221 */ /* 0x000fe20000010000 */
[----:B------:R-:W-:Y:S01]  /*1350*/  FADD.FTZ R129, R133, R46 ;  /* 0x0000002e85817221 */ /* 0x000fe20000010000 */
[-C--:B------:R-:W-:Y:S01]  /*1360*/  FFMA.FTZ R137, R42, R46.reuse, R137 ;  /* 0x0000002e2a897223 */ /* 0x080fe20000010089 */
[----:B------:R-:W-:Y:S01]  /*1370*/  FMUL.FTZ R43, R105, R46 ;  /* 0x0000002e692b7220 */ /* 0x000fe20000410000 */
[----:B------:R-:W-:Y:S01]  /*1380*/  FMUL.FTZ R24, R107, R102 ;  /* 0x000000666b187220 */ /* 0x000fe20000410000 */
[----:B------:R-:W-:Y:S01]  /*1390*/  FMUL.FTZ R46, R22, R45 ;  /* 0x0000002d162e7220 */ /* 0x000fe20000410000 */
[----:B------:R-:W-:Y:S01]  /*13a0*/  FADD.FTZ R127, R127, R80 ;  /* 0x000000507f7f7221 */ /* 0x000fe20000010000 */
[-C--:B------:R-:W-:Y:S01]  /*13b0*/  FFMA.FTZ R131, R40, R80.reuse, R131 ;  /* 0x0000005028837223 */ /* 0x080fe20000010083 */
[----:B------:R-:W-:Y:S01]  /*13c0*/  FMUL.FTZ R41, R106, R80 ;  /* 0x000000506a297220 */ /* 0x000fe20000410000 */
[-C--:B------:R-:W-:Y:S01]  /*13d0*/  FFMA.FTZ R139, R44, R72.reuse, R103 ;  /* 0x000000482c8b7223 */ /* 0x080fe20000010067 */
[----:B------:R-:W-:Y:S01]  /*13e0*/  FADD.FTZ R80, R135, R72 ;  /* 0x0000004887507221 */ /* 0x000fe20000010000 */
[----:B------:R-:W-:Y:S01]  /*13f0*/  FMUL.FTZ R45, R104, R72 ;  /* 0x00000048682d7220 */ /* 0x000fe20000410000 */
[----:B------:R-:W-:Y:S01]  /*1400*/  FADD.FTZ R103, R47, R48 ;  /* 0x000000302f677221 */ /* 0x000fe20000010000 */
[----:B------:R-:W-:Y:S01]  /*1410*/  FMUL.FTZ R26, R106, R26 ;  /* 0x0000001a6a1a7220 */ /* 0x000fe20000410000 */
[----:B------:R-:W-:Y:S01]  /*1420*/  FADD.FTZ R135, RZ, R24 ;  /* 0x00000018ff877221 */ /* 0x000fe20000010000 */
[-C--:B------:R-:W-:Y:S01]  /*1430*/  FFMA.FTZ R133, R46, R48.reuse, R141 ;  /* 0x000000302e857223 */ /* 0x080fe2000001008d */
[----:B------:R-:W-:Y:S01]  /*1440*/  FMUL.FTZ R47, R107, R48 ;  /* 0x000000306b2f7220 */ /* 0x000fe20000410000 */
[----:B------:R-:W-:Y:S01]  /*1450*/  FFMA.FTZ R72, R3, R24, RZ ;  /* 0x0000001803487223 */ /* 0x000fe200000100ff */
[----:B------:R-:W-:Y:S01]  /*1460*/  FMUL.FTZ R48, R22, R49 ;  /* 0x0000003116307220 */ /* 0x000fe20000410000 */
[----:B------:R-:W-:-:S02]  /*1470*/  HADD2.F32 R54, -RZ, R28.H0_H0 ;  /* 0x2000001cff367230 */ /* 0x000fc40000004100 */
[----:B------:R-:W-:Y:S01]  /*1480*/  FADD.FTZ R135, R135, R26 ;  /* 0x0000001a87877221 */ /* 0x000fe20000010000 */
[----:B------:R-:W-:Y:S02]  /*1490*/  HADD2.F32 R55, -RZ, R28.H1_H1 ;  /* 0x3000001cff377230 */ /* 0x000fe40000004100 */
[----:B------:R-:W-:Y:S01]  /*14a0*/  FMUL.FTZ R28, R105, R98 ;  /* 0x00000062691c7220 */ /* 0x000fe20000410000 */
[--C-:B------:R-:W-:Y:S02]  /*14b0*/  HADD2.F32 R60, -RZ, R62.reuse.H0_H0 ;  /* 0x2000003eff3c7230 */ /* 0x100fe40000004100 */
[----:B------:R-:W-:Y:S01]  /*14c0*/  FFMA.FTZ R72, R23, R26, R72 ;  /* 0x0000001a17487223 */ /* 0x000fe20000010048 */
[----:B------:R-:W-:Y:S02]  /*14d0*/  HADD2.F32 R57, -RZ, R62.H1_H1 ;  /* 0x3000003eff397230 */ /* 0x000fe40000004100 */
[----:B------:R-:W-:Y:S01]  /*14e0*/  FADD.FTZ R62, R127, R50 ;  /* 0x000000327f3e7221 */ /* 0x000fe20000010000 */
[-C--:B------:R-:W-:Y:S01]  /*14f0*/  FFMA.FTZ R127, R48, R50.reuse, R131 ;  /* 0x00000032307f7223 */ /* 0x080fe20000010083 */
[----:B------:R-:W-:Y:S01]  /*1500*/  FMUL.FTZ R49, R106, R50 ;  /* 0x000000326a317220 */ /* 0x000fe20000410000 */
[----:B------:R-:W-:Y:S01]  /*1510*/  FMUL.FTZ R50, R22, R51 ;  /* 0x0000003316327220 */ /* 0x000fe20000410000 */
[----:B------:R-:W-:-:S02]  /*1520*/  HADD2.F32 R58, -RZ, R29.H0_H0 ;  /* 0x2000001dff3a7230 */ /* 0x000fc40000004100 */
[----:B------:R-:W-:Y:S01]  /*1530*/  FADD.FTZ R74, R135, R28 ;  /* 0x0000001c874a7221 */ /* 0x000fe20000010000 */
[----:B------:R-:W-:Y:S02]  /*1540*/  HADD2.F32 R59, -RZ, R29.H1_H1 ;  /* 0x3000001dff3b7230 */ /* 0x000fe40000004100 */
[----:B------:R-:W-:Y:S01]  /*1550*/  FMUL.FTZ R29, R104, R90 ;  /* 0x0000005a681d7220 */ /* 0x000fe20000410000 */
[----:B------:R-:W-:Y:S01]  /*1560*/  FFMA.FTZ R72, R25, R28, R72 ;  /* 0x0000001c19487223 */ /* 0x000fe20000010048 */
[----:B------:R-:W-:Y:S01]  /*1570*/  FADD.FTZ R131, R129, R52 ;  /* 0x0000003481837221 */ /* 0x000fe20000010000 */
[-C--:B------:R-:W-:Y:S01]  /*1580*/  FFMA.FTZ R135, R50, R52.reuse, R137 ;  /* 0x0000003432877223 */ /* 0x080fe20000010089 */
[----:B------:R-:W-:Y:S01]  /*1590*/  FMUL.FTZ R51, R105, R52 ;  /* 0x0000003469337220 */ /* 0x000fe20000410000 */
[----:B------:R-:W-:Y:S01]  /*15a0*/  FMUL.FTZ R52, R22, R53 ;  /* 0x0000003516347220 */ /* 0x000fe20000410000 */
[----:B------:R-:W-:Y:S01]  /*15b0*/  FADD.FTZ R74, R74, R29 ;  /* 0x0000001d4a4a7221 */ /* 0x000fe20000010000 */
[----:B------:R-:W-:Y:S01]  /*15c0*/  FFMA.FTZ R53, R27, R29, R72 ;  /* 0x0000001d1b357223 */ /* 0x000fe20000010048 */
[----:B------:R-:W-:-:S02]  /*15d0*/  HADD2.F32 R68, -RZ, R33.H0_H0 ;  /* 0x20000021ff447230 */ /* 0x000fc40000004100 */
[----:B------:R-:W-:Y:S02]  /*15e0*/  HADD2.F32 R93, -RZ, R33.H1_H1 ;  /* 0x30000021ff5d7230 */ /* 0x000fe40000004100 */
[----:B------:R-:W-:Y:S01]  /*15f0*/  FMUL.FTZ R33, R106, R126 ;  /* 0x0000007e6a217220 */ /* 0x000fe20000410000 */
        /* <DEDUP_REMOVED lines=16> */
[----:B------:R-:W-:-:S03]  /*1700*/  FFMA.FTZ R137, R38, R39, R137 ;  /* 0x0000002726897223 */ /* 0x000fc60000010089 */
        /* <DEDUP_REMOVED lines=9> */
[----:B------:R-:W-:Y:S01]  /*17a0*/  FFMA.FTZ R137, R48, R49, R137 ;  /* 0x0000003130897223 */ /* 0x000fe20000010089 */
[----:B------:R-:W-:Y:S02]  /*17b0*/  FMUL.FTZ R53, R104, R125 ;  /* 0x0000007d68357220 */ /* 0x000fe40000410000 */
[----:B------:R-:W-:Y:S01]  /*17c0*/  FADD.FTZ R70, R70, R51 ;  /* 0x0000003346467221 */ /* 0x000fe20000010000 */
[----:B------:R-:W-:-:S03]  /*17d0*/  FFMA.FTZ R137, R50, R51, R137 ;  /* 0x0000003332897223 */ /* 0x000fc60000010089 */
[----:B------:R-:W-:Y:S01]  /*17e0*/  FADD.FTZ R70, R70, R53 ;  /* 0x0000003546467221 */ /* 0x000fe20000010000 */
[----:B------:R-:W-:Y:S01]  /*17f0*/  FFMA.FTZ R137, R52, R53, R137 ;  /* 0x0000003534897223 */ /* 0x000fe20000010089 */
[----:B------:R-:W-:Y:S01]  /*1800*/  FMUL.FTZ R74, R22, R75 ;  /* 0x0000004b164a7220 */ /* 0x000fe20000410000 */
[----:B------:R-:W-:Y:S01]  /*1810*/  FMUL.FTZ R75, R106, R101 ;  /* 0x000000656a4b7220 */ /* 0x000fe20000410000 */
[----:B------:R-:W-:Y:S01]  /*1820*/  FADD.FTZ R70, R70, R73 ;  /* 0x0000004946467221 */ /* 0x000fe20000010000 */
[----:B------:R-:W-:Y:S01]  /*1830*/  FFMA.FTZ R137, R72, R73, R137 ;  /* 0x0000004948897223 */ /* 0x000fe20000010089 */
[----:B------:R-:W-:Y:S01]  /*1840*/  FMUL.FTZ R76, R22, R77 ;  /* 0x0000004d164c7220 */ /* 0x000fe20000410000 */
[-C--:B------:R-:W-:Y:S01]  /*1850*/  FMUL.FTZ R77, R105, R68.reuse ;  /* 0x00000044694d7220 */ /* 0x080fe20000410000 */
[----:B------:R-:W-:Y:S01]  /*1860*/  FADD.FTZ R70, R70, R75 ;  /* 0x0000004b46467221 */ /* 0x000fe20000010000 */
[----:B------:R-:W-:Y:S01]  /*1870*/  FFMA.FTZ R137, R74, R75, R137 ;  /* 0x0000004b4a897223 */ /* 0x000fe20000010089 */
[----:B------:R-:W-:Y:S01]  /*1880*/  FADD.FTZ R80, R80, R125 ;  /* 0x0000007d50507221 */ /* 0x000fe20000010000 */
[----:B------:R-:W-:Y:S01]  /*1890*/  FMUL.FTZ R78, R22, R79 ;  /* 0x0000004f164e7220 */ /* 0x000fe20000410000 */
[----:B------:R-:W-:Y:S01]  /*18a0*/  FFMA.FTZ R129, R52, R125, R139 ;  /* 0x0000007d34817223 */ /* 0x000fe2000001008b */
[----:B------:R-:W-:Y:S01]  /*18b0*/  FMUL.FTZ R79, R104, R93 ;  /* 0x0000005d684f7220 */ /* 0x000fe20000410000 */
[----:B------:R-:W-:Y:S01]  /*18c0*/  FADD.FTZ R70, R70, R77 ;  /* 0x0000004d46467221 */ /* 0x000fe20000010000 */
[C---:B------:R-:W-:Y:S01]  /*18d0*/  FFMA.FTZ R137, R76.reuse, R77, R137 ;  /* 0x0000004d4c897223 */ /* 0x040fe20000010089 */
        /* <DEDUP_REMOVED lines=25> */
[----:B------:R-:W-:Y:S01]  /*1a70*/  FFMA.FTZ R129, R78, R93, R129 ;  /* 0x0000005d4e817223 */ /* 0x000fe20000010081 */
[----:B------:R-:W-:Y:S01]  /*1a80*/  FADD.FTZ R93, R103, R66 ;  /* 0x00000042675d7221 */ /* 0x000fe20000010000 */
        /* <DEDUP_REMOVED lines=29> */
[----:B------:R-:W-:Y:S01]  /*1c60*/  FFMA.FTZ R133, R80, R66, R133 ;  /* 0x0000004250857223 */ /* 0x000fe20000010085 */
[----:B------:R-:W-:Y:S01]  /*1c70*/  FMUL.FTZ R101, R105, R56 ;  /* 0x0000003869657220 */ /* 0x000fe20000410000 */
        /* <DEDUP_REMOVED lines=46> */
.L_x_914:
        /* <DEDUP_REMOVED lines=17> */
.L_x_916:
[----:B------:R-:W-:Y:S05]  /*2070*/  BSYNC.RECONVERGENT B0 ;  /* 0x0000000000007941 */ /* 0x000fea0003800200 */
.L_x_915:
        /* <DEDUP_REMOVED lines=24> */
.L_x_919:
[----:B------:R-:W2:Y:S04]  /*2200*/  LD.E.STRONG.GPU R63, desc[UR8][R118.64+0x10] ;  /* 0x00001008763f7980 */ /* 0x000ea8000c10f900 */
[----:B--2---:R-:W-:Y:S01]  /*2210*/  CCTL.IVALL ;  /* 0x00000000ff00798f */ /* 0x004fe20002000000 */
[----:B------:R-:W-:Y:S05]  /*2220*/  YIELD ;  /* 0x0000000000007946 */ /* 0x000fea0003800000 */
[----:B-----5:R-:W-:-:S04]  /*2230*/  LOP3.LUT R63, R63, R62, RZ, 0x3c, !PT ;  /* 0x0000003e3f3f7212 */ /* 0x020fc800078e3cff */
[----:B------:R-:W-:-:S13]  /*2240*/  ISETP.GT.AND P1, PT, R63, -0x1, PT ;  /* 0xffffffff3f00780c */ /* 0x000fda0003f24270 */
[----:B------:R-:W-:Y:S05]  /*2250*/  @P1 BRA `(.L_x_919) ;  /* 0xfffffffc00e81947 */ /* 0x000fea000383ffff */
.L_x_918:
[----:B------:R-:W-:Y:S05]  /*2260*/  WARPSYNC.ALL ;  /* 0x0000000000007948 */ /* 0x000fea0003800000 */
[----:B------:R-:W-:Y:S06]  /*2270*/  BAR.SYNC.DEFER_BLOCKING 0x0 ;  /* 0x0000000000007b1d */ /* 0x000fec0000010000 */
[----:B------:R-:W-:Y:S05]  /*2280*/  BRA `(.L_x_920) ;  /* 0x00000000003c7947 */ /* 0x000fea0003800000 */
.L_x_917:
[----:B------:R-:W-:Y:S01]  /*2290*/  BAR.SYNC.DEFER_BLOCKING 0x0 ;  /* 0x0000000000007b1d */ /* 0x000fe20000010000 */
[----:B------:R-:W-:-:S13]  /*22a0*/  ISETP.NE.AND P1, PT, R12, RZ, PT ;  /* 0x000000ff0c00720c */ /* 0x000fda0003f25270 */
[----:B------:R-:W-:Y:S05]  /*22b0*/  @P1 BRA `(.L_x_921) ;  /* 0x0000000000281947 */ /* 0x000fea0003800000 */
[----:B------:R-:W-:Y:S06]  /*22c0*/  MEMBAR.ALL.GPU ;  /* 0x0000000000007992 */ /* 0x000fec000000a000 */
[----:B------:R-:W-:-:S00]  /*22d0*/  ERRBAR ;  /* 0x00000000000079ab */ /* 0x000fc00000000000 */
[----:B------:R-:W-:Y:S06]  /*22e0*/  CGAERRBAR ;  /* 0x00000000000075ab */ /* 0x000fec0000000000 */
[----:B------:R0:W5:Y:S02]  /*22f0*/  ATOM.E.ADD.STRONG.GPU PT, R62, desc[UR8][R122.64], R113 ;  /* 0x800000717a3e798a */ /* 0x00016400081ef108 */
.L_x_922:
[----:B------:R-:W2:Y:S04]  /*2300*/  LD.E.STRONG.GPU R63, desc[UR8][R122.64] ;  /* 0x000000087a3f7980 */ /* 0x000ea8000c10f900 */
[----:B--2---:R-:W-:Y:S01]  /*2310*/  CCTL.IVALL ;  /* 0x00000000ff00798f */ /* 0x004fe20002000000 */
[----:B------:R-:W-:Y:S05]  /*2320*/  YIELD ;  /* 0x0000000000007946 */ /* 0x000fea0003800000 */
[----:B-----5:R-:W-:-:S04]  /*2330*/  LOP3.LUT R63, R63, R62, RZ, 0x3c, !PT ;  /* 0x0000003e3f3f7212 */ /* 0x020fc800078e3cff */
[----:B------:R-:W-:-:S13]  /*2340*/  ISETP.GT.AND P1, PT, R63, -0x1, PT ;  /* 0xffffffff3f00780c */ /* 0x000fda0003f24270 */
[----:B------:R-:W-:Y:S05]  /*2350*/  @P1 BRA `(.L_x_922) ;  /* 0xfffffffc00e81947 */ /* 0x000fea000383ffff */
.L_x_921:
[----:B------:R-:W-:Y:S05]  /*2360*/  WARPSYNC.ALL ;  /* 0x0000000000007948 */ /* 0x000fea0003800000 */
[----:B------:R-:W-:Y:S06]  /*2370*/  BAR.SYNC.DEFER_BLOCKING 0x0 ;  /* 0x0000000000007b1d */ /* 0x000fec0000010000 */
.L_x_920:
        /* <DEDUP_REMOVED lines=18> */
.L_x_924:
[----:B------:R-:W-:Y:S05]  /*24a0*/  BSYNC.RECONVERGENT B0 ;  /* 0x0000000000007941 */ /* 0x000fea0003800200 */
.L_x_923:
        /* <DEDUP_REMOVED lines=48> */
[----:B------:R-:W-:Y:S01]  /*27b0*/  FADD.FTZ R49, R49, -R64 ;  /* 0x8000004031317221 */ /* 0x000fe20000010000 */
        /* <DEDUP_REMOVED lines=51> */
[----:B------:R-:W-:Y:S01]  /*2af0*/  F2FP.F16.F32.PACK_AB R25, R26, R25 ;  /* 0x000000191a19723e */ /* 0x000fe200000000ff */
[----:B------:R-:W-:Y:S01]  /*2b00*/  FMUL.FTZ R24, R22, R23 ;  /* 0x0000001716187220 */ /* 0x000fe20000410000 */
[----:B------:R-:W-:Y:S01]  /*2b10*/  F2FP.F16.F32.PACK_AB R26, R28, R31 ;  /* 0x0000001f1c1a723e */ /* 0x000fe200000000ff */
[----:B------:R-:W-:Y:S01]  /*2b20*/  FMUL.FTZ R47, R22, R47 ;  /* 0x0000002f162f7220 */ /* 0x000fe20000410000 */
[----:B------:R-:W-:Y:S01]  /*2b30*/  F2FP.F16.F32.PACK_AB R27, R30, R27 ;  /* 0x0000001b1e1b723e */ /* 0x000fe200000000ff */
[----:B------:R-:W-:Y:S01]  /*2b40*/  FMUL.FTZ R30, R22, R49 ;  /* 0x00000031161e7220 */ /* 0x000fe20000410000 */
[----:B------:R-:W-:Y:S01]  /*2b50*/  F2FP.F16.F32.PACK_AB R28, R32, R39 ;  /* 0x00000027201c723e */ /* 0x000fe200000000ff */
[----:B------:R-:W-:Y:S01]  /*2b60*/  FMUL.FTZ R3, R22, R3 ;  /* 0x0000000316037220 */ /* 0x000fe20000410000 */
[----:B------:R-:W-:Y:S01]  /*2b70*/  F2FP.F16.F32.PACK_AB R29, R34, R29 ;  /* 0x0000001d221d723e */ /* 0x000fe200000000ff */
        /* <DEDUP_REMOVED lines=18> */
[----:B------:R-:W-:Y:S01]  /*2ca0*/  F2FP.F16.F32.PACK_AB R22, R30, R47 ;  /* 0x0000002f1e16723e */ /* 0x000fe200000000ff */
[----:B------:R1:W-:Y:S01]  /*2cb0*/  STG.E.64 desc[UR8][R20.64+0x1400], R26 ;  /* 0x0014001a14007986 */ /* 0x0003e2000c101b08 */
[----:B------:R-:W-:-:S02]  /*2cc0*/  F2FP.F16.F32.PACK_AB R24, R24, R3 ;  /* 0x000000031818723e */ /* 0x000fc400000000ff */
[----:B------:R-:W-:Y:S01]  /*2cd0*/  F2FP.F16.F32.PACK_AB R23, R32, R23 ;  /* 0x000000172017723e */ /* 0x000fe200000000ff */
[----:B------:R1:W-:Y:S01]  /*2ce0*/  STG.E.64 desc[UR8][R20.64+0x2800], R28 ;  /* 0x0028001c14007986 */ /* 0x0003e2000c101b08 */
        /* <DEDUP_REMOVED lines=8> */
[----:B------:R1:W-:Y:S01]  /*2d70*/  STG.E.64 desc[UR8][R20.64+0x5000], R34 ;  /* 0x0050002214007986 */ /* 0x0003e2000c101b08 */
[----:B------:R-:W-:Y:S02]  /*2d80*/  F2FP.F16.F32.PACK_AB R46, R46, R97 ;  /* 0x000000612e2e723e */ /* 0x000fe400000000ff */
[----:B------:R-:W-:Y:S01]  /*2d90*/  F2FP.F16.F32.PACK_AB R47, R48, R101 ;  /* 0x00000065302f723e */ /* 0x000fe200000000ff */
[----:B------:R1:W-:Y:S04]  /*2da0*/  STG.E.64 desc[UR8][R20.64+0x6400], R38 ;  /* 0x0064002614007986 */ /* 0x0003e8000c101b08 */
[----:B------:R1:W-:Y:S04]  /*2db0*/  STG.E.64 desc[UR8][R20.64+0x7800], R42 ;  /* 0x0078002a14007986 */ /* 0x0003e8000c101b08 */
[----:B------:R1:W-:Y:S01]  /*2dc0*/  STG.E.64 desc[UR8][R20.64+0x8c00], R46 ;  /* 0x008c002e14007986 */ /* 0x0003e2000c101b08 */
[----:B------:R-:W-:Y:S05]  /*2dd0*/  @!P0 BRA `(.L_x_925) ;  /* 0xffffffd800c88947 */ /* 0x000fea000383ffff */
.L_x_913:
[----:B------:R-:W-:Y:S01]  /*2de0*/  SHF.L.U32 R14, R14, 0x4, RZ ;  /* 0x000000040e0e7819 */ /* 0x000fe200000006ff */
[----:B0-----:R-:W-:-:S03]  /*2df0*/  IMAD R2, R117, 0x140, RZ ;  /* 0x0000014075027824 */ /* 0x001fc600078e02ff */
[----:B------:R-:W-:Y:S02]  /*2e00*/  LOP3.LUT R14, R14, 0xfffe0, RZ, 0xc0, !PT ;  /* 0x000fffe00e0e7812 */ /* 0x000fe400078ec0ff */
[----:B------:R-:W-:Y:S02]  /*2e10*/  IADD3 R0, PT, PT, R2, 0x140, RZ ;  /* 0x0000014002007810 */ /* 0x000fe40007ffe0ff */
[----:B------:R-:W-:-:S04]  /*2e20*/  IADD3 R13, PT, PT, R14, R13, RZ ;  /* 0x0000000d0e0d7210 */ /* 0x000fc80007ffe0ff */
[----:B------:R-:W-:-:S04]  /*2e30*/  LEA R15, R13, R2, 0x5 ;  /* 0x000000020d0f7211 */ /* 0x000fc800078e28ff */
[----:B------:R-:W-:-:S13]  /*2e40*/  ISETP.GE.AND P0, PT, R15, R0, PT ;  /* 0x000000000f00720c */ /* 0x000fda0003f06270 */
[----:B------:R-:W-:Y:S05]  /*2e50*/  @P0 EXIT ;  /* 0x000000000000094d */ /* 0x000fea0003800000 */
[----:B------:R-:W0:Y:S01]  /*2e60*/  S2R R17, SR_TID.X ;  /* 0x0000000000117919 */ /* 0x000e220000002100 */
        /* <DEDUP_REMOVED lines=33> */
[----:B-1----:R-:W-:Y:S02]  /*3080*/  LOP3.LUT R42, R41, 0x7, RZ, 0xc0, !PT ;  /* 0x00000007292a7812 */ /* 0x002fe400078ec0ff */
        /* <DEDUP_REMOVED lines=14> */
.L_x_937:
        /* <DEDUP_REMOVED lines=25> */
.L_x_930:
        /* <DEDUP_REMOVED lines=33> */
.L_x_929:
[----:B------:R-:W-:Y:S05]  /*3510*/  BSYNC.RECONVERGENT B1 ;  /* 0x0000000000017941 */ /* 0x000fea0003800200 */
.L_x_928:
        /* <DEDUP_REMOVED lines=25> */
.L_x_932:
[----:B------:R-:W-:Y:S05]  /*36b0*/  BSYNC.RECONVERGENT B1 ;  /* 0x0000000000017941 */ /* 0x000fea0003800200 */
.L_x_931:
        /* <DEDUP_REMOVED lines=26> */
.L_x_927:
[----:B------:R-:W-:Y:S05]  /*3860*/  BSYNC.RECONVERGENT B0 ;  /* 0x0000000000007941 */ /* 0x000fea0003800200 */
.L_x_926:
[----:B------:R0:W-:Y:S01]  /*3870*/  STS [R10], R25 ;  /* 0x000000190a007388 */ /* 0x0001e20000000800 */
[----:B------:R-:W1:Y:S01]  /*3880*/  LDC.64 R20, c[0x0][0x388] ;  /* 0x0000e200ff147b82 */ /* 0x000e620000000a00 */
[----:B------:R-:W-:Y:S02]  /*3890*/  ISETP.GT.U32.AND P1, PT, R45, 0x9, PT ;  /* 0x000000092d00780c */ /* 0x000fe40003f24070 */
[----:B------:R0:W-:Y:S01]  /*38a0*/  STS [R10+0x500], R24 ;  /* 0x000500180a007388 */ /* 0x0001e20000000800 */
[----:B------:R-:W-:-:S04]  /*38b0*/  MOV R26, R9 ;  /* 0x00000009001a7202 */ /* 0x000fc80000000f00 */
[----:B------:R-:W2:Y:S08]  /*38c0*/  LDC.64 R12, c[0x0][0x390] ;  /* 0x0000e400ff0c7b82 */ /* 0x000eb00000000a00 */
[----:B0-----:R-:W-:Y:S06]  /*38d0*/  BAR.SYNC.DEFER_BLOCKING 0x0 ;  /* 0x0000000000007b1d */ /* 0x001fec0000010000 */
.L_x_936:
        /* <DEDUP_REMOVED lines=31> */
.L_x_947:
        /* <DEDUP_REMOVED lines=11> */
.L_x_935:
[----:B------:R-:W-:Y:S05]  /*3b80*/  BSYNC.RECONVERGENT B0 ;  /* 0x0000000000007941 */ /* 0x000fea0003800200 */
.L_x_934:
        /* <DEDUP_REMOVED lines=9> */
.L_x_933:
        /* <DEDUP_REMOVED lines=8> */
.L_x_939:
[----:B------:R-:W-:Y:S05]  /*3ca0*/  BSYNC B0 ;  /* 0x0000000000007941 */ /* 0x000fea0003800000 */
.L_x_938:
        /* <DEDUP_REMOVED lines=8> */
.L_x_940:
[----:B------:R-:W-:Y:S01]  /*3d30*/  FADD.FTZ R25, R25, R22 ;  /* 0x0000001619197221 */ /* 0x000fe20000010000 */
[----:B------:R-:W-:-:S04]  /*3d40*/  HFMA2 R33, -RZ, RZ, 0, 2.384185791015625e-07 ;  /* 0x00000004ff217431 */ /* 0x000fc800000001ff */
[----:B------:R-:W-:Y:S02]  /*3d50*/  MOV R34, R25 ;  /* 0x0000001900227202 */ /* 0x000fe40000000f00 */
[----:B------:R-:W-:-:S07]  /*3d60*/  MOV R24, R32 ;  /* 0x0000002000187202 */ /* 0x000fce0000000f00 */
[----:B------:R-:W-:Y:S05]  /*3d70*/  WARPSYNC.COLLECTIVE R31, `(.L_x_941) ;  /* 0x000000001f087348 */ /* 0x000fea0003c00000 */
[----:B------:R0:W1:Y:S02]  /*3d80*/  SHFL.BFLY P3, R32, R34, R33, R36 ;  /* 0x0c00002122207389 */ /* 0x0000640000060024 */
[----:B01----:R-:W-:Y:S05]  /*3d90*/  ENDCOLLECTIVE ;  /* 0x000000000000791b */ /* 0x003fea0003800000 */
.L_x_941:
[----:B------:R-:W-:-:S05]  /*3da0*/  FADD.FTZ R24, R24, R23 ;  /* 0x0000001718187221 */ /* 0x000fca0000010000 */
[----:B------:R-:W-:Y:S02]  /*3db0*/  MOV R34, R24 ;  /* 0x0000001800227202 */ /* 0x000fe40000000f00 */
[----:B------:R-:W-:-:S07]  /*3dc0*/  MOV R28, R32 ;  /* 0x00000020001c7202 */ /* 0x000fce0000000f00 */
[----:B------:R-:W-:Y:S05]  /*3dd0*/  WARPSYNC.COLLECTIVE R31, `(.L_x_942) ;  /* 0x000000001f087348 */ /* 0x000fea0003c00000 */
[----:B------:R0:W1:Y:S02]  /*3de0*/  SHFL.BFLY P3, R32, R34, R33, R36 ;  /* 0x0c00002122207389 */ /* 0x0000640000060024 */
[----:B01----:R-:W-:Y:S05]  /*3df0*/  ENDCOLLECTIVE ;  /* 0x000000000000791b */ /* 0x003fea0003800000 */
.L_x_942:
[----:B------:R-:W-:Y:S01]  /*3e00*/  FADD.FTZ R28, R25, R28 ;  /* 0x0000001c191c7221 */ /* 0x000fe20000010000 */
[----:B------:R-:W-:-:S04]  /*3e10*/  HFMA2 R33, -RZ, RZ, 0, 1.1920928955078125e-07 ;  /* 0x00000002ff217431 */ /* 0x000fc800000001ff */
[----:B------:R-:W-:Y:S02]  /*3e20*/  MOV R34, R28 ;  /* 0x0000001c00227202 */ /* 0x000fe40000000f00 */
[----:B------:R-:W-:-:S07]  /*3e30*/  MOV R27, R32 ;  /* 0x00000020001b7202 */ /* 0x000fce0000000f00 */
[----:B------:R-:W-:Y:S05]  /*3e40*/  WARPSYNC.COLLECTIVE R31, `(.L_x_943) ;  /* 0x000000001f087348 */ /* 0x000fea0003c00000 */
[----:B------:R0:W1:Y:S02]  /*3e50*/  SHFL.BFLY P3, R32, R34, R33, R36 ;  /* 0x0c00002122207389 */ /* 0x0000640000060024 */
[----:B01----:R-:W-:Y:S05]  /*3e60*/  ENDCOLLECTIVE ;  /* 0x000000000000791b */ /* 0x003fea0003800000 */
.L_x_943:
[----:B------:R-:W-:-:S05]  /*3e70*/  FADD.FTZ R27, R24, R27 ;  /* 0x0000001b181b7221 */ /* 0x000fca0000010000 */
[----:B------:R-:W-:Y:S02]  /*3e80*/  MOV R34, R27 ;  /* 0x0000001b00227202 */ /* 0x000fe40000000f00 */
[----:B------:R-:W-:-:S07]  /*3e90*/  MOV R29, R32 ;  /* 0x00000020001d7202 */ /* 0x000fce0000000f00 */
[----:B------:R-:W-:Y:S05]  /*3ea0*/  WARPSYNC.COLLECTIVE R31, `(.L_x_944) ;  /* 0x000000001f087348 */ /* 0x000fea0003c00000 */
[----:B------:R0:W1:Y:S02]  /*3eb0*/  SHFL.BFLY P3, R32, R34, R33, R36 ;  /* 0x0c00002122207389 */ /* 0x0000640000060024 */
[----:B01----:R-:W-:Y:S05]  /*3ec0*/  ENDCOLLECTIVE ;  /* 0x000000000000791b */ /* 0x003fea0003800000 */
.L_x_944:
[----:B------:R-:W-:Y:S01]  /*3ed0*/  FADD.FTZ R29, R28, R29 ;  /* 0x0000001d1c1d7221 */ /* 0x000fe20000010000 */
[----:B------:R-:W-:-:S04]  /*3ee0*/  HFMA2 R33, -RZ, RZ, 0, 5.9604644775390625e-08 ;  /* 0x00000001ff217431 */ /* 0x000fc800000001ff */
[----:B------:R-:W-:Y:S02]  /*3ef0*/  MOV R34, R29 ;  /* 0x0000001d00227202 */ /* 0x000fe40000000f00 */
[----:B------:R-:W-:-:S07]  /*3f00*/  MOV R22, R32 ;  /* 0x0000002000167202 */ /* 0x000fce0000000f00 */
[----:B------:R-:W-:Y:S05]  /*3f10*/  WARPSYNC.COLLECTIVE R31, `(.L_x_945) ;  /* 0x000000001f087348 */ /* 0x000fea0003c00000 */
[----:B------:R0:W1:Y:S02]  /*3f20*/  SHFL.BFLY P3, R32, R34, R33, R36 ;  /* 0x0c00002122207389 */ /* 0x0000640000060024 */
[----:B01----:R-:W-:Y:S05]  /*3f30*/  ENDCOLLECTIVE ;  /* 0x000000000000791b */ /* 0x003fea0003800000 */
.L_x_945:
[----:B------:R-:W-:-:S05]  /*3f40*/  FADD.FTZ R22, R27, R22 ;  /* 0x000000161b167221 */ /* 0x000fca0000010000 */
[----:B------:R-:W-:Y:S02]  /*3f50*/  MOV R34, R22 ;  /* 0x0000001600227202 */ /* 0x000fe40000000f00 */
[----:B------:R-:W-:-:S07]  /*3f60*/  MOV R30, R32 ;  /* 0x00000020001e7202 */ /* 0x000fce0000000f00 */
[----:B------:R-:W-:Y:S05]  /*3f70*/  WARPSYNC.COLLECTIVE R31, `(.L_x_946) ;  /* 0x000000001f087348 */ /* 0x000fea0003c00000 */
[----:B------:R0:W1:Y:S02]  /*3f80*/  SHFL.BFLY P3, R32, R34, R33, R36 ;  /* 0x0c00002122207389 */ /* 0x0000640000060024 */
[----:B01----:R-:W-:Y:S05]  /*3f90*/  ENDCOLLECTIVE ;  /* 0x000000000000791b */ /* 0x003fea0003800000 */
.L_x_946:
[----:B------:R-:W-:Y:S01]  /*3fa0*/  FADD.FTZ R30, R29, R30 ;  /* 0x0000001e1d1e7221 */ /* 0x000fe20000010000 */
[----:B------:R-:W-:Y:S01]  /*3fb0*/  MOV R23, R32 ;  /* 0x0000002000177202 */ /* 0x000fe20000000f00 */
[----:B------:R-:W-:Y:S06]  /*3fc0*/  BRA `(.L_x_947) ;  /* 0xfffffff800c07947 */ /* 0x000fec000383ffff */
.L_x_948:
        /* <DEDUP_REMOVED lines=11> */
.L_x_1623:


//--------------------- .text._ZN13group_norm_v218gn_bwd_cuda_kernelI6__halfLi320ELi1ELi32ELi20ELi1024ELb0ELb1ELi64ELi320ELi320ELi4ELb1ELi8ELb0ELb0ELNS_15WgradSyncMethodE3ENS_16CompileConditionILi1000EEEEEvPT_S6_S6_PKS5_S8_S8_S8_PKfflPfPj --------------------------
	.section	.text._ZN13group_norm_v218gn_bwd_cuda_kernelI6__halfLi320ELi1ELi32ELi20ELi1024ELb0ELb1ELi64ELi320ELi320ELi4ELb1ELi8ELb0ELb0ELNS_15WgradSyncMethodE3ENS_16CompileConditionILi1000EEEEEvPT_S6_S6_PKS5_S8_S8_S8_PKfflPfPj,"ax",@progbits
	.align	128
        .global         _ZN13group_norm_v218gn_bwd_cuda_kernelI6__halfLi320ELi1ELi32ELi20ELi1024ELb0ELb1ELi64ELi320ELi320ELi4ELb1ELi8ELb0ELb0ELNS_15WgradSyncMethodE3ENS_16CompileConditionILi1000EEEEEvPT_S6_S6_PKS5_S8_S8_S8_PKfflPfPj
        .type           _ZN13group_norm_v218gn_bwd_cuda_kernelI6__halfLi320ELi1ELi32ELi20ELi1024ELb0ELb1ELi64ELi320ELi320ELi4ELb1ELi8ELb0ELb0ELNS_15WgradSyncMethodE3ENS_16CompileConditionILi1000EEEEEvPT_S6_S6_PKS5_S8_S8_S8_PKfflPfPj,@function
        .size           _ZN13group_norm_v218gn_bwd_cuda_kernelI6__halfLi320ELi1ELi32ELi20ELi1024ELb0ELb1ELi64ELi320ELi320ELi4ELb1ELi8ELb0ELb0ELNS_15WgradSyncMethodE3ENS_16CompileConditionILi1000EEEEEvPT_S6_S6_PKS5_S8_S8_S8_PKfflPfPj,(.L_x_1624 - _ZN13group_norm_v218gn_bwd_cuda_kernelI6__halfLi320ELi1ELi32ELi20ELi1024ELb0ELb1ELi64ELi320ELi320ELi4ELb1ELi8ELb0ELb0ELNS_15WgradSyncMethodE3ENS_16CompileConditionILi1000EEEEEvPT_S6_S6_PKS5_S8_S8_S8_PKfflPfPj)
        .other          _ZN13group_norm_v218gn_bwd_cuda_kernelI6__halfLi320ELi1ELi32ELi20ELi1024ELb0ELb1ELi64ELi320ELi320ELi4ELb1ELi8ELb0ELb0ELNS_15WgradSyncMethodE3ENS_16CompileConditionILi1000EEEEEvPT_S6_S6_PKS5_S8_S8_S8_PKfflPfPj,@"STO_CUDA_ENTRY STV_DEFAULT"
_ZN13group_norm_v218gn_bwd_cuda_kernelI6__halfLi320ELi1ELi32ELi20ELi1024ELb0ELb1ELi64ELi320ELi320ELi4ELb1ELi8ELb0ELb0ELNS_15WgradSyncMethodE3ENS_16CompileConditionILi1000EEEEEvPT_S6_S6_PKS5_S8_S8_S8_PKfflPfPj:
.text._ZN13group_norm_v218gn_bwd_cuda_kernelI6__halfLi320ELi1ELi32ELi20ELi1024ELb0ELb1ELi64ELi320ELi320ELi4ELb1ELi8ELb0ELb0ELNS_15WgradSyncMethodE3ENS_16CompileConditionILi1000EEEEEvPT_S6_S6_PKS5_S8_S8_S8_PKfflPfPj:
        /* <DEDUP_REMOVED lines=27> */
.L_x_951:
[----:B0-----:R-:W2:Y:S04]  /*01b0*/  LD.E.STRONG.GPU R5, desc[UR16][R2.64+0x20] ;  /* 0x0000201002057980 */ /* 0x001ea8000c10f900 */
[----:B--2---:R-:W-:Y:S01]  /*01c0*/  CCTL.IVALL ;  /* 0x00000000ff00798f */ /* 0x004fe20002000000 */
[----:B------:R-:W-:Y:S05]  /*01d0*/  YIELD ;  /* 0x0000000000007946 */ /* 0x000fea0003800000 */
[----:B-----5:R-:W-:-:S04]  /*01e0*/  LOP3.LUT R5, R5, R0, RZ, 0x3c, !PT ;  /* 0x0000000005057212 */ /* 0x020fc800078e3cff */
[----:B------:R-:W-:-:S13]  /*01f0*/  ISETP.GT.AND P0, PT, R5, -0x1, PT ;  /* 0xffffffff0500780c */ /* 0x000fda0003f04270 */
[----:B------:R-:W-:Y:S05]  /*0200*/  @P0 BRA `(.L_x_951) ;  /* 0xfffffffc00e80947 */ /* 0x000fea000383ffff */
.L_x_950:
[----:B------:R-:W-:Y:S05]  /*0210*/  WARPSYNC.ALL ;  /* 0x0000000000007948 */ /* 0x000fea0003800000 */
[----:B------:R-:W-:Y:S06]  /*0220*/  BAR.SYNC.DEFER_BLOCKING 0x0 ;  /* 0x0000000000007b1d */ /* 0x000fec0000010000 */
[----:B------:R-:W-:Y:S05]  /*0230*/  BRA `(.L_x_952) ;  /* 0x00000048001c7947 */ /* 0x000fea0003800000 */
.L_x_949:
        /* <DEDUP_REMOVED lines=56> */
[C---:B------:R-:W-:Y:S02]  /*05c0*/  IADD3 R5, PT, PT, R6.reuse, R13, RZ ;  /* 0x0000000d06057210 */ /* 0x040fe40007ffe0ff */
[----:B------:R-:W-:Y:S02]  /*05d0*/  IADD3 R6, PT, PT, R6, R15, RZ ;  /* 0x0000000f06067210 */ /* 0x000fe40007ffe0ff */
[----:B------:R-:W-:Y:S02]  /*05e0*/  LEA R7, R8, R9, 0x5 ;  /* 0x0000000908077211 */ /* 0x000fe400078e28ff */
[C---:B------:R-:W-:Y:S02]  /*05f0*/  IADD3 R9, PT, PT, R10.reuse, 0x4, RZ ;  /* 0x000000040a097810 */ /* 0x040fe40007ffe0ff */
[C---:B------:R-:W-:Y:S02]  /*0600*/  IADD3 R12, PT, PT, R10.reuse, 0x8, RZ ;  /* 0x000000080a0c7810 */ /* 0x040fe40007ffe0ff */
[----:B------:R-:W-:-:S02]  /*0610*/  IADD3 R13, PT, PT, R10, 0xc, RZ ;  /* 0x0000000c0a0d7810 */ /* 0x000fc40007ffe0ff */
[----:B------:R-:W-:Y:S02]  /*0620*/  IADD3 R15, PT, PT, R10, 0x10, RZ ;  /* 0x000000100a0f7810 */ /* 0x000fe40007ffe0ff */
[----:B------:R-:W-:Y:S02]  /*0630*/  SHF.R.U32.HI R8, RZ, 0x2, R10 ;  /* 0x00000002ff087819 */ /* 0x000fe4000001160a */
        /* <DEDUP_REMOVED lines=21> */
[----:B------:R-:W-:Y:S01]  /*0790*/  MOV R101, UR25 ;  /* 0x0000001900657c02 */ /* 0x000fe20008000f00 */
[----:B------:R-:W-:Y:S01]  /*07a0*/  USEL UR15, UR5, 0x1, !UP0 ;  /* 0x00000001050f7887 */ /* 0x000fe2000c000000 */
[----:B------:R-:W-:-:S02]  /*07b0*/  SHF.L.U32 R3, R3, 0x1, RZ ;  /* 0x0000000103037819 */ /* 0x000fc400000006ff */
[----:B------:R-:W-:Y:S01]  /*07c0*/  IADD3 R8, PT, PT, R9, R12, RZ ;  /* 0x0000000c09087210 */ /* 0x000fe20007ffe0ff */
[----:B------:R-:W-:Y:S01]  /*07d0*/  UMOV UR5, URZ ;  /* 0x000000ff00057c82 */ /* 0x000fe20008000000 */
[C---:B------:R-:W-:Y:S01]  /*07e0*/  IADD3 R9, PT, PT, R12.reuse, R11, RZ ;  /* 0x0000000b0c097210 */ /* 0x040fe20007ffe0ff */
[----:B------:R-:W-:Y:S01]  /*07f0*/  IMAD.WIDE.U32 R100, R3, 0x4, R100 ;  /* 0x0000000403647825 */ /* 0x000fe200078e0064 */
[C---:B------:R-:W-:Y:S02]  /*0800*/  IADD3 R10, PT, PT, R12.reuse, R13, RZ ;  /* 0x0000000d0c0a7210 */ /* 0x040fe40007ffe0ff */
[C---:B------:R-:W-:Y:S02]  /*0810*/  IADD3 R11, PT, PT, R12.reuse, R15, RZ ;  /* 0x0000000f0c0b7210 */ /* 0x040fe40007ffe0ff */
[----:B------:R-:W-:Y:S02]  /*0820*/  IADD3 R12, PT, PT, R12, R17, RZ ;  /* 0x000000110c0c7210 */ /* 0x000fe40007ffe0ff */
[----:B------:R-:W-:Y:S01]  /*0830*/  LEA R13, R14, R19, 0x3 ;  /* 0x000000130e0d7211 */ /* 0x000fe200078e18ff */
[----:B----4-:R-:W-:-:S02]  /*0840*/  HADD2.F32 R14, -RZ, R20.H0_H0 ;  /* 0x20000014ff0e7230 */ /* 0x010fc40000004100 */
[----:B------:R-:W-:Y:S02]  /*0850*/  HADD2.F32 R15, -RZ, R20.H1_H1 ;  /* 0x30000014ff0f7230 */ /* 0x000fe40000004100 */
[--C-:B------:R-:W-:Y:S02]  /*0860*/  HADD2.F32 R16, -RZ, R21.reuse.H0_H0 ;  /* 0x20000015ff107230 */ /* 0x100fe40000004100 */
[----:B0-----:R-:W-:-:S07]  /*0870*/  HADD2.F32 R17, -RZ, R21.H1_H1 ;  /* 0x30000015ff117230 */ /* 0x001fce0000004100 */
.L_x_962:
[----:B------:R-:W-:Y:S01]  /*0880*/  LOP3.LUT R3, R0, 0xffff, RZ, 0xc0, !PT ;  /* 0x0000ffff00037812 */ /* 0x000fe200078ec0ff */
[----:B------:R-:W-:Y:S01]  /*0890*/  ULOP3.LUT UR10, UR11, 0x1, URZ, 0xc0, !UPT ;  /* 0x000000010b0a7892 */ /* 0x000fe2000f8ec0ff */
[----:B0-----:R-:W-:Y:S01]  /*08a0*/  HFMA2 R23, -RZ, RZ, 0, 0 ;  /* 0x00000000ff177431 */ /* 0x001fe200000001ff */
[----:B------:R-:W-:Y:S02]  /*08b0*/  USHF.L.U32 UR19, UR20, 0x6, URZ ;  /* 0x0000000614137899 */ /* 0x000fe400080006ff */
[----:B------:R-:W-:Y:S01]  /*08c0*/  IMAD R3, R3, 0x334, RZ ;  /* 0x0000033403037824 */ /* 0x000fe200078e02ff */
[----:B------:R-:W-:Y:S02]  /*08d0*/  UIMAD UR12, UR10, 0x140, URZ ;  /* 0x000001400a0c78a4 */ /* 0x000fe4000f8e02ff */
[----:B------:R-:W-:Y:S01]  /*08e0*/  USHF.R.U64 UR10, UR13, 0x1, UR5 ;  /* 0x000000010d0a7899 */ /* 0x000fe20008001205 */
[----:B------:R-:W-:Y:S01]  /*08f0*/  MOV R18, UR19 ;  /* 0x0000001300127c02 */ /* 0x000fe20008000f00 */
[----:B------:R-:W0:Y:S01]  /*0900*/  LDCU.64 UR24, c[0x0][0x3a0] ;  /* 0x00007400ff1877ac */ /* 0x000e220008000a00 */
[----:B------:R-:W-:-:S03]  /*0910*/  SHF.R.U32.HI R21, RZ, 0x10, R3 ;  /* 0x00000010ff157819 */ /* 0x000fc60000011603 */
[----:B------:R-:W-:Y:S02]  /*0920*/  MOV R19, UR10 ;  /* 0x0000000a00137c02 */ /* 0x000fe40008000f00 */
[----:B------:R-:W-:-:S05]  /*0930*/  PRMT R3, R21, 0x9910, RZ ;  /* 0x0000991015037816 */ /* 0x000fca00000000ff */
[----:B------:R-:W-:-:S05]  /*0940*/  IMAD R3, R3, 0x50, RZ ;  /* 0x0000005003037824 */ /* 0x000fca00078e02ff */
[----:B------:R-:W-:-:S04]  /*0950*/  IADD3 R3, PT, PT, RZ, -R3, RZ ;  /* 0x80000003ff037210 */ /* 0x000fc80007ffe0ff */
[----:B------:R-:W-:-:S04]  /*0960*/  PRMT R3, R3, 0x7710, RZ ;  /* 0x0000771003037816 */ /* 0x000fc800000000ff */
[----:B------:R-:W-:-:S04]  /*0970*/  IADD3 R3, PT, PT, R3, R0, RZ ;  /* 0x0000000003037210 */ /* 0x000fc80007ffe0ff */
[----:B------:R-:W-:Y:S02]  /*0980*/  LOP3.LUT R38, R3, 0xffff, RZ, 0xc0, !PT ;  /* 0x0000ffff03267812 */ /* 0x000fe400078ec0ff */
[----:B------:R-:W-:Y:S02]  /*0990*/  LOP3.LUT R3, R21, 0x3c0, R18, 0xf8, !PT ;  /* 0x000003c015037812 */ /* 0x000fe400078ef812 */
[----:B------:R-:W-:Y:S01]  /*09a0*/  LEA R22, R38, UR12, 0x2 ;  /* 0x0000000c26167c11 */ /* 0x000fe2000f8e10ff */
[----:B------:R-:W-:Y:S02]  /*09b0*/  USHF.R.U32.HI UR12, URZ, 0x1, UR5 ;  /* 0x00000001ff0c7899 */ /* 0x000fe40008011605 */
[----:B------:R-:W-:Y:S02]  /*09c0*/  IMAD R3, R3, 0x280, RZ ;  /* 0x0000028003037824 */ /* 0x000fe400078e02ff */
[----:B------:R-:W-:Y:S01]  /*09d0*/  IMAD.WIDE.U32 R18, R19, 0xa0000, R22 ;  /* 0x000a000013127825 */ /* 0x000fe200078e0016 */
[----:B------:R-:W-:-:S02]  /*09e0*/  UIMAD UR19, UR12, 0xa0000, URZ ;  /* 0x000a00000c1378a4 */ /* 0x000fc4000f8e02ff */
        /* <DEDUP_REMOVED lines=35> */
[----:B------:R-:W5:Y:S04]  /*0c20*/  LDG.E.64.CONSTANT R146, desc[UR16][R32.64+0xc800] ;  /* 0x00c8001020927981 */ /* 0x000f68000c1e9b00 */
[----:B------:R-:W5:Y:S04]  /*0c30*/  LDG.E.64.CONSTANT R156, desc[UR16][R32.64+0xdc00] ;  /* 0x00dc0010209c7981 */ /* 0x000f68000c1e9b00 */
[----:B------:R0:W5:Y:S04]  /*0c40*/  LDG.E.64.CONSTANT R28, desc[UR16][R32.64+0x10400] ;  /* 0x01040010201c7981 */ /* 0x000168000c1e9b00 */
        /* <DEDUP_REMOVED lines=15> */
[----:B------:R-:W0:Y:S03]  /*0d40*/  S2R R18, SR_CgaCtaId ;  /* 0x0000000000127919 */ /* 0x000e260000008800 */
[----:B------:R1:W5:Y:S01]  /*0d50*/  LDG.E.64.CONSTANT R140, desc[UR16][R36.64+0x12c00] ;  /* 0x012c0010248c7981 */ /* 0x000362000c1e9b00 */
[----:B------:R-:W-:-:S04]  /*0d60*/  MOV R3, 0x400 ;  /* 0x0000040000037802 */ /* 0x000fc80000000f00 */
[----:B------:R-:W-:-:S04]  /*0d70*/  IADD3 R3, PT, PT, R3, 0x2800, RZ ;  /* 0x0000280003037810 */ /* 0x000fc80007ffe0ff */
[----:B0-----:R-:W-:-:S05]  /*0d80*/  LEA R3, R18, R3, 0x18 ;  /* 0x0000000312037211 */ /* 0x001fca00078ec0ff */
[----:B------:R-:W-:-:S05]  /*0d90*/  IMAD R18, R38, 0x28, R3 ;  /* 0x0000002826127824 */ /* 0x000fca00078e0203 */
[----:B------:R-:W-:Y:S01]  /*0da0*/  LEA R18, R21, R18, 0x3 ;  /* 0x0000001215127211 */ /* 0x000fe200078e18ff */
[--C-:B--2---:R-:W-:Y:S02]  /*0db0*/  HADD2.F32 R143, -RZ, R26.reuse.H0_H0 ;  /* 0x2000001aff8f7230 */ /* 0x104fe40000004100 */
[----:B------:R-:W-:Y:S02]  /*0dc0*/  HADD2.F32 R153, -RZ, R26.H1_H1 ;  /* 0x3000001aff997230 */ /* 0x000fe40000004100 */
[--C-:B---3--:R-:W-:Y:S02]  /*0dd0*/  HADD2.F32 R66, -RZ, R34.reuse.H0_H0 ;  /* 0x20000022ff427230 */ /* 0x108fe40000004100 */
[----:B------:R-:W-:Y:S02]  /*0de0*/  HADD2.F32 R70, -RZ, R34.H1_H1 ;  /* 0x30000022ff467230 */ /* 0x000fe40000004100 */
[--C-:B----4-:R-:W-:Y:S02]  /*0df0*/  HADD2.F32 R62, -RZ, R59.reuse.H0_H0 ;  /* 0x2000003bff3e7230 */ /* 0x110fe40000004100 */
[----:B------:R-:W-:-:S02]  /*0e00*/  HADD2.F32 R64, -RZ, R59.H1_H1 ;  /* 0x3000003bff407230 */ /* 0x000fc40000004100 */
[----:B------:R-:W-:Y:S02]  /*0e10*/  HADD2.F32 R56, -RZ, R58.H0_H0 ;  /* 0x2000003aff387230 */ /* 0x000fe40000004100 */
[----:B-----5:R-:W-:Y:S02]  /*0e20*/  HADD2.F32 R34, -RZ, R31.H0_H0 ;  /* 0x2000001fff227230 */ /* 0x020fe40000004100 */
[--C-:B------:R-:W-:Y:S02]  /*0e30*/  HADD2.F32 R159, -RZ, R22.reuse.H0_H0 ;  /* 0x20000016ff9f7230 */ /* 0x100fe40000004100 */
[----:B-1----:R-:W-:Y:S01]  /*0e40*/  FADD.FTZ R26, R25, UR10 ;  /* 0x0000000a191a7e21 */ /* 0x002fe20008010000 */
[----:B------:R-:W-:-:S03]  /*0e50*/  HADD2.F32 R42, -RZ, R22.H1_H1 ;  /* 0x30000016ff2a7230 */ /* 0x000fc60000004100 */
[----:B------:R0:W1:Y:S01]  /*0e60*/  MUFU.RSQ R22, R26 ;  /* 0x0000001a00167308 */ /* 0x0000620000001400 */
[----:B------:R-:W-:Y:S02]  /*0e70*/  HADD2.F32 R39, -RZ, R40.H1_H1 ;  /* 0x30000028ff277230 */ /* 0x000fe40000004100 */
[--C-:B------:R-:W-:Y:S02]  /*0e80*/  HADD2.F32 R46, -RZ, R41.reuse.H0_H0 ;  /* 0x20000029ff2e7230 */ /* 0x100fe40000004100 */
[----:B------:R-:W-:Y:S02]  /*0e90*/  HADD2.F32 R54, -RZ, R41.H1_H1 ;  /* 0x30000029ff367230 */ /* 0x000fe40000004100 */
[----:B------:R-:W-:Y:S02]  /*0ea0*/  HADD2.F32 R33, -RZ, R35.H0_H0 ;  /* 0x20000023ff217230 */ /* 0x000fe40000004100 */
[----:B------:R-:W-:Y:S02]  /*0eb0*/  HADD2.F32 R43, -RZ, R45.H0_H0 ;  /* 0x2000002dff2b7230 */ /* 0x000fe40000004100 */
[----:B------:R-:W-:-:S02]  /*0ec0*/  HADD2.F32 R51, -RZ, R53.H0_H0 ;  /* 0x20000035ff337230 */ /* 0x000fc40000004100 */
[----:B------:R-:W-:Y:S02]  /*0ed0*/  HADD2.F32 R59, -RZ, R61.H0_H0 ;  /* 0x2000003dff3b7230 */ /* 0x000fe40000004100 */
[----:B------:R-:W-:Y:S02]  /*0ee0*/  HADD2.F32 R67, -RZ, R69.H0_H0 ;  /* 0x20000045ff437230 */ /* 0x000fe40000004100 */
[----:B------:R-:W-:Y:S02]  /*0ef0*/  HADD2.F32 R77, -RZ, R75.H0_H0 ;  /* 0x2000004bff4d7230 */ /* 0x000fe40000004100 */
[--C-:B------:R-:W-:Y:S02]  /*0f00*/  HADD2.F32 R161, -RZ, R30.reuse.H0_H0 ;  /* 0x2000001effa17230 */ /* 0x100fe40000004100 */
[----:B------:R-:W-:Y:S02]  /*0f10*/  HADD2.F32 R83, -RZ, R93.H0_H0 ;  /* 0x2000005dff537230 */ /* 0x000fe40000004100 */
[----:B------:R-:W-:-:S02]  /*0f20*/  HADD2.F32 R163, -RZ, R30.H1_H1 ;  /* 0x3000001effa37230 */ /* 0x000fc40000004100 */
[----:B------:R-:W-:Y:S02]  /*0f30*/  HADD2.F32 R91, -RZ, R95.H0_H0 ;  /* 0x2000005fff5b7230 */ /* 0x000fe40000004100 */
[----:B------:R-:W-:Y:S02]  /*0f40*/  HADD2.F32 R21, -RZ, R27.H1_H1 ;  /* 0x3000001bff157230 */ /* 0x000fe40000004100 */
[----:B------:R-:W-:Y:S02]  /*0f50*/  HADD2.F32 R145, -RZ, R147.H0_H0 ;  /* 0x20000093ff917230 */ /* 0x000fe40000004100 */
[----:B------:R-:W-:Y:S02]  /*0f60*/  HADD2.F32 R3, -RZ, R40.H0_H0 ;  /* 0x20000028ff037230 */ /* 0x000fe40000004100 */
[----:B------:R-:W-:Y:S02]  /*0f70*/  HADD2.F32 R155, -RZ, R157.H0_H0 ;  /* 0x2000009dff9b7230 */ /* 0x000fe40000004100 */
[----:B------:R-:W-:-:S02]  /*0f80*/  HADD2.F32 R58, -RZ, R58.H1_H1 ;  /* 0x3000003aff3a7230 */ /* 0x000fc40000004100 */
[----:B------:R-:W-:Y:S02]  /*0f90*/  HADD2.F32 R35, -RZ, R35.H1_H1 ;  /* 0x30000023ff237230 */ /* 0x000fe40000004100 */
[--C-:B------:R-:W-:Y:S02]  /*0fa0*/  HADD2.F32 R37, -RZ, R44.reuse.H0_H0 ;  /* 0x2000002cff257230 */ /* 0x100fe40000004100 */
[----:B------:R-:W-:Y:S02]  /*0fb0*/  HADD2.F32 R41, -RZ, R44.H1_H1 ;  /* 0x3000002cff297230 */ /* 0x000fe40000004100 */
[----:B------:R-:W-:Y:S02]  /*0fc0*/  HADD2.F32 R45, -RZ, R45.H1_H1 ;  /* 0x3000002dff2d7230 */ /* 0x000fe40000004100 */
[--C-:B------:R-:W-:Y:S02]  /*0fd0*/  HADD2.F32 R47, -RZ, R52.reuse.H0_H0 ;  /* 0x20000034ff2f7230 */ /* 0x100fe40000004100 */
        /* <DEDUP_REMOVED lines=23> */
[----:B------:R-:W-:Y:S02]  /*1150*/  HADD2.F32 R48, -RZ, R31.H1_H1 ;  /* 0x3000001fff307230 */ /* 0x000fe40000004100 */
[----:B------:R-:W-:-:S02]  /*1160*/  HADD2.F32 R30, -RZ, R28.H0_H0 ;  /* 0x2000001cff1e7230 */ /* 0x000fc40000004100 */
[----:B------:R-:W-:Y:S02]  /*1170*/  HADD2.F32 R32, -RZ, R28.H1_H1 ;  /* 0x3000001cff207230 */ /* 0x000fe40000004100 */
[--C-:B------:R-:W-:Y:S02]  /*1180*/  HADD2.F32 R36, -RZ, R29.reuse.H0_H0 ;  /* 0x2000001dff247230 */ /* 0x100fe40000004100 */
[----:B------:R-:W-:Y:S02]  /*1190*/  HADD2.F32 R38, -RZ, R29.H1_H1 ;  /* 0x3000001dff267230 */ /* 0x000fe40000004100 */
[----:B------:R-:W-:Y:S02]  /*11a0*/  HADD2.F32 R165, -RZ, R27.H0_H0 ;  /* 0x2000001bffa57230 */ /* 0x000fe40000004100 */
[--C-:B------:R-:W-:Y:S02]  /*11b0*/  HADD2.F32 R85, -RZ, R23.reuse.H0_H0 ;  /* 0x20000017ff557230 */ /* 0x100fe40000004100 */
[----:B------:R-:W-:-:S02]  /*11c0*/  HADD2.F32 R40, -RZ, R23.H1_H1 ;  /* 0x30000017ff287230 */ /* 0x000fc40000004100 */
[C---:B0-----:R-:W-:Y:S01]  /*11d0*/  FADD.FTZ R26, -R24.reuse, R34 ;  /* 0x00000022181a7221 */ /* 0x041fe20000010100 */
        /* <DEDUP_REMOVED lines=63> */
[----:B------:R-:W-:-:S02]  /*15d0*/  HADD2.F32 R40, -RZ, R110.H0_H0 ;  /* 0x2000006eff287230 */ /* 0x000fc40000004100 */
[C---:B-1----:R-:W-:Y:S01]  /*15e0*/  FMUL.FTZ R44, R22.reuse, R44 ;  /* 0x0000002c162c7220 */ /* 0x042fe20000410000 */
[----:B------:R-:W-:Y:S02]  /*15f0*/  HADD2.F32 R110, -RZ, R110.H1_H1 ;  /* 0x3000006eff6e7230 */ /* 0x000fe40000004100 */
[--C-:B------:R-:W-:Y:S02]  /*1600*/  HADD2.F32 R42, -RZ, R111.reuse.H0_H0 ;  /* 0x2000006fff2a7230 */ /* 0x100fe40000004100 */
[----:B------:R-:W-:Y:S02]  /*1610*/  HADD2.F32 R48, -RZ, R111.H1_H1 ;  /* 0x3000006fff307230 */ /* 0x000fe40000004100 */
[C---:B------:R-:W-:Y:S01]  /*1620*/  FMUL.FTZ R111, R22.reuse, R50 ;  /* 0x00000032166f7220 */ /* 0x040fe20000410000 */
[C---:B------:R-:W-:Y:S01]  /*1630*/  FMUL.FTZ R46, R22.reuse, R46 ;  /* 0x0000002e162e7220 */ /* 0x040fe20000410000 */
[----:B------:R-:W-:Y:S01]  /*1640*/  FMUL.FTZ R3, R22, R3 ;  /* 0x0000000316037220 */ /* 0x000fe20000410000 */
[----:B------:R-:W-:-:S02]  /*1650*/  HADD2.F32 R50, -RZ, R112.H0_H0 ;  /* 0x20000070ff327230 */ /* 0x000fc40000004100 */
[----:B------:R-:W-:Y:S01]  /*1660*/  FADD.FTZ R103, R40, R103 ;  /* 0x0000006728677221 */ /* 0x000fe20000010000 */
[----:B------:R-:W-:Y:S02]  /*1670*/  HADD2.F32 R112, -RZ, R112.H1_H1 ;  /* 0x30000070ff707230 */ /* 0x000fe40000004100 */
[----:B------:R-:W-:Y:S01]  /*1680*/  FFMA.FTZ R104, R111, R110, R104 ;  /* 0x0000006e6f687223 */ /* 0x000fe20000010068 */
[--C-:B------:R-:W-:Y:S02]  /*1690*/  HADD2.F32 R52, -RZ, R113.reuse.H0_H0 ;  /* 0x20000071ff347230 */ /* 0x100fe40000004100 */
[----:B------:R-:W-:Y:S01]  /*16a0*/  FFMA.FTZ R106, R44, R42, R106 ;  /* 0x0000002a2c6a7223 */ /* 0x000fe2000001006a */
[----:B------:R-:W-:Y:S02]  /*16b0*/  HADD2.F32 R54, -RZ, R113.H1_H1 ;  /* 0x30000071ff367230 */ /* 0x000fe40000004100 */
[C---:B------:R-:W-:Y:S01]  /*16c0*/  FMUL.FTZ R25, R22.reuse, R25 ;  /* 0x0000001916197220 */ /* 0x040fe20000410000 */
[----:B------:R-:W-:Y:S01]  /*16d0*/  FMUL.FTZ R27, R22, R27 ;  /* 0x0000001b161b7220 */ /* 0x000fe20000410000 */
[----:B------:R-:W-:Y:S01]  /*16e0*/  FFMA.FTZ R108, R46, R48, R108 ;  /* 0x000000302e6c7223 */ /* 0x000fe2000001006c */
[----:B------:R-:W-:-:S02]  /*16f0*/  HADD2.F32 R144, -RZ, R137.H0_H0 ;  /* 0x20000089ff907230 */ /* 0x000fc40000004100 */
[----:B------:R-:W-:Y:S01]  /*1700*/  FMUL.FTZ R29, R22, R29 ;  /* 0x0000001d161d7220 */ /* 0x000fe20000410000 */
[----:B------:R-:W-:Y:S02]  /*1710*/  HADD2.F32 R146, -RZ, R137.H1_H1 ;  /* 0x30000089ff927230 */ /* 0x000fe40000004100 */
[----:B------:R-:W-:Y:S01]  /*1720*/  FFMA.FTZ R102, R3, R40, R102 ;  /* 0x0000002803667223 */ /* 0x000fe20000010066 */
[----:B------:R-:W-:Y:S01]  /*1730*/  FADD.FTZ R109, R48, R109 ;  /* 0x0000006d306d7221 */ /* 0x000fe20000010000 */
[--C-:B------:R-:W-:Y:S02]  /*1740*/  HADD2.F32 R113, -RZ, R114.reuse.H0_H0 ;  /* 0x20000072ff717230 */ /* 0x100fe40000004100 */
[----:B------:R-:W-:Y:S01]  /*1750*/  FMUL.FTZ R23, R22, R23 ;  /* 0x0000001716177220 */ /* 0x000fe20000410000 */
[----:B------:R-:W-:Y:S01]  /*1760*/  FMUL.FTZ R137, R17, R48 ;  /* 0x0000003011897220 */ /* 0x000fe20000410000 */
[----:B------:R-:W-:Y:S02]  /*1770*/  HADD2.F32 R114, -RZ, R114.H1_H1 ;  /* 0x30000072ff727230 */ /* 0x000fe40000004100 */
[----:B------:R-:W-:Y:S01]  /*1780*/  FADD.FTZ R48, R103, R50 ;  /* 0x0000003267307221 */ /* 0x000fe20000010000 */
[----:B------:R-:W-:-:S02]  /*1790*/  HADD2.F32 R56, -RZ, R115.H0_H0 ;  /* 0x20000073ff387230 */ /* 0x000fc40000004100 */
[----:B------:R-:W-:Y:S01]  /*17a0*/  FFMA.FTZ R104, R25, R112, R104 ;  /* 0x0000007019687223 */ /* 0x000fe20000010068 */
[----:B------:R-:W-:Y:S02]  /*17b0*/  HADD2.F32 R58, -RZ, R115.H1_H1 ;  /* 0x30000073ff3a7230 */ /* 0x000fe40000004100 */
[----:B------:R-:W-:Y:S01]  /*17c0*/  FFMA.FTZ R106, R27, R52, R106 ;  /* 0x000000341b6a7223 */ /* 0x000fe2000001006a */
[C---:B------:R-:W-:Y:S01]  /*17d0*/  FMUL.FTZ R31, R22.reuse, R31 ;  /* 0x0000001f161f7220 */ /* 0x040fe20000410000 */
[C---:B------:R-:W-:Y:S01]  /*17e0*/  FMUL.FTZ R33, R22.reuse, R33 ;  /* 0x0000002116217220 */ /* 0x040fe20000410000 */
[----:B------:R-:W-:Y:S01]  /*17f0*/  FFMA.FTZ R108, R29, R54, R108 ;  /* 0x000000361d6c7223 */ /* 0x000fe2000001006c */
[----:B------:R-:W-:Y:S01]  /*1800*/  FMUL.FTZ R35, R22, R35 ;  /* 0x0000002316237220 */ /* 0x000fe20000410000 */
[--C-:B------:R-:W-:Y:S02]  /*1810*/  HADD2.F32 R115, -RZ, R116.reuse.H0_H0 ;  /* 0x20000074ff737230 */ /* 0x100fe40000004100 */
[----:B------:R-:W-:Y:S01]  /*1820*/  FFMA.FTZ R103, R23, R50, R102 ;  /* 0x0000003217677223 */ /* 0x000fe20000010066 */
[----:B------:R-:W-:-:S02]  /*1830*/  HADD2.F32 R116, -RZ, R116.H1_H1 ;  /* 0x30000074ff747230 */ /* 0x000fc40000004100 */
[----:B------:R-:W-:Y:S01]  /*1840*/  FADD.FTZ R109, R109, R54 ;  /* 0x000000366d6d7221 */ /* 0x000fe20000010000 */
[--C-:B------:R-:W-:Y:S02]  /*1850*/  HADD2.F32 R60, -RZ, R117.reuse.H0_H0 ;  /* 0x20000075ff3c7230 */ /* 0x100fe40000004100 */
[----:B------:R-:W-:Y:S01]  /*1860*/  FADD.FTZ R102, R48, R113 ;  /* 0x0000007130667221 */ /* 0x000fe20000010000 */
[----:B------:R-:W-:Y:S02]  /*1870*/  HADD2.F32 R62, -RZ, R117.H1_H1 ;  /* 0x30000075ff3e7230 */ /* 0x000fe40000004100 */
[----:B------:R-:W-:Y:S01]  /*1880*/  FFMA.FTZ R104, R31, R114, R104 ;  /* 0x000000721f687223 */ /* 0x000fe20000010068 */
[----:B------:R-:W-:Y:S01]  /*1890*/  FFMA.FTZ R106, R33, R56, R106 ;  /* 0x00000038216a7223 */ /* 0x000fe2000001006a */
[C---:B------:R-:W-:Y:S01]  /*18a0*/  FMUL.FTZ R41, R22.reuse, R41 ;  /* 0x0000002916297220 */ /* 0x040fe20000410000 */
[C---:B------:R-:W-:Y:S01]  /*18b0*/  FMUL.FTZ R43, R22.reuse, R43 ;  /* 0x0000002b162b7220 */ /* 0x040fe20000410000 */
[----:B------:R-:W-:Y:S01]  /*18c0*/  FFMA.FTZ R108, R35, R58, R108 ;  /* 0x0000003a236c7223 */ /* 0x000fe2000001006c */
[----:B------:R-:W-:Y:S01]  /*18d0*/  FMUL.FTZ R45, R22, R45 ;  /* 0x0000002d162d7220 */ /* 0x000fe20000410000 */
[----:B------:R-:W-:-:S02]  /*18e0*/  HADD2.F32 R117, -RZ, R118.H0_H0 ;  /* 0x20000076ff757230 */ /* 0x000fc40000004100 */
[----:B------:R-:W-:Y:S01]  /*18f0*/  FADD.FTZ R109, R109, R58 ;  /* 0x0000003a6d6d7221 */ /* 0x000fe20000010000 */
[----:B------:R-:W-:Y:S02]  /*1900*/  HADD2.F32 R118, -RZ, R118.H1_H1 ;  /* 0x30000076ff767230 */ /* 0x000fe40000004100 */
[----:B------:R-:W-:Y:S01]  /*1910*/  FADD.FTZ R102, R102, R115 ;  /* 0x0000007366667221 */ /* 0x000fe20000010000 */
[--C-:B------:R-:W-:Y:S02]  /*1920*/  HADD2.F32 R64, -RZ, R119.reuse.H0_H0 ;  /* 0x20000077ff407230 */ /* 0x100fe40000004100 */
[----:B------:R-:W-:Y:S01]  /*1930*/  FFMA.FTZ R104, R41, R116, R104 ;  /* 0x0000007429687223 */ /* 0x000fe20000010068 */
[----:B------:R-:W-:Y:S02]  /*1940*/  HADD2.F32 R66, -RZ, R119.H1_H1 ;  /* 0x30000077ff427230 */ /* 0x000fe40000004100 */
        /* <DEDUP_REMOVED lines=26> */
[----:B------:R-:W-:Y:S01]  /*1af0*/  FMUL.FTZ R67, R22, R67 ;  /* 0x0000004316437220 */ /* 0x000fe20000410000 */
[----:B------:R-:W-:Y:S01]  /*1b00*/  FMUL.FTZ R40, R14, R40 ;  /* 0x000000280e287220 */ /* 0x000fe20000410000 */
[----:B------:R-:W-:Y:S01]  /*1b10*/  FFMA.FTZ R108, R61, R70, R108 ;  /* 0x000000463d6c7223 */ /* 0x000fe2000001006c */
[----:B------:R-:W-:Y:S01]  /*1b20*/  FMUL.FTZ R69, R22, R69 ;  /* 0x0000004516457220 */ /* 0x000fe20000410000 */
[----:B------:R-:W-:-:S02]  /*1b30*/  HADD2.F32 R123, -RZ, R124.H0_H0 ;  /* 0x2000007cff7b7230 */ /* 0x000fc40000004100 */
[----:B------:R-:W-:Y:S01]  /*1b40*/  FADD.FTZ R107, R42, R107 ;  /* 0x0000006b2a6b7221 */ /* 0x000fe20000010000 */
[--C-:B------:R-:W-:Y:S02]  /*1b50*/  HADD2.F32 R96, -RZ, R135.reuse.H0_H0 ;  /* 0x20000087ff607230 */ /* 0x100fe40000004100 */
[----:B------:R-:W-:Y:S01]  /*1b60*/  FADD.FTZ R109, R109, R70 ;  /* 0x000000466d6d7221 */ /* 0x000fe20000010000 */
[----:B------:R-:W-:Y:S02]  /*1b70*/  HADD2.F32 R98, -RZ, R135.H1_H1 ;  /* 0x30000087ff627230 */ /* 0x000fe40000004100 */
[----:B------:R-:W-:Y:S01]  /*1b80*/  FMUL.FTZ R135, R16, R42 ;  /* 0x0000002a10877220 */ /* 0x000fe20000410000 */
[----:B------:R-:W-:Y:S02]  /*1b90*/  HADD2.F32 R124, -RZ, R124.H1_H1 ;  /* 0x3000007cff7c7230 */ /* 0x000fe40000004100 */
[----:B------:R-:W-:Y:S01]  /*1ba0*/  FADD.FTZ R164, R102, R121 ;  /* 0x0000007966a47221 */ /* 0x000fe20000010000 */
[----:B------:R-:W-:Y:S01]  /*1bb0*/  FADD.FTZ R105, R110, R105 ;  /* 0x000000696e697221 */ /* 0x000fe20000010000 */
[C---:B------:R-:W-:Y:S01]  /*1bc0*/  FMUL.FTZ R42, R22.reuse, R39 ;  /* 0x00000027162a7220 */ /* 0x040fe20000410000 */
[----:B------:R-:W-:Y:S01]  /*1bd0*/  FFMA.FTZ R162, R65, R122, R104 ;  /* 0x0000007a41a27223 */ /* 0x000fe20000010068 */
[----:B------:R-:W-:Y:S01]  /*1be0*/  FFMA.FTZ R102, R67, R72, R106 ;  /* 0x0000004843667223 */ /* 0x000fe2000001006a */
[C---:B------:R-:W-:Y:S01]  /*1bf0*/  FMUL.FTZ R73, R22.reuse, R73 ;  /* 0x0000004916497220 */ /* 0x040fe20000410000 */
[----:B------:R-:W-:Y:S01]  /*1c00*/  FMUL.FTZ R110, R15, R110 ;  /* 0x0000006e0f6e7220 */ /* 0x000fe20000410000 */
[----:B------:R-:W-:Y:S01]  /*1c10*/  FFMA.FTZ R106, R69, R74, R108 ;  /* 0x0000004a456a7223 */ /* 0x000fe2000001006c */
[----:B------:R-:W-:Y:S01]  /*1c20*/  FADD.FTZ R39, RZ, R40 ;  /* 0x00000028ff277221 */ /* 0x000fe20000010000 */
[----:B------:R-:W-:Y:S01]  /*1c30*/  FMUL.FTZ R154, R22, R47 ;  /* 0x0000002f169a7220 */ /* 0x000fe20000410000 */
[----:B------:R-:W-:Y:S01]  /*1c40*/  FFMA.FTZ R108, R3, R40, RZ ;  /* 0x00000028036c7223 */ /* 0x000fe200000100ff */
[----:B------:R-:W-:Y:S01]  /*1c50*/  FADD.FTZ R109, R109, R74 ;  /* 0x0000004a6d6d7221 */ /* 0x000fe20000010000 */
[----:B------:R-:W-:Y:S01]  /*1c60*/  FMUL.FTZ R47, R17, R74 ;  /* 0x0000004a112f7220 */ /* 0x000fe20000410000 */
[----:B------:R-:W-:Y:S01]  /*1c70*/  FFMA.FTZ R74, R73, R124, R162 ;  /* 0x0000007c494a7223 */ /* 0x000fe200000100a2 */
[----:B------:R-:W-:Y:S01]  /*1c80*/  FADD.FTZ R162, R39, R110 ;  /* 0x0000006e27a27221 */ /* 0x000fe20000010000 */
[----:B------:R-:W-:Y:S01]  /*1c90*/  FFMA.FTZ R39, R111, R110, R108 ;  /* 0x0000006e6f277223 */ /* 0x000fe2000001006c */
[----:B------:R-:W-:-:S02]  /*1ca0*/  HADD2.F32 R76, -RZ, R125.H0_H0 ;  /* 0x2000007dff4c7230 */ /* 0x000fc40000004100 */
[----:B------:R-:W-:Y:S01]  /*1cb0*/  FMUL.FTZ R77, R22, R77 ;  /* 0x0000004d164d7220 */ /* 0x000fe20000410000 */
[----:B------:R-:W-:Y:S01]  /*1cc0*/  FADD.FTZ R162, R162, R135 ;  /* 0x00000087a2a27221 */ /* 0x000fe20000010000 */
[----:B------:R-:W-:Y:S01]  /*1cd0*/  FFMA.FTZ R39, R44, R135, R39 ;  /* 0x000000872c277223 */ /* 0x000fe20000010027 */
[----:B------:R-:W-:Y:S01]  /*1ce0*/  FMUL.FTZ R158, R22, R63 ;  /* 0x0000003f169e7220 */ /* 0x000fe20000410000 */
[----:B------:R-:W-:Y:S01]  /*1cf0*/  FMUL.FTZ R50, R14, R50 ;  /* 0x000000320e327220 */ /* 0x000fe20000410000 */
[----:B------:R-:W-:Y:S01]  /*1d00*/  FFMA.FTZ R108, R77, R76, R102 ;  /* 0x0000004c4d6c7223 */ /* 0x000fe20000010066 */
[----:B------:R-:W-:Y:S01]  /*1d10*/  FADD.FTZ R63, R162, R137 ;  /* 0x00000089a23f7221 */ /* 0x000fe20000010000 */
[----:B------:R-:W-:Y:S01]  /*1d20*/  FFMA.FTZ R102, R46, R137, R39 ;  /* 0x000000892e667223 */ /* 0x000fe20000010027 */
        /* <DEDUP_REMOVED lines=24> */
[----:B------:R-:W-:Y:S01]  /*1eb0*/  FMUL.FTZ R48, R22, R37 ;  /* 0x0000002516307220 */ /* 0x000fe20000410000 */
[----:B------:R-:W-:Y:S01]  /*1ec0*/  FMUL.FTZ R58, R17, R58 ;  /* 0x0000003a113a7220 */ /* 0x000fe20000410000 */
[----:B------:R-:W-:Y:S01]  /*1ed0*/  FADD.FTZ R63, R63, R56 ;  /* 0x000000383f3f7221 */ /* 0x000fe20000010000 */
[----:B------:R-:W-:Y:S01]  /*1ee0*/  FFMA.FTZ R39, R33, R56, R39 ;  /* 0x0000003821277223 */ /* 0x000fe20000010027 */
[-C--:B------:R-:W-:Y:S01]  /*1ef0*/  FFMA.FTZ R103, R48, R115.reuse, R103 ;  /* 0x0000007330677223 */ /* 0x080fe20000010067 */
        /* <DEDUP_REMOVED lines=57> */
[----:B------:R-:W-:-:S02]  /*2290*/  HADD2.F32 R80, -RZ, R127.H0_H0 ;  /* 0x2000007fff507230 */ /* 0x000fc40000004100 */
[C---:B------:R-:W-:Y:S01]  /*22a0*/  FMUL.FTZ R160, R22.reuse, R71 ;  /* 0x0000004716a07220 */ /* 0x040fe20000410000 */
[----:B------:R-:W-:Y:S01]  /*22b0*/  FMUL.FTZ R83, R22, R83 ;  /* 0x0000005316537220 */ /* 0x000fe20000410000 */
[----:B------:R-:W-:Y:S01]  /*22c0*/  FADD.FTZ R63, R63, R72 ;  /* 0x000000483f3f7221 */ /* 0x000fe20000010000 */
[----:B------:R-:W-:Y:S01]  /*22d0*/  FFMA.FTZ R39, R67, R72, R39 ;  /* 0x0000004843277223 */ /* 0x000fe20000010027 */
[----:B------:R-:W-:Y:S02]  /*22e0*/  HADD2.F32 R78, -RZ, R125.H1_H1 ;  /* 0x3000007dff4e7230 */ /* 0x000fe40000004100 */
[-C--:B------:R-:W-:Y:S01]  /*22f0*/  FFMA.FTZ R37, R160, R123.reuse, R37 ;  /* 0x0000007ba0257223 */ /* 0x080fe20000010025 */
[----:B------:R-:W-:Y:S02]  /*2300*/  HADD2.F32 R84, -RZ, R129.H0_H0 ;  /* 0x20000081ff547230 */ /* 0x000fe40000004100 */
[----:B------:R-:W-:Y:S01]  /*2310*/  FMUL.FTZ R123, R14, R123 ;  /* 0x0000007b0e7b7220 */ /* 0x000fe20000410000 */
[C---:B------:R-:W-:Y:S01]  /*2320*/  FMUL.FTZ R55, R22.reuse, R75 ;  /* 0x0000004b16377220 */ /* 0x040fe20000410000 */
[----:B------:R-:W-:Y:S01]  /*2330*/  FFMA.FTZ R108, R83, R80, R108 ;  /* 0x00000050536c7223 */ /* 0x000fe2000001006c */
[----:B------:R-:W-:Y:S01]  /*2340*/  FMUL.FTZ R91, R22, R91 ;  /* 0x0000005b165b7220 */ /* 0x000fe20000410000 */
[----:B------:R-:W-:Y:S01]  /*2350*/  FADD.FTZ R63, R63, R47 ;  /* 0x0000002f3f3f7221 */ /* 0x000fe20000010000 */
[----:B------:R-:W-:Y:S01]  /*2360*/  FFMA.FTZ R39, R69, R47, R39 ;  /* 0x0000002f45277223 */ /* 0x000fe20000010027 */
[----:B------:R-:W-:-:S02]  /*2370*/  HADD2.F32 R82, -RZ, R127.H1_H1 ;  /* 0x3000007fff527230 */ /* 0x000fc40000004100 */
[----:B------:R-:W-:Y:S01]  /*2380*/  FADD.FTZ R105, R105, R124 ;  /* 0x0000007c69697221 */ /* 0x000fe20000010000 */
[----:B------:R-:W-:Y:S02]  /*2390*/  HADD2.F32 R88, -RZ, R131.H0_H0 ;  /* 0x20000083ff587230 */ /* 0x000fe40000004100 */
[----:B------:R-:W-:Y:S01]  /*23a0*/  FMUL.FTZ R124, R15, R124 ;  /* 0x0000007c0f7c7220 */ /* 0x000fe20000410000 */
[----:B------:R-:W-:Y:S01]  /*23b0*/  FFMA.FTZ R106, R55, R78, R106 ;  /* 0x0000004e376a7223 */ /* 0x000fe2000001006a */
[C---:B------:R-:W-:Y:S01]  /*23c0*/  FMUL.FTZ R93, R22.reuse, R93 ;  /* 0x0000005d165d7220 */ /* 0x040fe20000410000 */
[----:B------:R-:W-:Y:S01]  /*23d0*/  FFMA.FTZ R108, R91, R84, R108 ;  /* 0x000000545b6c7223 */ /* 0x000fe2000001006c */
[----:B------:R-:W-:Y:S01]  /*23e0*/  FMUL.FTZ R145, R22, R145 ;  /* 0x0000009116917220 */ /* 0x000fe20000410000 */
[----:B------:R-:W-:Y:S01]  /*23f0*/  FADD.FTZ R63, R63, R123 ;  /* 0x0000007b3f3f7221 */ /* 0x000fe20000010000 */
[----:B------:R-:W-:Y:S01]  /*2400*/  FFMA.FTZ R39, R160, R123, R39 ;  /* 0x0000007ba0277223 */ /* 0x000fe20000010027 */
[----:B------:R-:W-:-:S02]  /*2410*/  HADD2.F32 R125, -RZ, R126.H0_H0 ;  /* 0x2000007eff7d7230 */ /* 0x000fc40000004100 */
[----:B------:R-:W-:Y:S01]  /*2420*/  FADD.FTZ R107, R107, R76 ;  /* 0x0000004c6b6b7221 */ /* 0x000fe20000010000 */
[----:B------:R-:W-:Y:S02]  /*2430*/  HADD2.F32 R86, -RZ, R129.H1_H1 ;  /* 0x30000081ff567230 */ /* 0x000fe40000004100 */
[----:B------:R-:W-:Y:S01]  /*2440*/  FMUL.FTZ R76, R16, R76 ;  /* 0x0000004c104c7220 */ /* 0x000fe20000410000 */
[----:B------:R-:W-:Y:S02]  /*2450*/  HADD2.F32 R92, -RZ, R133.H0_H0 ;  /* 0x20000085ff5c7230 */ /* 0x000fe40000004100 */
[C---:B------:R-:W-:Y:S01]  /*2460*/  FMUL.FTZ R162, R22.reuse, R79 ;  /* 0x0000004f16a27220 */ /* 0x040fe20000410000 */
        /* <DEDUP_REMOVED lines=10> */
[----:B------:R-:W-:Y:S01]  /*2510*/  FFMA.FTZ R37, R162, R125, R37 ;  /* 0x0000007da2257223 */ /* 0x000fe20000010025 */
[C---:B------:R-:W-:Y:S01]  /*2520*/  FMUL.FTZ R164, R22.reuse, R87 ;  /* 0x0000005716a47220 */ /* 0x040fe20000410000 */
[----:B------:R-:W-:Y:S01]  /*2530*/  FFMA.FTZ R106, R95, R86, R106 ;  /* 0x000000565f6a7223 */ /* 0x000fe2000001006a */
[----:B------:R-:W-:Y:S01]  /*2540*/  FMUL.FTZ R147, R22, R147 ;  /* 0x0000009316937220 */ /* 0x000fe20000410000 */
[----:B------:R-:W-:Y:S01]  /*2550*/  FFMA.FTZ R75, R155, R92, R108 ;  /* 0x0000005c9b4b7223 */ /* 0x000fe2000001006c */
[----:B------:R-:W-:Y:S01]  /*2560*/  FADD.FTZ R63, R63, R76 ;  /* 0x0000004c3f3f7221 */ /* 0x000fe20000010000 */
[----:B------:R-:W-:Y:S01]  /*2570*/  FFMA.FTZ R108, R77, R76, R39 ;  /* 0x0000004c4d6c7223 */ /* 0x000fe20000010027 */
[----:B------:R-:W-:-:S02]  /*2580*/  HADD2.F32 R126, -RZ, R126.H1_H1 ;  /* 0x3000007eff7e7230 */ /* 0x000fc40000004100 */
[----:B------:R-:W-:Y:S01]  /*2590*/  FADD.FTZ R104, R104, R125 ;  /* 0x0000007d68687221 */ /* 0x000fe20000010000 */
[----:B------:R-:W-:Y:S02]  /*25a0*/  HADD2.F32 R94, -RZ, R133.H1_H1 ;  /* 0x30000085ff5e7230 */ /* 0x000fe40000004100 */
[----:B------:R-:W-:Y:S01]  /*25b0*/  FMUL.FTZ R81, R22, R81 ;  /* 0x0000005116517220 */ /* 0x000fe20000410000 */
[----:B------:R-:W-:Y:S01]  /*25c0*/  FMUL.FTZ R125, R14, R125 ;  /* 0x0000007d0e7d7220 */ /* 0x000fe20000410000 */
[----:B------:R-:W-:Y:S01]  /*25d0*/  FFMA.FTZ R102, R164, R127, R37 ;  /* 0x0000007fa4667223 */ /* 0x000fe20000010025 */
[----:B------:R-:W-:Y:S01]  /*25e0*/  FFMA.FTZ R106, R147, R90, R106 ;  /* 0x0000005a936a7223 */ /* 0x000fe2000001006a */
[----:B------:R-:W-:Y:S01]  /*25f0*/  FMUL.FTZ R157, R22, R157 ;  /* 0x0000009d169d7220 */ /* 0x000fe20000410000 */
[----:B------:R-:W-:Y:S01]  /*2600*/  FADD.FTZ R63, R63, R78 ;  /* 0x0000004e3f3f7221 */ /* 0x000fe20000010000 */
[----:B------:R-:W-:Y:S01]  /*2610*/  FFMA.FTZ R37, R55, R78, R108 ;  /* 0x0000004e37257223 */ /* 0x000fe2000001006c */
[----:B------:R-:W-:-:S02]  /*2620*/  HADD2.F32 R129, -RZ, R130.H0_H0 ;  /* 0x20000082ff817230 */ /* 0x000fc40000004100 */
[----:B------:R-:W-:Y:S01]  /*2630*/  FADD.FTZ R105, R105, R126 ;  /* 0x0000007e69697221 */ /* 0x000fe20000010000 */
[----:B------:R-:W-:Y:S02]  /*2640*/  HADD2.F32 R128, -RZ, R128.H1_H1 ;  /* 0x30000080ff807230 */ /* 0x000fe40000004100 */
[-C--:B------:R-:W-:Y:S01]  /*2650*/  FFMA.FTZ R74, R81, R126.reuse, R74 ;  /* 0x0000007e514a7223 */ /* 0x080fe2000001004a */
[C---:B------:R-:W-:Y:S01]  /*2660*/  FMUL.FTZ R97, R22.reuse, R97 ;  /* 0x0000006116617220 */ /* 0x040fe20000410000 */
[----:B------:R-:W-:Y:S01]  /*2670*/  FMUL.FTZ R126, R15, R126 ;  /* 0x0000007e0f7e7220 */ /* 0x000fe20000410000 */
[----:B------:R-:W-:Y:S01]  /*2680*/  FMUL.FTZ R89, R22, R89 ;  /* 0x0000005916597220 */ /* 0x000fe20000410000 */
[----:B------:R-:W-:Y:S01]  /*2690*/  FFMA.FTZ R39, R157, R94, R106 ;  /* 0x0000005e9d277223 */ /* 0x000fe2000001006a */
[----:B------:R-:W-:Y:S01]  /*26a0*/  FADD.FTZ R63, R63, R125 ;  /* 0x0000007d3f3f7221 */ /* 0x000fe20000010000 */
[----:B------:R-:W-:Y:S01]  /*26b0*/  FFMA.FTZ R106, R162, R125, R37 ;  /* 0x0000007da26a7223 */ /* 0x000fe20000010025 */
[----:B------:R-:W-:-:S02]  /*26c0*/  HADD2.F32 R131, -RZ, R132.H0_H0 ;  /* 0x20000084ff837230 */ /* 0x000fc40000004100 */
[----:B------:R-:W-:Y:S01]  /*26d0*/  FADD.FTZ R107, R107, R80 ;  /* 0x000000506b6b7221 */ /* 0x000fe20000010000 */
[----:B------:R-:W-:Y:S02]  /*26e0*/  HADD2.F32 R130, -RZ, R130.H1_H1 ;  /* 0x30000082ff827230 */ /* 0x000fe40000004100 */
[----:B------:R-:W-:Y:S01]  /*26f0*/  FFMA.FTZ R102, R97, R129, R102 ;  /* 0x0000008161667223 */ /* 0x000fe20000010066 */
[----:B------:R-:W-:Y:S01]  /*2700*/  FMUL.FTZ R149, R22, R149 ;  /* 0x0000009516957220 */ /* 0x000fe20000410000 */
[----:B------:R-:W-:Y:S01]  /*2710*/  FMUL.FTZ R80, R16, R80 ;  /* 0x0000005010507220 */ /* 0x000fe20000410000 */
[----:B------:R-:W-:Y:S01]  /*2720*/  FFMA.FTZ R74, R89, R128, R74 ;  /* 0x00000080594a7223 */ /* 0x000fe2000001004a */
[----:B------:R-:W-:Y:S01]  /*2730*/  FMUL.FTZ R99, R22, R99 ;  /* 0x0000006316637220 */ /* 0x000fe20000410000 */
[----:B------:R-:W-:Y:S01]  /*2740*/  FADD.FTZ R63, R63, R126 ;  /* 0x0000007e3f3f7221 */ /* 0x000fe20000010000 */
[----:B------:R-:W-:Y:S01]  /*2750*/  FFMA.FTZ R106, R81, R126, R106 ;  /* 0x0000007e516a7223 */ /* 0x000fe2000001006a */
[----:B------:R-:W-:-:S02]  /*2760*/  HADD2.F32 R133, -RZ, R134.H0_H0 ;  /* 0x20000086ff857230 */ /* 0x000fc40000004100 */
[----:B------:R-:W-:Y:S01]  /*2770*/  FADD.FTZ R109, R109, R82 ;  /* 0x000000526d6d7221 */ /* 0x000fe20000010000 */
[----:B------:R-:W-:Y:S02]  /*2780*/  HADD2.F32 R132, -RZ, R132.H1_H1 ;  /* 0x30000084ff847230 */ /* 0x000fe40000004100 */
[----:B------:R-:W-:Y:S01]  /*2790*/  FFMA.FTZ R102, R149, R131, R102 ;  /* 0x0000008395667223 */ /* 0x000fe20000010066 */
[C---:B------:R-:W-:Y:S01]  /*27a0*/  FMUL.FTZ R161, R22.reuse, R161 ;  /* 0x000000a116a17220 */ /* 0x040fe20000410000 */
[----:B------:R-:W-:Y:S01]  /*27b0*/  FMUL.FTZ R82, R17, R82 ;  /* 0x0000005211527220 */ /* 0x000fe20000410000 */
[----:B------:R-:W-:Y:S01]  /*27c0*/  FFMA.FTZ R74, R99, R130, R74 ;  /* 0x00000082634a7223 */ /* 0x000fe2000001004a */
[----:B------:R-:W-:Y:S01]  /*27d0*/  FMUL.FTZ R151, R22, R151 ;  /* 0x0000009716977220 */ /* 0x000fe20000410000 */
[----:B------:R-:W-:Y:S01]  /*27e0*/  FADD.FTZ R63, R63, R80 ;  /* 0x000000503f3f7221 */ /* 0x000fe20000010000 */
[----:B------:R-:W-:Y:S01]  /*27f0*/  FFMA.FTZ R106, R83, R80, R106 ;  /* 0x00000050536a7223 */ /* 0x000fe2000001006a */
[----:B------:R-:W-:-:S02]  /*2800*/  HADD2.F32 R134, -RZ, R134.H1_H1 ;  /* 0x30000086ff867230 */ /* 0x000fc40000004100 */
        /* <DEDUP_REMOVED lines=18> */
[----:B------:R-:W-:Y:S01]  /*2930*/  FADD.FTZ R107, R107, R92 ;  /* 0x0000005c6b6b7221 */ /* 0x000fe20000010000 */
[----:B------:R-:W-:Y:S01]  /*2940*/  FMUL.FTZ R26, R22, R26 ;  /* 0x0000001a161a7220 */ /* 0x000fe20000410000 */
[----:B------:R-:W-:Y:S01]  /*2950*/  FMUL.FTZ R86, R17, R86 ;  /* 0x0000005611567220 */ /* 0x000fe20000410000 */
[----:B------:R-:W-:Y:S01]  /*2960*/  FADD.FTZ R71, R71, R84 ;  /* 0x0000005447477221 */ /* 0x000fe20000010000 */
[----:B------:R-:W-:Y:S01]  /*2970*/  FFMA.FTZ R74, R91, R84, R74 ;  /* 0x000000545b4a7223 */ /* 0x000fe2000001004a */
[----:B------:R-:W-:Y:S01]  /*2980*/  FADD.FTZ R104, R104, R129 ;  /* 0x0000008168687221 */ /* 0x000fe20000010000 */
[----:B------:R-:W-:Y:S01]  /*2990*/  FADD.FTZ R107, R107, R96 ;  /* 0x000000606b6b7221 */ /* 0x000fe20000010000 */
[-C--:B------:R-:W-:Y:S01]  /*29a0*/  FFMA.FTZ R75, R26, R96.reuse, R75 ;  /* 0x000000601a4b7223 */ /* 0x080fe2000001004b */
[----:B------:R-:W-:Y:S01]  /*29b0*/  FMUL.FTZ R63, R16, R96 ;  /* 0x00000060103f7220 */ /* 0x000fe20000410000 */
        /* <DEDUP_REMOVED lines=35> */
[----:B------:R-:W-:Y:S01]  /*2bf0*/  FMUL.FTZ R98, R22, R38 ;  /* 0x0000002616627220 */ /* 0x000fe20000410000 */
        /* <DEDUP_REMOVED lines=8> */
[----:B------:R-:W-:-:S02]  /*2c80*/  HADD2.F32 R142, -RZ, R136.H0_H0 ;  /* 0x20000088ff8e7230 */ /* 0x000fc40000004100 */
[----:B------:R-:W-:Y:S01]  /*2c90*/  FADD.FTZ R106, R75, R134 ;  /* 0x000000864b6a7221 */ /* 0x000fe20000010000 */
[----:B------:R-:W-:Y:S01]  /*2ca0*/  FFMA.FTZ R75, R163, R134, R38 ;  /* 0x00000086a34b7223 */ /* 0x000fe20000010026 */
[----:B------:R-:W-:Y:S02]  /*2cb0*/  FMUL.FTZ R30, R22, R30 ;  /* 0x0000001e161e7220 */ /* 0x000fe40000410000 */
        /* <DEDUP_REMOVED lines=15> */
[----:B------:R-:W-:-:S02]  /*2db0*/  HADD2.F32 R148, -RZ, R138.H0_H0 ;  /* 0x2000008aff947230 */ /* 0x000fc40000004100 */
        /* <DEDUP_REMOVED lines=8> */
[----:B------:R-:W-:Y:S02]  /*2e40*/  HADD2.F32 R138, -RZ, R138.H1_H1 ;  /* 0x3000008aff8a7230 */ /* 0x000fe40000004100 */
[----:B------:R-:W-:Y:S01]  /*2e50*/  FADD.FTZ R36, R37, R148 ;  /* 0x0000009425247221 */ /* 0x000fe20000010000 */
[----:B------:R-:W-:-:S02]  /*2e60*/  HADD2.F32 R150, -RZ, R139.H0_H0 ;  /* 0x2000008bff967230 */ /* 0x000fc40000004100 */
[----:B------:R-:W-:Y:S01]  /*2e70*/  FADD.FTZ R105, R105, R136 ;  /* 0x0000008869697221 */ /* 0x000fe20000010000 */
[-C--:B------:R-:W-:Y:S01]  /*2e80*/  FFMA.FTZ R37, R143, R148.reuse, R102 ;  /* 0x000000948f257223 */ /* 0x080fe20000010066 */
[C---:B------:R-:W-:Y:S01]  /*2e90*/  FMUL.FTZ R153, R22.reuse, R153 ;  /* 0x0000009916997220 */ /* 0x040fe20000410000 */
[----:B------:R-:W-:Y:S01]  /*2ea0*/  FMUL.FTZ R165, R22, R165 ;  /* 0x000000a516a57220 */ /* 0x000fe20000410000 */
[----:B------:R-:W-:Y:S01]  /*2eb0*/  FMUL.FTZ R148, R14, R148 ;  /* 0x000000940e947220 */ /* 0x000fe20000410000 */
[----:B------:R-:W-:Y:S01]  /*2ec0*/  FADD.FTZ R103, R103, R146 ;  /* 0x0000009267677221 */ /* 0x000fe20000010000 */
[----:B------:R-:W-:Y:S01]  /*2ed0*/  FFMA.FTZ R38, R98, R146, R38 ;  /* 0x0000009262267223 */ /* 0x000fe20000010026 */
[----:B------:R-:W-:Y:S01]  /*2ee0*/  FADD.FTZ R105, R105, R138 ;  /* 0x0000008a69697221 */ /* 0x000fe20000010000 */
[----:B------:R-:W-:Y:S01]  /*2ef0*/  FFMA.FTZ R104, R153, R138, R104 ;  /* 0x0000008a99687223 */ /* 0x000fe20000010068 */
[----:B------:R-:W-:Y:S01]  /*2f00*/  FFMA.FTZ R75, R165, R150, R74 ;  /* 0x00000096a54b7223 */ /* 0x000fe2000001004a */
[----:B------:R-:W-:Y:S01]  /*2f10*/  FMUL.FTZ R138, R15, R138 ;  /* 0x0000008a0f8a7220 */ /* 0x000fe20000410000 */
[----:B------:R-:W-:Y:S01]  /*2f20*/  FADD.FTZ R74, R103, R148 ;  /* 0x00000094674a7221 */ /* 0x000fe20000010000 */
[----:B------:R-:W-:Y:S01]  /*2f30*/  FFMA.FTZ R38, R143, R148, R38 ;  /* 0x000000948f267223 */ /* 0x000fe20000010026 */
[----:B------:R-:W-:-:S02]  /*2f40*/  HADD2.F32 R152, -RZ, R139.H1_H1 ;  /* 0x3000008bff987230 */ /* 0x000fc40000004100 */
[----:B------:R-:W-:Y:S01]  /*2f50*/  FADD.FTZ R107, R107, R150 ;  /* 0x000000966b6b7221 */ /* 0x000fe20000010000 */
[--C-:B------:R-:W-:Y:S02]  /*2f60*/  HADD2.F32 R139, -RZ, R140.reuse.H0_H0 ;  /* 0x2000008cff8b7230 */ /* 0x100fe40000004100 */
[C---:B------:R-:W-:Y:S01]  /*2f70*/  FMUL.FTZ R34, R22.reuse, R34 ;  /* 0x0000002216227220 */ /* 0x040fe20000410000 */
[----:B------:R-:W-:Y:S01]  /*2f80*/  FMUL.FTZ R136, R22, R159 ;  /* 0x0000009f16887220 */ /* 0x000fe20000410000 */
[----:B------:R-:W-:Y:S01]  /*2f90*/  FMUL.FTZ R150, R16, R150 ;  /* 0x0000009610967220 */ /* 0x000fe20000410000 */
[----:B------:R-:W-:Y:S01]  /*2fa0*/  FADD.FTZ R159, R74, R138 ;  /* 0x0000008a4a9f7221 */ /* 0x000fe20000010000 */
[----:B------:R-:W-:Y:S01]  /*2fb0*/  FFMA.FTZ R38, R153, R138, R38 ;  /* 0x0000008a99267223 */ /* 0x000fe20000010026 */
[----:B------:R-:W-:Y:S01]  /*2fc0*/  FADD.FTZ R109, R109, R152 ;  /* 0x000000986d6d7221 */ /* 0x000fe20000010000 */
[-C--:B------:R-:W-:Y:S01]  /*2fd0*/  FFMA.FTZ R39, R34, R152.reuse, R39 ;  /* 0x0000009822277223 */ /* 0x080fe20000010027 */
[----:B------:R-:W-:Y:S01]  /*2fe0*/  FMUL.FTZ R152, R17, R152 ;  /* 0x0000009811987220 */ /* 0x000fe20000410000 */
[----:B------:R-:W-:Y:S01]  /*2ff0*/  FFMA.FTZ R102, R136, R139, R37 ;  /* 0x0000008b88667223 */ /* 0x000fe20000010025 */
[----:B------:R-:W-:Y:S01]  /*3000*/  FADD.FTZ R159, R159, R150 ;  /* 0x000000969f9f7221 */ /* 0x000fe20000010000 */
[----:B------:R-:W-:Y:S01]  /*3010*/  FFMA.FTZ R37, R165, R150, R38 ;  /* 0x00000096a5257223 */ /* 0x000fe20000010026 */
[----:B------:R-:W-:-:S02]  /*3020*/  HADD2.F32 R140, -RZ, R140.H1_H1 ;  /* 0x3000008cff8c7230 */ /* 0x000fc40000004100 */
[----:B------:R-:W-:Y:S01]  /*3030*/  FADD.FTZ R103, R36, R139 ;  /* 0x0000008b24677221 */ /* 0x000fe20000010000 */
[----:B------:R-:W-:Y:S01]  /*3040*/  FMUL.FTZ R139, R14, R139 ;  /* 0x0000008b0e8b7220 */ /* 0x000fe20000410000 */
[----:B------:R-:W-:Y:S01]  /*3050*/  FMUL.FTZ R21, R22, R21 ;  /* 0x0000001516157220 */ /* 0x000fe20000410000 */
[----:B------:R-:W-:Y:S01]  /*3060*/  FADD.FTZ R36, R159, R152 ;  /* 0x000000989f247221 */ /* 0x000fe20000010000 */
[----:B------:R-:W-:Y:S01]  /*3070*/  FFMA.FTZ R37, R34, R152, R37 ;  /* 0x0000009822257223 */ /* 0x000fe20000010025 */
[----:B------:R-:W-:Y:S01]  /*3080*/  FADD.FTZ R105, R105, R140 ;  /* 0x0000008c69697221 */ /* 0x000fe20000010000 */
[-C--:B------:R-:W-:Y:S01]  /*3090*/  FFMA.FTZ R104, R21, R140.reuse, R104 ;  /* 0x0000008c15687223 */ /* 0x080fe20000010068 */
[----:B------:R-:W-:Y:S01]  /*30a0*/  FADD.FTZ R159, R36, R139 ;  /* 0x0000008b249f7221 */ /* 0x000fe20000010000 */
[--C-:B------:R-:W-:Y:S02]  /*30b0*/  HADD2.F32 R106, -RZ, R141.reuse.H0_H0 ;  /* 0x2000008dff6a7230 */ /* 0x100fe40000004100 */
[----:B------:R-:W-:Y:S01]  /*30c0*/  FMUL.FTZ R140, R15, R140 ;  /* 0x0000008c0f8c7220 */ /* 0x000fe20000410000 */
[----:B------:R-:W-:Y:S01]  /*30d0*/  FFMA.FTZ R36, R136, R139, R37 ;  /* 0x0000008b88247223 */ /* 0x000fe20000010025 */
[----:B------:R-:W-:-:S02]  /*30e0*/  HADD2.F32 R108, -RZ, R141.H1_H1 ;  /* 0x3000008dff6c7230 */ /* 0x000fc40000004100 */
[----:B------:R-:W-:Y:S01]  /*30f0*/  FMUL.FTZ R142, R22, R85 ;  /* 0x00000055168e7220 */ /* 0x000fe20000410000 */
[----:B------:R-:W-:Y:S01]  /*3100*/  FADD.FTZ R38, R159, R140 ;  /* 0x0000008c9f267221 */ /* 0x000fe20000010000 */
[----:B------:R-:W-:Y:S01]  /*3110*/  FFMA.FTZ R37, R21, R140, R36 ;  /* 0x0000008c15257223 */ /* 0x000fe20000010024 */
[----:B------:R-:W-:Y:S01]  /*3120*/  FMUL.FTZ R85, R16, R106 ;  /* 0x0000006a10557220 */ /* 0x000fe20000410000 */
[----:B------:R-:W-:Y:S01]  /*3130*/  FMUL.FTZ R24, R22, R24 ;  /* 0x0000001816187220 */ /* 0x000fe20000410000 */
[----:B------:R-:W-:Y:S02]  /*3140*/  FMUL.FTZ R141, R17, R108 ;  /* 0x0000006c118d7220 */ /* 0x000fe40000410000 */
        /* <DEDUP_REMOVED lines=10> */
[----:B------:R-:W-:Y:S01]  /*31f0*/  FADD.FTZ R109, R109, R108 ;  /* 0x0000006c6d6d7221 */ /* 0x000fe20000010000 */
[----:B------:R-:W-:Y:S01]  /*3200*/  FFMA.FTZ R106, R142, R106, R75 ;  /* 0x0000006a8e6a7223 */ /* 0x000fe2000001004b */
        /* <DEDUP_REMOVED lines=12> */
[----:B------:R-:W-:-:S02]  /*32d0*/  FADD.FTZ R18, RZ, R37 ;  /* 0x00000025ff127221 */ /* 0x000fc40000010000 */
[----:B------:R-:W-:Y:S01]  /*32e0*/  LDS.64 R36, [R7+0x1e00] ;  /* 0x001e000007247984 */ /* 0x000fe20000000a00 */
[----:B-1----:R-:W-:Y:S01]  /*32f0*/  FADD.FTZ R159, R75, R38 ;  /* 0x000000264b9f7221 */ /* 0x002fe20000010000 */
[----:B------:R-:W-:Y:S02]  /*3300*/  FADD.FTZ R18, R18, R39 ;  /* 0x0000002712127221 */ /* 0x000fe40000010000 */
[----:B------:R-:W0:Y:S02]  /*3310*/  LDS.64 R74, [R7+0x1400] ;  /* 0x00140000074a7984 */ /* 0x000e240000000a00 */
[----:B0-----:R-:W-:Y:S01]  /*3320*/  FADD.FTZ R159, R159, R74 ;  /* 0x0000004a9f9f7221 */ /* 0x001fe20000010000 */
[----:B------:R-:W-:-:S03]  /*3330*/  FADD.FTZ R18, R18, R75 ;  /* 0x0000004b12127221 */ /* 0x000fc60000010000 */
[----:B------:R-:W-:Y:S01]  /*3340*/  FADD.FTZ R36, R159, R36 ;  /* 0x000000249f247221 */ /* 0x000fe20000010000 */
[----:B------:R-:W-:-:S05]  /*3350*/  FADD.FTZ R37, R18, R37 ;  /* 0x0000002512257221 */ /* 0x000fca0000010000 */
[----:B------:R0:W-:Y:S02]  /*3360*/  STG.E.64 desc[UR16][R100.64+0x8000], R36 ;  /* 0x0080002464007986 */ /* 0x0001e4000c101b10 */
.L_x_953:
[----:B------:R-:W-:Y:S01]  /*3370*/  BSSY.RECONVERGENT B0, `(.L_x_954) ;  /* 0x0000013000007945 */ /* 0x000fe20003800200 */
[----:B------:R-:W-:Y:S02]  /*3380*/  MOV R39, RZ ;  /* 0x000000ff00277202 */ /* 0x000fe40000000f00 */
[----:B0-----:R-:W-:Y:S01]  /*3390*/  MOV R36, RZ ;  /* 0x000000ff00247202 */ /* 0x001fe20000000f00 */
[----:B------:R-:W-:Y:S06]  /*33a0*/  @P0 BRA `(.L_x_955) ;  /* 0x00000000003c0947 */ /* 0x000fec0003800000 */
[----:B------:R-:W0:Y:S04]  /*33b0*/  LDS.64 R36, [R8] ;  /* 0x0000000008247984 */ /* 0x000e280000000a00 */
[----:B------:R-:W1:Y:S01]  /*33c0*/  LDS.64 R38, [R9] ;  /* 0x0000000009267984 */ /* 0x000e620000000a00 */
[----:B0-----:R-:W-:Y:S01]  /*33d0*/  FADD.FTZ R75, RZ, R36 ;  /* 0x00000024ff4b7221 */ /* 0x001fe20000010000 */
[----:B------:R-:W-:Y:S02]  /*33e0*/  FADD.FTZ R18, RZ, R37 ;  /* 0x00000025ff127221 */ /* 0x000fe40000010000 */
[----:B------:R-:W-:Y:S01]  /*33f0*/  LDS.64 R36, [R11] ;  /* 0x000000000b247984 */ /* 0x000fe20000000a00 */
[----:B-1----:R-:W-:Y:S01]  /*3400*/  FADD.FTZ R159, R75, R38 ;  /* 0x000000264b9f7221 */ /* 0x002fe20000010000 */
[----:B------:R-:W-:-:S02]  /*3410*/  FADD.FTZ R18, R18, R39 ;  /* 0x0000002712127221 */ /* 0x000fc40000010000 */
[----:B------:R-:W0:Y:S04]  /*3420*/  LDS.64 R74, [R10] ;  /* 0x000000000a4a7984 */ /* 0x000e280000000a00 */
[----:B------:R-:W1:Y:S01]  /*3430*/  LDS.64 R38, [R12] ;  /* 0x000000000c267984 */ /* 0x000e620000000a00 */
[----:B0-----:R-:W-:Y:S01]  /*3440*/  FADD.FTZ R159, R159, R74 ;  /* 0x0000004a9f9f7221 */ /* 0x001fe20000010000 */
[----:B------:R-:W-:-:S03]  /*3450*/  FADD.FTZ R18, R18, R75 ;  /* 0x0000004b12127221 */ /* 0x000fc60000010000 */
[----:B------:R-:W-:Y:S01]  /*3460*/  FADD.FTZ R159, R159, R36 ;  /* 0x000000249f9f7221 */ /* 0x000fe20000010000 */
[----:B------:R-:W-:-:S03]  /*3470*/  FADD.FTZ R18, R18, R37 ;  /* 0x0000002512127221 */ /* 0x000fc60000010000 */
[----:B-1----:R-:W-:Y:S01]  /*3480*/  FADD.FTZ R36, R159, R38 ;  /* 0x000000269f247221 */ /* 0x002fe20000010000 */
[----:B------:R-:W-:-:S07]  /*3490*/  FADD.FTZ R39, R18, R39 ;  /* 0x0000002712277221 */ /* 0x000fce0000010000 */
.L_x_955:
[----:B------:R-:W-:Y:S05]  /*34a0*/  BSYNC.RECONVERGENT B0 ;  /* 0x0000000000007941 */ /* 0x000fea0003800200 */
.L_x_954:
        /* <DEDUP_REMOVED lines=16> */
[----:B------:R-:W0:Y:S01]  /*35b0*/  @!P0 LDC.64 R38, c[0x0][0x3d0] ;  /* 0x0000f400ff268b82 */ /* 0x000e220000000a00 */
[----:B-1----:R-:W-:Y:S01]  /*35c0*/  FADD.FTZ R37, R18, R37 ;  /* 0x0000002512257221 */ /* 0x002fe20000010000 */
        /* <DEDUP_REMOVED lines=13> */
.L_x_958:
        /* <DEDUP_REMOVED lines=8> */
.L_x_957:
[----:B------:R-:W-:Y:S05]  /*3720*/  WARPSYNC.ALL ;  /* 0x0000000000007948 */ /* 0x000fea0003800000 */
[----:B------:R-:W-:Y:S06]  /*3730*/  BAR.SYNC.DEFER_BLOCKING 0x0 ;  /* 0x0000000000007b1d */ /* 0x000fec0000010000 */
[----:B------:R-:W-:Y:S05]  /*3740*/  BRA `(.L_x_959) ;  /* 0x0000000000587947 */ /* 0x000fea0003800000 */
.L_x_956:
        /* <DEDUP_REMOVED lines=12> */
.L_x_961:
        /* <DEDUP_REMOVED lines=8> */
.L_x_960:
[----:B------:R-:W-:Y:S05]  /*3890*/  WARPSYNC.ALL ;  /* 0x0000000000007948 */ /* 0x000fea0003800000 */
[----:B------:R-:W-:Y:S06]  /*38a0*/  BAR.SYNC.DEFER_BLOCKING 0x0 ;  /* 0x0000000000007b1d */ /* 0x000fec0000010000 */
.L_x_959:
[C---:B------:R-:W-:Y:S01]  /*38b0*/  ISETP.GT.U32.AND P0, PT, R0.reuse, 0xff, PT ;  /* 0x000000ff0000780c */ /* 0x040fe20003f04070 */
[----:B0-----:R-:W-:Y:S01]  /*38c0*/  HFMA2 R38, -RZ, RZ, 0, 0 ;  /* 0x00000000ff267431 */ /* 0x001fe200000001ff */
[----:B------:R-:W0:Y:S11]  /*38d0*/  LDCU.64 UR24, c[0x0][0x380] ;  /* 0x00007000ff1877ac */ /* 0x000e360008000a00 */
[----:B------:R-:W1:Y:S01]  /*38e0*/  @!P0 LDC.64 R36, c[0x0][0x3d0] ;  /* 0x0000f400ff248b82 */ /* 0x000e620000000a00 */
[----:B------:R-:W-:Y:S01]  /*38f0*/  VOTEU.ALL UP0, P0 ;  /* 0x0000000000ff7886 */ /* 0x000fe20000000000 */
[----:B------:R-:W-:-:S04]  /*3900*/  @!P0 SHF.L.U32 R18, R0, 0x1, RZ ;  /* 0x0000000100128819 */ /* 0x000fc800000006ff */
[----:B------:R-:W-:Y:S01]  /*3910*/  @!UP0 UIMAD UR10, UR21, UR4, UR11 ;  /* 0x00000004150a82a4 */ /* 0x000fe2000f8e020b */
[----:B------:R-:W-:-:S05]  /*3920*/  @!P0 LOP3.LUT R18, R18, 0x1fe, RZ, 0xc0, !PT ;  /* 0x000001fe12128812 */ /* 0x000fca00078ec0ff */
[----:B------:R-:W-:-:S04]  /*3930*/  MOV R39, UR10 ;  /* 0x0000000a00277c02 */ /* 0x000fc80008000f00 */
[----:B------:R-:W-:-:S05]  /*3940*/  @!P0 LEA R39, R39, R18, 0x9 ;  /* 0x0000001227278211 */ /* 0x000fca00078e48ff */
[----:B-1----:R-:W-:-:S06]  /*3950*/  @!P0 IMAD.WIDE.U32 R36, R39, 0x4, R36 ;  /* 0x0000000427248825 */ /* 0x002fcc00078e0024 */
[----:B------:R-:W2:Y:S01]  /*3960*/  @!P0 LDG.E.64 R36, desc[UR16][R36.64] ;  /* 0x0000001024248981 */ /* 0x000ea2000c1e1b00 */
[----:B------:R-:W-:Y:S01]  /*3970*/  MOV R18, RZ ;  /* 0x000000ff00127202 */ /* 0x000fe20000000f00 */
[----:B------:R-:W-:Y:S02]  /*3980*/  UISETP.GE.U32.AND UP0, UPT, UR13, UR22, UPT ;  /* 0x000000160d00728c */ /* 0x000fe4000bf06070 */
[----:B------:R-:W-:Y:S02]  /*3990*/  ULOP3.LUT UR4, UR4, 0x1, URZ, 0x3c, !UPT ;  /* 0x0000000104047892 */ /* 0x000fe4000f8e3cff */
[----:B------:R-:W-:Y:S01]  /*39a0*/  UISETP.GE.AND.EX UP0, UPT, UR5, UR14, UPT, UP0 ;  /* 0x0000000e0500728c */ /* 0x000fe2000bf06300 */
[----:B--2---:R-:W-:Y:S01]  /*39b0*/  @!P0 FADD.FTZ R38, RZ, R36 ;  /* 0x00000024ff268221 */ /* 0x004fe20000010000 */
[----:B------:R-:W-:Y:S01]  /*39c0*/  @!P0 FADD.FTZ R18, RZ, R37 ;  /* 0x00000025ff128221 */ /* 0x000fe20000010000 */
[----:B------:R-:W-:-:S03]  /*39d0*/  LOP3.LUT P0, RZ, R0, 0x30f, RZ, 0xc0, !PT ;  /* 0x0000030f00ff7812 */ /* 0x000fc6000780c0ff */
[----:B------:R-:W1:Y:S04]  /*39e0*/  SHFL.BFLY PT, R39, R38, 0x8, 0x1f ;  /* 0x0d001f0026277f89 */ /* 0x000e6800000e0000 */
[----:B------:R-:W2:Y:S01]  /*39f0*/  SHFL.BFLY PT, R75, R18, 0x8, 0x1f ;  /* 0x0d001f00124b7f89 */ /* 0x000ea200000e0000 */
[----:B-1----:R-:W-:Y:S01]  /*3a00*/  FADD.FTZ R39, R39, R38 ;  /* 0x0000002627277221 */ /* 0x002fe20000010000 */
[----:B--2---:R-:W-:-:S04]  /*3a10*/  FADD.FTZ R75, R75, R18 ;  /* 0x000000124b4b7221 */ /* 0x004fc80000010000 */
[----:B------:R-:W1:Y:S04]  /*3a20*/  SHFL.BFLY PT, R74, R39, 0x4, 0x1f ;  /* 0x0c801f00274a7f89 */ /* 0x000e6800000e0000 */
[----:B------:R-:W2:Y:S01]  /*3a30*/  SHFL.BFLY PT, R159, R75, 0x4, 0x1f ;  /* 0x0c801f004b9f7f89 */ /* 0x000ea200000e0000 */
[----:B------:R-:W3:Y:S01]  /*3a40*/  @!P0 S2R R18, SR_CgaCtaId ;  /* 0x0000000000128919 */ /* 0x000ee20000008800 */
[----:B-1----:R-:W-:Y:S01]  /*3a50*/  FADD.FTZ R74, R39, R74 ;  /* 0x0000004a274a7221 */ /* 0x002fe20000010000 */
[----:B------:R-:W-:Y:S01]  /*3a60*/  @!P0 MOV R39, 0x400 ;  /* 0x0000040000278802 */ /* 0x000fe20000000f00 */
[----:B--2---:R-:W-:-:S03]  /*3a70*/  FADD.FTZ R159, R75, R159 ;  /* 0x0000009f4b9f7221 */ /* 0x004fc60000010000 */
[----:B------:R-:W1:Y:S01]  /*3a80*/  SHFL.BFLY PT, R37, R74, 0x2, 0x1f ;  /* 0x0c401f004a257f89 */ /* 0x000e6200000e0000 */
[----:B------:R-:W-:-:S03]  /*3a90*/  @!P0 IADD3 R39, PT, PT, R39, 0x3480, RZ ;  /* 0x0000348027278810 */ /* 0x000fc60007ffe0ff */
[----:B------:R-:W2:Y:S01]  /*3aa0*/  SHFL.BFLY PT, R38, R159, 0x2, 0x1f ;  /* 0x0c401f009f267f89 */ /* 0x000ea200000e0000 */
[----:B---3--:R-:W-:-:S04]  /*3ab0*/  @!P0 LEA R39, R18, R39, 0x18 ;  /* 0x0000002712278211 */ /* 0x008fc800078ec0ff */
[----:B------:R-:W-:Y:S01]  /*3ac0*/  @!P0 LEA.HI R18, R0, R39, RZ, 0x1f ;  /* 0x0000002700128211 */ /* 0x000fe200078ff8ff */
[----:B-1----:R-:W-:Y:S01]  /*3ad0*/  FADD.FTZ R74, R74, R37 ;  /* 0x000000254a4a7221 */ /* 0x002fe20000010000 */
[----:B--2---:R-:W-:-:S04]  /*3ae0*/  FADD.FTZ R38, R159, R38 ;  /* 0x000000269f267221 */ /* 0x004fc80000010000 */
[----:B------:R-:W1:Y:S04]  /*3af0*/  SHFL.BFLY PT, R36, R74, 0x1, 0x1f ;  /* 0x0c201f004a247f89 */ /* 0x000e6800000e0000 */
[----:B------:R-:W2:Y:S01]  /*3b00*/  SHFL.BFLY PT, R37, R38, 0x1, 0x1f ;  /* 0x0c201f0026257f89 */ /* 0x000ea200000e0000 */
[----:B-1----:R-:W-:Y:S01]  /*3b10*/  FADD.FTZ R36, R74, R36 ;  /* 0x000000244a247221 */ /* 0x002fe20000010000 */
[----:B--2---:R-:W-:-:S03]  /*3b20*/  FADD.FTZ R37, R38, R37 ;  /* 0x0000002526257221 */ /* 0x004fc60000010000 */
[----:B------:R-:W-:Y:S01]  /*3b30*/  @!P0 FMUL.FTZ R36, R36, 4.8828125727595761418e-05 ;  /* 0x384ccccd24248820 */ /* 0x000fe20000410000 */
[----:B------:R-:W-:-:S05]  /*3b40*/  @!P0 FMUL.FTZ R37, R37, 4.8828125727595761418e-05 ;  /* 0x384ccccd25258820 */ /* 0x000fca0000410000 */
        /* <DEDUP_REMOVED lines=76> */
[----:B------:R-:W-:Y:S01]  /*4010*/  FFMA.FTZ R25, R25, -R39, R112 ;  /* 0x8000002719197223 */ /* 0x000fe20000010070 */
[----:B0-----:R-:W-:Y:S01]  /*4020*/  IADD3 R18, P0, PT, R19, UR24, RZ ;  /* 0x0000001813127c10 */ /* 0x001fe2000ff1e0ff */
        /* <DEDUP_REMOVED lines=58> */
[----:B------:R-:W-:Y:S01]  /*43d0*/  IADD3.X R19, PT, PT, R20, UR25, RZ, P0, !PT ;  /* 0x0000001914137c10 */ /* 0x000fe200087fe4ff */
[C---:B------:R-:W-:Y:S01]  /*43e0*/  FMUL.FTZ R23, R22.reuse, R23 ;  /* 0x0000001716177220 */ /* 0x040fe20000410000 */
        /* <DEDUP_REMOVED lines=64> */
[----:B------:R-:W-:Y:S02]  /*47f0*/  F2FP.F16.F32.PACK_AB R24, R36, R117 ;  /* 0x000000752418723e */ /* 0x000fe400000000ff */
[----:B------:R-:W-:Y:S02]  /*4800*/  F2FP.F16.F32.PACK_AB R49, R50, R77 ;  /* 0x0000004d3231723e */ /* 0x000fe400000000ff */
[----:B------:R-:W-:Y:S02]  /*4810*/  F2FP.F16.F32.PACK_AB R61, R62, R145 ;  /* 0x000000913e3d723e */ /* 0x000fe400000000ff */
[----:B------:R-:W-:Y:S02]  /*4820*/  F2FP.F16.F32.PACK_AB R23, R26, R27 ;  /* 0x0000001b1a17723e */ /* 0x000fe400000000ff */
        /* <DEDUP_REMOVED lines=37> */
[----:B------:R0:W-:Y:S04]  /*4a80*/  STG.E.64 desc[UR16][R18.64+0x11800], R76 ;  /* 0x0118004c12007986 */ /* 0x0001e8000c101b10 */
[----:B------:R0:W-:Y:S01]  /*4a90*/  STG.E.64 desc[UR16][R18.64+0x12c00], R80 ;  /* 0x012c005012007986 */ /* 0x0001e2000c101b10 */
[----:B------:R-:W-:Y:S05]  /*4aa0*/  BRA.U !UP0, `(.L_x_962) ;  /* 0xffffffbd08747547 */ /* 0x000fea000b83ffff */
.L_x_952:
        /* <DEDUP_REMOVED lines=59> */
.L_x_974:
        /* <DEDUP_REMOVED lines=27> */
.L_x_967:
        /* <DEDUP_REMOVED lines=33> */
.L_x_966:
[----:B------:R-:W-:Y:S05]  /*5220*/  BSYNC.RECONVERGENT B1 ;  /* 0x0000000000017941 */ /* 0x000fea0003800200 */
.L_x_965:
        /* <DEDUP_REMOVED lines=25> */
.L_x_969:
[----:B------:R-:W-:Y:S05]  /*53c0*/  BSYNC.RECONVERGENT B1 ;  /* 0x0000000000017941 */ /* 0x000fea0003800200 */
.L_x_968:
        /* <DEDUP_REMOVED lines=30> */
.L_x_964:
[----:B------:R-:W-:Y:S05]  /*55b0*/  BSYNC.RECONVERGENT B0 ;  /* 0x0000000000007941 */ /* 0x000fea0003800200 */
.L_x_963:
[----:B------:R0:W-:Y:S01]  /*55c0*/  STS [R9], R21 ;  /* 0x0000001509007388 */ /* 0x0001e20000000800 */
[----:B------:R-:W1:Y:S01]  /*55d0*/  LDC.64 R14, c[0x0][0x388] ;  /* 0x0000e200ff0e7b82 */ /* 0x000e620000000a00 */
[----:B------:R-:W-:Y:S02]  /*55e0*/  ISETP.GT.U32.AND P1, PT, R47, 0x9, PT ;  /* 0x000000092f00780c */ /* 0x000fe40003f24070 */
[----:B------:R0:W-:Y:S01]  /*55f0*/  STS [R9+0x500], R22 ;  /* 0x0005001609007388 */ /* 0x0001e20000000800 */
[----:B------:R-:W-:-:S04]  /*5600*/  MOV R23, R8 ;  /* 0x0000000800177202 */ /* 0x000fc80000000f00 */
[----:B------:R-:W2:Y:S08]  /*5610*/  LDC.64 R16, c[0x0][0x390] ;  /* 0x0000e400ff107b82 */ /* 0x000eb00000000a00 */
[----:B0-----:R-:W-:Y:S06]  /*5620*/  BAR.SYNC.DEFER_BLOCKING 0x0 ;  /* 0x0000000000007b1d */ /* 0x001fec0000010000 */
.L_x_973:
        /* <DEDUP_REMOVED lines=31> */
.L_x_984:
        /* <DEDUP_REMOVED lines=11> */
.L_x_972:
[----:B------:R-:W-:Y:S05]  /*58d0*/  BSYNC.RECONVERGENT B0 ;  /* 0x0000000000007941 */ /* 0x000fea0003800200 */
.L_x_971:
        /* <DEDUP_REMOVED lines=9> */
.L_x_970:
        /* <DEDUP_REMOVED lines=8> */
.L_x_976:
[----:B------:R-:W-:Y:S05]  /*59f0*/  BSYNC B0 ;  /* 0x0000000000007941 */ /* 0x000fea0003800000 */
.L_x_975:
        /* <DEDUP_REMOVED lines=8> */
.L_x_977:
[----:B------:R-:W-:Y:S01]  /*5a80*/  FADD.FTZ R13, R13, R10 ;  /* 0x0000000a0d0d7221 */ /* 0x000fe20000010000 */
[----:B------:R-:W-:-:S04]  /*5a90*/  HFMA2 R28, -RZ, RZ, 0, 2.384185791015625e-07 ;  /* 0x00000004ff1c7431 */ /* 0x000fc800000001ff */
[----:B------:R-:W-:Y:S02]  /*5aa0*/  MOV R29, R13 ;  /* 0x0000000d001d7202 */ /* 0x000fe40000000f00 */
[----:B------:R-:W-:-:S07]  /*5ab0*/  MOV R12, R27 ;  /* 0x0000001b000c7202 */ /* 0x000fce0000000f00 */
[----:B------:R-:W-:Y:S05]  /*5ac0*/  WARPSYNC.COLLECTIVE R26, `(.L_x_978) ;  /* 0x000000001a087348 */ /* 0x000fea0003c00000 */
[----:B------:R0:W1:Y:S02]  /*5ad0*/  SHFL.BFLY P3, R27, R29, R28, R31 ;  /* 0x0c00001c1d1b7389 */ /* 0x000064000006001f */
[----:B01----:R-:W-:Y:S05]  /*5ae0*/  ENDCOLLECTIVE ;  /* 0x000000000000791b */ /* 0x003fea0003800000 */
.L_x_978:
[----:B------:R-:W-:-:S05]  /*5af0*/  FADD.FTZ R12, R12, R11 ;  /* 0x0000000b0c0c7221 */ /* 0x000fca0000010000 */
[----:B------:R-:W-:Y:S02]  /*5b00*/  MOV R29, R12 ;  /* 0x0000000c001d7202 */ /* 0x000fe40000000f00 */
[----:B------:R-:W-:-:S07]  /*5b10*/  MOV R22, R27 ;  /* 0x0000001b00167202 */ /* 0x000fce0000000f00 */
[----:B------:R-:W-:Y:S05]  /*5b20*/  WARPSYNC.COLLECTIVE R26, `(.L_x_979) ;  /* 0x000000001a087348 */ /* 0x000fea0003c00000 */
[----:B------:R0:W1:Y:S02]  /*5b30*/  SHFL.BFLY P3, R27, R29, R28, R31 ;  /* 0x0c00001c1d1b7389 */ /* 0x000064000006001f */
[----:B01----:R-:W-:Y:S05]  /*5b40*/  ENDCOLLECTIVE ;  /* 0x000000000000791b */ /* 0x003fea0003800000 */
.L_x_979:
[----:B------:R-:W-:Y:S01]  /*5b50*/  FADD.FTZ R22, R13, R22 ;  /* 0x000000160d167221 */ /* 0x000fe20000010000 */
[----:B------:R-:W-:-:S04]  /*5b60*/  HFMA2 R28, -RZ, RZ, 0, 1.1920928955078125e-07 ;  /* 0x00000002ff1c7431 */ /* 0x000fc800000001ff */
[----:B------:R-:W-:Y:S02]  /*5b70*/  MOV R29, R22 ;  /* 0x00000016001d7202 */ /* 0x000fe40000000f00 */
[----:B------:R-:W-:-:S07]  /*5b80*/  MOV R21, R27 ;  /* 0x0000001b00157202 */ /* 0x000fce0000000f00 */
[----:B------:R-:W-:Y:S05]  /*5b90*/  WARPSYNC.COLLECTIVE R26, `(.L_x_980) ;  /* 0x000000001a087348 */ /* 0x000fea0003c00000 */
[----:B------:R0:W1:Y:S02]  /*5ba0*/  SHFL.BFLY P3, R27, R29, R28, R31 ;  /* 0x0c00001c1d1b7389 */ /* 0x000064000006001f */
[----:B01----:R-:W-:Y:S05]  /*5bb0*/  ENDCOLLECTIVE ;  /* 0x000000000000791b */ /* 0x003fea0003800000 */
.L_x_980:
[----:B------:R-:W-:-:S05]  /*5bc0*/  FADD.FTZ R21, R12, R21 ;  /* 0x000000150c157221 */ /* 0x000fca0000010000 */
[----:B------:R-:W-:Y:S02]  /*5bd0*/  MOV R29, R21 ;  /* 0x00000015001d7202 */ /* 0x000fe40000000f00 */
[----:B------:R-:W-:-:S07]  /*5be0*/  MOV R25, R27 ;  /* 0x0000001b00197202 */ /* 0x000fce0000000f00 */
[----:B------:R-:W-:Y:S05]  /*5bf0*/  WARPSYNC.COLLECTIVE R26, `(.L_x_981) ;  /* 0x000000001a087348 */ /* 0x000fea0003c00000 */
[----:B------:R0:W1:Y:S02]  /*5c00*/  SHFL.BFLY P3, R27, R29, R28, R31 ;  /* 0x0c00001c1d1b7389 */ /* 0x000064000006001f */
[----:B01----:R-:W-:Y:S05]  /*5c10*/  ENDCOLLECTIVE ;  /* 0x000000000000791b */ /* 0x003fea0003800000 */
.L_x_981:
[----:B------:R-:W-:Y:S01]  /*5c20*/  FADD.FTZ R25, R22, R25 ;  /* 0x0000001916197221 */ /* 0x000fe20000010000 */
[----:B------:R-:W-:-:S04]  /*5c30*/  HFMA2 R28, -RZ, RZ, 0, 5.9604644775390625e-08 ;  /* 0x00000001ff1c7431 */ /* 0x000fc800000001ff */
[----:B------:R-:W-:Y:S02]  /*5c40*/  MOV R29, R25 ;  /* 0x00000019001d7202 */ /* 0x000fe40000000f00 */
[----:B------:R-:W-:-:S07]  /*5c50*/  MOV R10, R27 ;  /* 0x0000001b000a7202 */ /* 0x000fce0000000f00 */
[----:B------:R-:W-:Y:S05]  /*5c60*/  WARPSYNC.COLLECTIVE R26, `(.L_x_982) ;  /* 0x000000001a087348 */ /* 0x000fea0003c00000 */
[----:B------:R0:W1:Y:S02]  /*5c70*/  SHFL.BFLY P3, R27, R29, R28, R31 ;  /* 0x0c00001c1d1b7389 */ /* 0x000064000006001f */
[----:B01----:R-:W-:Y:S05]  /*5c80*/  ENDCOLLECTIVE ;  /* 0x000000000000791b */ /* 0x003fea0003800000 */
.L_x_982:
[----:B------:R-:W-:-:S05]  /*5c90*/  FADD.FTZ R10, R21, R10 ;  /* 0x0000000a150a7221 */ /* 0x000fca0000010000 */
[----:B------:R-:W-:Y:S02]  /*5ca0*/  MOV R29, R10 ;  /* 0x0000000a001d7202 */ /* 0x000fe40000000f00 */
[----:B------:R-:W-:-:S07]  /*5cb0*/  MOV R24, R27 ;  /* 0x0000001b00187202 */ /* 0x000fce0000000f00 */
[----:B------:R-:W-:Y:S05]  /*5cc0*/  WARPSYNC.COLLECTIVE R26, `(.L_x_983) ;  /* 0x000000001a087348 */ /* 0x000fea0003c00000 */
[----:B------:R0:W1:Y:S02]  /*5cd0*/  SHFL.BFLY P3, R27, R29, R28, R31 ;  /* 0x0c00001c1d1b7389 */ /* 0x000064000006001f */
[----:B01----:R-:W-:Y:S05]  /*5ce0*/  ENDCOLLECTIVE ;  /* 0x000000000000791b */ /* 0x003fea0003800000 */
.L_x_983:
[----:B------:R-:W-:Y:S01]  /*5cf0*/  FADD.FTZ R24, R25, R24 ;  /* 0x0000001819187221 */ /* 0x000fe20000010000 */
[----:B------:R-:W-:Y:S01]  /*5d00*/  MOV R11, R27 ;  /* 0x0000001b000b7202 */ /* 0x000fe20000000f00 */
[----:B------:R-:W-:Y:S06]  /*5d10*/  BRA `(.L_x_984) ;  /* 0xfffffff800c07947 */ /* 0x000fec000383ffff */
.L_x_985:
        /* <DEDUP_REMOVED lines=14> */
.L_x_1624:


//--------------------- .text._ZN13group_norm_v218gn_bwd_cuda_kernelI6__halfLi320ELi2ELi32ELi20ELi1024ELb0ELb1ELi32ELi320ELi320ELi4ELb1ELi8ELb0ELb0ELNS_15WgradSyncMethodE3ENS_16CompileConditionILi1000EEEEEvPT_S6_S6_PKS5_S8_S8_S8_PKfflPfPj --------------------------
	.section	.text._ZN13group_norm_v218gn_bwd_cuda_kernelI6__halfLi320ELi2ELi32ELi20ELi1024ELb0ELb1ELi32ELi320ELi320ELi4ELb1ELi8ELb0ELb0ELNS_15WgradSyncMethodE3ENS_16CompileConditionILi1000EEEEEvPT_S6_S6_PKS5_S8_S8_S8_PKfflPfPj,"ax",@progbits
	.align	128
        .global         _ZN13group_norm_v218gn_bwd_cuda_kernelI6__halfLi320ELi2ELi32ELi20ELi1024ELb0ELb1ELi32ELi320ELi320ELi4ELb1ELi8ELb0ELb0ELNS_15WgradSyncMethodE3ENS_16CompileConditionILi1000EEEEEvPT_S6_S6_PKS5_S8_S8_S8_PKfflPfPj
        .type           _ZN13group_norm_v218gn_bwd_cuda_kernelI6__halfLi320ELi2ELi32ELi20ELi1024ELb0ELb1ELi32ELi320ELi320ELi4ELb1ELi8ELb0ELb0ELNS_15WgradSyncMethodE3ENS_16CompileConditionILi1000EEEEEvPT_S6_S6_PKS5_S8_S8_S8_PKfflPfPj,@function
        .size           _ZN13group_norm_v218gn_bwd_cuda_kernelI6__halfLi320ELi2ELi32ELi20ELi1024ELb0ELb1ELi32ELi320ELi320ELi4ELb1ELi8ELb0ELb0ELNS_15WgradSyncMethodE3ENS_16CompileConditionILi1000EEEEEvPT_S6_S6_PKS5_S8_S8_S8_PKfflPfPj,(.L_x_1625 - _ZN13group_norm_v218gn_bwd_cuda_kernelI6__halfLi320ELi2ELi32ELi20ELi1024ELb0ELb1ELi32ELi320ELi320ELi4ELb1ELi8ELb0ELb0ELNS_15WgradSyncMethodE3ENS_16CompileConditionILi1000EEEEEvPT_S6_S6_PKS5_S8_S8_S8_PKfflPfPj)
        .other          _ZN13group_norm_v218gn_bwd_cuda_kernelI6__halfLi320ELi2ELi32ELi20ELi1024ELb0ELb1ELi32ELi320ELi320ELi4ELb1ELi8ELb0ELb0ELNS_15WgradSyncMethodE3ENS_16CompileConditionILi1000EEEEEvPT_S6_S6_PKS5_S8_S8_S8_PKfflPfPj,@"STO_CUDA_ENTRY STV_DEFAULT"
_ZN13group_norm_v218gn_bwd_cuda_kernelI6__halfLi320ELi2ELi32ELi20ELi1024ELb0ELb1ELi32ELi320ELi320ELi4ELb1ELi8ELb0ELb0ELNS_15WgradSyncMethodE3ENS_16CompileConditionILi1000EEEEEvPT_S6_S6_PKS5_S8_S8_S8_PKfflPfPj:
.text._ZN13group_norm_v218gn_bwd_cuda_kernelI6__halfLi320ELi2ELi32ELi20ELi1024ELb0ELb1ELi32ELi320ELi320ELi4ELb1ELi8ELb0ELb0ELNS_15WgradSyncMethodE3ENS_16CompileConditionILi1000EEEEEvPT_S6_S6_PKS5_S8_S8_S8_PKfflPfPj:
        /* <DEDUP_REMOVED lines=27> */
.L_x_988:
[----:B0-----:R-:W2:Y:S04]  /*01b0*/  LD.E.STRONG.GPU R5, desc[UR14][R2.64+0x20] ;  /* 0x0000200e02057980 */ /* 0x001ea8000c10f900 */
[----:B--2---:R-:W-:Y:S01]  /*01c0*/  CCTL.IVALL ;  /* 0x00000000ff00798f */ /* 0x004fe20002000000 */
[----:B------:R-:W-:Y:S05]  /*01d0*/  YIELD ;  /* 0x0000000000007946 */ /* 0x000fea0003800000 */
[----:B-----5:R-:W-:-:S04]  /*01e0*/  LOP3.LUT R5, R5, R0, RZ, 0x3c, !PT ;  /* 0x0000000005057212 */ /* 0x020fc800078e3cff */
[----:B------:R-:W-:-:S13]  /*01f0*/  ISETP.GT.AND P0, PT, R5, -0x1, PT ;  /* 0xffffffff0500780c */ /* 0x000fda0003f04270 */
[----:B------:R-:W-:Y:S05]  /*0200*/  @P0 BRA `(.L_x_988) ;  /* 0xfffffffc00e80947 */ /* 0x000fea000383ffff */
.L_x_987:
[----:B------:R-:W-:Y:S05]  /*0210*/  WARPSYNC.ALL ;  /* 0x0000000000007948 */ /* 0x000fea0003800000 */
[----:B------:R-:W-:Y:S06]  /*0220*/  BAR.SYNC.DEFER_BLOCKING 0x0 ;  /* 0x0000000000007b1d */ /* 0x000fec0000010000 */
[----:B------:R-:W-:Y:S05]  /*0230*/  BRA `(.L_x_989) ;  /* 0x0000002c00b87947 */ /* 0x000fea0003800000 */
.L_x_986:
        /* <DEDUP_REMOVED lines=25> */
[----:B------:R-:W-:Y:S01]  /*03d0*/  SHF.R.U32.HI R83, RZ, 0x10, R3 ;  /* 0x00000010ff537819 */ /* 0x000fe20000011603 */
[--C-:B--2---:R-:W-:Y:S02]  /*03e0*/  HADD2.F32 R82, -RZ, R4.reuse.H0_H0 ;  /* 0x20000004ff527230 */ /* 0x104fe40000004100 */
[----:B------:R-:W-:Y:S02]  /*03f0*/  HADD2.F32 R81, -RZ, R4.H1_H1 ;  /* 0x30000004ff517230 */ /* 0x000fe40000004100 */
[--C-:B------:R-:W-:Y:S02]  /*0400*/  HADD2.F32 R80, -RZ, R5.reuse.H0_H0 ;  /* 0x20000005ff507230 */ /* 0x100fe40000004100 */
[----:B------:R-:W-:-:S07]  /*0410*/  HADD2.F32 R79, -RZ, R5.H1_H1 ;  /* 0x30000005ff4f7230 */ /* 0x000fce0000004100 */
.L_x_1001:
        /* <DEDUP_REMOVED lines=13> */
[----:B------:R-:W-:-:S03]  /*04f0*/  PRMT R3, R0, 0x7710, RZ ;  /* 0x0000771000037816 */ /* 0x000fc600000000ff */
[----:B------:R-:W-:Y:S02]  /*0500*/  MOV R5, UR11 ;  /* 0x0000000b00057c02 */ /* 0x000fe40008000f00 */
[----:B------:R-:W-:Y:S01]  /*0510*/  IADD3 R3, PT, PT, R3, R2, RZ ;  /* 0x0000000203037210 */ /* 0x000fe20007ffe0ff */
[----:B--2---:R-:W-:-:S03]  /*0520*/  USHF.L.U32 UR7, UR18, 0x5, URZ ;  /* 0x0000000512077899 */ /* 0x004fc600080006ff */
        /* <DEDUP_REMOVED lines=31> */
[----:B------:R-:W4:Y:S01]  /*0720*/  LDG.E.64.CONSTANT R50, desc[UR14][R50.64] ;  /* 0x0000000e32327981 */ /* 0x000f22000c1e9b00 */
[----:B-1----:R-:W-:Y:S01]  /*0730*/  IADD3 R34, P0, PT, R77, UR6, RZ ;  /* 0x000000064d227c10 */ /* 0x002fe2000ff1e0ff */
[----:B------:R-:W4:Y:S02]  /*0740*/  LDCU UR6, c[0x0][0x3c0] ;  /* 0x00007800ff0677ac */ /* 0x000f240008000800 */
[----:B------:R-:W5:Y:S01]  /*0750*/  LDG.E.64.CONSTANT R18, desc[UR14][R32.64+0x7800] ;  /* 0x0078000e20127981 */ /* 0x000f62000c1e9b00 */
[----:B------:R-:W-:-:S03]  /*0760*/  IADD3.X R35, PT, PT, R78, UR7, RZ, P0, !PT ;  /* 0x000000074e237c10 */ /* 0x000fc600087fe4ff */
        /* <DEDUP_REMOVED lines=9> */
[----:B0-----:R-:W0:Y:S01]  /*0800*/  S2R R33, SR_CgaCtaId ;  /* 0x0000000000217919 */ /* 0x001e220000008800 */
[----:B------:R-:W-:-:S04]  /*0810*/  MOV R0, 0x400 ;  /* 0x0000040000007802 */ /* 0x000fc80000000f00 */
[----:B------:R-:W-:Y:S02]  /*0820*/  IADD3 R0, PT, PT, R0, 0x2800, RZ ;  /* 0x0000280000007810 */ /* 0x000fe40007ffe0ff */
[----:B------:R-:W-:Y:S02]  /*0830*/  LOP3.LUT R3, R3, 0xffff, RZ, 0xc0, !PT ;  /* 0x0000ffff03037812 */ /* 0x000fe400078ec0ff */
[----:B0-----:R-:W-:-:S05]  /*0840*/  LEA R0, R33, R0, 0x18 ;  /* 0x0000000021007211 */ /* 0x001fca00078ec0ff */
[----:B------:R-:W-:-:S05]  /*0850*/  IMAD R3, R3, 0x28, R0 ;  /* 0x0000002803037824 */ /* 0x000fca00078e0200 */
[----:B------:R-:W-:Y:S01]  /*0860*/  LEA R48, R48, R3, 0x3 ;  /* 0x0000000330307211 */ /* 0x000fe200078e18ff */
[----:B------:R-:W-:Y:S02]  /*0870*/  UIADD3 UR10, UP0, UPT, UR10, 0x8, URZ ;  /* 0x000000080a0a7890 */ /* 0x000fe4000ff1e0ff */
[----:B---3--:R-:W-:Y:S02]  /*0880*/  USHF.L.U32 UR13, UR16, 0x1, URZ ;  /* 0x00000001100d7899 */ /* 0x008fe400080006ff */
[----:B------:R-:W-:Y:S02]  /*0890*/  UIADD3.X UR5, UPT, UPT, URZ, UR5, URZ, UP0, !UPT ;  /* 0x00000005ff057290 */ /* 0x000fe400087fe4ff */
[----:B------:R-:W-:Y:S02]  /*08a0*/  USHF.L.U64.HI UR12, UR16, 0x1, UR17 ;  /* 0x00000001100c7899 */ /* 0x000fe40008010211 */
[----:B------:R-:W-:-:S04]  /*08b0*/  UISETP.GE.U32.AND UP0, UPT, UR10, UR13, UPT ;  /* 0x0000000d0a00728c */ /* 0x000fc8000bf06070 */
[----:B------:R-:W-:Y:S01]  /*08c0*/  UISETP.GE.AND.EX UP0, UPT, UR5, UR12, UPT, UP0 ;  /* 0x0000000c0500728c */ /* 0x000fe2000bf06300 */
[--C-:B--2---:R-:W-:Y:S02]  /*08d0*/  HADD2.F32 R75, -RZ, R36.reuse.H0_H0 ;  /* 0x20000024ff4b7230 */ /* 0x104fe40000004100 */
[----:B------:R-:W-:Y:S02]  /*08e0*/  HADD2.F32 R71, -RZ, R37.H0_H0 ;  /* 0x20000025ff477230 */ /* 0x000fe40000004100 */
[----:B------:R-:W-:Y:S02]  /*08f0*/  HADD2.F32 R73, -RZ, R36.H1_H1 ;  /* 0x30000024ff497230 */ /* 0x000fe40000004100 */
[----:B----4-:R-:W-:-:S06]  /*0900*/  FADD.FTZ R76, R51, UR6 ;  /* 0x00000006334c7e21 */ /* 0x010fcc0008010000 */
[----:B------:R-:W0:Y:S01]  /*0910*/  MUFU.RSQ R76, R76 ;  /* 0x0000004c004c7308 */ /* 0x000e220000001400 */
[C---:B------:R-:W-:Y:S01]  /*0920*/  FADD.FTZ R75, -R50.reuse, R75 ;  /* 0x0000004b324b7221 */ /* 0x040fe20000010100 */
[----:B------:R-:W-:Y:S02]  /*0930*/  HADD2.F32 R3, -RZ, R37.H1_H1 ;  /* 0x30000025ff037230 */ /* 0x000fe40000004100 */
[C---:B------:R-:W-:Y:S01]  /*0940*/  FADD.FTZ R71, -R50.reuse, R71 ;  /* 0x0000004732477221 */ /* 0x040fe20000010100 */
[--C-:B------:R-:W-:Y:S02]  /*0950*/  HADD2.F32 R49, -RZ, R30.reuse.H0_H0 ;  /* 0x2000001eff317230 */ /* 0x100fe40000004100 */
[----:B------:R-:W-:Y:S01]  /*0960*/  FADD.FTZ R73, -R50, R73 ;  /* 0x0000004932497221 */ /* 0x000fe20000010100 */
[----:B------:R-:W-:Y:S02]  /*0970*/  HADD2.F32 R59, -RZ, R30.H1_H1 ;  /* 0x3000001eff3b7230 */ /* 0x000fe40000004100 */
[----:B-----5:R-:W-:-:S02]  /*0980*/  HADD2.F32 R32, -RZ, R27.H0_H0 ;  /* 0x2000001bff207230 */ /* 0x020fc40000004100 */
[----:B------:R-:W-:Y:S02]  /*0990*/  HADD2.F32 R61, -RZ, R31.H0_H0 ;  /* 0x2000001fff3d7230 */ /* 0x000fe40000004100 */
[----:B------:R-:W-:Y:S02]  /*09a0*/  HADD2.F32 R55, -RZ, R25.H0_H0 ;  /* 0x20000019ff377230 */ /* 0x000fe40000004100 */
[----:B------:R-:W-:Y:S02]  /*09b0*/  HADD2.F32 R74, -RZ, R20.H0_H0 ;  /* 0x20000014ff4a7230 */ /* 0x000fe40000004100 */
[----:B------:R-:W-:Y:S02]  /*09c0*/  HADD2.F32 R0, -RZ, R29.H0_H0 ;  /* 0x2000001dff007230 */ /* 0x000fe40000004100 */
[C---:B0-----:R-:W-:Y:S01]  /*09d0*/  FMUL.FTZ R75, R76.reuse, R75 ;  /* 0x0000004b4c4b7220 */ /* 0x041fe20000410000 */
[----:B------:R-:W-:Y:S02]  /*09e0*/  HADD2.F32 R70, -RZ, R21.H0_H0 ;  /* 0x20000015ff467230 */ /* 0x000fe40000004100 */
[----:B------:R-:W-:Y:S01]  /*09f0*/  FMUL.FTZ R71, R76, R71 ;  /* 0x000000474c477220 */ /* 0x000fe20000410000 */
[----:B------:R-:W-:-:S02]  /*0a00*/  HADD2.F32 R65, -RZ, R28.H0_H0 ;  /* 0x2000001cff417230 */ /* 0x000fc40000004100 */
[----:B------:R-:W-:Y:S02]  /*0a10*/  HADD2.F32 R93, -RZ, R28.H1_H1 ;  /* 0x3000001cff5d7230 */ /* 0x000fe40000004100 */
[--C-:B------:R-:W-:Y:S02]  /*0a20*/  HADD2.F32 R30, -RZ, R26.reuse.H0_H0 ;  /* 0x2000001aff1e7230 */ /* 0x100fe40000004100 */
[----:B-1----:R-:W-:Y:S02]  /*0a30*/  HADD2.F32 R34, -RZ, R27.H1_H1 ;  /* 0x3000001bff227230 */ /* 0x002fe40000004100 */
[C---:B------:R-:W-:Y:S01]  /*0a40*/  FADD.FTZ R27, -R50.reuse, R3 ;  /* 0x00000003321b7221 */ /* 0x040fe20000010100 */
[----:B------:R-:W-:Y:S02]  /*0a50*/  HADD2.F32 R28, -RZ, R29.H1_H1 ;  /* 0x3000001dff1c7230 */ /* 0x000fe40000004100 */
[----:B------:R-:W-:Y:S01]  /*0a60*/  FADD.FTZ R3, -R50, R49 ;  /* 0x0000003132037221 */ /* 0x000fe20000010100 */
[----:B------:R-:W-:-:S02]  /*0a70*/  HADD2.F32 R26, -RZ, R26.H1_H1 ;  /* 0x3000001aff1a7230 */ /* 0x000fc40000004100 */
[----:B------:R-:W-:Y:S01]  /*0a80*/  FADD.FTZ R51, -R50, R59 ;  /* 0x0000003b32337221 */ /* 0x000fe20000010100 */
[--C-:B------:R-:W-:Y:S02]  /*0a90*/  HADD2.F32 R36, -RZ, R24.reuse.H0_H0 ;  /* 0x20000018ff247230 */ /* 0x100fe40000004100 */
[----:B------:R-:W-:Y:S01]  /*0aa0*/  FMUL.FTZ R73, R76, R73 ;  /* 0x000000494c497220 */ /* 0x000fe20000410000 */
[----:B------:R-:W-:Y:S02]  /*0ab0*/  HADD2.F32 R52, -RZ, R24.H1_H1 ;  /* 0x30000018ff347230 */ /* 0x000fe40000004100 */
[C---:B------:R-:W-:Y:S01]  /*0ac0*/  FADD.FTZ R24, -R50.reuse, R32 ;  /* 0x0000002032187221 */ /* 0x040fe20000010100 */
[----:B------:R-:W-:Y:S02]  /*0ad0*/  HADD2.F32 R72, -RZ, R20.H1_H1 ;  /* 0x30000014ff487230 */ /* 0x000fe40000004100 */
[----:B------:R-:W-:Y:S01]  /*0ae0*/  FADD.FTZ R49, -R50, R61 ;  /* 0x0000003d32317221 */ /* 0x000fe20000010100 */
[----:B------:R-:W-:-:S02]  /*0af0*/  HADD2.F32 R63, -RZ, R31.H1_H1 ;  /* 0x3000001fff3f7230 */ /* 0x000fc40000004100 */
[----:B------:R-:W-:Y:S01]  /*0b00*/  FADD.FTZ R32, -R50, R55 ;  /* 0x0000003732207221 */ /* 0x000fe20000010100 */
[----:B------:R-:W-:Y:S02]  /*0b10*/  HADD2.F32 R57, -RZ, R25.H1_H1 ;  /* 0x30000019ff397230 */ /* 0x000fe40000004100 */
[----:B------:R-:W-:Y:S01]  /*0b20*/  FFMA.FTZ R84, R75, R74, R44 ;  /* 0x0000004a4b547223 */ /* 0x000fe2000001002c */
[--C-:B------:R-:W-:Y:S02]  /*0b30*/  HADD2.F32 R37, -RZ, R22.reuse.H0_H0 ;  /* 0x20000016ff257230 */ /* 0x100fe40000004100 */
[----:B------:R-:W-:Y:S01]  /*0b40*/  FADD.FTZ R44, R70, R41 ;  /* 0x00000029462c7221 */ /* 0x000fe20000010000 */
[----:B------:R-:W-:Y:S02]  /*0b50*/  HADD2.F32 R53, -RZ, R22.H1_H1 ;  /* 0x30000016ff357230 */ /* 0x000fe40000004100 */
[----:B------:R-:W-:Y:S01]  /*0b60*/  FFMA.FTZ R66, R71, R70, R40 ;  /* 0x0000004647427223 */ /* 0x000fe20000010028 */
        /* <DEDUP_REMOVED lines=8> */
[----:B------:R-:W-:Y:S01]  /*0bf0*/  FADD.FTZ R16, -R50, R0 ;  /* 0x0000000032107221 */ /* 0x000fe20000010100 */
[--C-:B------:R-:W-:Y:S02]  /*0c00*/  HADD2.F32 R91, -RZ, R17.reuse.H0_H0 ;  /* 0x20000011ff5b7230 */ /* 0x100fe40000004100 */
[----:B------:R-:W-:Y:S02]  /*0c10*/  HADD2.F32 R89, -RZ, R17.H1_H1 ;  /* 0x30000011ff597230 */ /* 0x000fe40000004100 */
[----:B------:R-:W-:Y:S01]  /*0c20*/  FMUL.FTZ R0, R76, R27 ;  /* 0x0000001b4c007220 */ /* 0x000fe20000410000 */
[----:B------:R-:W-:Y:S02]  /*0c30*/  HADD2.F32 R55, -RZ, R21.H1_H1 ;  /* 0x30000015ff377230 */ /* 0x000fe40000004100 */
[----:B------:R-:W-:Y:S01]  /*0c40*/  FADD.FTZ R18, -R50, R93 ;  /* 0x0000005d32127221 */ /* 0x000fe20000010100 */
[----:B------:R-:W-:-:S02]  /*0c50*/  HADD2.F32 R88, -RZ, R12.H1_H1 ;  /* 0x3000000cff587230 */ /* 0x000fc40000004100 */
[C---:B------:R-:W-:Y:S01]  /*0c60*/  FADD.FTZ R17, -R50.reuse, R28 ;  /* 0x0000001c32117221 */ /* 0x040fe20000010100 */
[--C-:B------:R-:W-:Y:S02]  /*0c70*/  HADD2.F32 R40, -RZ, R5.reuse.H0_H0 ;  /* 0x20000005ff287230 */ /* 0x100fe40000004100 */
[----:B------:R-:W-:Y:S01]  /*0c80*/  FADD.FTZ R22, -R50, R26 ;  /* 0x0000001a32167221 */ /* 0x000fe20000010100 */
[----:B------:R-:W-:Y:S02]  /*0c90*/  HADD2.F32 R41, -RZ, R5.H1_H1 ;  /* 0x30000005ff297230 */ /* 0x000fe40000004100 */
[----:B------:R-:W-:Y:S01]  /*0ca0*/  FADD.FTZ R43, R72, R43 ;  /* 0x0000002b482b7221 */ /* 0x000fe20000010000 */
[----:B------:R-:W-:Y:S01]  /*0cb0*/  FFMA.FTZ R68, R73, R72, R42 ;  /* 0x0000004849447223 */ /* 0x000fe2000001002a */
[----:B------:R-:W-:Y:S02]  /*0cc0*/  HADD2.F32 R86, -RZ, R13.H0_H0 ;  /* 0x2000000dff567230 */ /* 0x000fe40000004100 */
[----:B------:R-:W-:Y:S01]  /*0cd0*/  FMUL.FTZ R5, R76, R51 ;  /* 0x000000334c057220 */ /* 0x000fe20000410000 */
[----:B------:R-:W-:-:S02]  /*0ce0*/  HADD2.F32 R59, -RZ, R7.H0_H0 ;  /* 0x20000007ff3b7230 */ /* 0x000fc40000004100 */
[C---:B------:R-:W-:Y:S01]  /*0cf0*/  FADD.FTZ R19, -R50.reuse, R30 ;  /* 0x0000001e32137221 */ /* 0x040fe20000010100 */
[----:B------:R-:W-:Y:S02]  /*0d00*/  HADD2.F32 R61, -RZ, R7.H1_H1 ;  /* 0x30000007ff3d7230 */ /* 0x000fe40000004100 */
        /* <DEDUP_REMOVED lines=20> */
[----:B------:R-:W-:Y:S01]  /*0e50*/  FFMA.FTZ R53, R0, R55, R38 ;  /* 0x0000003700357223 */ /* 0x000fe20000010026 */
[----:B------:R-:W-:Y:S02]  /*0e60*/  HADD2.F32 R12, -RZ, R13.H1_H1 ;  /* 0x3000000dff0c7230 */ /* 0x000fe40000004100 */
[----:B------:R-:W-:Y:S01]  /*0e70*/  FADD.FTZ R45, R74, R45 ;  /* 0x0000002d4a2d7221 */ /* 0x000fe20000010000 */
[----:B------:R-:W-:Y:S02]  /*0e80*/  HADD2.F32 R50, -RZ, R10.H1_H1 ;  /* 0x3000000aff327230 */ /* 0x000fe40000004100 */
[----:B------:R-:W-:Y:S01]  /*0e90*/  FADD.FTZ R43, R43, R88 ;  /* 0x000000582b2b7221 */ /* 0x000fe20000010000 */
[----:B------:R-:W-:Y:S02]  /*0ea0*/  HADD2.F32 R42, -RZ, R11.H0_H0 ;  /* 0x2000000bff2a7230 */ /* 0x000fe40000004100 */
[----:B------:R-:W-:Y:S01]  /*0eb0*/  FFMA.FTZ R68, R5, R88, R68 ;  /* 0x0000005805447223 */ /* 0x000fe20000010044 */
[----:B------:R-:W-:-:S02]  /*0ec0*/  HADD2.F32 R38, -RZ, R15.H0_H0 ;  /* 0x2000000fff267230 */ /* 0x000fc40000004100 */
[----:B------:R-:W-:Y:S01]  /*0ed0*/  FMUL.FTZ R13, R76, R18 ;  /* 0x000000124c0d7220 */ /* 0x000fe20000410000 */
[----:B------:R-:W-:Y:S02]  /*0ee0*/  HADD2.F32 R27, -RZ, R15.H1_H1 ;  /* 0x3000000fff1b7230 */ /* 0x000fe40000004100 */
[----:B------:R-:W-:Y:S01]  /*0ef0*/  FMUL.FTZ R74, R82, R74 ;  /* 0x0000004a524a7220 */ /* 0x000fe20000410000 */
[----:B------:R-:W-:Y:S01]  /*0f00*/  FADD.FTZ R44, R44, R86 ;  /* 0x000000562c2c7221 */ /* 0x000fe20000010000 */
[----:B------:R-:W-:Y:S01]  /*0f10*/  FFMA.FTZ R66, R7, R86, R66 ;  /* 0x0000005607427223 */ /* 0x000fe20000010042 */
[C---:B------:R-:W-:Y:S01]  /*0f20*/  FMUL.FTZ R15, R76.reuse, R16 ;  /* 0x000000104c0f7220 */ /* 0x040fe20000410000 */
[----:B------:R-:W-:Y:S01]  /*0f30*/  FADD.FTZ R52, R55, R39 ;  /* 0x0000002737347221 */ /* 0x000fe20000010000 */
[----:B------:R-:W-:Y:S02]  /*0f40*/  HADD2.F32 R39, -RZ, R14.H1_H1 ;  /* 0x3000000eff277230 */ /* 0x000fe40000004100 */
[----:B------:R-:W-:Y:S01]  /*0f50*/  FMUL.FTZ R3, R76, R3 ;  /* 0x000000034c037220 */ /* 0x000fe20000410000 */
[----:B------:R-:W-:-:S02]  /*0f60*/  HADD2.F32 R33, -RZ, R9.H0_H0 ;  /* 0x20000009ff217230 */ /* 0x000fc40000004100 */
[----:B------:R-:W-:Y:S01]  /*0f70*/  FADD.FTZ R43, R43, R50 ;  /* 0x000000322b2b7221 */ /* 0x000fe20000010000 */
[----:B------:R-:W-:Y:S02]  /*0f80*/  HADD2.F32 R35, -RZ, R9.H1_H1 ;  /* 0x30000009ff237230 */ /* 0x000fe40000004100 */
[C---:B------:R-:W-:Y:S01]  /*0f90*/  FMUL.FTZ R9, R76.reuse, R25 ;  /* 0x000000194c097220 */ /* 0x040fe20000410000 */
[----:B------:R-:W-:Y:S02]  /*0fa0*/  HADD2.F32 R54, -RZ, R10.H0_H0 ;  /* 0x2000000aff367230 */ /* 0x000fe40000004100 */
[----:B------:R-:W-:Y:S01]  /*0fb0*/  FFMA.FTZ R49, R13, R50, R68 ;  /* 0x000000320d317223 */ /* 0x000fe20000010044 */
[----:B------:R-:W-:Y:S01]  /*0fc0*/  FMUL.FTZ R22, R76, R22 ;  /* 0x000000164c167220 */ /* 0x000fe20000410000 */
[----:B------:R-:W-:Y:S01]  /*0fd0*/  FMUL.FTZ R72, R81, R72 ;  /* 0x0000004851487220 */ /* 0x000fe20000410000 */
[----:B------:R-:W-:Y:S01]  /*0fe0*/  FADD.FTZ R45, R45, R90 ;  /* 0x0000005a2d2d7221 */ /* 0x000fe20000010000 */
[----:B------:R-:W-:Y:S01]  /*0ff0*/  FADD.FTZ R44, R44, R42 ;  /* 0x0000002a2c2c7221 */ /* 0x000fe20000010000 */
[-C--:B------:R-:W-:Y:S01]  /*1000*/  FFMA.FTZ R66, R15, R42.reuse, R66 ;  /* 0x0000002a0f427223 */ /* 0x080fe20000010042 */
[----:B------:R-:W-:Y:S01]  /*1010*/  FMUL.FTZ R18, R80, R42 ;  /* 0x0000002a50127220 */ /* 0x000fe20000410000 */
[----:B------:R-:W-:Y:S01]  /*1020*/  FADD.FTZ R25, RZ, R74 ;  /* 0x0000004aff197221 */ /* 0x000fe20000010000 */
[----:B------:R-:W-:-:S02]  /*1030*/  HADD2.F32 R20, -RZ, R11.H1_H1 ;  /* 0x3000000bff147230 */ /* 0x000fc40000004100 */
[----:B------:R-:W-:Y:S01]  /*1040*/  FFMA.FTZ R42, R75, R74, RZ ;  /* 0x0000004a4b2a7223 */ /* 0x000fe200000100ff */
[----:B------:R-:W-:Y:S01]  /*1050*/  FFMA.FTZ R84, R3, R90, R84 ;  /* 0x0000005a03547223 */ /* 0x000fe20000010054 */
[----:B------:R-:W-:Y:S01]  /*1060*/  FMUL.FTZ R11, R76, R23 ;  /* 0x000000174c0b7220 */ /* 0x000fe20000410000 */
[----:B------:R-:W-:Y:S02]  /*1070*/  HADD2.F32 R21, -RZ, R14.H0_H0 ;  /* 0x2000000eff157230 */ /* 0x000fe40000004100 */
[----:B------:R-:W-:Y:S01]  /*1080*/  FADD.FTZ R52, R52, R12 ;  /* 0x0000000c34347221 */ /* 0x000fe20000010000 */
[----:B------:R-:W-:Y:S01]  /*1090*/  FADD.FTZ R51, R43, R39 ;  /* 0x000000272b337221 */ /* 0x000fe20000010000 */
[-C--:B------:R-:W-:Y:S01]  /*10a0*/  FFMA.FTZ R49, R22, R39.reuse, R49 ;  /* 0x0000002716317223 */ /* 0x080fe20000010031 */
[----:B------:R-:W-:Y:S01]  /*10b0*/  FMUL.FTZ R23, R81, R39 ;  /* 0x0000002751177220 */ /* 0x000fe20000410000 */
[----:B------:R-:W-:Y:S01]  /*10c0*/  FMUL.FTZ R70, R80, R70 ;  /* 0x0000004650467220 */ /* 0x000fe20000410000 */
[----:B------:R-:W-:Y:S01]  /*10d0*/  FADD.FTZ R45, R45, R54 ;  /* 0x000000362d2d7221 */ /* 0x000fe20000010000 */
[----:B------:R-:W-:Y:S01]  /*10e0*/  FADD.FTZ R39, R25, R72 ;  /* 0x0000004819277221 */ /* 0x000fe20000010000 */
[----:B------:R-:W-:Y:S01]  /*10f0*/  FFMA.FTZ R68, R73, R72, R42 ;  /* 0x0000004849447223 */ /* 0x000fe2000001002a */
[-C--:B------:R-:W-:Y:S01]  /*1100*/  FFMA.FTZ R84, R11, R54.reuse, R84 ;  /* 0x000000360b547223 */ /* 0x080fe20000010054 */
[----:B------:R-:W-:Y:S01]  /*1110*/  FMUL.FTZ R14, R82, R54 ;  /* 0x00000036520e7220 */ /* 0x000fe20000410000 */
[----:B------:R-:W-:-:S02]  /*1120*/  HADD2.F32 R63, -RZ, R4.H0_H0 ;  /* 0x20000004ff3f7230 */ /* 0x000fc40000004100 */
[----:B------:R-:W-:Y:S01]  /*1130*/  FADD.FTZ R54, R52, R20 ;  /* 0x0000001434367221 */ /* 0x000fe20000010000 */
[----:B------:R-:W-:Y:S02]  /*1140*/  HADD2.F32 R65, -RZ, R4.H1_H1 ;  /* 0x30000004ff417230 */ /* 0x000fe40000004100 */
[----:B------:R-:W-:Y:S01]  /*1150*/  FMUL.FTZ R4, R79, R55 ;  /* 0x000000374f047220 */ /* 0x000fe20000410000 */
[----:B------:R-:W-:Y:S01]  /*1160*/  FADD.FTZ R52, R45, R21 ;  /* 0x000000152d347221 */ /* 0x000fe20000010000 */
[----:B------:R-:W-:Y:S01]  /*1170*/  FMUL.FTZ R24, R76, R24 ;  /* 0x000000184c187220 */ /* 0x000fe20000410000 */
[----:B------:R-:W-:Y:S01]  /*1180*/  FADD.FTZ R39, R39, R70 ;  /* 0x0000004627277221 */ /* 0x000fe20000010000 */
[----:B------:R-:W-:Y:S01]  /*1190*/  FFMA.FTZ R45, R71, R70, R68 ;  /* 0x00000046472d7223 */ /* 0x000fe20000010044 */
[--C-:B------:R-:W-:Y:S02]  /*11a0*/  HADD2.F32 R37, -RZ, R6.reuse.H0_H0 ;  /* 0x20000006ff257230 */ /* 0x100fe40000004100 */
[----:B------:R-:W-:Y:S01]  /*11b0*/  FADD.FTZ R42, R44, R38 ;  /* 0x000000262c2a7221 */ /* 0x000fe20000010000 */
[----:B------:R-:W-:-:S02]  /*11c0*/  HADD2.F32 R57, -RZ, R6.H1_H1 ;  /* 0x30000006ff397230 */ /* 0x000fc40000004100 */
[----:B------:R-:W-:Y:S01]  /*11d0*/  FMUL.FTZ R6, R82, R90 ;  /* 0x0000005a52067220 */ /* 0x000fe20000410000 */
[-C--:B------:R-:W-:Y:S01]  /*11e0*/  FFMA.FTZ R43, R24, R38.reuse, R66 ;  /* 0x00000026182b7223 */ /* 0x080fe20000010042 */
[----:B------:R-:W-:Y:S01]  /*11f0*/  FMUL.FTZ R25, R80, R38 ;  /* 0x0000002650197220 */ /* 0x000fe20000410000 */
[----:B------:R-:W-:Y:S01]  /*1200*/  FADD.FTZ R39, R39, R4 ;  /* 0x0000000427277221 */ /* 0x000fe20000010000 */
[----:B------:R-:W-:Y:S01]  /*1210*/  FFMA.FTZ R38, R0, R4, R45 ;  /* 0x0000000400267223 */ /* 0x000fe2000001002d */
[--C-:B------:R-:W-:Y:S02]  /*1220*/  HADD2.F32 R29, -RZ, R8.reuse.H0_H0 ;  /* 0x20000008ff1d7230 */ /* 0x100fe40000004100 */
[----:B------:R-:W-:Y:S02]  /*1230*/  HADD2.F32 R31, -RZ, R8.H1_H1 ;  /* 0x30000008ff1f7230 */ /* 0x000fe40000004100 */
        /* <DEDUP_REMOVED lines=9> */
[----:B------:R-:W-:-:S03]  /*12d0*/  FFMA.FTZ R38, R7, R10, R38 ;  /* 0x0000000a07267223 */ /* 0x000fc60000010026 */
[----:B------:R-:W-:Y:S01]  /*12e0*/  FADD.FTZ R39, R39, R12 ;  /* 0x0000000c27277221 */ /* 0x000fe20000010000 */
[----:B------:R-:W-:Y:S01]  /*12f0*/  FFMA.FTZ R38, R9, R12, R38 ;  /* 0x0000000c09267223 */ /* 0x000fe20000010026 */
[----:B------:R-:W-:Y:S02]  /*1300*/  FMUL.FTZ R16, R81, R50 ;  /* 0x0000003251107220 */ /* 0x000fe40000410000 */
[----:B------:R-:W-:Y:S01]  /*1310*/  FADD.FTZ R39, R39, R14 ;  /* 0x0000000e27277221 */ /* 0x000fe20000010000 */
[----:B------:R-:W-:Y:S01]  /*1320*/  FFMA.FTZ R38, R11, R14, R38 ;  /* 0x0000000e0b267223 */ /* 0x000fe20000010026 */
[C---:B------:R-:W-:Y:S02]  /*1330*/  FMUL.FTZ R17, R76.reuse, R17 ;  /* 0x000000114c117220 */ /* 0x040fe40000410000 */
[----:B------:R-:W-:Y:S01]  /*1340*/  FADD.FTZ R39, R39, R16 ;  /* 0x0000001027277221 */ /* 0x000fe20000010000 */
[----:B------:R-:W-:Y:S01]  /*1350*/  FFMA.FTZ R38, R13, R16, R38 ;  /* 0x000000100d267223 */ /* 0x000fe20000010026 */
        /* <DEDUP_REMOVED lines=85> */
[----:B------:R-:W-:Y:S01]  /*18b0*/  FADD.FTZ R39, R53, R66 ;  /* 0x0000004235277221 */ /* 0x000fe20000010000 */
[----:B------:R-:W-:Y:S01]  /*18c0*/  FMUL.FTZ R69, R76, R69 ;  /* 0x000000454c457220 */ /* 0x000fe20000410000 */
[----:B------:R-:W-:Y:S01]  /*18d0*/  FFMA.FTZ R38, R67, R66, R38 ;  /* 0x0000004243267223 */ /* 0x000fe20000010026 */
[----:B------:R-:W-:Y:S02]  /*18e0*/  HADD2.F32 R53, -RZ, R46.H1_H1 ;  /* 0x3000002eff357230 */ /* 0x000fe40000004100 */
[----:B------:R-:W-:Y:S01]  /*18f0*/  FADD.FTZ R39, R39, R68 ;  /* 0x0000004427277221 */ /* 0x000fe20000010000 */
[----:B------:R-:W-:Y:S01]  /*1900*/  FMUL.FTZ R86, R82, R54 ;  /* 0x0000003652567220 */ /* 0x000fe20000410000 */
[----:B------:R-:W-:Y:S01]  /*1910*/  FMUL.FTZ R87, R76, R87 ;  /* 0x000000574c577220 */ /* 0x000fe20000410000 */
[----:B------:R-:W-:Y:S01]  /*1920*/  FFMA.FTZ R38, R69, R68, R38 ;  /* 0x0000004445267223 */ /* 0x000fe20000010026 */
[----:B------:R-:W-:-:S02]  /*1930*/  HADD2.F32 R46, -RZ, R47.H0_H0 ;  /* 0x2000002fff2e7230 */ /* 0x000fc40000004100 */
[----:B------:R-:W-:Y:S01]  /*1940*/  FADD.FTZ R39, R39, R86 ;  /* 0x0000005627277221 */ /* 0x000fe20000010000 */
[----:B------:R-:W-:Y:S01]  /*1950*/  FMUL.FTZ R84, R81, R53 ;  /* 0x0000003551547220 */ /* 0x000fe20000410000 */
[----:B------:R-:W-:Y:S01]  /*1960*/  FMUL.FTZ R85, R76, R85 ;  /* 0x000000554c557220 */ /* 0x000fe20000410000 */
[----:B------:R-:W-:Y:S01]  /*1970*/  FFMA.FTZ R38, R87, R86, R38 ;  /* 0x0000005657267223 */ /* 0x000fe20000010026 */
[----:B------:R-:W-:Y:S02]  /*1980*/  HADD2.F32 R47, -RZ, R47.H1_H1 ;  /* 0x3000002fff2f7230 */ /* 0x000fe40000004100 */
[----:B------:R-:W-:Y:S01]  /*1990*/  FADD.FTZ R39, R39, R84 ;  /* 0x0000005427277221 */ /* 0x000fe20000010000 */
[----:B------:R-:W-:Y:S01]  /*19a0*/  FMUL.FTZ R90, R80, R46 ;  /* 0x0000002e505a7220 */ /* 0x000fe20000410000 */
[C---:B------:R-:W-:Y:S01]  /*19b0*/  FMUL.FTZ R91, R76.reuse, R91 ;  /* 0x0000005b4c5b7220 */ /* 0x040fe20000410000 */
[----:B------:R-:W-:Y:S01]  /*19c0*/  FFMA.FTZ R38, R85, R84, R38 ;  /* 0x0000005455267223 */ /* 0x000fe20000010026 */
[----:B------:R-:W-:Y:S01]  /*19d0*/  FMUL.FTZ R88, R79, R47 ;  /* 0x0000002f4f587220 */ /* 0x000fe20000410000 */
[----:B------:R-:W-:Y:S01]  /*19e0*/  FADD.FTZ R39, R39, R90 ;  /* 0x0000005a27277221 */ /* 0x000fe20000010000 */
[----:B------:R-:W-:Y:S01]  /*19f0*/  FMUL.FTZ R89, R76, R89 ;  /* 0x000000594c597220 */ /* 0x000fe20000410000 */
[----:B------:R-:W-:-:S02]  /*1a00*/  FFMA.FTZ R92, R91, R90, R38 ;  /* 0x0000005a5b5c7223 */ /* 0x000fc40000010026 */
[----:B------:R-:W-:Y:S02]  /*1a10*/  FADD.FTZ R38, R39, R88 ;  /* 0x0000005827267221 */ /* 0x000fe40000010000 */
        /* <DEDUP_REMOVED lines=12> */
[----:B------:R-:W-:Y:S01]  /*1ae0*/  FADD.FTZ R41, R55, R46 ;  /* 0x0000002e37297221 */ /* 0x000fe20000010000 */
[----:B------:R-:W-:Y:S01]  /*1af0*/  FFMA.FTZ R40, R91, R46, R40 ;  /* 0x0000002e5b287223 */ /* 0x000fe20000010028 */
[----:B0-----:R-:W-:Y:S01]  /*1b00*/  FADD.FTZ R39, R93, R47 ;  /* 0x0000002f5d277221 */ /* 0x001fe20000010000 */
[----:B------:R-:W-:Y:S01]  /*1b10*/  FFMA.FTZ R38, R89, R47, R92 ;  /* 0x0000002f59267223 */ /* 0x000fe2000001005c */
[----:B------:R-:W-:Y:S06]  /*1b20*/  BRA.U !UP0, `(.L_x_990) ;  /* 0x0000000108c07547 */ /* 0x000fec000b800000 */
        /* <DEDUP_REMOVED lines=48> */
.L_x_990:
        /* <DEDUP_REMOVED lines=49> */
.L_x_992:
[----:B------:R-:W-:Y:S05]  /*2140*/  BSYNC.RECONVERGENT B0 ;  /* 0x0000000000007941 */ /* 0x000fea0003800200 */
.L_x_991:
        /* <DEDUP_REMOVED lines=21> */
.L_x_994:
[----:B------:R-:W-:Y:S05]  /*22a0*/  BSYNC.RECONVERGENT B0 ;  /* 0x0000000000007941 */ /* 0x000fea0003800200 */
.L_x_993:
        /* <DEDUP_REMOVED lines=22> */
.L_x_997:
[----:B0-----:R-:W2:Y:S04]  /*2410*/  LD.E.STRONG.GPU R49, desc[UR14][R46.64+0x20] ;  /* 0x0000200e2e317980 */ /* 0x001ea8000c10f900 */
[----:B--2---:R-:W-:Y:S01]  /*2420*/  CCTL.IVALL ;  /* 0x00000000ff00798f */ /* 0x004fe20002000000 */
[----:B------:R-:W-:Y:S05]  /*2430*/  YIELD ;  /* 0x0000000000007946 */ /* 0x000fea0003800000 */
[----:B-----5:R-:W-:-:S04]  /*2440*/  LOP3.LUT R49, R49, R48, RZ, 0x3c, !PT ;  /* 0x0000003031317212 */ /* 0x020fc800078e3cff */
[----:B------:R-:W-:-:S13]  /*2450*/  ISETP.GT.AND P0, PT, R49, -0x1, PT ;  /* 0xffffffff3100780c */ /* 0x000fda0003f04270 */
[----:B------:R-:W-:Y:S05]  /*2460*/  @P0 BRA `(.L_x_997) ;  /* 0xfffffffc00e80947 */ /* 0x000fea000383ffff */
.L_x_996:
[----:B------:R-:W-:Y:S05]  /*2470*/  WARPSYNC.ALL ;  /* 0x0000000000007948 */ /* 0x000fea0003800000 */
[----:B------:R-:W-:Y:S06]  /*2480*/  BAR.SYNC.DEFER_BLOCKING 0x0 ;  /* 0x0000000000007b1d */ /* 0x000fec0000010000 */
[----:B------:R-:W-:Y:S05]  /*2490*/  BRA `(.L_x_998) ;  /* 0x00000000005c7947 */ /* 0x000fea0003800000 */
.L_x_995:
        /* <DEDUP_REMOVED lines=15> */
.L_x_1000:
[----:B------:R-:W2:Y:S04]  /*2590*/  LD.E.STRONG.GPU R48, desc[UR14][R46.64] ;  /* 0x0000000e2e307980 */ /* 0x000ea8000c10f900 */
[----:B--2---:R-:W-:Y:S01]  /*25a0*/  CCTL.IVALL ;  /* 0x00000000ff00798f */ /* 0x004fe20002000000 */
[----:B------:R-:W-:Y:S05]  /*25b0*/  YIELD ;  /* 0x0000000000007946 */ /* 0x000fea0003800000 */
[----:B-----5:R-:W-:-:S04]  /*25c0*/  LOP3.LUT R48, R48, R49, RZ, 0x3c, !PT ;  /* 0x0000003130307212 */ /* 0x020fc800078e3cff */
[----:B------:R-:W-:-:S13]  /*25d0*/  ISETP.GT.AND P0, PT, R48, -0x1, PT ;  /* 0xffffffff3000780c */ /* 0x000fda0003f04270 */
[----:B------:R-:W-:Y:S05]  /*25e0*/  @P0 BRA `(.L_x_1000) ;  /* 0xfffffffc00e80947 */ /* 0x000fea000383ffff */
.L_x_999:
[----:B------:R-:W-:Y:S05]  /*25f0*/  WARPSYNC.ALL ;  /* 0x0000000000007948 */ /* 0x000fea0003800000 */
[----:B------:R-:W-:Y:S06]  /*2600*/  BAR.SYNC.DEFER_BLOCKING 0x0 ;  /* 0x0000000000007b1d */ /* 0x000fec0000010000 */
.L_x_998:
        /* <DEDUP_REMOVED lines=44> */
[----:B------:R-:W-:Y:S01]  /*28d0*/  @!P0 LEA.HI R48, R2, UR6, RZ, 0x1f ;  /* 0x0000000602308c11 */ /* 0x000fe2000f8ff8ff */
[----:B-1----:R-:W-:Y:S02]  /*28e0*/  FADD.FTZ R47, R49, R50 ;  /* 0x00000032312f7221 */ /* 0x002fe40000010000 */
[----:B------:R-:W-:Y:S01]  /*28f0*/  @!P0 FMUL.FTZ R46, R46, 4.8828125727595761418e-05 ;  /* 0x384ccccd2e2e8820 */ /* 0x000fe20000410000 */
[----:B------:R-:W-:Y:S01]  /*2900*/  IADD3 R50, PT, PT, R83, -UR9, RZ ;  /* 0x8000000953327c10 */ /* 0x000fe2000fffe0ff */
[----:B------:R-:W-:-:S03]  /*2910*/  @!P0 FMUL.FTZ R47, R47, 4.8828125727595761418e-05 ;  /* 0x384ccccd2f2f8820 */ /* 0x000fc60000410000 */
[----:B------:R-:W-:Y:S01]  /*2920*/  LEA R50, R50, UR6, 0x3 ;  /* 0x0000000632327c11 */ /* 0x000fe2000f8e18ff */
[----:B------:R-:W0:Y:S01]  /*2930*/  LDCU.64 UR6, c[0x0][0x380] ;  /* 0x00007000ff0677ac */ /* 0x000e220008000a00 */
        /* <DEDUP_REMOVED lines=16> */
[----:B------:R-:W-:Y:S01]  /*2a40*/  FADD.FTZ R8, R8, -R46 ;  /* 0x8000002e08087221 */ /* 0x000fe20000010000 */
        /* <DEDUP_REMOVED lines=25> */
[C---:B------:R-:W-:Y:S01]  /*2be0*/  FMUL.FTZ R7, R76.reuse, R7 ;  /* 0x000000074c077220 */ /* 0x040fe20000410000 */
[----:B------:R-:W-:Y:S01]  /*2bf0*/  FMUL.FTZ R10, R76, R21 ;  /* 0x000000154c0a7220 */ /* 0x000fe20000410000 */
[----:B------:R-:W-:Y:S01]  /*2c00*/  FADD.FTZ R46, R88, -R46 ;  /* 0x8000002e582e7221 */ /* 0x000fe20000010000 */
[C---:B------:R-:W-:Y:S01]  /*2c10*/  FMUL.FTZ R11, R76.reuse, R11 ;  /* 0x0000000b4c0b7220 */ /* 0x040fe20000410000 */
[C---:B------:R-:W-:Y:S01]  /*2c20*/  FMUL.FTZ R12, R76.reuse, R13 ;  /* 0x0000000d4c0c7220 */ /* 0x040fe20000410000 */
        /* <DEDUP_REMOVED lines=57> */
[----:B------:R-:W-:Y:S02]  /*2fc0*/  F2FP.F16.F32.PACK_AB R30, R0, R19 ;  /* 0x00000013001e723e */ /* 0x000fe400000000ff */
[----:B------:R-:W-:Y:S02]  /*2fd0*/  IADD3.X R9, PT, PT, R78, UR7, RZ, P0, !PT ;  /* 0x000000074e097c10 */ /* 0x000fe400087fe4ff */
        /* <DEDUP_REMOVED lines=17> */
[----:B------:R0:W-:Y:S04]  /*30f0*/  STG.E.64 desc[UR14][R8.64+0x7800], R22 ;  /* 0x0078001608007986 */ /* 0x0001e8000c101b0e */
[----:B------:R0:W-:Y:S01]  /*3100*/  STG.E.64 desc[UR14][R8.64+0x8c00], R26 ;  /* 0x008c001a08007986 */ /* 0x0001e2000c101b0e */
[----:B------:R-:W-:Y:S05]  /*3110*/  BRA.U !UP0, `(.L_x_1001) ;  /* 0xffffffd108c07547 */ /* 0x000fea000b83ffff */
.L_x_989:
        /* <DEDUP_REMOVED lines=58> */
.L_x_1013:
        /* <DEDUP_REMOVED lines=28> */
.L_x_1006:
        /* <DEDUP_REMOVED lines=33> */
.L_x_1005:
[----:B------:R-:W-:Y:S05]  /*3890*/  BSYNC.RECONVERGENT B1 ;  /* 0x0000000000017941 */ /* 0x000fea0003800200 */
.L_x_1004:
        /* <DEDUP_REMOVED lines=25> */
.L_x_1008:
[----:B------:R-:W-:Y:S05]  /*3a30*/  BSYNC.RECONVERGENT B1 ;  /* 0x0000000000017941 */ /* 0x000fea0003800200 */
.L_x_1007:
        /* <DEDUP_REMOVED lines=26> */
.L_x_1003:
[----:B------:R-:W-:Y:S05]  /*3be0*/  BSYNC.RECONVERGENT B0 ;  /* 0x0000000000007941 */ /* 0x000fea0003800200 */
.L_x_1002:
[----:B------:R0:W-:Y:S01]  /*3bf0*/  STS [R9], R27 ;  /* 0x0000001b09007388 */ /* 0x0001e20000000800 */
[----:B------:R-:W1:Y:S01]  /*3c00*/  LDC.64 R6, c[0x0][0x388] ;  /* 0x0000e200ff067b82 */ /* 0x000e620000000a00 */
[----:B------:R-:W-:Y:S02]  /*3c10*/  ISETP.GT.U32.AND P1, PT, R42, 0x9, PT ;  /* 0x000000092a00780c */ /* 0x000fe40003f24070 */
[----:B------:R0:W-:Y:S01]  /*3c20*/  STS [R9+0x500], R24 ;  /* 0x0005001809007388 */ /* 0x0001e20000000800 */
[----:B------:R-:W-:-:S04]  /*3c30*/  MOV R17, R8 ;  /* 0x0000000800117202 */ /* 0x000fc80000000f00 */
[----:B------:R-:W2:Y:S08]  /*3c40*/  LDC.64 R18, c[0x0][0x390] ;  /* 0x0000e400ff127b82 */ /* 0x000eb00000000a00 */
[----:B0-----:R-:W-:Y:S06]  /*3c50*/  BAR.SYNC.DEFER_BLOCKING 0x0 ;  /* 0x0000000000007b1d */ /* 0x001fec0000010000 */
.L_x_1012:
        /* <DEDUP_REMOVED lines=31> */
.L_x_1023:
        /* <DEDUP_REMOVED lines=11> */
.L_x_1011:
[----:B------:R-:W-:Y:S05]  /*3f00*/  BSYNC.RECONVERGENT B0 ;  /* 0x0000000000007941 */ /* 0x000fea0003800200 */
.L_x_1010:
        /* <DEDUP_REMOVED lines=9> */
.L_x_1009:
        /* <DEDUP_REMOVED lines=8> */
.L_x_1015:
[----:B------:R-:W-:Y:S05]  /*4020*/  BSYNC B0 ;  /* 0x0000000000007941 */ /* 0x000fea0003800000 */
.L_x_1014:
        /* <DEDUP_REMOVED lines=8> */
.L_x_1016:
[----:B------:R-:W-:Y:S01]  /*40b0*/  FADD.FTZ R23, R23, R20 ;  /* 0x0000001417177221 */ /* 0x000fe20000010000 */
[----:B------:R-:W-:-:S04]  /*40c0*/  HFMA2 R31, -RZ, RZ, 0, 2.384185791015625e-07 ;  /* 0x00000004ff1f7431 */ /* 0x000fc800000001ff */
[----:B------:R-:W-:Y:S02]  /*40d0*/  MOV R32, R23 ;  /* 0x0000001700207202 */ /* 0x000fe40000000f00 */
[----:B------:R-:W-:-:S07]  /*40e0*/  MOV R22, R30 ;  /* 0x0000001e00167202 */ /* 0x000fce0000000f00 */
[----:B------:R-:W-:Y:S05]  /*40f0*/  WARPSYNC.COLLECTIVE R29, `(.L_x_1017) ;  /* 0x000000001d087348 */ /* 0x000fea0003c00000 */
[----:B------:R0:W1:Y:S02]  /*4100*/  SHFL.BFLY P3, R30, R32, R31, R34 ;  /* 0x0c00001f201e7389 */ /* 0x0000640000060022 */
[----:B01----:R-:W-:Y:S05]  /*4110*/  ENDCOLLECTIVE ;  /* 0x000000000000791b */ /* 0x003fea0003800000 */
.L_x_1017:
[----:B------:R-:W-:-:S05]  /*4120*/  FADD.FTZ R22, R22, R21 ;  /* 0x0000001516167221 */ /* 0x000fca0000010000 */
[----:B------:R-:W-:Y:S02]  /*4130*/  MOV R32, R22 ;  /* 0x0000001600207202 */ /* 0x000fe40000000f00 */
[----:B------:R-:W-:-:S07]  /*4140*/  MOV R24, R30 ;  /* 0x0000001e00187202 */ /* 0x000fce0000000f00 */
[----:B------:R-:W-:Y:S05]  /*4150*/  WARPSYNC.COLLECTIVE R29, `(.L_x_1018) ;  /* 0x000000001d087348 */ /* 0x000fea0003c00000 */
[----:B------:R0:W1:Y:S02]  /*4160*/  SHFL.BFLY P3, R30, R32, R31, R34 ;  /* 0x0c00001f201e7389 */ /* 0x0000640000060022 */
[----:B01----:R-:W-:Y:S05]  /*4170*/  ENDCOLLECTIVE ;  /* 0x000000000000791b */ /* 0x003fea0003800000 */
.L_x_1018:
[----:B------:R-:W-:Y:S01]  /*4180*/  FADD.FTZ R24, R23, R24 ;  /* 0x0000001817187221 */ /* 0x000fe20000010000 */
[----:B------:R-:W-:-:S04]  /*4190*/  HFMA2 R31, -RZ, RZ, 0, 1.1920928955078125e-07 ;  /* 0x00000002ff1f7431 */ /* 0x000fc800000001ff */
[----:B------:R-:W-:Y:S02]  /*41a0*/  MOV R32, R24 ;  /* 0x0000001800207202 */ /* 0x000fe40000000f00 */
[----:B------:R-:W-:-:S07]  /*41b0*/  MOV R25, R30 ;  /* 0x0000001e00197202 */ /* 0x000fce0000000f00 */
[----:B------:R-:W-:Y:S05]  /*41c0*/  WARPSYNC.COLLECTIVE R29, `(.L_x_1019) ;  /* 0x000000001d087348 */ /* 0x000fea0003c00000 */
[----:B------:R0:W1:Y:S02]  /*41d0*/  SHFL.BFLY P3, R30, R32, R31, R34 ;  /* 0x0c00001f201e7389 */ /* 0x0000640000060022 */
[----:B01----:R-:W-:Y:S05]  /*41e0*/  ENDCOLLECTIVE ;  /* 0x000000000000791b */ /* 0x003fea0003800000 */
.L_x_1019:
[----:B------:R-:W-:-:S05]  /*41f0*/  FADD.FTZ R25, R22, R25 ;  /* 0x0000001916197221 */ /* 0x000fca0000010000 */
[----:B------:R-:W-:Y:S02]  /*4200*/  MOV R32, R25 ;  /* 0x0000001900207202 */ /* 0x000fe40000000f00 */
[----:B------:R-:W-:-:S07]  /*4210*/  MOV R27, R30 ;  /* 0x0000001e001b7202 */ /* 0x000fce0000000f00 */
[----:B------:R-:W-:Y:S05]  /*4220*/  WARPSYNC.COLLECTIVE R29, `(.L_x_1020) ;  /* 0x000000001d087348 */ /* 0x000fea0003c00000 */
[----:B------:R0:W1:Y:S02]  /*4230*/  SHFL.BFLY P3, R30, R32, R31, R34 ;  /* 0x0c00001f201e7389 */ /* 0x0000640000060022 */
[----:B01----:R-:W-:Y:S05]  /*4240*/  ENDCOLLECTIVE ;  /* 0x000000000000791b */ /* 0x003fea0003800000 */
.L_x_1020:
[----:B------:R-:W-:Y:S01]  /*4250*/  FADD.FTZ R27, R24, R27 ;  /* 0x0000001b181b7221 */ /* 0x000fe20000010000 */
[----:B------:R-:W-:-:S04]  /*4260*/  HFMA2 R31, -RZ, RZ, 0, 5.9604644775390625e-08 ;  /* 0x00000001ff1f7431 */ /* 0x000fc800000001ff */
[----:B------:R-:W-:Y:S02]  /*4270*/  MOV R32, R27 ;  /* 0x0000001b00207202 */ /* 0x000fe40000000f00 */
[----:B------:R-:W-:-:S07]  /*4280*/  MOV R20, R30 ;  /* 0x0000001e00147202 */ /* 0x000fce0000000f00 */
[----:B------:R-:W-:Y:S05]  /*4290*/  WARPSYNC.COLLECTIVE R29, `(.L_x_1021) ;  /* 0x000000001d087348 */ /* 0x000fea0003c00000 */
[----:B------:R0:W1:Y:S02]  /*42a0*/  SHFL.BFLY P3, R30, R32, R31, R34 ;  /* 0x0c00001f201e7389 */ /* 0x0000640000060022 */
[----:B01----:R-:W-:Y:S05]  /*42b0*/  ENDCOLLECTIVE ;  /* 0x000000000000791b */ /* 0x003fea0003800000 */
.L_x_1021:
[----:B------:R-:W-:-:S05]  /*42c0*/  FADD.FTZ R20, R25, R20 ;  /* 0x0000001419147221 */ /* 0x000fca0000010000 */
[----:B------:R-:W-:Y:S02]  /*42d0*/  MOV R32, R20 ;  /* 0x0000001400207202 */ /* 0x000fe40000000f00 */
[----:B------:R-:W-:-:S07]  /*42e0*/  MOV R28, R30 ;  /* 0x0000001e001c7202 */ /* 0x000fce0000000f00 */
[----:B------:R-:W-:Y:S05]  /*42f0*/  WARPSYNC.COLLECTIVE R29, `(.L_x_1022) ;  /* 0x000000001d087348 */ /* 0x000fea0003c00000 */
[----:B------:R0:W1:Y:S02]  /*4300*/  SHFL.BFLY P3, R30, R32, R31, R34 ;  /* 0x0c00001f201e7389 */ /* 0x0000640000060022 */
[----:B01----:R-:W-:Y:S05]  /*4310*/  ENDCOLLECTIVE ;  /* 0x000000000000791b */ /* 0x003fea0003800000 */
.L_x_1022:
[----:B------:R-:W-:Y:S01]  /*4320*/  FADD.FTZ R28, R27, R28 ;  /* 0x0000001c1b1c7221 */ /* 0x000fe20000010000 */
[----:B------:R-:W-:Y:S01]  /*4330*/  MOV R21, R30 ;  /* 0x0000001e00157202 */ /* 0x000fe20000000f00 */
[----:B------:R-:W-:Y:S06]  /*4340*/  BRA `(.L_x_1023) ;  /* 0xfffffff800c07947 */ /* 0x000fec000383ffff */
.L_x_1024:
        /* <DEDUP_REMOVED lines=11> */
.L_x_1625:


//--------------------- .text._ZN13group_norm_v218gn_bwd_cuda_kernelI6__halfLi320ELi3ELi32ELi20ELi1024ELb0ELb1ELi32ELi320ELi320ELi4ELb1ELi10ELb0ELb0ELNS_15WgradSyncMethodE3ENS_16CompileConditionILi1000EEEEEvPT_S6_S6_PKS5_S8_S8_S8_PKfflPfPj --------------------------
	.section	.text._ZN13group_norm_v218gn_bwd_cuda_kernelI6__halfLi320ELi3ELi32ELi20ELi1024ELb0ELb1ELi32ELi320ELi320ELi4ELb1ELi10ELb0ELb0ELNS_15WgradSyncMethodE3ENS_16CompileConditionILi1000EEEEEvPT_S6_S6_PKS5_S8_S8_S8_PKfflPfPj,"ax",@progbits
	.align	128
        .global         _ZN13group_norm_v218gn_bwd_cuda_kernelI6__halfLi320ELi3ELi32ELi20ELi1024ELb0ELb1ELi32ELi320ELi320ELi4ELb1ELi10ELb0ELb0ELNS_15WgradSyncMethodE3ENS_16CompileConditionILi1000EEEEEvPT_S6_S6_PKS5_S8_S8_S8_PKfflPfPj
        .type           _ZN13group_norm_v218gn_bwd_cuda_kernelI6__halfLi320ELi3ELi32ELi20ELi1024ELb0ELb1ELi32ELi320ELi320ELi4ELb1ELi10ELb0ELb0ELNS_15WgradSyncMethodE3ENS_16CompileConditionILi1000EEEEEvPT_S6_S6_PKS5_S8_S8_S8_PKfflPfPj,@function
        .size           _ZN13group_norm_v218gn_bwd_cuda_kernelI6__halfLi320ELi3ELi32ELi20ELi1024ELb0ELb1ELi32ELi320ELi320ELi4ELb1ELi10ELb0ELb0ELNS_15WgradSyncMethodE3ENS_16CompileConditionILi1000EEEEEvPT_S6_S6_PKS5_S8_S8_S8_PKfflPfPj,(.L_x_1626 - _ZN13group_norm_v218gn_bwd_cuda_kernelI6__halfLi320ELi3ELi32ELi20ELi1024ELb0ELb1ELi32ELi320ELi320ELi4ELb1ELi10ELb0ELb0ELNS_15WgradSyncMethodE3ENS_16CompileConditionILi1000EEEEEvPT_S6_S6_PKS5_S8_S8_S8_PKfflPfPj)
        .other          _ZN13group_norm_v218gn_bwd_cuda_kernelI6__halfLi320ELi3ELi32ELi20ELi1024ELb0ELb1ELi32ELi320ELi320ELi4ELb1ELi10ELb0ELb0ELNS_15WgradSyncMethodE3ENS_16CompileConditionILi1000EEEEEvPT_S6_S6_PKS5_S8_S8_S8_PKfflPfPj,@"STO_CUDA_ENTRY STV_DEFAULT"
_ZN13group_norm_v218gn_bwd_cuda_kernelI6__halfLi320ELi3ELi32ELi20ELi1024ELb0ELb1ELi32ELi320ELi320ELi4ELb1ELi10ELb0ELb0ELNS_15WgradSyncMethodE3ENS_16CompileConditionILi1000EEEEEvPT_S6_S6_PKS5_S8_S8_S8_PKfflPfPj:
.text._ZN13group_norm_v218gn_bwd_cuda_kernelI6__halfLi320ELi3ELi32ELi20ELi1024ELb0ELb1ELi32ELi320ELi320ELi4ELb1ELi10ELb0ELb0ELNS_15WgradSyncMethodE3ENS_16CompileConditionILi1000EEEEEvPT_S6_S6_PKS5_S8_S8_S8_PKfflPfPj:
        /* <DEDUP_REMOVED lines=30> */
.L_x_1027:
[----:B0-----:R-:W2:Y:S04]  /*01e0*/  LD.E.STRONG.GPU R5, desc[UR14][R2.64+0x28] ;  /* 0x0000280e02057980 */ /* 0x001ea8000c10f900 */
[----:B--2---:R-:W-:Y:S01]  /*01f0*/  CCTL.IVALL ;  /* 0x00000000ff00798f */ /* 0x004fe20002000000 */
[----:B------:R-:W-:Y:S05]  /*0200*/  YIELD ;  /* 0x0000000000007946 */ /* 0x000fea0003800000 */
[----:B-----5:R-:W-:-:S04]  /*0210*/  LOP3.LUT R5, R5, R0, RZ, 0x3c, !PT ;  /* 0x0000000005057212 */ /* 0x020fc800078e3cff */
[----:B------:R-:W-:-:S13]  /*0220*/  ISETP.GT.AND P0, PT, R5, -0x1, PT ;  /* 0xffffffff0500780c */ /* 0x000fda0003f04270 */
[----:B------:R-:W-:Y:S05]  /*0230*/  @P0 BRA `(.L_x_1027) ;  /* 0xfffffffc00e80947 */ /* 0x000fea000383ffff */
.L_x_1026:
[----:B------:R-:W-:Y:S05]  /*0240*/  WARPSYNC.ALL ;  /* 0x0000000000007948 */ /* 0x000fea0003800000 */
[----:B------:R-:W-:Y:S06]  /*0250*/  BAR.SYNC.DEFER_BLOCKING 0x0 ;  /* 0x0000000000007b1d */ /* 0x000fec0000010000 */
[----:B------:R-:W-:Y:S05]  /*0260*/  BRA `(.L_x_1028) ;  /* 0x0000003800307947 */ /* 0x000fea0003800000 */
.L_x_1025:
        /* <DEDUP_REMOVED lines=23> */
[----:B------:R-:W-:-:S05]  /*03e0*/  SHF.R.U32.HI R5, RZ, 0x10, R5 ;  /* 0x00000010ff057819 */ /* 0x000fca0000011605 */
[----:B------:R0:W-:Y:S01]  /*03f0*/  STL [R1+0xa8], R5 ;  /* 0x0000a80501007387 */ /* 0x0001e20000100800 */
[--C-:B--2---:R-:W-:Y:S02]  /*0400*/  HADD2.F32 R0, -RZ, R6.reuse.H0_H0 ;  /* 0x20000006ff007230 */ /* 0x104fe40000004100 */
[----:B------:R-:W-:Y:S02]  /*0410*/  HADD2.F32 R2, -RZ, R6.H1_H1 ;  /* 0x30000006ff027230 */ /* 0x000fe40000004100 */
[--C-:B------:R-:W-:Y:S02]  /*0420*/  HADD2.F32 R3, -RZ, R7.reuse.H0_H0 ;  /* 0x20000007ff037230 */ /* 0x100fe40000004100 */
[----:B0-----:R-:W-:-:S07]  /*0430*/  HADD2.F32 R4, -RZ, R7.H1_H1 ;  /* 0x30000007ff047230 */ /* 0x001fce0000004100 */
.L_x_1040:
[----:B------:R-:W2:Y:S01]  /*0440*/  LDL R16, [R1+0xa8] ;  /* 0x0000a80001107983 */ /* 0x000ea20000100800 */
[----:B------:R-:W0:Y:S01]  /*0450*/  S2UR UR8, SR_CTAID.Y ;  /* 0x00000000000879c3 */ /* 0x000e220000002600 */
[----:B------:R-:W-:Y:S01]  /*0460*/  USHF.R.U64 UR6, UR10, 0x1, UR5 ;  /* 0x000000010a067899 */ /* 0x000fe20008001205 */
[----:B-1----:R-:W1:Y:S01]  /*0470*/  S2R R5, SR_TID.X ;  /* 0x0000000000057919 */ /* 0x002e620000002100 */
[----:B------:R-:W3:Y:S04]  /*0480*/  LDCU.64 UR12, c[0x0][0x3a0] ;  /* 0x00007400ff0c77ac */ /* 0x000ee80008000a00 */
[----:B------:R-:W-:Y:S01]  /*0490*/  MOV R11, UR6 ;  /* 0x00000006000b7c02 */ /* 0x000fe20008000f00 */
[----:B------:R-:W4:Y:S01]  /*04a0*/  S2UR UR18, SR_CTAID.X ;  /* 0x00000000001279c3 */ /* 0x000f220000002500 */
[----:B------:R-:W2:Y:S01]  /*04b0*/  LDCU.64 UR16, c[0x0][0x3c8] ;  /* 0x00007900ff1077ac */ /* 0x000ea20008000a00 */
[----:B0-----:R-:W-:-:S02]  /*04c0*/  ULOP3.LUT UR11, UR8, 0x1, URZ, 0xc0, !UPT ;  /* 0x00000001080b7892 */ /* 0x001fc4000f8ec0ff */
[----:B----4-:R-:W-:Y:S01]  /*04d0*/  USHF.L.U32 UR7, UR18, 0x5, URZ ;  /* 0x0000000512077899 */ /* 0x010fe200080006ff */
[----:B-1----:R-:W-:-:S05]  /*04e0*/  LOP3.LUT R6, R5, 0xffff, RZ, 0xc0, !PT ;  /* 0x0000ffff05067812 */ /* 0x002fca00078ec0ff */
[----:B------:R-:W-:Y:S01]  /*04f0*/  MOV R9, UR7 ;  /* 0x0000000700097c02 */ /* 0x000fe20008000f00 */
[----:B------:R-:W-:Y:S01]  /*0500*/  USHF.R.U32.HI UR7, URZ, 0x1, UR5 ;  /* 0x00000001ff077899 */ /* 0x000fe20008011605 */
[----:B------:R-:W-:-:S03]  /*0510*/  IMAD R6, R6, 0x334, RZ ;  /* 0x0000033406067824 */ /* 0x000fc600078e02ff */
[----:B------:R-:W-:Y:S02]  /*0520*/  UIMAD UR9, UR7, 0xa0000, URZ ;  /* 0x000a0000070978a4 */ /* 0x000fe4000f8e02ff */
        /* <DEDUP_REMOVED lines=46> */
[----:B------:R-:W2:Y:S04]  /*0810*/  LDG.E.64.CONSTANT R38, desc[UR14][R54.64+0x6400] ;  /* 0x0064000e36267981 */ /* 0x000ea8000c1e9b00 */
[----:B------:R-:W2:Y:S01]  /*0820*/  LDG.E.64.CONSTANT R40, desc[UR14][R54.64+0x7800] ;  /* 0x0078000e36287981 */ /* 0x000ea2000c1e9b00 */
[----:B------:R-:W-:-:S02]  /*0830*/  IADD3 R7, PT, PT, R7, 0x2800, RZ ;  /* 0x0000280007077810 */ /* 0x000fc40007ffe0ff */
[----:B------:R-:W-:Y:S01]  /*0840*/  LOP3.LUT R5, R5, 0xffff, RZ, 0xc0, !PT ;  /* 0x0000ffff05057812 */ /* 0x000fe200078ec0ff */
[----:B-1----:R-:W2:Y:S04]  /*0850*/  LDG.E.64.CONSTANT R18, desc[UR14][R54.64] ;  /* 0x0000000e36127981 */ /* 0x002ea8000c1e9b00 */
[----:B------:R-:W2:Y:S04]  /*0860*/  LDG.E.64.CONSTANT R20, desc[UR14][R54.64+0x1400] ;  /* 0x0014000e36147981 */ /* 0x000ea8000c1e9b00 */
[----:B------:R-:W2:Y:S01]  /*0870*/  LDG.E.64.CONSTANT R24, desc[UR14][R54.64+0x2800] ;  /* 0x0028000e36187981 */ /* 0x000ea2000c1e9b00 */
[----:B0-----:R-:W-:-:S03]  /*0880*/  LEA R8, R8, R7, 0x18 ;  /* 0x0000000708087211 */ /* 0x001fc600078ec0ff */
[----:B------:R-:W2:Y:S02]  /*0890*/  LDG.E.64.CONSTANT R34, desc[UR14][R54.64+0x3c00] ;  /* 0x003c000e36227981 */ /* 0x000ea4000c1e9b00 */
[----:B------:R-:W-:Y:S02]  /*08a0*/  IMAD R5, R5, 0x28, R8 ;  /* 0x0000002805057824 */ /* 0x000fe400078e0208 */
[----:B------:R0:W2:Y:S03]  /*08b0*/  LDG.E.64.CONSTANT R36, desc[UR14][R54.64+0x5000] ;  /* 0x0050000e36247981 */ /* 0x0000a6000c1e9b00 */
[----:B------:R-:W-:Y:S01]  /*08c0*/  LEA R5, R6, R5, 0x3 ;  /* 0x0000000506057211 */ /* 0x000fe200078e18ff */
[----:B----4-:R-:W-:Y:S02]  /*08d0*/  HADD2.F32 R7, -RZ, R10.H1_H1 ;  /* 0x3000000aff077230 */ /* 0x010fe40000004100 */
[----:B------:R-:W-:-:S02]  /*08e0*/  HADD2.F32 R9, -RZ, R11.H0_H0 ;  /* 0x2000000bff097230 */ /* 0x000fc40000004100 */
[--C-:B------:R-:W-:Y:S02]  /*08f0*/  HADD2.F32 R57, -RZ, R50.reuse.H1_H1 ;  /* 0x30000032ff397230 */ /* 0x100fe40000004100 */
[----:B------:R-:W-:Y:S02]  /*0900*/  HADD2.F32 R58, -RZ, R50.H0_H0 ;  /* 0x20000032ff3a7230 */ /* 0x000fe40000004100 */
[----:B------:R-:W-:Y:S02]  /*0910*/  HADD2.F32 R11, -RZ, R11.H1_H1 ;  /* 0x3000000bff0b7230 */ /* 0x000fe40000004100 */
[----:B------:R-:W-:Y:S02]  /*0920*/  HADD2.F32 R8, -RZ, R52.H1_H1 ;  /* 0x30000034ff087230 */ /* 0x000fe40000004100 */
[----:B------:R-:W-:Y:S02]  /*0930*/  HADD2.F32 R60, -RZ, R53.H0_H0 ;  /* 0x20000035ff3c7230 */ /* 0x000fe40000004100 */
        /* <DEDUP_REMOVED lines=8> */
[----:B------:R-:W-:Y:S02]  /*09c0*/  HADD2.F32 R6, -RZ, R10.H0_H0 ;  /* 0x2000000aff067230 */ /* 0x000fe40000004100 */
[----:B------:R-:W-:Y:S02]  /*09d0*/  HADD2.F32 R12, -RZ, R52.H0_H0 ;  /* 0x20000034ff0c7230 */ /* 0x000fe40000004100 */
[----:B------:R-:W-:Y:S02]  /*09e0*/  HADD2.F32 R10, -RZ, R53.H1_H1 ;  /* 0x30000035ff0a7230 */ /* 0x000fe40000004100 */
[--C-:B------:R-:W-:Y:S02]  /*09f0*/  HADD2.F32 R52, -RZ, R45.reuse.H0_H0 ;  /* 0x2000002dff347230 */ /* 0x100fe40000004100 */
[----:B------:R-:W-:-:S02]  /*0a00*/  HADD2.F32 R45, -RZ, R45.H1_H1 ;  /* 0x3000002dff2d7230 */ /* 0x000fc40000004100 */
[--C-:B------:R-:W-:Y:S02]  /*0a10*/  HADD2.F32 R53, -RZ, R42.reuse.H0_H0 ;  /* 0x2000002aff357230 */ /* 0x100fe40000004100 */
[----:B------:R-:W-:Y:S02]  /*0a20*/  HADD2.F32 R42, -RZ, R42.H1_H1 ;  /* 0x3000002aff2a7230 */ /* 0x000fe40000004100 */
[--C-:B0-----:R-:W-:Y:S02]  /*0a30*/  HADD2.F32 R54, -RZ, R43.reuse.H0_H0 ;  /* 0x2000002bff367230 */ /* 0x101fe40000004100 */
[----:B------:R-:W-:Y:S02]  /*0a40*/  HADD2.F32 R43, -RZ, R43.H1_H1 ;  /* 0x3000002bff2b7230 */ /* 0x000fe40000004100 */
[----:B------:R-:W-:Y:S02]  /*0a50*/  HADD2.F32 R55, -RZ, R46.H1_H1 ;  /* 0x3000002eff377230 */ /* 0x000fe40000004100 */
[C---:B---3--:R-:W-:Y:S01]  /*0a60*/  FADD.FTZ R56, -R16.reuse, R7 ;  /* 0x0000000710387221 */ /* 0x048fe20000010100 */
[----:B------:R-:W-:Y:S01]  /*0a70*/  MOV R7, R57 ;  /* 0x0000003900077202 */ /* 0x000fe20000000f00 */
[C---:B------:R-:W-:Y:S01]  /*0a80*/  FADD.FTZ R57, -R16.reuse, R9 ;  /* 0x0000000910397221 */ /* 0x040fe20000010100 */
[----:B------:R-:W-:Y:S01]  /*0a90*/  MOV R9, R58 ;  /* 0x0000003a00097202 */ /* 0x000fe20000000f00 */
[----:B--2---:R0:W-:Y:S01]  /*0aa0*/  STL [R1+0xc4], R22 ;  /* 0x0000c41601007387 */ /* 0x0041e20000100800 */
[----:B------:R-:W-:-:S03]  /*0ab0*/  FADD.FTZ R58, -R16, R11 ;  /* 0x0000000b103a7221 */ /* 0x000fc60000010100 */
[----:B------:R1:W-:Y:S01]  /*0ac0*/  STL [R1+0xc0], R23 ;  /* 0x0000c01701007387 */ /* 0x0003e20000100800 */
[C---:B------:R-:W-:Y:S01]  /*0ad0*/  FADD.FTZ R11, -R16.reuse, R8 ;  /* 0x00000008100b7221 */ /* 0x040fe20000010100 */
[----:B------:R-:W-:Y:S01]  /*0ae0*/  MOV R8, R9 ;  /* 0x0000000900087202 */ /* 0x000fe20000000f00 */
[----:B------:R-:W-:Y:S01]  /*0af0*/  FADD.FTZ R9, -R16, R60 ;  /* 0x0000003c10097221 */ /* 0x000fe20000010100 */
[--C-:B0-----:R-:W-:Y:S02]  /*0b00*/  HADD2.F32 R22, -RZ, R51.reuse.H1_H1 ;  /* 0x30000033ff167230 */ /* 0x101fe40000004100 */
[----:B-1----:R-:W-:-:S03]  /*0b10*/  HADD2.F32 R23, -RZ, R51.H0_H0 ;  /* 0x20000033ff177230 */ /* 0x002fc60000004100 */
[C---:B------:R-:W-:Y:S02]  /*0b20*/  FADD.FTZ R22, -R16.reuse, R22 ;  /* 0x0000001610167221 */ /* 0x040fe40000010100 */
[C---:B------:R-:W-:Y:S01]  /*0b30*/  FADD.FTZ R60, -R16.reuse, R23 ;  /* 0x00000017103c7221 */ /* 0x040fe20000010100 */
[----:B------:R-:W-:Y:S01]  /*0b40*/  STL [R1+0x6c], R5 ;  /* 0x00006c0501007387 */ /* 0x000fe20000100800 */
[----:B------:R-:W-:-:S03]  /*0b50*/  FADD.FTZ R23, -R16, R61 ;  /* 0x0000003d10177221 */ /* 0x000fc60000010100 */
[----:B------:R-:W-:Y:S04]  /*0b60*/  STL [R1+0x8], R60 ;  /* 0x0000083c01007387 */ /* 0x000fe80000100800 */
[----:B------:R0:W-:Y:S01]  /*0b70*/  STL [R1+0x14], R22 ;  /* 0x0000141601007387 */ /* 0x0001e20000100800 */
[C---:B------:R-:W-:Y:S01]  /*0b80*/  FADD.FTZ R15, -R16.reuse, R15 ;  /* 0x0000000f100f7221 */ /* 0x040fe20000010100 */
[----:B------:R-:W-:Y:S02]  /*0b90*/  HADD2.F32 R51, -RZ, R44.H0_H0 ;  /* 0x2000002cff337230 */ /* 0x000fe40000004100 */
[----:B------:R-:W-:Y:S01]  /*0ba0*/  STL [R1+0x30], R23 ;  /* 0x0000301701007387 */ /* 0x000fe20000100800 */
[C---:B0-----:R-:W-:Y:S01]  /*0bb0*/  FADD.FTZ R22, -R16.reuse, R13 ;  /* 0x0000000d10167221 */ /* 0x041fe20000010100 */
[C---:B------:R-:W-:Y:S01]  /*0bc0*/  FADD.FTZ R13, -R16.reuse, R14 ;  /* 0x0000000e100d7221 */ /* 0x040fe20000010100 */
[----:B------:R-:W-:-:S03]  /*0bd0*/  FADD.FTZ R14, -R16, R48 ;  /* 0x00000030100e7221 */ /* 0x000fc60000010100 */
[----:B------:R-:W-:Y:S01]  /*0be0*/  STL [R1+0x34], R22 ;  /* 0x0000341601007387 */ /* 0x000fe20000100800 */
[----:B------:R-:W-:-:S03]  /*0bf0*/  HADD2.F32 R44, -RZ, R44.H1_H1 ;  /* 0x3000002cff2c7230 */ /* 0x000fc60000004100 */
[----:B------:R0:W-:Y:S04]  /*0c00*/  STL [R1+0x38], R13 ;  /* 0x0000380d01007387 */ /* 0x0001e80000100800 */
[----:B------:R1:W-:Y:S01]  /*0c10*/  STL [R1+0x3c], R15 ;  /* 0x00003c0f01007387 */ /* 0x0003e20000100800 */
[----:B0-----:R-:W-:-:S03]  /*0c20*/  FADD.FTZ R13, -R16, R50 ;  /* 0x00000032100d7221 */ /* 0x001fc60000010100 */
[----:B------:R0:W-:Y:S01]  /*0c30*/  STL [R1+0x40], R14 ;  /* 0x0000400e01007387 */ /* 0x0001e20000100800 */
[----:B-1----:R-:W-:-:S03]  /*0c40*/  FADD.FTZ R15, -R16, R49 ;  /* 0x00000031100f7221 */ /* 0x002fc60000010100 */
[----:B------:R1:W-:Y:S01]  /*0c50*/  STL [R1+0x64], R13 ;  /* 0x0000640d01007387 */ /* 0x0003e20000100800 */
[----:B------:R-:W-:Y:S01]  /*0c60*/  FADD.FTZ R5, R17, UR6 ;  /* 0x0000000611057e21 */ /* 0x000fe20008010000 */
[C---:B0-----:R-:W-:Y:S02]  /*0c70*/  FADD.FTZ R14, -R16.reuse, R51 ;  /* 0x00000033100e7221 */ /* 0x041fe40000010100 */
[----:B------:R0:W-:Y:S01]  /*0c80*/  STL [R1+0x68], R15 ;  /* 0x0000680f01007387 */ /* 0x0001e20000100800 */
[----:B-1----:R-:W-:-:S03]  /*0c90*/  FADD.FTZ R13, -R16, R44 ;  /* 0x0000002c100d7221 */ /* 0x002fc60000010100 */
[----:B------:R1:W-:Y:S01]  /*0ca0*/  STL [R1+0x70], R14 ;  /* 0x0000700e01007387 */ /* 0x0003e20000100800 */
[----:B------:R-:W-:-:S03]  /*0cb0*/  FADD.FTZ R22, -R16, R42 ;  /* 0x0000002a10167221 */ /* 0x000fc60000010100 */
[----:B------:R2:W-:Y:S01]  /*0cc0*/  STL [R1+0x74], R13 ;  /* 0x0000740d01007387 */ /* 0x0005e20000100800 */
[C---:B0-----:R-:W-:Y:S01]  /*0cd0*/  FADD.FTZ R15, -R16.reuse, R52 ;  /* 0x00000034100f7221 */ /* 0x041fe20000010100 */
[C---:B-1----:R-:W-:Y:S01]  /*0ce0*/  FADD.FTZ R14, -R16.reuse, R45 ;  /* 0x0000002d100e7221 */ /* 0x042fe20000010100 */
[----:B------:R-:W0:Y:S03]  /*0cf0*/  MUFU.RSQ R5, R5 ;  /* 0x0000000500057308 */ /* 0x000e260000001400 */
[----:B------:R-:W-:Y:S01]  /*0d00*/  STL [R1+0x80], R15 ;  /* 0x0000800f01007387 */ /* 0x000fe20000100800 */
[----:B--2---:R-:W-:-:S03]  /*0d10*/  FADD.FTZ R13, -R16, R53 ;  /* 0x00000035100d7221 */ /* 0x004fc60000010100 */
[----:B------:R-:W-:Y:S01]  /*0d20*/  STL [R1+0x8c], R14 ;  /* 0x00008c0e01007387 */ /* 0x000fe20000100800 */
[----:B------:R-:W-:-:S03]  /*0d30*/  FADD.FTZ R23, -R16, R43 ;  /* 0x0000002b10177221 */ /* 0x000fc60000010100 */
[----:B------:R-:W-:Y:S01]  /*0d40*/  STL [R1+0xc8], R22 ;  /* 0x0000c81601007387 */ /* 0x000fe20000100800 */
[----:B------:R-:W-:-:S03]  /*0d50*/  HADD2.F32 R17, -RZ, R46.H0_H0 ;  /* 0x2000002eff117230 */ /* 0x000fc60000004100 */
[----:B------:R1:W-:Y:S01]  /*0d60*/  STL [R1+0x90], R13 ;  /* 0x0000900d01007387 */ /* 0x0003e20000100800 */
[----:B------:R-:W-:-:S03]  /*0d70*/  HADD2.F32 R46, -RZ, R47.H0_H0 ;  /* 0x2000002fff2e7230 */ /* 0x000fc60000004100 */
[----:B------:R-:W-:Y:S01]  /*0d80*/  STL [R1+0xcc], R23 ;  /* 0x0000cc1701007387 */ /* 0x000fe20000100800 */
[----:B-1----:R-:W-:Y:S01]  /*0d90*/  FADD.FTZ R13, -R16, R54 ;  /* 0x00000036100d7221 */ /* 0x002fe20000010100 */
[----:B------:R-:W-:-:S04]  /*0da0*/  HADD2.F32 R47, -RZ, R47.H1_H1 ;  /* 0x3000002fff2f7230 */ /* 0x000fc80000004100 */
[----:B------:R1:W-:Y:S01]  /*0db0*/  STL [R1+0x94], R13 ;  /* 0x0000940d01007387 */ /* 0x0003e20000100800 */
[C---:B------:R-:W-:Y:S01]  /*0dc0*/  FADD.FTZ R6, -R16.reuse, R6 ;  /* 0x0000000610067221 */ /* 0x040fe20000010100 */
[C---:B------:R-:W-:Y:S01]  /*0dd0*/  FADD.FTZ R15, -R16.reuse, R55 ;  /* 0x00000037100f7221 */ /* 0x040fe20000010100 */
[C---:B------:R-:W-:Y:S01]  /*0de0*/  FADD.FTZ R14, -R16.reuse, R46 ;  /* 0x0000002e100e7221 */ /* 0x040fe20000010100 */
[----:B-1----:R-:W-:Y:S01]  /*0df0*/  FADD.FTZ R13, -R16, R17 ;  /* 0x00000011100d7221 */ /* 0x002fe20000010100 */
[C---:B0-----:R-:W-:Y:S01]  /*0e00*/  FMUL.FTZ R44, R5.reuse, R6 ;  /* 0x00000006052c7220 */ /* 0x041fe20000410000 */
[----:B------:R-:W-:-:S03]  /*0e10*/  FMUL.FTZ R50, R5, R56 ;  /* 0x0000003805327220 */ /* 0x000fc60000410000 */
[----:B------:R0:W-:Y:S01]  /*0e20*/  STL [R1+0x98], R13 ;  /* 0x0000980d01007387 */ /* 0x0001e20000100800 */
[C---:B------:R-:W-:Y:S01]  /*0e30*/  FMUL.FTZ R22, R5.reuse, R57 ;  /* 0x0000003905167220 */ /* 0x040fe20000410000 */
[----:B------:R-:W-:Y:S02]  /*0e40*/  FMUL.FTZ R46, R5, R58 ;  /* 0x0000003a052e7220 */ /* 0x000fe40000410000 */
[----:B------:R-:W-:Y:S01]  /*0e50*/  STL [R1+0x9c], R15 ;  /* 0x00009c0f01007387 */ /* 0x000fe20000100800 */
[----:B0-----:R-:W-:-:S03]  /*0e60*/  FADD.FTZ R13, -R16, R47 ;  /* 0x0000002f100d7221 */ /* 0x001fc60000010100 */
[----:B------:R-:W-:Y:S01]  /*0e70*/  STL [R1+0xa0], R14 ;  /* 0x0000a00e01007387 */ /* 0x000fe20000100800 */
[--C-:B------:R-:W-:Y:S02]  /*0e80*/  HADD2.F32 R17, -RZ, R39.reuse.H0_H0 ;  /* 0x20000027ff117230 */ /* 0x100fe40000004100 */
[----:B------:R-:W-:Y:S01]  /*0e90*/  HADD2.F32 R58, -RZ, R39.H1_H1 ;  /* 0x30000027ff3a7230 */ /* 0x000fe20000004100 */
[----:B------:R-:W-:Y:S01]  /*0ea0*/  STL [R1+0xa4], R13 ;  /* 0x0000a40d01007387 */ /* 0x000fe20000100800 */
[--C-:B------:R-:W-:Y:S02]  /*0eb0*/  HADD2.F32 R6, -RZ, R40.reuse.H0_H0 ;  /* 0x20000028ff067230 */ /* 0x100fe40000004100 */
[----:B------:R-:W-:Y:S01]  /*0ec0*/  HADD2.F32 R39, -RZ, R40.H1_H1 ;  /* 0x30000028ff277230 */ /* 0x000fe20000004100 */
[----:B------:R-:W-:Y:S01]  /*0ed0*/  STL [R1+0x4c], R44 ;  /* 0x00004c2c01007387 */ /* 0x000fe20000100800 */
[----:B------:R-:W-:-:S03]  /*0ee0*/  HADD2.F32 R23, -RZ, R41.H0_H0 ;  /* 0x20000029ff177230 */ /* 0x000fc60000004100 */
[----:B------:R-:W-:Y:S04]  /*0ef0*/  STL [R1+0x58], R50 ;  /* 0x0000583201007387 */ /* 0x000fe80000100800 */
[----:B------:R-:W-:Y:S04]  /*0f00*/  STL [R1+0x54], R22 ;  /* 0x0000541601007387 */ /* 0x000fe80000100800 */
[----:B------:R-:W-:Y:S04]  /*0f10*/  STL [R1+0x50], R46 ;  /* 0x0000502e01007387 */ /* 0x000fe80000100800 */
[----:B------:R-:W-:Y:S04]  /*0f20*/  STL [R1+0xd0], R46 ;  /* 0x0000d02e01007387 */ /* 0x000fe80000100800 */
[----:B------:R0:W-:Y:S04]  /*0f30*/  STL [R1+0x78], R6 ;  /* 0x0000780601007387 */ /* 0x0001e80000100800 */
[----:B------:R-:W-:Y:S04]  /*0f40*/  STL [R1+0x7c], R39 ;  /* 0x00007c2701007387 */ /* 0x000fe80000100800 */
[----:B------:R-:W2:Y:S01]  /*0f50*/  LDL.LU R53, [R1+0x8] ;  /* 0x0000080001357983 */ /* 0x000ea20000300800 */
[----:B0-----:R-:W-:-:S03]  /*0f60*/  HADD2.F32 R6, -RZ, R41.H1_H1 ;  /* 0x30000029ff067230 */ /* 0x001fc60000004100 */
[----:B------:R0:W-:Y:S04]  /*0f70*/  STL [R1+0x84], R23 ;  /* 0x0000841701007387 */ /* 0x0001e80000100800 */
[----:B------:R-:W3:Y:S04]  /*0f80*/  LDL.LU R48, [R1+0x14] ;  /* 0x0000140001307983 */ /* 0x000ee80000300800 */
[----:B------:R1:W-:Y:S04]  /*0f90*/  STL [R1+0x88], R6 ;  /* 0x0000880601007387 */ /* 0x0003e80000100800 */
[----:B------:R-:W4:Y:S01]  /*0fa0*/  LDL.LU R51, [R1+0x30] ;  /* 0x0000300001337983 */ /* 0x000f220000300800 */
[----:B------:R-:W-:-:S02]  /*0fb0*/  HADD2.F32 R14, -RZ, R19.H0_H0 ;  /* 0x20000013ff0e7230 */ /* 0x000fc40000004100 */
[--C-:B------:R-:W-:Y:S02]  /*0fc0*/  HADD2.F32 R15, -RZ, R18.reuse.H0_H0 ;  /* 0x20000012ff0f7230 */ /* 0x100fe40000004100 */
[----:B------:R-:W-:Y:S02]  /*0fd0*/  HADD2.F32 R19, -RZ, R19.H1_H1 ;  /* 0x30000013ff137230 */ /* 0x000fe40000004100 */
[----:B------:R-:W-:Y:S02]  /*0fe0*/  HADD2.F32 R18, -RZ, R18.H1_H1 ;  /* 0x30000012ff127230 */ /* 0x000fe40000004100 */
[C---:B------:R-:W-:Y:S01]  /*0ff0*/  FADD.FTZ R12, -R16.reuse, R12 ;  /* 0x0000000c100c7221 */ /* 0x040fe20000010100 */
[C---:B------:R-:W-:Y:S01]  /*1000*/  FADD.FTZ R10, -R16.reuse, R10 ;  /* 0x0000000a100a7221 */ /* 0x040fe20000010100 */
[C---:B------:R-:W-:Y:S01]  /*1010*/  FADD.FTZ R8, -R16.reuse, R8 ;  /* 0x0000000810087221 */ /* 0x040fe20000010100 */
[C---:B------:R-:W-:Y:S01]  /*1020*/  FADD.FTZ R7, -R16.reuse, R7 ;  /* 0x0000000710077221 */ /* 0x040fe20000010100 */
[----:B------:R-:W-:Y:S01]  /*1030*/  FADD.FTZ R59, -R16, R59 ;  /* 0x0000003b103b7221 */ /* 0x000fe20000010100 */
[----:B-----5:R-:W-:Y:S01]  /*1040*/  FFMA.FTZ R32, R46, R19, R32 ;  /* 0x000000132e207223 */ /* 0x020fe20000010020 */
[----:B------:R-:W-:-:S02]  /*1050*/  HADD2.F32 R16, -RZ, R20.H0_H0 ;  /* 0x20000014ff107230 */ /* 0x000fc40000004100 */
[----:B------:R-:W-:Y:S01]  /*1060*/  FMUL.FTZ R46, R2, R18 ;  /* 0x00000012022e7220 */ /* 0x000fe20000410000 */
[----:B0-----:R-:W-:Y:S01]  /*1070*/  FMUL.FTZ R23, R3, R14 ;  /* 0x0000000e03177220 */ /* 0x001fe20000410000 */
[----:B------:R-:W-:Y:S01]  /*1080*/  FADD.FTZ R33, R19, R33 ;  /* 0x0000002113217221 */ /* 0x000fe20000010000 */
[C---:B------:R-:W-:Y:S01]  /*1090*/  FMUL.FTZ R43, R5.reuse, R12 ;  /* 0x0000000c052b7220 */ /* 0x040fe20000410000 */
[----:B------:R-:W-:Y:S01]  /*10a0*/  FMUL.FTZ R19, R4, R19 ;  /* 0x0000001304137220 */ /* 0x000fe20000410000 */
[----:B------:R-:W-:Y:S01]  /*10b0*/  FADD.FTZ R31, R14, R31 ;  /* 0x0000001f0e1f7221 */ /* 0x000fe20000010000 */
[----:B------:R-:W-:Y:S01]  /*10c0*/  FFMA.FTZ R30, R22, R14, R30 ;  /* 0x0000000e161e7223 */ /* 0x000fe2000001001e */
[C---:B------:R-:W-:Y:S01]  /*10d0*/  FMUL.FTZ R11, R5.reuse, R11 ;  /* 0x0000000b050b7220 */ /* 0x040fe20000410000 */
[----:B------:R-:W-:Y:S01]  /*10e0*/  FADD.FTZ R29, R18, R29 ;  /* 0x0000001d121d7221 */ /* 0x000fe20000010000 */
[----:B------:R-:W-:Y:S01]  /*10f0*/  FFMA.FTZ R28, R50, R18, R28 ;  /* 0x00000012321c7223 */ /* 0x000fe2000001001c */
[----:B------:R0:W-:Y:S01]  /*1100*/  STL [R1+0x10], R46 ;  /* 0x0000102e01007387 */ /* 0x0001e20000100800 */
[----:B------:R-:W-:Y:S01]  /*1110*/  FMUL.FTZ R14, R0, R16 ;  /* 0x00000010000e7220 */ /* 0x000fe20000410000 */
[C---:B------:R-:W-:Y:S01]  /*1120*/  FMUL.FTZ R18, R5.reuse, R9 ;  /* 0x0000000905127220 */ /* 0x040fe20000410000 */
[----:B------:R-:W-:Y:S01]  /*1130*/  FMUL.FTZ R42, R5, R10 ;  /* 0x0000000a052a7220 */ /* 0x000fe20000410000 */
[----:B------:R0:W-:Y:S01]  /*1140*/  STL [R1+0xc], R23 ;  /* 0x00000c1701007387 */ /* 0x0001e20000100800 */
[----:B------:R-:W-:Y:S01]  /*1150*/  FADD.FTZ R27, R15, R27 ;  /* 0x0000001b0f1b7221 */ /* 0x000fe20000010000 */
[----:B------:R-:W-:Y:S01]  /*1160*/  FFMA.FTZ R26, R44, R15, R26 ;  /* 0x0000000f2c1a7223 */ /* 0x000fe2000001001a */
[C---:B------:R-:W-:Y:S01]  /*1170*/  FMUL.FTZ R41, R5.reuse, R8 ;  /* 0x0000000805297220 */ /* 0x040fe20000410000 */
[----:B------:R0:W-:Y:S01]  /*1180*/  STL [R1+0x48], R43 ;  /* 0x0000482b01007387 */ /* 0x0001e20000100800 */
[----:B------:R-:W-:-:S03]  /*1190*/  FMUL.FTZ R39, R5, R7 ;  /* 0x0000000705277220 */ /* 0x000fc60000410000 */
[----:B------:R-:W-:Y:S01]  /*11a0*/  STL [R1+0x4], R19 ;  /* 0x0000041301007387 */ /* 0x000fe20000100800 */
[----:B------:R-:W-:-:S03]  /*11b0*/  FADD.FTZ R27, R27, R16 ;  /* 0x000000101b1b7221 */ /* 0x000fc60000010000 */
[----:B------:R-:W-:Y:S01]  /*11c0*/  STL [R1+0x44], R11 ;  /* 0x0000440b01007387 */ /* 0x000fe20000100800 */
[----:B------:R-:W-:-:S03]  /*11d0*/  FFMA.FTZ R26, R43, R16, R26 ;  /* 0x000000102b1a7223 */ /* 0x000fc6000001001a */
[----:B------:R0:W-:Y:S01]  /*11e0*/  STL [R1], R14 ;  /* 0x0000000e01007387 */ /* 0x0001e20000100800 */
[----:B-1----:R-:W-:-:S03]  /*11f0*/  FMUL.FTZ R6, R0, R15 ;  /* 0x0000000f00067220 */ /* 0x002fc60000410000 */
[----:B------:R-:W-:Y:S04]  /*1200*/  STL [R1+0x24], R18 ;  /* 0x0000241201007387 */ /* 0x000fe80000100800 */
[----:B------:R1:W-:Y:S04]  /*1210*/  STL [R1+0x20], R42 ;  /* 0x0000202a01007387 */ /* 0x0003e80000100800 */
[----:B------:R-:W-:Y:S01]  /*1220*/  STL [R1+0x1c], R41 ;  /* 0x00001c2901007387 */ /* 0x000fe20000100800 */
[----:B------:R-:W-:-:S03]  /*1230*/  FADD.FTZ R9, RZ, R6 ;  /* 0x00000006ff097221 */ /* 0x000fc60000010000 */
[----:B------:R1:W-:Y:S01]  /*1240*/  STL [R1+0x18], R39 ;  /* 0x0000182701007387 */ /* 0x0003e20000100800 */
[----:B------:R-:W-:-:S03]  /*1250*/  FFMA.FTZ R10, R44, R6, RZ ;  /* 0x000000062c0a7223 */ /* 0x000fc600000100ff */
[----:B------:R-:W4:Y:S01]  /*1260*/  LDL.LU R12, [R1+0x34] ;  /* 0x00003400010c7983 */ /* 0x000f220000300800 */
[----:B------:R-:W-:Y:S01]  /*1270*/  FADD.FTZ R9, R9, R46 ;  /* 0x0000002e09097221 */ /* 0x000fe20000010000 */
[----:B------:R-:W-:Y:S01]  /*1280*/  FFMA.FTZ R10, R50, R46, R10 ;  /* 0x0000002e320a7223 */ /* 0x000fe2000001000a */
[----:B--2---:R-:W-:-:S05]  /*1290*/  FMUL.FTZ R40, R5, R53 ;  /* 0x0000003505287220 */ /* 0x004fca0000410000 */
[----:B------:R-:W-:Y:S01]  /*12a0*/  STL [R1+0x28], R40 ;  /* 0x0000282801007387 */ /* 0x000fe20000100800 */
[----:B---3--:R-:W-:-:S03]  /*12b0*/  FMUL.FTZ R16, R5, R48 ;  /* 0x0000003005107220 */ /* 0x008fc60000410000 */
[----:B------:R-:W2:Y:S04]  /*12c0*/  LDL.LU R48, [R1+0x38] ;  /* 0x0000380001307983 */ /* 0x000ea80000300800 */
[----:B------:R-:W-:Y:S01]  /*12d0*/  STL [R1+0x2c], R16 ;  /* 0x00002c1001007387 */ /* 0x000fe20000100800 */
[----:B----4-:R-:W-:-:S03]  /*12e0*/  FMUL.FTZ R15, R5, R51 ;  /* 0x00000033050f7220 */ /* 0x010fc60000410000 */
[----:B------:R-:W3:Y:S04]  /*12f0*/  LDL.LU R44, [R1+0x3c] ;  /* 0x00003c00012c7983 */ /* 0x000ee80000300800 */
[----:B------:R4:W-:Y:S04]  /*1300*/  STL [R1+0xac], R6 ;  /* 0x0000ac0601007387 */ /* 0x0009e80000100800 */
[----:B------:R-:W-:Y:S04]  /*1310*/  STL [R1+0x14], R15 ;  /* 0x0000140f01007387 */ /* 0x000fe80000100800 */
[----:B0-----:R-:W4:Y:S01]  /*1320*/  LDL.LU R46, [R1+0xd0] ;  /* 0x0000d000012e7983 */ /* 0x001f220000300800 */
[----:B------:R-:W-:Y:S01]  /*1330*/  FFMA.FTZ R10, R22, R23, R10 ;  /* 0x00000017160a7223 */ /* 0x000fe2000001000a */
[----:B------:R-:W-:-:S02]  /*1340*/  FADD.FTZ R9, R9, R23 ;  /* 0x0000001709097221 */ /* 0x000fc40000010000 */
[----:B------:R-:W3:Y:S04]  /*1350*/  LDL.LU R23, [R1+0xcc] ;  /* 0x0000cc0001177983 */ /* 0x000ee80000300800 */
[----:B------:R-:W3:Y:S01]  /*1360*/  LDL.LU R22, [R1+0xc8] ;  /* 0x0000c80001167983 */ /* 0x000ee20000300800 */
[----:B------:R-:W-:Y:S01]  /*1370*/  FMUL.FTZ R12, R5, R12 ;  /* 0x0000000c050c7220 */ /* 0x000fe20000410000 */
[----:B----4-:R-:W-:Y:S02]  /*1380*/  FFMA.FTZ R10, R46, R19, R10 ;  /* 0x000000132e0a7223 */ /* 0x010fe4000001000a */
[----:B------:R-:W4:Y:S02]  /*1390*/  LDL.LU R46, [R1+0x40] ;  /* 0x00004000012e7983 */ /* 0x000f240000300800 */
[----:B------:R-:W-:-:S02]  /*13a0*/  FFMA.FTZ R10, R43, R14, R10 ;  /* 0x0000000e2b0a7223 */ /* 0x000fc4000001000a */
[----:B------:R0:W-:Y:S04]  /*13b0*/  STL [R1+0x30], R12 ;  /* 0x0000300c01007387 */ /* 0x0001e80000100800 */
[----:B------:R-:W4:Y:S01]  /*13c0*/  LDL.LU R43, [R1+0x64] ;  /* 0x00006400012b7983 */ /* 0x000f220000300800 */
[----:B------:R-:W-:Y:S02]  /*13d0*/  HADD2.F32 R20, -RZ, R20.H1_H1 ;  /* 0x30000014ff147230 */ /* 0x000fe40000004100 */
[----:B------:R-:W-:-:S03]  /*13e0*/  HADD2.F32 R60, -RZ, R21.H0_H0 ;  /* 0x20000015ff3c7230 */ /* 0x000fc60000004100 */
[----:B------:R-:W-:Y:S01]  /*13f0*/  FMUL.FTZ R61, R2, R20 ;  /* 0x00000014023d7220 */ /* 0x000fe20000410000 */
[----:B------:R-:W-:Y:S02]  /*1400*/  HADD2.F32 R21, -RZ, R21.H1_H1 ;  /* 0x30000015ff157230 */ /* 0x000fe40000004100 */
[----:B------:R-:W-:Y:S01]  /*1410*/  FADD.FTZ R31, R31, R60 ;  /* 0x0000003c1f1f7221 */ /* 0x000fe20000010000 */
[-C--:B------:R-:W-:Y:S01]  /*1420*/  FFMA.FTZ R30, R18, R60.reuse, R30 ;  /* 0x0000003c121e7223 */ /* 0x080fe2000001001e */
[----:B------:R-:W-:Y:S01]  /*1430*/  FADD.FTZ R9, R9, R19 ;  /* 0x0000001309097221 */ /* 0x000fe20000010000 */
[----:B------:R-:W-:Y:S01]  /*1440*/  FMUL.FTZ R60, R3, R60 ;  /* 0x0000003c033c7220 */ /* 0x000fe20000410000 */
[----:B------:R-:W-:Y:S01]  /*1450*/  FFMA.FTZ R10, R11, R61, R10 ;  /* 0x0000003d0b0a7223 */ /* 0x000fe2000001000a */
[--C-:B------:R-:W-:Y:S02]  /*1460*/  HADD2.F32 R56, -RZ, R24.reuse.H0_H0 ;  /* 0x20000018ff387230 */ /* 0x100fe40000004100 */
[----:B------:R-:W-:Y:S01]  /*1470*/  FADD.FTZ R9, R9, R14 ;  /* 0x0000000e09097221 */ /* 0x000fe20000010000 */
[----:B------:R-:W-:Y:S01]  /*1480*/  FMUL.FTZ R57, R4, R21 ;  /* 0x0000001504397220 */ /* 0x000fe20000410000 */
[----:B--2---:R-:W-:Y:S01]  /*1490*/  FMUL.FTZ R14, R5, R48 ;  /* 0x00000030050e7220 */ /* 0x004fe20000410000 */
[----:B------:R-:W-:Y:S01]  /*14a0*/  FFMA.FTZ R10, R18, R60, R10 ;  /* 0x0000003c120a7223 */ /* 0x000fe2000001000a */
[----:B------:R-:W-:-:S02]  /*14b0*/  HADD2.F32 R24, -RZ, R24.H1_H1 ;  /* 0x30000018ff187230 */ /* 0x000fc40000004100 */
[----:B------:R-:W-:Y:S01]  /*14c0*/  FADD.FTZ R29, R29, R20 ;  /* 0x000000141d1d7221 */ /* 0x000fe20000010000 */
[--C-:B------:R-:W-:Y:S02]  /*14d0*/  HADD2.F32 R52, -RZ, R34.reuse.H0_H0 ;  /* 0x20000022ff347230 */ /* 0x100fe40000004100 */
[----:B------:R-:W-:Y:S01]  /*14e0*/  FFMA.FTZ R28, R11, R20, R28 ;  /* 0x000000140b1c7223 */ /* 0x000fe2000001001c */
[----:B------:R-:W-:Y:S01]  /*14f0*/  FADD.FTZ R8, R27, R56 ;  /* 0x000000381b087221 */ /* 0x000fe20000010000 */
[-C--:B------:R-:W-:Y:S01]  /*1500*/  FFMA.FTZ R7, R41, R56.reuse, R26 ;  /* 0x0000003829077223 */ /* 0x080fe2000001001a */
[----:B------:R-:W-:Y:S01]  /*1510*/  FMUL.FTZ R56, R0, R56 ;  /* 0x0000003800387220 */ /* 0x000fe20000410000 */
[----:B------:R-:W-:Y:S01]  /*1520*/  FFMA.FTZ R27, R42, R57, R10 ;  /* 0x000000392a1b7223 */ /* 0x000fe2000001000a */
[----:B------:R-:W-:Y:S01]  /*1530*/  HADD2.F32 R34, -RZ, R34.H1_H1 ;  /* 0x30000022ff227230 */ /* 0x000fe20000004100 */
[----:B------:R-:W-:Y:S01]  /*1540*/  STL [R1+0x34], R14 ;  /* 0x0000340e01007387 */ /* 0x000fe20000100800 */
[----:B---3--:R-:W-:Y:S01]  /*1550*/  FMUL.FTZ R11, R5, R44 ;  /* 0x0000002c050b7220 */ /* 0x008fe20000410000 */
[----:B------:R-:W-:-:S02]  /*1560*/  HADD2.F32 R47, -RZ, R36.H0_H0 ;  /* 0x20000024ff2f7230 */ /* 0x000fc40000004100 */
[----:B------:R-:W-:Y:S01]  /*1570*/  FADD.FTZ R29, R29, R24 ;  /* 0x000000181d1d7221 */ /* 0x000fe20000010000 */
[----:B------:R-:W-:Y:S01]  /*1580*/  FFMA.FTZ R28, R39, R24, R28 ;  /* 0x00000018271c7223 */ /* 0x000fe2000001001c */
[----:B------:R-:W-:Y:S01]  /*1590*/  FMUL.FTZ R51, R5, R59 ;  /* 0x0000003b05337220 */ /* 0x000fe20000410000 */
[----:B------:R-:W-:Y:S01]  /*15a0*/  STL [R1+0xb0], R61 ;  /* 0x0000b03d01007387 */ /* 0x000fe20000100800 */
[----:B------:R-:W-:Y:S01]  /*15b0*/  FFMA.FTZ R7, R15, R52, R7 ;  /* 0x000000340f077223 */ /* 0x000fe20000010007 */
[----:B------:R-:W-:Y:S01]  /*15c0*/  FFMA.FTZ R32, R42, R21, R32 ;  /* 0x000000152a207223 */ /* 0x000fe20000010020 */
[C---:B------:R-:W-:Y:S01]  /*15d0*/  FMUL.FTZ R55, R2.reuse, R24 ;  /* 0x0000001802377220 */ /* 0x040fe20000410000 */
[----:B------:R-:W-:Y:S01]  /*15e0*/  STL [R1+0xb4], R60 ;  /* 0x0000b43c01007387 */ /* 0x000fe20000100800 */
[----:B------:R-:W-:Y:S01]  /*15f0*/  FFMA.FTZ R27, R41, R56, R27 ;  /* 0x00000038291b7223 */ /* 0x000fe2000001001b */
[----:B------:R-:W-:Y:S02]  /*1600*/  FADD.FTZ R29, R29, R34 ;  /* 0x000000221d1d7221 */ /* 0x000fe40000010000 */
[----:B------:R-:W2:Y:S01]  /*1610*/  LDL.LU R44, [R1+0x68] ;  /* 0x00006800012c7983 */ /* 0x000ea20000300800 */
[-C--:B------:R-:W-:Y:S01]  /*1620*/  FFMA.FTZ R28, R51, R34.reuse, R28 ;  /* 0x00000022331c7223 */ /* 0x080fe2000001001c */
[----:B------:R-:W-:-:S02]  /*1630*/  FMUL.FTZ R50, R2, R34 ;  /* 0x0000002202327220 */ /* 0x000fc40000410000 */
[----:B-1----:R-:W3:Y:S01]  /*1640*/  LDL.LU R42, [R1+0x70] ;  /* 0x00007000012a7983 */ /* 0x002ee20000300800 */
[----:B------:R-:W-:Y:S01]  /*1650*/  FFMA.FTZ R34, R11, R47, R7 ;  /* 0x0000002f0b227223 */ /* 0x000fe20000010007 */
[----:B------:R-:W-:Y:S02]  /*1660*/  FFMA.FTZ R27, R39, R55, R27 ;  /* 0x00000037271b7223 */ /* 0x000fe4000001001b */
[----:B------:R-:W-:Y:S04]  /*1670*/  STL [R1+0x38], R11 ;  /* 0x0000380b01007387 */ /* 0x000fe80000100800 */
[----:B------:R1:W-:Y:S04]  /*1680*/  STL [R1+0xb8], R57 ;  /* 0x0000b83901007387 */ /* 0x0003e80000100800 */
[----:B------:R-:W-:Y:S04]  /*1690*/  STL [R1+0xbc], R56 ;  /* 0x0000bc3801007387 */ /* 0x000fe80000100800 */
[----:B------:R-:W2:Y:S01]  /*16a0*/  LDL.LU R39, [R1+0x74] ;  /* 0x0000740001277983 */ /* 0x000ea20000300800 */
[C---:B----4-:R-:W-:Y:S01]  /*16b0*/  FMUL.FTZ R6, R5.reuse, R46 ;  /* 0x0000002e05067220 */ /* 0x050fe20000410000 */
[----:B------:R-:W-:-:S04]  /*16c0*/  FMUL.FTZ R7, R5, R43 ;  /* 0x0000002b05077220 */ /* 0x000fc80000410000 */
[----:B------:R4:W-:Y:S04]  /*16d0*/  STL [R1+0x3c], R6 ;  /* 0x00003c0601007387 */ /* 0x0009e80000100800 */
[----:B------:R4:W-:Y:S04]  /*16e0*/  STL [R1+0x40], R7 ;  /* 0x0000400701007387 */ /* 0x0009e80000100800 */
[----:B------:R-:W4:Y:S01]  /*16f0*/  LDL.LU R18, [R1+0x80] ;  /* 0x0000800001127983 */ /* 0x000f220000300800 */
[--C-:B------:R-:W-:Y:S02]  /*1700*/  HADD2.F32 R54, -RZ, R25.reuse.H0_H0 ;  /* 0x20000019ff367230 */ /* 0x100fe40000004100 */
[----:B------:R-:W-:-:S03]  /*1710*/  HADD2.F32 R25, -RZ, R25.H1_H1 ;  /* 0x30000019ff197230 */ /* 0x000fc60000004100 */
[----:B------:R-:W-:Y:S01]  /*1720*/  FADD.FTZ R31, R31, R54 ;  /* 0x000000361f1f7221 */ /* 0x000fe20000010000 */
[-C--:B------:R-:W-:Y:S01]  /*1730*/  FFMA.FTZ R30, R40, R54.reuse, R30 ;  /* 0x00000036281e7223 */ /* 0x080fe2000001001e */
[----:B------:R-:W-:Y:S01]  /*1740*/  FMUL.FTZ R54, R3, R54 ;  /* 0x0000003603367220 */ /* 0x000fe20000410000 */
[----:B------:R-:W-:-:S03]  /*1750*/  FMUL.FTZ R53, R4, R25 ;  /* 0x0000001904357220 */ /* 0x000fc60000410000 */
[----:B------:R-:W-:Y:S01]  /*1760*/  FFMA.FTZ R27, R40, R54, R27 ;  /* 0x00000036281b7223 */ /* 0x000fe2000001001b */
[----:B------:R-:W-:Y:S01]  /*1770*/  FADD.FTZ R8, R8, R52 ;  /* 0x0000003408087221 */ /* 0x000fe20000010000 */
[----:B------:R-:W-:Y:S02]  /*1780*/  FMUL.FTZ R52, R0, R52 ;  /* 0x0000003400347220 */ /* 0x000fe40000410000 */
[----:B------:R-:W-:Y:S01]  /*1790*/  FFMA.FTZ R27, R16, R53, R27 ;  /* 0x00000035101b7223 */ /* 0x000fe2000001001b */
[--C-:B------:R-:W-:Y:S02]  /*17a0*/  HADD2.F32 R49, -RZ, R35.reuse.H0_H0 ;  /* 0x20000023ff317230 */ /* 0x100fe40000004100 */
[----:B------:R-:W-:Y:S01]  /*17b0*/  FADD.FTZ R33, R33, R21 ;  /* 0x0000001521217221 */ /* 0x000fe20000010000 */
[----:B------:R-:W-:Y:S01]  /*17c0*/  FFMA.FTZ R27, R15, R52, R27 ;  /* 0x000000340f1b7223 */ /* 0x000fe2000001001b */
[----:B------:R-:W-:Y:S02]  /*17d0*/  HADD2.F32 R35, -RZ, R35.H1_H1 ;  /* 0x30000023ff237230 */ /* 0x000fe40000004100 */
[----:B------:R-:W-:Y:S01]  /*17e0*/  FADD.FTZ R31, R31, R49 ;  /* 0x000000311f1f7221 */ /* 0x000fe20000010000 */
[-C--:B------:R-:W-:Y:S01]  /*17f0*/  FFMA.FTZ R30, R12, R49.reuse, R30 ;  /* 0x000000310c1e7223 */ /* 0x080fe2000001001e */
[----:B------:R-:W-:Y:S01]  /*1800*/  FMUL.FTZ R49, R3, R49 ;  /* 0x0000003103317220 */ /* 0x000fe20000410000 */
[----:B------:R-:W-:Y:S01]  /*1810*/  FFMA.FTZ R27, R51, R50, R27 ;  /* 0x00000032331b7223 */ /* 0x000fe2000001001b */
[----:B------:R-:W-:Y:S01]  /*1820*/  FADD.FTZ R9, R9, R61 ;  /* 0x0000003d09097221 */ /* 0x000fe20000010000 */
[----:B------:R-:W-:Y:S01]  /*1830*/  FADD.FTZ R33, R33, R25 ;  /* 0x0000001921217221 */ /* 0x000fe20000010000 */
[----:B------:R-:W-:Y:S01]  /*1840*/  FFMA.FTZ R32, R16, R25, R32 ;  /* 0x0000001910207223 */ /* 0x000fe20000010020 */
[----:B------:R-:W-:Y:S01]  /*1850*/  FMUL.FTZ R48, R4, R35 ;  /* 0x0000002304307220 */ /* 0x000fe20000410000 */
[----:B------:R-:W-:Y:S01]  /*1860*/  FFMA.FTZ R27, R12, R49, R27 ;  /* 0x000000310c1b7223 */ /* 0x000fe2000001001b */
[----:B------:R-:W-:Y:S01]  /*1870*/  FADD.FTZ R9, R9, R60 ;  /* 0x0000003c09097221 */ /* 0x000fe20000010000 */
[----:B------:R-:W-:Y:S01]  /*1880*/  FADD.FTZ R33, R33, R35 ;  /* 0x0000002321217221 */ /* 0x000fe20000010000 */
[----:B------:R-:W-:Y:S01]  /*1890*/  FFMA.FTZ R32, R14, R35, R32 ;  /* 0x000000230e207223 */ /* 0x000fe20000010020 */
[----:B------:R-:W-:-:S02]  /*18a0*/  HADD2.F32 R36, -RZ, R36.H1_H1 ;  /* 0x30000024ff247230 */ /* 0x000fc40000004100 */
[----:B------:R-:W-:Y:S01]  /*18b0*/  FADD.FTZ R35, R8, R47 ;  /* 0x0000002f08237221 */ /* 0x000fe20000010000 */
[----:B------:R-:W-:Y:S01]  /*18c0*/  FMUL.FTZ R47, R0, R47 ;  /* 0x0000002f002f7220 */ /* 0x000fe20000410000 */
[----:B0-----:R-:W4:Y:S01]  /*18d0*/  LDL.LU R12, [R1+0x8c] ;  /* 0x00008c00010c7983 */ /* 0x001f220000300800 */
[----:B------:R-:W-:Y:S01]  /*18e0*/  FFMA.FTZ R27, R14, R48, R27 ;  /* 0x000000300e1b7223 */ /* 0x000fe2000001001b */
[----:B------:R-:W-:Y:S01]  /*18f0*/  FADD.FTZ R26, R9, R57 ;  /* 0x00000039091a7221 */ /* 0x000fe20000010000 */
[--C-:B------:R-:W-:Y:S01]  /*1900*/  HADD2.F32 R13, -RZ, R38.reuse.H0_H0 ;  /* 0x20000026ff0d7230 */ /* 0x100fe20000004100 */
[----:B-1----:R-:W4:Y:S01]  /*1910*/  LDL.LU R57, [R1+0x78] ;  /* 0x0000780001397983 */ /* 0x002f220000300800 */
[----:B------:R-:W-:Y:S02]  /*1920*/  HADD2.F32 R38, -RZ, R38.H1_H1 ;  /* 0x30000026ff267230 */ /* 0x000fe40000004100 */
[-C--:B------:R-:W-:Y:S01]  /*1930*/  FMUL.FTZ R46, R2, R36.reuse ;  /* 0x00000024022e7220 */ /* 0x080fe20000410000 */
[----:B------:R-:W-:Y:S01]  /*1940*/  FFMA.FTZ R27, R11, R47, R27 ;  /* 0x0000002f0b1b7223 */ /* 0x000fe2000001001b */
[----:B------:R-:W4:Y:S01]  /*1950*/  LDL.LU R60, [R1+0x7c] ;  /* 0x00007c00013c7983 */ /* 0x000f220000300800 */
[----:B------:R-:W-:Y:S01]  /*1960*/  FADD.FTZ R29, R29, R36 ;  /* 0x000000241d1d7221 */ /* 0x000fe20000010000 */
[----:B------:R-:W-:-:S02]  /*1970*/  FFMA.FTZ R28, R6, R36, R28 ;  /* 0x00000024061c7223 */ /* 0x000fc4000001001c */
[----:B------:R-:W4:Y:S01]  /*1980*/  LDL.LU R14, [R1+0x90] ;  /* 0x00009000010e7983 */ /* 0x000f220000300800 */
[----:B--2---:R-:W-:-:S03]  /*1990*/  FMUL.FTZ R40, R5, R39 ;  /* 0x0000002705287220 */ /* 0x004fc60000410000 */
[----:B------:R-:W2:Y:S01]  /*19a0*/  LDL.LU R61, [R1+0x84] ;  /* 0x00008400013d7983 */ /* 0x000ea20000300800 */
[----:B------:R-:W-:Y:S01]  /*19b0*/  FFMA.FTZ R27, R6, R46, R27 ;  /* 0x0000002e061b7223 */ /* 0x000fe2000001001b */
[----:B---3--:R-:W-:Y:S01]  /*19c0*/  FMUL.FTZ R42, R5, R42 ;  /* 0x0000002a052a7220 */ /* 0x008fe20000410000 */
[----:B------:R-:W-:Y:S01]  /*19d0*/  FADD.FTZ R29, R29, R38 ;  /* 0x000000261d1d7221 */ /* 0x000fe20000010000 */
[----:B----4-:R-:W3:Y:S01]  /*19e0*/  LDL.LU R6, [R1+0x88] ;  /* 0x0000880001067983 */ /* 0x010ee20000300800 */
[-C--:B------:R-:W-:Y:S01]  /*19f0*/  FFMA.FTZ R28, R40, R38.reuse, R28 ;  /* 0x00000026281c7223 */ /* 0x080fe2000001001c */
[----:B------:R-:W-:Y:S01]  /*1a00*/  FMUL.FTZ R39, R2, R38 ;  /* 0x0000002602277220 */ /* 0x000fe20000410000 */
[----:B------:R-:W-:Y:S01]  /*1a10*/  HADD2.F32 R45, -RZ, R37.H0_H0 ;  /* 0x20000025ff2d7230 */ /* 0x000fe20000004100 */
[----:B------:R-:W4:Y:S01]  /*1a20*/  LDL.LU R15, [R1+0x94] ;  /* 0x00009400010f7983 */ /* 0x000f220000300800 */
[----:B------:R-:W-:Y:S01]  /*1a30*/  FADD.FTZ R35, R35, R13 ;  /* 0x0000000d23237221 */ /* 0x000fe20000010000 */
[-C--:B------:R-:W-:Y:S01]  /*1a40*/  FFMA.FTZ R34, R42, R13.reuse, R34 ;  /* 0x0000000d2a227223 */ /* 0x080fe20000010022 */
[----:B------:R-:W-:Y:S01]  /*1a50*/  FMUL.FTZ R41, R0, R13 ;  /* 0x0000000d00297220 */ /* 0x000fe20000410000 */
[----:B------:R-:W-:Y:S01]  /*1a60*/  FMUL.FTZ R13, R5, R22 ;  /* 0x00000016050d7220 */ /* 0x000fe20000410000 */
[----:B------:R-:W-:Y:S01]  /*1a70*/  FADD.FTZ R31, R31, R45 ;  /* 0x0000002d1f1f7221 */ /* 0x000fe20000010000 */
[-C--:B------:R-:W-:Y:S01]  /*1a80*/  FFMA.FTZ R30, R7, R45.reuse, R30 ;  /* 0x0000002d071e7223 */ /* 0x080fe2000001001e */
[----:B------:R-:W-:Y:S01]  /*1a90*/  FMUL.FTZ R45, R3, R45 ;  /* 0x0000002d032d7220 */ /* 0x000fe20000410000 */
[----:B------:R-:W-:Y:S01]  /*1aa0*/  FADD.FTZ R26, R26, R56 ;  /* 0x000000381a1a7221 */ /* 0x000fe20000010000 */
[----:B------:R-:W-:-:S02]  /*1ab0*/  FADD.FTZ R31, R31, R17 ;  /* 0x000000111f1f7221 */ /* 0x000fc40000010000 */
[----:B------:R-:W-:Y:S01]  /*1ac0*/  FFMA.FTZ R27, R7, R45, R27 ;  /* 0x0000002d071b7223 */ /* 0x000fe2000001001b */
[-C--:B------:R-:W-:Y:S01]  /*1ad0*/  FMUL.FTZ R7, R3, R17.reuse ;  /* 0x0000001103077220 */ /* 0x080fe20000410000 */
[C---:B------:R-:W-:Y:S02]  /*1ae0*/  FMUL.FTZ R38, R5.reuse, R18 ;  /* 0x0000001205267220 */ /* 0x040fe40000410000 */
[----:B------:R-:W3:Y:S04]  /*1af0*/  LDL.LU R18, [R1+0x98] ;  /* 0x0000980001127983 */ /* 0x000ee80000300800 */
[----:B------:R-:W3:Y:S04]  /*1b00*/  LDL.LU R20, [R1+0x9c] ;  /* 0x00009c0001147983 */ /* 0x000ee80000300800 */
[----:B------:R-:W3:Y:S04]  /*1b10*/  LDL.LU R25, [R1+0xa0] ;  /* 0x0000a00001197983 */ /* 0x000ee80000300800 */
[----:B------:R-:W3:Y:S04]  /*1b20*/  LDL.LU R24, [R1+0xa4] ;  /* 0x0000a40001187983 */ /* 0x000ee80000300800 */
[----:B------:R-:W3:Y:S01]  /*1b30*/  LDL.LU R22, [R1+0xc4] ;  /* 0x0000c40001167983 */ /* 0x000ee20000300800 */
[----:B------:R-:W-:Y:S01]  /*1b40*/  FFMA.FTZ R30, R38, R17, R30 ;  /* 0x00000011261e7223 */ /* 0x000fe2000001001e */
[----:B------:R-:W-:-:S02]  /*1b50*/  FMUL.FTZ R17, R5, R23 ;  /* 0x0000001705117220 */ /* 0x000fc40000410000 */
[----:B------:R-:W3:Y:S04]  /*1b60*/  LDL.LU R56, [R1+0x6c] ;  /* 0x00006c0001387983 */ /* 0x000ee80000300800 */
[----:B------:R-:W3:Y:S01]  /*1b70*/  LDL.LU R23, [R1+0xc0] ;  /* 0x0000c00001177983 */ /* 0x000ee20000300800 */
[----:B------:R-:W-:-:S04]  /*1b80*/  FADD.FTZ R26, R26, R55 ;  /* 0x000000371a1a7221 */ /* 0x000fc80000010000 */
[----:B------:R-:W-:-:S04]  /*1b90*/  FADD.FTZ R26, R26, R54 ;  /* 0x000000361a1a7221 */ /* 0x000fc80000010000 */
[----:B------:R-:W-:-:S04]  /*1ba0*/  FADD.FTZ R26, R26, R53 ;  /* 0x000000351a1a7221 */ /* 0x000fc80000010000 */
[----:B------:R-:W-:-:S04]  /*1bb0*/  FADD.FTZ R26, R26, R52 ;  /* 0x000000341a1a7221 */ /* 0x000fc80000010000 */
[----:B------:R-:W-:-:S04]  /*1bc0*/  FADD.FTZ R26, R26, R50 ;  /* 0x000000321a1a7221 */ /* 0x000fc80000010000 */
[----:B------:R-:W-:-:S04]  /*1bd0*/  FADD.FTZ R26, R26, R49 ;  /* 0x000000311a1a7221 */ /* 0x000fc80000010000 */
[----:B------:R-:W-:Y:S01]  /*1be0*/  FADD.FTZ R26, R26, R48 ;  /* 0x000000301a1a7221 */ /* 0x000fe20000010000 */
[----:B------:R-:W-:-:S03]  /*1bf0*/  HADD2.F32 R37, -RZ, R37.H1_H1 ;  /* 0x30000025ff257230 */ /* 0x000fc60000004100 */
[----:B------:R-:W-:-:S04]  /*1c00*/  FADD.FTZ R26, R26, R47 ;  /* 0x0000002f1a1a7221 */ /* 0x000fc80000010000 */
[----:B------:R-:W-:Y:S01]  /*1c10*/  FADD.FTZ R26, R26, R46 ;  /* 0x0000002e1a1a7221 */ /* 0x000fe20000010000 */
[----:B------:R-:W-:Y:S01]  /*1c20*/  FMUL.FTZ R44, R5, R44 ;  /* 0x0000002c052c7220 */ /* 0x000fe20000410000 */
[----:B------:R-:W-:Y:S02]  /*1c30*/  FMUL.FTZ R43, R4, R37 ;  /* 0x00000025042b7220 */ /* 0x000fe40000410000 */
[----:B------:R-:W-:Y:S02]  /*1c40*/  FADD.FTZ R26, R26, R45 ;  /* 0x0000002d1a1a7221 */ /* 0x000fe40000010000 */
[----:B------:R-:W-:Y:S02]  /*1c50*/  FFMA.FTZ R27, R44, R43, R27 ;  /* 0x0000002b2c1b7223 */ /* 0x000fe4000001001b */
[----:B------:R-:W-:Y:S02]  /*1c60*/  FADD.FTZ R26, R26, R43 ;  /* 0x0000002b1a1a7221 */ /* 0x000fe40000010000 */
[----:B------:R-:W-:-:S02]  /*1c70*/  FFMA.FTZ R27, R42, R41, R27 ;  /* 0x000000292a1b7223 */ /* 0x000fc4000001001b */
[----:B------:R-:W-:Y:S02]  /*1c80*/  FADD.FTZ R26, R26, R41 ;  /* 0x000000291a1a7221 */ /* 0x000fe40000010000 */
[----:B------:R-:W-:Y:S02]  /*1c90*/  FFMA.FTZ R27, R40, R39, R27 ;  /* 0x00000027281b7223 */ /* 0x000fe4000001001b */
[----:B------:R-:W-:Y:S01]  /*1ca0*/  FADD.FTZ R26, R26, R39 ;  /* 0x000000271a1a7221 */ /* 0x000fe20000010000 */
[C---:B------:R-:W-:Y:S01]  /*1cb0*/  FMUL.FTZ R8, R5.reuse, R12 ;  /* 0x0000000c05087220 */ /* 0x040fe20000410000 */
[----:B------:R-:W-:Y:S01]  /*1cc0*/  FMUL.FTZ R9, R4, R58 ;  /* 0x0000003a04097220 */ /* 0x000fe20000410000 */
[----:B------:R-:W-:Y:S01]  /*1cd0*/  FFMA.FTZ R27, R38, R7, R27 ;  /* 0x00000007261b7223 */ /* 0x000fe2000001001b */
[----:B------:R-:W-:Y:S01]  /*1ce0*/  FADD.FTZ R26, R26, R7 ;  /* 0x000000071a1a7221 */ /* 0x000fe20000010000 */
[----:B------:R-:W-:Y:S01]  /*1cf0*/  FMUL.FTZ R10, R0, R57 ;  /* 0x00000039000a7220 */ /* 0x000fe20000410000 */
[----:B------:R-:W-:Y:S01]  /*1d00*/  FMUL.FTZ R11, R5, R14 ;  /* 0x0000000e050b7220 */ /* 0x000fe20000410000 */
[----:B------:R-:W-:Y:S01]  /*1d10*/  FFMA.FTZ R27, R8, R9, R27 ;  /* 0x00000009081b7223 */ /* 0x000fe2000001001b */
[----:B------:R-:W-:Y:S01]  /*1d20*/  FADD.FTZ R26, R26, R9 ;  /* 0x000000091a1a7221 */ /* 0x000fe20000010000 */
[----:B------:R-:W-:-:S02]  /*1d30*/  FMUL.FTZ R12, R2, R60 ;  /* 0x0000003c020c7220 */ /* 0x000fc40000410000 */
[----:B------:R-:W-:Y:S01]  /*1d40*/  FFMA.FTZ R27, R11, R10, R27 ;  /* 0x0000000a0b1b7223 */ /* 0x000fe2000001001b */
[----:B------:R-:W-:Y:S01]  /*1d50*/  FADD.FTZ R26, R26, R10 ;  /* 0x0000000a1a1a7221 */ /* 0x000fe20000010000 */
[----:B--2---:R-:W-:Y:S01]  /*1d60*/  FMUL.FTZ R14, R3, R61 ;  /* 0x0000003d030e7220 */ /* 0x004fe20000410000 */
[----:B----4-:R-:W-:Y:S01]  /*1d70*/  FMUL.FTZ R15, R5, R15 ;  /* 0x0000000f050f7220 */ /* 0x010fe20000410000 */
[----:B------:R-:W-:Y:S01]  /*1d80*/  FFMA.FTZ R27, R13, R12, R27 ;  /* 0x0000000c0d1b7223 */ /* 0x000fe2000001001b */
[----:B------:R-:W-:Y:S01]  /*1d90*/  FADD.FTZ R26, R26, R12 ;  /* 0x0000000c1a1a7221 */ /* 0x000fe20000010000 */
[----:B---3--:R-:W-:Y:S02]  /*1da0*/  FMUL.FTZ R16, R4, R6 ;  /* 0x0000000604107220 */ /* 0x008fe40000410000 */
[----:B------:R-:W-:Y:S01]  /*1db0*/  FFMA.FTZ R27, R15, R14, R27 ;  /* 0x0000000e0f1b7223 */ /* 0x000fe2000001001b */
[----:B------:R-:W-:Y:S01]  /*1dc0*/  FADD.FTZ R26, R26, R14 ;  /* 0x0000000e1a1a7221 */ /* 0x000fe20000010000 */
        /* <DEDUP_REMOVED lines=12> */
[C---:B------:R-:W-:Y:S01]  /*1e90*/  FMUL.FTZ R18, R5.reuse, R18 ;  /* 0x0000001205127220 */ /* 0x040fe20000410000 */
[----:B------:R-:W-:Y:S01]  /*1ea0*/  FMUL.FTZ R20, R5, R20 ;  /* 0x0000001405147220 */ /* 0x000fe20000410000 */
[----:B------:R-:W-:-:S02]  /*1eb0*/  HADD2.F32 R36, -RZ, R22.H0_H0 ;  /* 0x20000016ff247230 */ /* 0x000fc40000004100 */
[----:B------:R-:W-:-:S03]  /*1ec0*/  HADD2.F32 R37, -RZ, R22.H1_H1 ;  /* 0x30000016ff257230 */ /* 0x000fc60000004100 */
[----:B------:R-:W-:Y:S02]  /*1ed0*/  FMUL.FTZ R19, R0, R36 ;  /* 0x0000002400137220 */ /* 0x000fe40000410000 */
[----:B------:R-:W-:Y:S01]  /*1ee0*/  FMUL.FTZ R21, R2, R37 ;  /* 0x0000002502157220 */ /* 0x000fe20000410000 */
[--C-:B------:R-:W-:Y:S02]  /*1ef0*/  HADD2.F32 R58, -RZ, R23.reuse.H0_H0 ;  /* 0x20000017ff3a7230 */ /* 0x100fe40000004100 */
[----:B------:R-:W-:Y:S01]  /*1f00*/  FADD.FTZ R26, R26, R19 ;  /* 0x000000131a1a7221 */ /* 0x000fe20000010000 */
[----:B------:R-:W-:Y:S01]  /*1f10*/  FFMA.FTZ R27, R18, R19, R27 ;  /* 0x00000013121b7223 */ /* 0x000fe2000001001b */
        /* <DEDUP_REMOVED lines=11> */
[----:B------:R0:W-:Y:S04]  /*1fd0*/  STS.64 [R56], R26 ;  /* 0x0000001a38007388 */ /* 0x0001e80000000a00 */
[----:B0-----:R0:W5:Y:S01]  /*1fe0*/  LDL.LU R56, [R1+0xbc] ;  /* 0x0000bc0001387983 */ /* 0x0011620000300800 */
[----:B------:R-:W-:Y:S01]  /*1ff0*/  FADD.FTZ R27, R35, R57 ;  /* 0x00000039231b7221 */ /* 0x000fe20000010000 */
[----:B------:R-:W-:Y:S02]  /*2000*/  FFMA.FTZ R26, R11, R57, R34 ;  /* 0x000000390b1a7223 */ /* 0x000fe40000010022 */
[----:B------:R0:W5:Y:S04]  /*2010*/  LDL.LU R57, [R1+0xb8] ;  /* 0x0000b80001397983 */ /* 0x0001680000300800 */
[----:B------:R0:W5:Y:S04]  /*2020*/  LDL.LU R60, [R1+0xb4] ;  /* 0x0000b400013c7983 */ /* 0x0001680000300800 */
[----:B------:R0:W5:Y:S04]  /*2030*/  LDL.LU R61, [R1+0xb0] ;  /* 0x0000b000013d7983 */ /* 0x0001680000300800 */
[----:B------:R0:W5:Y:S01]  /*2040*/  LDL.LU R6, [R1+0xac] ;  /* 0x0000ac0001067983 */ /* 0x0001620000300800 */
[----:B------:R-:W-:-:S02]  /*2050*/  UIADD3 UR10, UP0, UPT, UR10, 0xa, URZ ;  /* 0x0000000a0a0a7890 */ /* 0x000fc4000ff1e0ff */
[----:B------:R-:W-:Y:S02]  /*2060*/  USHF.L.U32 UR13, UR16, 0x1, URZ ;  /* 0x00000001100d7899 */ /* 0x000fe400080006ff */
[----:B------:R-:W-:Y:S02]  /*2070*/  UIADD3.X UR5, UPT, UPT, URZ, UR5, URZ, UP0, !UPT ;  /* 0x00000005ff057290 */ /* 0x000fe400087fe4ff */
[----:B------:R-:W-:Y:S02]  /*2080*/  USHF.L.U64.HI UR12, UR16, 0x1, UR17 ;  /* 0x00000001100c7899 */ /* 0x000fe40008010211 */
[----:B------:R-:W-:-:S04]  /*2090*/  UISETP.GE.U32.AND UP0, UPT, UR10, UR13, UPT ;  /* 0x0000000d0a00728c */ /* 0x000fc8000bf06070 */
        /* <DEDUP_REMOVED lines=9> */
[----:B------:R-:W-:Y:S06]  /*2130*/  BAR.SYNC.DEFER_BLOCKING 0x0 ;  /* 0x0000000000007b1d */ /* 0x000fec0000010000 */
        /* <DEDUP_REMOVED lines=51> */
.L_x_1029:
[----:B0-----:R-:W0:Y:S01]  /*2470*/  S2R R37, SR_TID.X ;  /* 0x0000000000257919 */ /* 0x001e220000002100 */
[----:B------:R-:W-:Y:S01]  /*2480*/  BSSY.RECONVERGENT B0, `(.L_x_1030) ;  /* 0x0000037000007945 */ /* 0x000fe20003800200 */
[----:B------:R-:W-:Y:S02]  /*2490*/  CS2R R34, SRZ ;  /* 0x0000000000227805 */ /* 0x000fe4000001ff00 */
[----:B0-----:R-:W-:-:S13]  /*24a0*/  ISETP.GT.U32.AND P0, PT, R37, 0x3f, PT ;  /* 0x0000003f2500780c */ /* 0x001fda0003f04070 */
[----:B------:R-:W-:Y:S05]  /*24b0*/  @P0 BRA `(.L_x_1031) ;  /* 0x0000000000cc0947 */ /* 0x000fea0003800000 */
[----:B------:R-:W0:Y:S01]  /*24c0*/  S2R R36, SR_CgaCtaId ;  /* 0x0000000000247919 */ /* 0x000e220000008800 */
[----:B------:R-:W-:Y:S01]  /*24d0*/  USHF.L.U32 UR6, UR8, 0x4, URZ ;  /* 0x0000000408067899 */ /* 0x000fe200080006ff */
[----:B------:R-:W-:Y:S01]  /*24e0*/  HFMA2 R34, -RZ, RZ, 0, 1.1920928955078125e-06 ;  /* 0x00000014ff227431 */ /* 0x000fe200000001ff */
        /* <DEDUP_REMOVED lines=48> */
.L_x_1031:
[----:B------:R-:W-:Y:S05]  /*27f0*/  BSYNC.RECONVERGENT B0 ;  /* 0x0000000000007941 */ /* 0x000fea0003800200 */
.L_x_1030:
        /* <DEDUP_REMOVED lines=22> */
.L_x_1033:
[----:B------:R-:W-:Y:S05]  /*2960*/  BSYNC.RECONVERGENT B0 ;  /* 0x0000000000007941 */ /* 0x000fea0003800200 */
.L_x_1032:
        /* <DEDUP_REMOVED lines=23> */
.L_x_1036:
[----:B------:R-:W2:Y:S04]  /*2ae0*/  LD.E.STRONG.GPU R37, desc[UR14][R34.64+0x28] ;  /* 0x0000280e22257980 */ /* 0x000ea8000c10f900 */
[----:B--2---:R-:W-:Y:S01]  /*2af0*/  CCTL.IVALL ;  /* 0x00000000ff00798f */ /* 0x004fe20002000000 */
[----:B------:R-:W-:Y:S05]  /*2b00*/  YIELD ;  /* 0x0000000000007946 */ /* 0x000fea0003800000 */
[----:B-----5:R-:W-:-:S04]  /*2b10*/  LOP3.LUT R37, R37, R36, RZ, 0x3c, !PT ;  /* 0x0000002425257212 */ /* 0x020fc800078e3cff */
[----:B------:R-:W-:-:S13]  /*2b20*/  ISETP.GT.AND P0, PT, R37, -0x1, PT ;  /* 0xffffffff2500780c */ /* 0x000fda0003f04270 */
[----:B------:R-:W-:Y:S05]  /*2b30*/  @P0 BRA `(.L_x_1036) ;  /* 0xfffffffc00e80947 */ /* 0x000fea000383ffff */
.L_x_1035:
[----:B------:R-:W-:Y:S05]  /*2b40*/  WARPSYNC.ALL ;  /* 0x0000000000007948 */ /* 0x000fea0003800000 */
[----:B------:R-:W-:Y:S06]  /*2b50*/  BAR.SYNC.DEFER_BLOCKING 0x0 ;  /* 0x0000000000007b1d */ /* 0x000fec0000010000 */
[----:B------:R-:W-:Y:S05]  /*2b60*/  BRA `(.L_x_1037) ;  /* 0x0000000000587947 */ /* 0x000fea0003800000 */
.L_x_1034:
        /* <DEDUP_REMOVED lines=14> */
.L_x_1039:
[----:B------:R-:W2:Y:S04]  /*2c50*/  LD.E.STRONG.GPU R37, desc[UR14][R34.64] ;  /* 0x0000000e22257980 */ /* 0x000ea8000c10f900 */
[----:B--2---:R-:W-:Y:S01]  /*2c60*/  CCTL.IVALL ;  /* 0x00000000ff00798f */ /* 0x004fe20002000000 */
[----:B------:R-:W-:Y:S05]  /*2c70*/  YIELD ;  /* 0x0000000000007946 */ /* 0x000fea0003800000 */
[----:B-----5:R-:W-:-:S04]  /*2c80*/  LOP3.LUT R37, R37, R36, RZ, 0x3c, !PT ;  /* 0x0000002425257212 */ /* 0x020fc800078e3cff */
[----:B------:R-:W-:-:S13]  /*2c90*/  ISETP.GT.AND P0, PT, R37, -0x1, PT ;  /* 0xffffffff2500780c */ /* 0x000fda0003f04270 */
[----:B------:R-:W-:Y:S05]  /*2ca0*/  @P0 BRA `(.L_x_1039) ;  /* 0xfffffffc00e80947 */ /* 0x000fea000383ffff */
.L_x_1038:
[----:B------:R-:W-:Y:S05]  /*2cb0*/  WARPSYNC.ALL ;  /* 0x0000000000007948 */ /* 0x000fea0003800000 */
[----:B------:R-:W-:Y:S06]  /*2cc0*/  BAR.SYNC.DEFER_BLOCKING 0x0 ;  /* 0x0000000000007b1d */ /* 0x000fec0000010000 */
.L_x_1037:
        /* <DEDUP_REMOVED lines=19> */
[C---:B0-----:R-:W-:Y:S01]  /*2e00*/  ISETP.GT.U32.AND P0, PT, R29.reuse, 0xff, PT ;  /* 0x000000ff1d00780c */ /* 0x041fe20003f04070 */
[----:B-1----:R-:W-:Y:S02]  /*2e10*/  ULEA UR6, UR7, UR6, 0x18 ;  /* 0x0000000607067291 */ /* 0x002fe4000f8ec0ff */
[----:B------:R-:W-:Y:S10]  /*2e20*/  STL [R1+0xb8], R4 ;  /* 0x0000b80401007387 */ /* 0x000ff40000100800 */
[----:B------:R-:W0:Y:S08]  /*2e30*/  @!P0 LDC R34, c[0x0][0x374] ;  /* 0x0000dd00ff228b82 */ /* 0x000e300000000800 */
[----:B------:R-:W1:Y:S01]  /*2e40*/  @!P0 LDC.64 R58, c[0x0][0x3d0] ;  /* 0x0000f400ff3a8b82 */ /* 0x000e620000000a00 */
[----:B------:R-:W-:Y:S01]  /*2e50*/  USHF.L.U32 UR7, UR8, 0x4, URZ ;  /* 0x0000000408077899 */ /* 0x000fe200080006ff */
[----:B------:R0:W-:Y:S02]  /*2e60*/  STL [R1+0xb4], R3 ;  /* 0x0000b40301007387 */ /* 0x0001e40000100800 */
[----:B0-----:R-:W-:Y:S01]  /*2e70*/  @!P0 IMAD R34, R34, R35, UR8 ;  /* 0x0000000822228e24 */ /* 0x001fe2000f8e0223 */
[----:B------:R-:W-:Y:S01]  /*2e80*/  @!P0 SHF.L.U32 R35, R29, 0x1, RZ ;  /* 0x000000011d238819 */ /* 0x000fe200000006ff */
[----:B------:R-:W-:Y:S01]  /*2e90*/  ULOP3.LUT UR7, UR7, 0x10, URZ, 0xc0, !UPT ;  /* 0x0000001007077892 */ /* 0x000fe2000f8ec0ff */
[----:B------:R0:W-:Y:S02]  /*2ea0*/  STL [R1+0xb0], R2 ;  /* 0x0000b00201007387 */ /* 0x0001e40000100800 */
[----:B------:R-:W-:-:S02]  /*2eb0*/  @!P0 LOP3.LUT R35, R35, 0x1e0, RZ, 0xc0, !PT ;  /* 0x000001e023238812 */ /* 0x000fc400078ec0ff */
[----:B-----5:R1:W-:Y:S02]  /*2ec0*/  STL [R1+0xac], R0 ;  /* 0x0000ac0001007387 */ /* 0x0203e40000100800 */
[----:B------:R-:W-:Y:S02]  /*2ed0*/  @!P0 LEA R34, R34, R35, 0x9 ;  /* 0x0000002322228211 */ /* 0x000fe400078e48ff */
[----:B------:R-:W-:Y:S01]  /*2ee0*/  @!P0 LOP3.LUT R35, R29, 0xf, RZ, 0xc0, !PT ;  /* 0x0000000f1d238812 */ /* 0x000fe200078ec0ff */
[----:B------:R-:W4:Y:S03]  /*2ef0*/  LDL.LU R3, [R1+0x4c] ;  /* 0x00004c0001037983 */ /* 0x000f260000300800 */
[----:B------:R-:W-:Y:S01]  /*2f00*/  @!P0 IADD3 R34, PT, PT, R34, R35, RZ ;  /* 0x0000002322228210 */ /* 0x000fe20007ffe0ff */
[----:B0-----:R-:W4:Y:S03]  /*2f10*/  LDL.LU R2, [R1+0x58] ;  /* 0x0000580001027983 */ /* 0x001f260000300800 */
[----:B------:R-:W-:Y:S01]  /*2f20*/  @!P0 SHF.L.U32 R34, R34, 0x1, RZ ;  /* 0x0000000122228819 */ /* 0x000fe200000006ff */
[----:B-1----:R-:W4:Y:S03]  /*2f30*/  LDL.LU R0, [R1+0x54] ;  /* 0x0000540001007983 */ /* 0x002f260000300800 */
[C---:B------:R-:W-:Y:S01]  /*2f40*/  @!P0 IADD3 R36, PT, PT, R34.reuse, 0x20, RZ ;  /* 0x0000002022248810 */ /* 0x040fe20007ffe0ff */
[----:B------:R-:W-:-:S04]  /*2f50*/  @!P0 IMAD.WIDE.U32 R34, R34, 0x4, R58 ;  /* 0x0000000422228825 */ /* 0x000fc800078e003a */
[----:B------:R-:W-:Y:S02]  /*2f60*/  @!P0 IMAD.WIDE.U32 R36, R36, 0x4, R58 ;  /* 0x0000000424248825 */ /* 0x000fe400078e003a */
[----:B------:R-:W3:Y:S04]  /*2f70*/  @!P0 LDG.E.64 R34, desc[UR14][R34.64] ;  /* 0x0000000e22228981 */ /* 0x000ee8000c1e1b00 */
[----:B------:R-:W2:Y:S01]  /*2f80*/  @!P0 LDG.E.64 R36, desc[UR14][R36.64] ;  /* 0x0000000e24248981 */ /* 0x000ea2000c1e1b00 */
[----:B---3--:R-:W-:Y:S01]  /*2f90*/  @!P0 FADD.FTZ R58, RZ, R34 ;  /* 0x00000022ff3a8221 */ /* 0x008fe20000010000 */
[----:B------:R-:W-:-:S03]  /*2fa0*/  HFMA2 R34, -RZ, RZ, 0, 0 ;  /* 0x00000000ff227431 */ /* 0x000fc600000001ff */
[----:B--2---:R-:W-:Y:S01]  /*2fb0*/  @!P0 FADD.FTZ R34, R36, R58 ;  /* 0x0000003a24228221 */ /* 0x004fe20000010000 */
        /* <DEDUP_REMOVED lines=24> */
[----:B0-----:R-:W-:-:S04]  /*3140*/  IADD3 R34, PT, PT, R30, -UR7, RZ ;  /* 0x800000071e227c10 */ /* 0x001fc8000fffe0ff */
[----:B------:R-:W-:Y:S01]  /*3150*/  LEA R34, R34, UR6, 0x3 ;  /* 0x0000000622227c11 */ /* 0x000fe2000f8e18ff */
[----:B------:R-:W-:Y:S06]  /*3160*/  BAR.SYNC.DEFER_BLOCKING 0x0 ;  /* 0x0000000000007b1d */ /* 0x000fec0000010000 */
[----:B------:R-:W0:Y:S01]  /*3170*/  LDCU.64 UR6, c[0x0][0x380] ;  /* 0x00007000ff0677ac */ /* 0x000e220008000a00 */
[----:B------:R-:W1:Y:S02]  /*3180*/  LDS.64 R34, [R34] ;  /* 0x0000000022227984 */ /* 0x000e640000000a00 */
[--C-:B-1----:R-:W-:Y:S01]  /*3190*/  FADD.FTZ R59, R24, -R34.reuse ;  /* 0x80000022183b7221 */ /* 0x102fe20000010000 */
[--C-:B------:R-:W-:Y:S01]  /*31a0*/  FADD.FTZ R58, R33, -R34.reuse ;  /* 0x80000022213a7221 */ /* 0x100fe20000010000 */
[----:B------:R-:W2:Y:S01]  /*31b0*/  LDL.LU R24, [R1+0x50] ;  /* 0x0000500001187983 */ /* 0x000ea20000300800 */
[--C-:B----4-:R-:W-:Y:S01]  /*31c0*/  FADD.FTZ R37, R32, -R34.reuse ;  /* 0x8000002220257221 */ /* 0x110fe20000010000 */
[--C-:B------:R-:W-:Y:S01]  /*31d0*/  FADD.FTZ R36, R31, -R34.reuse ;  /* 0x800000221f247221 */ /* 0x100fe20000010000 */
[----:B------:R-:W-:Y:S01]  /*31e0*/  FADD.FTZ R6, R6, -R34 ;  /* 0x8000002206067221 */ /* 0x000fe20000010000 */
[----:B------:R-:W3:Y:S04]  /*31f0*/  LDL.LU R33, [R1+0x48] ;  /* 0x0000480001217983 */ /* 0x000ee80000300800 */
[----:B------:R-:W4:Y:S04]  /*3200*/  LDL.LU R32, [R1+0x44] ;  /* 0x0000440001207983 */ /* 0x000f280000300800 */
[----:B------:R-:W4:Y:S04]  /*3210*/  LDL.LU R31, [R1+0x24] ;  /* 0x00002400011f7983 */ /* 0x000f280000300800 */
[----:B------:R-:W4:Y:S04]  /*3220*/  LDL.LU R30, [R1+0x20] ;  /* 0x00002000011e7983 */ /* 0x000f280000300800 */
[----:B------:R-:W4:Y:S04]  /*3230*/  LDL.LU R29, [R1+0x1c] ;  /* 0x00001c00011d7983 */ /* 0x000f280000300800 */
[----:B------:R-:W4:Y:S04]  /*3240*/  LDL.LU R28, [R1+0x18] ;  /* 0x00001800011c7983 */ /* 0x000f280000300800 */
[----:B------:R-:W4:Y:S04]  /*3250*/  LDL.LU R27, [R1+0x28] ;  /* 0x00002800011b7983 */ /* 0x000f280000300800 */
[----:B------:R-:W4:Y:S04]  /*3260*/  LDL.LU R26, [R1+0x2c] ;  /* 0x00002c00011a7983 */ /* 0x000f280000300800 */
[----:B------:R-:W4:Y:S01]  /*3270*/  LDL.LU R4, [R1+0x14] ;  /* 0x0000140001047983 */ /* 0x000f220000300800 */
[-C--:B------:R-:W-:Y:S01]  /*3280*/  FFMA.FTZ R6, R3, -R35.reuse, R6 ;  /* 0x8000002303067223 */ /* 0x080fe20000010006 */
[-C--:B------:R-:W-:Y:S01]  /*3290*/  FFMA.FTZ R36, R2, -R35.reuse, R36 ;  /* 0x8000002302247223 */ /* 0x080fe20000010024 */
[--C-:B------:R-:W-:Y:S01]  /*32a0*/  FADD.FTZ R61, R61, -R34.reuse ;  /* 0x800000223d3d7221 */ /* 0x100fe20000010000 */
[----:B------:R-:W4:Y:S01]  /*32b0*/  LDL.LU R3, [R1+0x30] ;  /* 0x0000300001037983 */ /* 0x000f220000300800 */
[-C--:B------:R-:W-:Y:S01]  /*32c0*/  FFMA.FTZ R37, R0, -R35.reuse, R37 ;  /* 0x8000002300257223 */ /* 0x080fe20000010025 */
        /* <DEDUP_REMOVED lines=29> */
[-C--:B------:R-:W-:Y:S01]  /*34a0*/  FFMA.FTZ R50, R51, -R35.reuse, R50 ;  /* 0x8000002333327223 */ /* 0x080fe20000010032 */
[----:B--2---:R-:W-:-:S02]  /*34b0*/  FFMA.FTZ R58, R24, -R35, R58 ;  /* 0x80000023183a7223 */ /* 0x004fc4000001003a */
[----:B------:R-:W2:Y:S01]  /*34c0*/  LDL.LU R24, [R1+0xdc] ;  /* 0x0000dc0001187983 */ /* 0x000ea20000300800 */
[----:B---3--:R-:W-:-:S03]  /*34d0*/  FFMA.FTZ R59, R33, -R35, R59 ;  /* 0x80000023213b7223 */ /* 0x008fc6000001003b */
[----:B------:R1:W5:Y:S01]  /*34e0*/  LDL.LU R33, [R1+0xd8] ;  /* 0x0000d80001217983 */ /* 0x0003620000300800 */
        /* <DEDUP_REMOVED lines=15> */
[----:B------:R1:W5:Y:S04]  /*35e0*/  LDL.LU R4, [R1+0xb8] ;  /* 0x0000b80001047983 */ /* 0x0003680000300800 */
[----:B------:R-:W3:Y:S01]  /*35f0*/  LDL.LU R51, [R1+0x3c] ;  /* 0x00003c0001337983 */ /* 0x000ee20000300800 */
[-C--:B------:R-:W-:Y:S01]  /*3600*/  FFMA.FTZ R49, R3, -R35.reuse, R49 ;  /* 0x8000002303317223 */ /* 0x080fe20000010031 */
[-C--:B------:R-:W-:Y:S02]  /*3610*/  FFMA.FTZ R48, R2, -R35.reuse, R48 ;  /* 0x8000002302307223 */ /* 0x080fe40000010030 */
[----:B------:R1:W5:Y:S01]  /*3620*/  LDL.LU R3, [R1+0xb4] ;  /* 0x0000b40001037983 */ /* 0x0003620000300800 */
[----:B------:R-:W-:-:S03]  /*3630*/  FFMA.FTZ R43, R44, -R35, R43 ;  /* 0x800000232c2b7223 */ /* 0x000fc6000001002b */
[----:B------:R1:W5:Y:S01]  /*3640*/  LDL.LU R2, [R1+0xb0] ;  /* 0x0000b00001027983 */ /* 0x0003620000300800 */
[----:B------:R-:W-:-:S03]  /*3650*/  FFMA.FTZ R47, R0, -R35, R47 ;  /* 0x80000023002f7223 */ /* 0x000fc6000001002f */
[----:B------:R1:W5:Y:S01]  /*3660*/  LDL.LU R0, [R1+0xac] ;  /* 0x0000ac0001007983 */ /* 0x0003620000300800 */
[----:B---3--:R-:W-:-:S03]  /*3670*/  FFMA.FTZ R46, R51, -R35, R46 ;  /* 0x80000023332e7223 */ /* 0x008fc6000001002e */
[----:B------:R-:W3:Y:S04]  /*3680*/  LDL.LU R51, [R1+0x60] ;  /* 0x0000600001337983 */ /* 0x000ee80000300800 */
[----:B------:R-:W0:Y:S01]  /*3690*/  LDL.LU R44, [R1+0x5c] ;  /* 0x00005c00012c7983 */ /* 0x000e220000300800 */
[-C--:B------:R-:W-:Y:S01]  /*36a0*/  FFMA.FTZ R38, R38, -R35.reuse, R7 ;  /* 0x8000002326267223 */ /* 0x080fe20000010007 */
[C---:B------:R-:W-:Y:S01]  /*36b0*/  FMUL.FTZ R7, R5.reuse, R36 ;  /* 0x0000002405077220 */ /* 0x040fe20000410000 */
[-C--:B------:R-:W-:Y:S01]  /*36c0*/  FFMA.FTZ R41, R42, -R35.reuse, R41 ;  /* 0x800000232a297223 */ /* 0x080fe20000010029 */
[----:B------:R-:W-:Y:S01]  /*36d0*/  FFMA.FTZ R36, R20, -R35, R21 ;  /* 0x8000002314247223 */ /* 0x000fe20000010015 */
        /* <DEDUP_REMOVED lines=12> */
[----:B--2---:R-:W-:Y:S01]  /*37a0*/  FFMA.FTZ R24, R24, -R35, R25 ;  /* 0x8000002318187223 */ /* 0x004fe20000010019 */
[----:B------:R-:W-:Y:S01]  /*37b0*/  F2FP.F16.F32.PACK_AB R6, R7, R6 ;  /* 0x000000060706723e */ /* 0x000fe200000000ff */
[C---:B------:R-:W-:Y:S01]  /*37c0*/  FMUL.FTZ R7, R5.reuse, R37 ;  /* 0x0000002505077220 */ /* 0x040fe20000410000 */
        /* <DEDUP_REMOVED lines=30> */
[----:B------:R-:W-:Y:S02]  /*39b0*/  F2FP.F16.F32.PACK_AB R18, R61, R18 ;  /* 0x000000123d12723e */ /* 0x000fe400000000ff */
[----:B------:R-:W-:Y:S02]  /*39c0*/  F2FP.F16.F32.PACK_AB R20, R55, R56 ;  /* 0x000000383714723e */ /* 0x000fe400000000ff */
[----:B------:R-:W-:-:S02]  /*39d0*/  F2FP.F16.F32.PACK_AB R53, R48, R49 ;  /* 0x000000313035723e */ /* 0x000fc400000000ff */
[----:B------:R-:W-:Y:S02]  /*39e0*/  F2FP.F16.F32.PACK_AB R47, R42, R45 ;  /* 0x0000002d2a2f723e */ /* 0x000fe400000000ff */
[----:B------:R-:W-:Y:S02]  /*39f0*/  F2FP.F16.F32.PACK_AB R13, R13, R38 ;  /* 0x000000260d0d723e */ /* 0x000fe400000000ff */
[----:B------:R-:W-:Y:S02]  /*3a00*/  F2FP.F16.F32.PACK_AB R10, R15, R10 ;  /* 0x0000000a0f0a723e */ /* 0x000fe400000000ff */
[----:B------:R-:W-:Y:S02]  /*3a10*/  F2FP.F16.F32.PACK_AB R11, R17, R14 ;  /* 0x0000000e110b723e */ /* 0x000fe400000000ff */
[----:B------:R-:W-:Y:S01]  /*3a20*/  F2FP.F16.F32.PACK_AB R40, R23, R40 ;  /* 0x000000281728723e */ /* 0x000fe200000000ff */
[----:B------:R-:W-:Y:S01]  /*3a30*/  ULOP3.LUT UR4, UR4, 0x1, URZ, 0x3c, !UPT ;  /* 0x0000000104047892 */ /* 0x000fe2000f8e3cff */
[----:B0-----:R-:W-:Y:S01]  /*3a40*/  IADD3 R8, P0, PT, R44, UR6, RZ ;  /* 0x000000062c087c10 */ /* 0x001fe2000ff1e0ff */
[C---:B------:R-:W-:Y:S01]  /*3a50*/  FMUL.FTZ R44, R5.reuse, R39 ;  /* 0x00000027052c7220 */ /* 0x040fe20000410000 */
[----:B------:R-:W-:-:S02]  /*3a60*/  FMUL.FTZ R5, R5, R24 ;  /* 0x0000001805057220 */ /* 0x000fc40000410000 */
[----:B---3--:R-:W-:Y:S02]  /*3a70*/  IADD3.X R9, PT, PT, R51, UR7, RZ, P0, !PT ;  /* 0x0000000733097c10 */ /* 0x008fe400087fe4ff */
[----:B------:R-:W-:Y:S02]  /*3a80*/  F2FP.F16.F32.PACK_AB R12, R44, R41 ;  /* 0x000000292c0c723e */ /* 0x000fe400000000ff */
[----:B------:R-:W-:Y:S01]  /*3a90*/  F2FP.F16.F32.PACK_AB R41, R5, R22 ;  /* 0x000000160529723e */ /* 0x000fe200000000ff */
        /* <DEDUP_REMOVED lines=9> */
.L_x_1028:
        /* <DEDUP_REMOVED lines=58> */
.L_x_1052:
        /* <DEDUP_REMOVED lines=26> */
.L_x_1045:
        /* <DEDUP_REMOVED lines=33> */
.L_x_1044:
[----:B------:R-:W-:Y:S05]  /*4280*/  BSYNC.RECONVERGENT B1 ;  /* 0x0000000000017941 */ /* 0x000fea0003800200 */
.L_x_1043:
        /* <DEDUP_REMOVED lines=25> */
.L_x_1047:
[----:B------:R-:W-:Y:S05]  /*4420*/  BSYNC.RECONVERGENT B1 ;  /* 0x0000000000017941 */ /* 0x000fea0003800200 */
.L_x_1046:
        /* <DEDUP_REMOVED lines=28> */
.L_x_1042:
[----:B------:R-:W-:Y:S05]  /*45f0*/  BSYNC.RECONVERGENT B0 ;  /* 0x0000000000007941 */ /* 0x000fea0003800200 */
.L_x_1041:
[----:B------:R0:W-:Y:S01]  /*4600*/  STS [R26], R35 ;  /* 0x000000231a007388 */ /* 0x0001e20000000800 */
[----:B------:R-:W1:Y:S01]  /*4610*/  LDC.64 R6, c[0x0][0x388] ;  /* 0x0000e200ff067b82 */ /* 0x000e620000000a00 */
[----:B------:R-:W-:Y:S02]  /*4620*/  ISETP.GT.U32.AND P1, PT, R40, 0x9, PT ;  /* 0x000000092800780c */ /* 0x000fe40003f24070 */
[----:B------:R0:W-:Y:S01]  /*4630*/  STS [R26+0x500], R36 ;  /* 0x000500241a007388 */ /* 0x0001e20000000800 */
[----:B------:R-:W-:-:S04]  /*4640*/  MOV R8, R28 ;  /* 0x0000001c00087202 */ /* 0x000fc80000000f00 */
[----:B------:R-:W2:Y:S08]  /*4650*/  LDC.64 R4, c[0x0][0x390] ;  /* 0x0000e400ff047b82 */ /* 0x000eb00000000a00 */
[----:B0-----:R-:W-:Y:S06]  /*4660*/  BAR.SYNC.DEFER_BLOCKING 0x0 ;  /* 0x0000000000007b1d */ /* 0x001fec0000010000 */
.L_x_1051:
        /* <DEDUP_REMOVED lines=32> */
.L_x_1062:
        /* <DEDUP_REMOVED lines=10> */
.L_x_1050:
[----:B------:R-:W-:Y:S05]  /*4910*/  BSYNC.RECONVERGENT B0 ;  /* 0x0000000000007941 */ /* 0x000fea0003800200 */
.L_x_1049:
        /* <DEDUP_REMOVED lines=9> */
.L_x_1048:
        /* <DEDUP_REMOVED lines=8> */
.L_x_1054:
[----:B------:R-:W-:Y:S05]  /*4a30*/  BSYNC B0 ;  /* 0x0000000000007941 */ /* 0x000fea0003800000 */
.L_x_1053:
        /* <DEDUP_REMOVED lines=8> */
.L_x_1055:
[----:B------:R-:W-:Y:S01]  /*4ac0*/  FADD.FTZ R12, R12, R9 ;  /* 0x000000090c0c7221 */ /* 0x000fe20000010000 */
[----:B------:R-:W-:-:S04]  /*4ad0*/  HFMA2 R19, -RZ, RZ, 0, 2.384185791015625e-07 ;  /* 0x00000004ff137431 */ /* 0x000fc800000001ff */
[----:B------:R-:W-:Y:S02]  /*4ae0*/  MOV R20, R12 ;  /* 0x0000000c00147202 */ /* 0x000fe40000000f00 */
[----:B------:R-:W-:-:S07]  /*4af0*/  MOV R11, R18 ;  /* 0x00000012000b7202 */ /* 0x000fce0000000f00 */
[----:B------:R-:W-:Y:S05]  /*4b00*/  WARPSYNC.COLLECTIVE R17, `(.L_x_1056) ;  /* 0x0000000011087348 */ /* 0x000fea0003c00000 */
[----:B------:R0:W1:Y:S02]  /*4b10*/  SHFL.BFLY P3, R18, R20, R19, R22 ;  /* 0x0c00001314127389 */ /* 0x0000640000060016 */
[----:B01----:R-:W-:Y:S05]  /*4b20*/  ENDCOLLECTIVE ;  /* 0x000000000000791b */ /* 0x003fea0003800000 */
.L_x_1056:
[----:B------:R-:W-:-:S05]  /*4b30*/  FADD.FTZ R11, R11, R10 ;  /* 0x0000000a0b0b7221 */ /* 0x000fca0000010000 */
[----:B------:R-:W-:Y:S02]  /*4b40*/  MOV R20, R11 ;  /* 0x0000000b00147202 */ /* 0x000fe40000000f00 */
[----:B------:R-:W-:-:S07]  /*4b50*/  MOV R13, R18 ;  /* 0x00000012000d7202 */ /* 0x000fce0000000f00 */
[----:B------:R-:W-:Y:S05]  /*4b60*/  WARPSYNC.COLLECTIVE R17, `(.L_x_1057) ;  /* 0x0000000011087348 */ /* 0x000fea0003c00000 */
[----:B------:R0:W1:Y:S02]  /*4b70*/  SHFL.BFLY P3, R18, R20, R19, R22 ;  /* 0x0c00001314127389 */ /* 0x0000640000060016 */
[----:B01----:R-:W-:Y:S05]  /*4b80*/  ENDCOLLECTIVE ;  /* 0x000000000000791b */ /* 0x003fea0003800000 */
.L_x_1057:
[----:B------:R-:W-:Y:S01]  /*4b90*/  FADD.FTZ R13, R12, R13 ;  /* 0x0000000d0c0d7221 */ /* 0x000fe20000010000 */
[----:B------:R-:W-:-:S04]  /*4ba0*/  HFMA2 R19, -RZ, RZ, 0, 1.1920928955078125e-07 ;  /* 0x00000002ff137431 */ /* 0x000fc800000001ff */
[----:B------:R-:W-:Y:S02]  /*4bb0*/  MOV R20, R13 ;  /* 0x0000000d00147202 */ /* 0x000fe40000000f00 */
[----:B------:R-:W-:-:S07]  /*4bc0*/  MOV R14, R18 ;  /* 0x00000012000e7202 */ /* 0x000fce0000000f00 */
[----:B------:R-:W-:Y:S05]  /*4bd0*/  WARPSYNC.COLLECTIVE R17, `(.L_x_1058) ;  /* 0x0000000011087348 */ /* 0x000fea0003c00000 */
[----:B------:R0:W1:Y:S02]  /*4be0*/  SHFL.BFLY P3, R18, R20, R19, R22 ;  /* 0x0c00001314127389 */ /* 0x0000640000060016 */
[----:B01----:R-:W-:Y:S05]  /*4bf0*/  ENDCOLLECTIVE ;  /* 0x000000000000791b */ /* 0x003fea0003800000 */
.L_x_1058:
[----:B------:R-:W-:-:S05]  /*4c00*/  FADD.FTZ R14, R11, R14 ;  /* 0x0000000e0b0e7221 */ /* 0x000fca0000010000 */
[----:B------:R-:W-:Y:S02]  /*4c10*/  MOV R20, R14 ;  /* 0x0000000e00147202 */ /* 0x000fe40000000f00 */
[----:B------:R-:W-:-:S07]  /*4c20*/  MOV R16, R18 ;  /* 0x0000001200107202 */ /* 0x000fce0000000f00 */
[----:B------:R-:W-:Y:S05]  /*4c30*/  WARPSYNC.COLLECTIVE R17, `(.L_x_1059) ;  /* 0x0000000011087348 */ /* 0x000fea0003c00000 */
[----:B------:R0:W1:Y:S02]  /*4c40*/  SHFL.BFLY P3, R18, R20, R19, R22 ;  /* 0x0c00001314127389 */ /* 0x0000640000060016 */
[----:B01----:R-:W-:Y:S05]  /*4c50*/  ENDCOLLECTIVE ;  /* 0x000000000000791b */ /* 0x003fea0003800000 */
.L_x_1059:
[----:B------:R-:W-:Y:S01]  /*4c60*/  FADD.FTZ R16, R13, R16 ;  /* 0x000000100d107221 */ /* 0x000fe20000010000 */
[----:B------:R-:W-:-:S04]  /*4c70*/  HFMA2 R19, -RZ, RZ, 0, 5.9604644775390625e-08 ;  /* 0x00000001ff137431 */ /* 0x000fc800000001ff */
[----:B------:R-:W-:Y:S02]  /*4c80*/  MOV R20, R16 ;  /* 0x0000001000147202 */ /* 0x000fe40000000f00 */
[----:B------:R-:W-:-:S07]  /*4c90*/  MOV R9, R18 ;  /* 0x0000001200097202 */ /* 0x000fce0000000f00 */
[----:B------:R-:W-:Y:S05]  /*4ca0*/  WARPSYNC.COLLECTIVE R17, `(.L_x_1060) ;  /* 0x0000000011087348 */ /* 0x000fea0003c00000 */
[----:B------:R0:W1:Y:S02]  /*4cb0*/  SHFL.BFLY P3, R18, R20, R19, R22 ;  /* 0x0c00001314127389 */ /* 0x0000640000060016 */
[----:B01----:R-:W-:Y:S05]  /*4cc0*/  ENDCOLLECTIVE ;  /* 0x000000000000791b */ /* 0x003fea0003800000 */
.L_x_1060:
[----:B------:R-:W-:-:S05]  /*4cd0*/  FADD.FTZ R9, R14, R9 ;  /* 0x000000090e097221 */ /* 0x000fca0000010000 */
[----:B------:R-:W-:Y:S02]  /*4ce0*/  MOV R20, R9 ;  /* 0x0000000900147202 */ /* 0x000fe40000000f00 */
[----:B------:R-:W-:-:S07]  /*4cf0*/  MOV R15, R18 ;  /* 0x00000012000f7202 */ /* 0x000fce0000000f00 */
[----:B------:R-:W-:Y:S05]  /*4d00*/  WARPSYNC.COLLECTIVE R17, `(.L_x_1061) ;  /* 0x0000000011087348 */ /* 0x000fea0003c00000 */
[----:B------:R0:W1:Y:S02]  /*4d10*/  SHFL.BFLY P3, R18, R20, R19, R22 ;  /* 0x0c00001314127389 */ /* 0x0000640000060016 */
[----:B01----:R-:W-:Y:S05]  /*4d20*/  ENDCOLLECTIVE ;  /* 0x000000000000791b */ /* 0x003fea0003800000 */
.L_x_1061:
[----:B------:R-:W-:Y:S01]  /*4d30*/  FADD.FTZ R15, R16, R15 ;  /* 0x0000000f100f7221 */ /* 0x000fe20000010000 */
[----:B------:R-:W-:Y:S01]  /*4d40*/  MOV R10, R18 ;  /* 0x00000012000a7202 */ /* 0x000fe20000000f00 */
[----:B------:R-:W-:Y:S06]  /*4d50*/  BRA `(.L_x_1062) ;  /* 0xfffffff800c47947 */ /* 0x000fec000383ffff */
.L_x_1063:
        /* <DEDUP_REMOVED lines=10> */
.L_x_1626:


//--------------------- .text._ZN13group_norm_v218gn_bwd_cuda_kernelI6__halfLi320ELi3ELi32ELi20ELi1024ELb0ELb1ELi32ELi320ELi320ELi4ELb1ELi12ELb0ELb0ELNS_15WgradSyncMethodE3ENS_16CompileConditionILi1000EEEEEvPT_S6_S6_PKS5_S8_S8_S8_PKfflPfPj --------------------------
	.section	.text._ZN13group_norm_v218gn_bwd_cuda_kernelI6__halfLi320ELi3ELi32ELi20ELi1024ELb0ELb1ELi32ELi320ELi320ELi4ELb1ELi12ELb0ELb0ELNS_15WgradSyncMethodE3ENS_16CompileConditionILi1000EEEEEvPT_S6_S6_PKS5_S8_S8_S8_PKfflPfPj,"ax",@progbits
	.align	128
        .global         _ZN13group_norm_v218gn_bwd_cuda_kernelI6__halfLi320ELi3ELi32ELi20ELi1024ELb0ELb1ELi32ELi320ELi320ELi4ELb1ELi12ELb0ELb0ELNS_15WgradSyncMethodE3ENS_16CompileConditionILi1000EEEEEvPT_S6_S6_PKS5_S8_S8_S8_PKfflPfPj
        .type           _ZN13group_norm_v218gn_bwd_cuda_kernelI6__halfLi320ELi3ELi32ELi20ELi1024ELb0ELb1ELi32ELi320ELi320ELi4ELb1ELi12ELb0ELb0ELNS_15WgradSyncMethodE3ENS_16CompileConditionILi1000EEEEEvPT_S6_S6_PKS5_S8_S8_S8_PKfflPfPj,@function
        .size           _ZN13group_norm_v218gn_bwd_cuda_kernelI6__halfLi320ELi3ELi32ELi20ELi1024ELb0ELb1ELi32ELi320ELi320ELi4ELb1ELi12ELb0ELb0ELNS_15WgradSyncMethodE3ENS_16CompileConditionILi1000EEEEEvPT_S6_S6_PKS5_S8_S8_S8_PKfflPfPj,(.L_x_1627 - _ZN13group_norm_v218gn_bwd_cuda_kernelI6__halfLi320ELi3ELi32ELi20ELi1024ELb0ELb1ELi32ELi320ELi320ELi4ELb1ELi12ELb0ELb0ELNS_15WgradSyncMethodE3ENS_16CompileConditionILi1000EEEEEvPT_S6_S6_PKS5_S8_S8_S8_PKfflPfPj)
        .other          _ZN13group_norm_v218gn_bwd_cuda_kernelI6__halfLi320ELi3ELi32ELi20ELi1024ELb0ELb1ELi32ELi320ELi320ELi4ELb1ELi12ELb0ELb0ELNS_15WgradSyncMethodE3ENS_16CompileConditionILi1000EEEEEvPT_S6_S6_PKS5_S8_S8_S8_PKfflPfPj,@"STO_CUDA_ENTRY STV_DEFAULT"
_ZN13group_norm_v218gn_bwd_cuda_kernelI6__halfLi320ELi3ELi32ELi20ELi1024ELb0ELb1ELi32ELi320ELi320ELi4ELb1ELi12ELb0ELb0ELNS_15WgradSyncMethodE3ENS_16CompileConditionILi1000EEEEEvPT_S6_S6_PKS5_S8_S8_S8_PKfflPfPj:
.text._ZN13group_norm_v218gn_bwd_cuda_kernelI6__halfLi320ELi3ELi32ELi20ELi1024ELb0ELb1ELi32ELi320ELi320ELi4ELb1ELi12ELb0ELb0ELNS_15WgradSyncMethodE3ENS_16CompileConditionILi1000EEEEEvPT_S6_S6_PKS5_S8_S8_S8_PKfflPfPj:
        /* <DEDUP_REMOVED lines=30> */
.L_x_1066:
[----:B0-----:R-:W2:Y:S04]  /*01e0*/  LD.E.STRONG.GPU R5, desc[UR14][R2.64+0x30] ;  /* 0x0000300e02057980 */ /* 0x001ea8000c10f900 */
[----:B--2---:R-:W-:Y:S01]  /*01f0*/  CCTL.IVALL ;  /* 0x00000000ff00798f */ /* 0x004fe20002000000 */
[----:B------:R-:W-:Y:S05]  /*0200*/  YIELD ;  /* 0x0000000000007946 */ /* 0x000fea0003800000 */
[----:B-----5:R-:W-:-:S04]  /*0210*/  LOP3.LUT R5, R5, R0, RZ, 0x3c, !PT ;  /* 0x0000000005057212 */ /* 0x020fc800078e3cff */
[----:B------:R-:W-:-:S13]  /*0220*/  ISETP.GT.AND P0, PT, R5, -0x1, PT ;  /* 0xffffffff0500780c */ /* 0x000fda0003f04270 */
[----:B------:R-:W-:Y:S05]  /*0230*/  @P0 BRA `(.L_x_1066) ;  /* 0xfffffffc00e80947 */ /* 0x000fea000383ffff */
.L_x_1065:
[----:B------:R-:W-:Y:S05]  /*0240*/  WARPSYNC.ALL ;  /* 0x0000000000007948 */ /* 0x000fea0003800000 */
[----:B------:R-:W-:Y:S06]  /*0250*/  BAR.SYNC.DEFER_BLOCKING 0x0 ;  /* 0x0000000000007b1d */ /* 0x000fec0000010000 */
[----:B------:R-:W-:Y:S05]  /*0260*/  BRA `(.L_x_1067) ;  /* 0x0000003800307947 */ /* 0x000fea0003800000 */
.L_x_1064:
        /* <DEDUP_REMOVED lines=29> */
.L_x_1079:
        /* <DEDUP_REMOVED lines=515> */
.L_x_1068:
        /* <DEDUP_REMOVED lines=56> */
.L_x_1070:
[----:B------:R-:W-:Y:S05]  /*27f0*/  BSYNC.RECONVERGENT B0 ;  /* 0x0000000000007941 */ /* 0x000fea0003800200 */
.L_x_1069:
        /* <DEDUP_REMOVED lines=22> */
.L_x_1072:
[----:B------:R-:W-:Y:S05]  /*2960*/  BSYNC.RECONVERGENT B0 ;  /* 0x0000000000007941 */ /* 0x000fea0003800200 */
.L_x_1071:
        /* <DEDUP_REMOVED lines=23> */
.L_x_1075:
[----:B------:R-:W2:Y:S04]  /*2ae0*/  LD.E.STRONG.GPU R37, desc[UR14][R34.64+0x30] ;  /* 0x0000300e22257980 */ /* 0x000ea8000c10f900 */
[----:B--2---:R-:W-:Y:S01]  /*2af0*/  CCTL.IVALL ;  /* 0x00000000ff00798f */ /* 0x004fe20002000000 */
[----:B------:R-:W-:Y:S05]  /*2b00*/  YIELD ;  /* 0x0000000000007946 */ /* 0x000fea0003800000 */
[----:B-----5:R-:W-:-:S04]  /*2b10*/  LOP3.LUT R37, R37, R36, RZ, 0x3c, !PT ;  /* 0x0000002425257212 */ /* 0x020fc800078e3cff */
[----:B------:R-:W-:-:S13]  /*2b20*/  ISETP.GT.AND P0, PT, R37, -0x1, PT ;  /* 0xffffffff2500780c */ /* 0x000fda0003f04270 */
[----:B------:R-:W-:Y:S05]  /*2b30*/  @P0 BRA `(.L_x_1075) ;  /* 0xfffffffc00e80947 */ /* 0x000fea000383ffff */
.L_x_1074:
[----:B------:R-:W-:Y:S05]  /*2b40*/  WARPSYNC.ALL ;  /* 0x0000000000007948 */ /* 0x000fea0003800000 */
[----:B------:R-:W-:Y:S06]  /*2b50*/  BAR.SYNC.DEFER_BLOCKING 0x0 ;  /* 0x0000000000007b1d */ /* 0x000fec0000010000 */
[----:B------:R-:W-:Y:S05]  /*2b60*/  BRA `(.L_x_1076) ;  /* 0x0000000000587947 */ /* 0x000fea0003800000 */
.L_x_1073:
        /* <DEDUP_REMOVED lines=14> */
.L_x_1078:
[----:B------:R-:W2:Y:S04]  /*2c50*/  LD.E.STRONG.GPU R37, desc[UR14][R34.64] ;  /* 0x0000000e22257980 */ /* 0x000ea8000c10f900 */
[----:B--2---:R-:W-:Y:S01]  /*2c60*/  CCTL.IVALL ;  /* 0x00000000ff00798f */ /* 0x004fe20002000000 */
[----:B------:R-:W-:Y:S05]  /*2c70*/  YIELD ;  /* 0x0000000000007946 */ /* 0x000fea0003800000 */
[----:B-----5:R-:W-:-:S04]  /*2c80*/  LOP3.LUT R37, R37, R36, RZ, 0x3c, !PT ;  /* 0x0000002425257212 */ /* 0x020fc800078e3cff */
[----:B------:R-:W-:-:S13]  /*2c90*/  ISETP.GT.AND P0, PT, R37, -0x1, PT ;  /* 0xffffffff2500780c */ /* 0x000fda0003f04270 */
[----:B------:R-:W-:Y:S05]  /*2ca0*/  @P0 BRA `(.L_x_1078) ;  /* 0xfffffffc00e80947 */ /* 0x000fea000383ffff */
.L_x_1077:
[----:B------:R-:W-:Y:S05]  /*2cb0*/  WARPSYNC.ALL ;  /* 0x0000000000007948 */ /* 0x000fea0003800000 */
[----:B------:R-:W-:Y:S06]  /*2cc0*/  BAR.SYNC.DEFER_BLOCKING 0x0 ;  /* 0x0000000000007b1d */ /* 0x000fec0000010000 */
.L_x_1076:
        /* <DEDUP_REMOVED lines=230> */
.L_x_1067:
        /* <DEDUP_REMOVED lines=58> */
.L_x_1091:
        /* <DEDUP_REMOVED lines=26> */
.L_x_1084:
        /* <DEDUP_REMOVED lines=33> */
.L_x_1083:
[----:B------:R-:W-:Y:S05]  /*4280*/  BSYNC.RECONVERGENT B1 ;  /* 0x0000000000017941 */ /* 0x000fea0003800200 */
.L_x_1082:
        /* <DEDUP_REMOVED lines=25> */
.L_x_1086:
[----:B------:R-:W-:Y:S05]  /*4420*/  BSYNC.RECONVERGENT B1 ;  /* 0x0000000000017941 */ /* 0x000fea0003800200 */
.L_x_1085:
        /* <DEDUP_REMOVED lines=28> */
.L_x_1081:
[----:B------:R-:W-:Y:S05]  /*45f0*/  BSYNC.RECONVERGENT B0 ;  /* 0x0000000000007941 */ /* 0x000fea0003800200 */
.L_x_1080:
[----:B------:R0:W-:Y:S01]  /*4600*/  STS [R26], R35 ;  /* 0x000000231a007388 */ /* 0x0001e20000000800 */
[----:B------:R-:W1:Y:S01]  /*4610*/  LDC.64 R6, c[0x0][0x388] ;  /* 0x0000e200ff067b82 */ /* 0x000e620000000a00 */
[----:B------:R-:W-:Y:S02]  /*4620*/  ISETP.GT.U32.AND P1, PT, R40, 0x9, PT ;  /* 0x000000092800780c */ /* 0x000fe40003f24070 */
[----:B------:R0:W-:Y:S01]  /*4630*/  STS [R26+0x500], R36 ;  /* 0x000500241a007388 */ /* 0x0001e20000000800 */
[----:B------:R-:W-:-:S04]  /*4640*/  MOV R8, R28 ;  /* 0x0000001c00087202 */ /* 0x000fc80000000f00 */
[----:B------:R-:W2:Y:S08]  /*4650*/  LDC.64 R4, c[0x0][0x390] ;  /* 0x0000e400ff047b82 */ /* 0x000eb00000000a00 */
[----:B0-----:R-:W-:Y:S06]  /*4660*/  BAR.SYNC.DEFER_BLOCKING 0x0 ;  /* 0x0000000000007b1d */ /* 0x001fec0000010000 */
.L_x_1090:
        /* <DEDUP_REMOVED lines=32> */
.L_x_1101:
        /* <DEDUP_REMOVED lines=10> */
.L_x_1089:
[----:B------:R-:W-:Y:S05]  /*4910*/  BSYNC.RECONVERGENT B0 ;  /* 0x0000000000007941 */ /* 0x000fea0003800200 */
.L_x_1088:
        /* <DEDUP_REMOVED lines=9> */
.L_x_1087:
        /* <DEDUP_REMOVED lines=8> */
.L_x_1093:
[----:B------:R-:W-:Y:S05]  /*4a30*/  BSYNC B0 ;  /* 0x0000000000007941 */ /* 0x000fea0003800000 */
.L_x_1092:
        /* <DEDUP_REMOVED lines=8> */
.L_x_1094:
[----:B------:R-:W-:Y:S01]  /*4ac0*/  FADD.FTZ R12, R12, R9 ;  /* 0x000000090c0c7221 */ /* 0x000fe20000010000 */
[----:B------:R-:W-:-:S04]  /*4ad0*/  HFMA2 R19, -RZ, RZ, 0, 2.384185791015625e-07 ;  /* 0x00000004ff137431 */ /* 0x000fc800000001ff */
[----:B------:R-:W-:Y:S02]  /*4ae0*/  MOV R20, R12 ;  /* 0x0000000c00147202 */ /* 0x000fe40000000f00 */
[----:B------:R-:W-:-:S07]  /*4af0*/  MOV R11, R18 ;  /* 0x00000012000b7202 */ /* 0x000fce0000000f00 */
[----:B------:R-:W-:Y:S05]  /*4b00*/  WARPSYNC.COLLECTIVE R17, `(.L_x_1095) ;  /* 0x0000000011087348 */ /* 0x000fea0003c00000 */
[----:B------:R0:W1:Y:S02]  /*4b10*/  SHFL.BFLY P3, R18, R20, R19, R22 ;  /* 0x0c00001314127389 */ /* 0x0000640000060016 */
[----:B01----:R-:W-:Y:S05]  /*4b20*/  ENDCOLLECTIVE ;  /* 0x000000000000791b */ /* 0x003fea0003800000 */
.L_x_1095:
[----:B------:R-:W-:-:S05]  /*4b30*/  FADD.FTZ R11, R11, R10 ;  /* 0x0000000a0b0b7221 */ /* 0x000fca0000010000 */
[----:B------:R-:W-:Y:S02]  /*4b40*/  MOV R20, R11 ;  /* 0x0000000b00147202 */ /* 0x000fe40000000f00 */
[----:B------:R-:W-:-:S07]  /*4b50*/  MOV R13, R18 ;  /* 0x00000012000d7202 */ /* 0x000fce0000000f00 */
[----:B------:R-:W-:Y:S05]  /*4b60*/  WARPSYNC.COLLECTIVE R17, `(.L_x_1096) ;  /* 0x0000000011087348 */ /* 0x000fea0003c00000 */
[----:B------:R0:W1:Y:S02]  /*4b70*/  SHFL.BFLY P3, R18, R20, R19, R22 ;  /* 0x0c00001314127389 */ /* 0x0000640000060016 */
[----:B01----:R-:W-:Y:S05]  /*4b80*/  ENDCOLLECTIVE ;  /* 0x000000000000791b */ /* 0x003fea0003800000 */
.L_x_1096:
[----:B------:R-:W-:Y:S01]  /*4b90*/  FADD.FTZ R13, R12, R13 ;  /* 0x0000000d0c0d7221 */ /* 0x000fe20000010000 */
[----:B------:R-:W-:-:S04]  /*4ba0*/  HFMA2 R19, -RZ, RZ, 0, 1.1920928955078125e-07 ;  /* 0x00000002ff137431 */ /* 0x000fc800000001ff */
[----:B------:R-:W-:Y:S02]  /*4bb0*/  MOV R20, R13 ;  /* 0x0000000d00147202 */ /* 0x000fe40000000f00 */
[----:B------:R-:W-:-:S07]  /*4bc0*/  MOV R14, R18 ;  /* 0x00000012000e7202 */ /* 0x000fce0000000f00 */
[----:B------:R-:W-:Y:S05]  /*4bd0*/  WARPSYNC.COLLECTIVE R17, `(.L_x_1097) ;  /* 0x0000000011087348 */ /* 0x000fea0003c00000 */
[----:B------:R0:W1:Y:S02]  /*4be0*/  SHFL.BFLY P3, R18, R20, R19, R22 ;  /* 0x0c00001314127389 */ /* 0x0000640000060016 */
[----:B01----:R-:W-:Y:S05]  /*4bf0*/  ENDCOLLECTIVE ;  /* 0x000000000000791b */ /* 0x003fea0003800000 */
.L_x_1097:
[----:B------:R-:W-:-:S05]  /*4c00*/  FADD.FTZ R14, R11, R14 ;  /* 0x0000000e0b0e7221 */ /* 0x000fca0000010000 */
[----:B------:R-:W-:Y:S02]  /*4c10*/  MOV R20, R14 ;  /* 0x0000000e00147202 */ /* 0x000fe40000000f00 */
[----:B------:R-:W-:-:S07]  /*4c20*/  MOV R16, R18 ;  /* 0x0000001200107202 */ /* 0x000fce0000000f00 */
[----:B------:R-:W-:Y:S05]  /*4c30*/  WARPSYNC.COLLECTIVE R17, `(.L_x_1098) ;  /* 0x0000000011087348 */ /* 0x000fea0003c00000 */
[----:B------:R0:W1:Y:S02]  /*4c40*/  SHFL.BFLY P3, R18, R20, R19, R22 ;  /* 0x0c00001314127389 */ /* 0x0000640000060016 */
[----:B01----:R-:W-:Y:S05]  /*4c50*/  ENDCOLLECTIVE ;  /* 0x000000000000791b */ /* 0x003fea0003800000 */
.L_x_1098:
[----:B------:R-:W-:Y:S01]  /*4c60*/  FADD.FTZ R16, R13, R16 ;  /* 0x000000100d107221 */ /* 0x000fe20000010000 */
[----:B------:R-:W-:-:S04]  /*4c70*/  HFMA2 R19, -RZ, RZ, 0, 5.9604644775390625e-08 ;  /* 0x00000001ff137431 */ /* 0x000fc800000001ff */
[----:B------:R-:W-:Y:S02]  /*4c80*/  MOV R20, R16 ;  /* 0x0000001000147202 */ /* 0x000fe40000000f00 */
[----:B------:R-:W-:-:S07]  /*4c90*/  MOV R9, R18 ;  /* 0x0000001200097202 */ /* 0x000fce0000000f00 */
[----:B------:R-:W-:Y:S05]  /*4ca0*/  WARPSYNC.COLLECTIVE R17, `(.L_x_1099) ;  /* 0x0000000011087348 */ /* 0x000fea0003c00000 */
[----:B------:R0:W1:Y:S02]  /*4cb0*/  SHFL.BFLY P3, R18, R20, R19, R22 ;  /* 0x0c00001314127389 */ /* 0x0000640000060016 */
[----:B01----:R-:W-:Y:S05]  /*4cc0*/  ENDCOLLECTIVE ;  /* 0x000000000000791b */ /* 0x003fea0003800000 */
.L_x_1099:
[----:B------:R-:W-:-:S05]  /*4cd0*/  FADD.FTZ R9, R14, R9 ;  /* 0x000000090e097221 */ /* 0x000fca0000010000 */
[----:B------:R-:W-:Y:S02]  /*4ce0*/  MOV R20, R9 ;  /* 0x0000000900147202 */ /* 0x000fe40000000f00 */
[----:B------:R-:W-:-:S07]  /*4cf0*/  MOV R15, R18 ;  /* 0x00000012000f7202 */ /* 0x000fce0000000f00 */
[----:B------:R-:W-:Y:S05]  /*4d00*/  WARPSYNC.COLLECTIVE R17, `(.L_x_1100) ;  /* 0x0000000011087348 */ /* 0x000fea0003c00000 */
[----:B------:R0:W1:Y:S02]  /*4d10*/  SHFL.BFLY P3, R18, R20, R19, R22 ;  /* 0x0c00001314127389 */ /* 0x0000640000060016 */
[----:B01----:R-:W-:Y:S05]  /*4d20*/  ENDCOLLECTIVE ;  /* 0x000000000000791b */ /* 0x003fea0003800000 */
.L_x_1100:
[----:B------:R-:W-:Y:S01]  /*4d30*/  FADD.FTZ R15, R16, R15 ;  /* 0x0000000f100f7221 */ /* 0x000fe20000010000 */
[----:B------:R-:W-:Y:S01]  /*4d40*/  MOV R10, R18 ;  /* 0x00000012000a7202 */ /* 0x000fe20000000f00 */
[----:B------:R-:W-:Y:S06]  /*4d50*/  BRA `(.L_x_1101) ;  /* 0xfffffff800c47947 */ /* 0x000fec000383ffff */
.L_x_1102:
        /* <DEDUP_REMOVED lines=10> */
.L_x_1627:


//--------------------- .text._ZN13group_norm_v218gn_bwd_cuda_kernelI6__halfLi320ELi3ELi16ELi40ELi1024ELb1ELb1ELi8ELi320ELi320ELi4ELb1ELi2ELb0ELb0ELNS_15WgradSyncMethodE3ENS_16CompileConditionILi1000EEEEEvPT_S6_S6_PKS5_S8_S8_S8_PKfflPfPj --------------------------
	.section	.text._ZN13group_norm_v218gn_bwd_cuda_kernelI6__halfLi320ELi3ELi16ELi40ELi1024ELb1ELb1ELi8ELi320ELi320ELi4ELb1ELi2ELb0ELb0ELNS_15WgradSyncMethodE3ENS_16CompileConditionILi1000EEEEEvPT_S6_S6_PKS5_S8_S8_S8_PKfflPfPj,"ax",@progbits
	.align	128
        .global         _ZN13group_norm_v218gn_bwd_cuda_kernelI6__halfLi320ELi3ELi16ELi40ELi1024ELb1ELb1ELi8ELi320ELi320ELi4ELb1ELi2ELb0ELb0ELNS_15WgradSyncMethodE3ENS_16CompileConditionILi1000EEEEEvPT_S6_S6_PKS5_S8_S8_S8_PKfflPfPj
        .type           _ZN13group_norm_v218gn_bwd_cuda_kernelI6__halfLi320ELi3ELi16ELi40ELi1024ELb1ELb1ELi8ELi320ELi320ELi4ELb1ELi2ELb0ELb0ELNS_15WgradSyncMethodE3ENS_16CompileConditionILi1000EEEEEvPT_S6_S6_PKS5_S8_S8_S8_PKfflPfPj,@function
        .size           _ZN13group_norm_v218gn_bwd_cuda_kernelI6__halfLi320ELi3ELi16ELi40ELi1024ELb1ELb1ELi8ELi320ELi320ELi4ELb1ELi2ELb0ELb0ELNS_15WgradSyncMethodE3ENS_16CompileConditionILi1000EEEEEvPT_S6_S6_PKS5_S8_S8_S8_PKfflPfPj,(.L_x_1628 - _ZN13group_norm_v218gn_bwd_cuda_kernelI6__halfLi320ELi3ELi16ELi40ELi1024ELb1ELb1ELi8ELi320ELi320ELi4ELb1ELi2ELb0ELb0ELNS_15WgradSyncMethodE3ENS_16CompileConditionILi1000EEEEEvPT_S6_S6_PKS5_S8_S8_S8_PKfflPfPj)
        .other          _ZN13group_norm_v218gn_bwd_cuda_kernelI6__halfLi320ELi3ELi16ELi40ELi1024ELb1ELb1ELi8ELi320ELi320ELi4ELb1ELi2ELb0ELb0ELNS_15WgradSyncMethodE3ENS_16CompileConditionILi1000EEEEEvPT_S6_S6_PKS5_S8_S8_S8_PKfflPfPj,@"STO_CUDA_ENTRY STV_DEFAULT"
_ZN13group_norm_v218gn_bwd_cuda_kernelI6__halfLi320ELi3ELi16ELi40ELi1024ELb1ELb1ELi8ELi320ELi320ELi4ELb1ELi2ELb0ELb0ELNS_15WgradSyncMethodE3ENS_16CompileConditionILi1000EEEEEvPT_S6_S6_PKS5_S8_S8_S8_PKfflPfPj:
.text._ZN13group_norm_v218gn_bwd_cuda_kernelI6__halfLi320ELi3ELi16ELi40ELi1024ELb1ELb1ELi8ELi320ELi320ELi4ELb1ELi2ELb0ELb0ELNS_15WgradSyncMethodE3ENS_16CompileConditionILi1000EEEEEvPT_S6_S6_PKS5_S8_S8_S8_PKfflPfPj:
        /* <DEDUP_REMOVED lines=26> */
.L_x_1105:
[----:B------:R-:W2:Y:S04]  /*01a0*/  LD.E.STRONG.GPU R6, desc[UR8][R4.64+0x8] ;  /* 0x0000080804067980 */ /* 0x000ea8000c10f900 */
[----:B--2---:R-:W-:Y:S01]  /*01b0*/  CCTL.IVALL ;  /* 0x00000000ff00798f */ /* 0x004fe20002000000 */
[----:B------:R-:W-:Y:S05]  /*01c0*/  YIELD ;  /* 0x0000000000007946 */ /* 0x000fea0003800000 */
[----:B-----5:R-:W-:-:S04]  /*01d0*/  LOP3.LUT R6, R6, R7, RZ, 0x3c, !PT ;  /* 0x0000000706067212 */ /* 0x020fc800078e3cff */
[----:B------:R-:W-:-:S13]  /*01e0*/  ISETP.GT.AND P0, PT, R6, -0x1, PT ;  /* 0xffffffff0600780c */ /* 0x000fda0003f04270 */
[----:B------:R-:W-:Y:S05]  /*01f0*/  @P0 BRA `(.L_x_1105) ;  /* 0xfffffffc00e80947 */ /* 0x000fea000383ffff */
.L_x_1104:
[----:B------:R-:W-:Y:S05]  /*0200*/  WARPSYNC.ALL ;  /* 0x0000000000007948 */ /* 0x000fea0003800000 */
[----:B------:R-:W-:Y:S06]  /*0210*/  BAR.SYNC.DEFER_BLOCKING 0x0 ;  /* 0x0000000000007b1d */ /* 0x000fec0000010000 */
[----:B------:R-:W-:Y:S05]  /*0220*/  BRA `(.L_x_1106) ;  /* 0x00000020003c7947 */ /* 0x000fea0003800000 */
.L_x_1103:
        /* <DEDUP_REMOVED lines=18> */
[----:B------:R-:W-:Y:S01]  /*0350*/  MOV R3, 0x400 ;  /* 0x0000040000037802 */ /* 0x000fe20000000f00 */
[----:B------:R-:W-:Y:S01]  /*0360*/  HFMA2 R16, -RZ, RZ, 0, 0 ;  /* 0x00000000ff107431 */ /* 0x000fe200000001ff */
[----:B------:R-:W-:Y:S01]  /*0370*/  CS2R R28, SRZ ;  /* 0x00000000001c7805 */ /* 0x000fe2000001ff00 */
[----:B------:R-:W0:Y:S01]  /*0380*/  S2R R8, SR_CgaCtaId ;  /* 0x0000000000087919 */ /* 0x000e220000008800 */
[----:B------:R-:W-:-:S02]  /*0390*/  IADD3 R3, PT, PT, R3, 0x2800, RZ ;  /* 0x0000280003037810 */ /* 0x000fc40007ffe0ff */
[----:B------:R-:W-:Y:S02]  /*03a0*/  CS2R R26, SRZ ;  /* 0x00000000001a7805 */ /* 0x000fe4000001ff00 */
[----:B------:R-:W-:Y:S02]  /*03b0*/  CS2R R24, SRZ ;  /* 0x0000000000187805 */ /* 0x000fe4000001ff00 */
[----:B------:R-:W-:Y:S01]  /*03c0*/  CS2R R22, SRZ ;  /* 0x0000000000167805 */ /* 0x000fe2000001ff00 */
[----:B------:R-:W-:Y:S01]  /*03d0*/  UMOV UR4, URZ ;  /* 0x000000ff00047c82 */ /* 0x000fe20008000000 */
[----:B0-----:R-:W-:-:S05]  /*03e0*/  LEA R3, R8, R3, 0x18 ;  /* 0x0000000308037211 */ /* 0x001fca00078ec0ff */
[----:B------:R-:W-:Y:S01]  /*03f0*/  IMAD R18, R18, 0x28, R3 ;  /* 0x0000002812127824 */ /* 0x000fe200078e0203 */
[----:B------:R-:W-:-:S04]  /*0400*/  LOP3.LUT R3, R6, 0xffff, RZ, 0xc0, !PT ;  /* 0x0000ffff06037812 */ /* 0x000fc800078ec0ff */
[----:B------:R-:W-:Y:S01]  /*0410*/  LEA R17, R5, R18, 0x3 ;  /* 0x0000001205117211 */ /* 0x000fe200078e18ff */
[----:B------:R-:W-:-:S05]  /*0420*/  IMAD R3, R3, 0x667, RZ ;  /* 0x0000066703037824 */ /* 0x000fca00078e02ff */
[----:B------:R-:W-:Y:S01]  /*0430*/  SHF.R.U32.HI R19, RZ, 0x10, R3 ;  /* 0x00000010ff137819 */ /* 0x000fe20000011603 */
[--C-:B--2---:R-:W-:Y:S02]  /*0440*/  HADD2.F32 R7, -RZ, R12.reuse.H0_H0 ;  /* 0x2000000cff077230 */ /* 0x104fe40000004100 */
[----:B------:R-:W-:Y:S02]  /*0450*/  HADD2.F32 R8, -RZ, R12.H1_H1 ;  /* 0x3000000cff087230 */ /* 0x000fe40000004100 */
[--C-:B------:R-:W-:Y:S02]  /*0460*/  HADD2.F32 R9, -RZ, R13.reuse.H0_H0 ;  /* 0x2000000dff097230 */ /* 0x100fe40000004100 */
[----:B------:R-:W-:Y:S02]  /*0470*/  HADD2.F32 R10, -RZ, R13.H1_H1 ;  /* 0x3000000dff0a7230 */ /* 0x000fe40000004100 */
[--C-:B---3--:R-:W-:Y:S02]  /*0480*/  HADD2.F32 R12, -RZ, R14.reuse.H0_H0 ;  /* 0x2000000eff0c7230 */ /* 0x108fe40000004100 */
[----:B------:R-:W-:-:S02]  /*0490*/  HADD2.F32 R11, -RZ, R14.H1_H1 ;  /* 0x3000000eff0b7230 */ /* 0x000fc40000004100 */
[--C-:B------:R-:W-:Y:S02]  /*04a0*/  HADD2.F32 R14, -RZ, R15.reuse.H0_H0 ;  /* 0x2000000fff0e7230 */ /* 0x100fe40000004100 */
[----:B------:R-:W-:Y:S01]  /*04b0*/  HADD2.F32 R13, -RZ, R15.H1_H1 ;  /* 0x3000000fff0d7230 */ /* 0x000fe20000004100 */
[----:B------:R-:W-:-:S07]  /*04c0*/  MOV R15, R0 ;  /* 0x00000000000f7202 */ /* 0x000fce0000000f00 */
.L_x_1120:
[----:B------:R-:W0:Y:S01]  /*04d0*/  S2R R3, SR_CTAID.X ;  /* 0x0000000000037919 */ /* 0x000e220000002500 */
[----:B-1----:R-:W1:Y:S01]  /*04e0*/  LDCU.64 UR12, c[0x0][0x3b8] ;  /* 0x00007700ff0c77ac */ /* 0x002e620008000a00 */
[--C-:B------:R-:W-:Y:S02]  /*04f0*/  SHF.R.U64 R33, R15, 0x1, R16.reuse ;  /* 0x000000010f217819 */ /* 0x100fe40000001210 */
[----:B------:R-:W-:Y:S01]  /*0500*/  SHF.R.U32.HI R34, RZ, 0x1, R16 ;  /* 0x00000001ff227819 */ /* 0x000fe20000011610 */
[----:B------:R-:W2:Y:S01]  /*0510*/  LDCU.64 UR14, c[0x0][0x3a0] ;  /* 0x00007400ff0e77ac */ /* 0x000ea20008000a00 */
[C---:B------:R-:W-:Y:S02]  /*0520*/  SHF.L.U32 R20, R33.reuse, 0x5, RZ ;  /* 0x0000000521147819 */ /* 0x040fe400000006ff */
[----:B------:R-:W-:Y:S01]  /*0530*/  SHF.L.U64.HI R21, R33, 0x5, R34 ;  /* 0x0000000521157819 */ /* 0x000fe20000010222 */
[----:B------:R-:W-:Y:S01]  /*0540*/  IMAD R35, R34, 0xa0000, RZ ;  /* 0x000a000022237824 */ /* 0x000fe200078e02ff */
[----:B------:R-:W-:Y:S01]  /*0550*/  MOV R30, R6 ;  /* 0x00000006001e7202 */ /* 0x000fe20000000f00 */
[----:B------:R-:W3:Y:S01]  /*0560*/  LDCU UR5, c[0x0][0x3c0] ;  /* 0x00007800ff0577ac */ /* 0x000ee20008000800 */
[----:B------:R-:W-:Y:S01]  /*0570*/  MOV R31, RZ ;  /* 0x000000ff001f7202 */ /* 0x000fe20000000f00 */
        /* <DEDUP_REMOVED lines=12> */
[----:B------:R-:W-:Y:S01]  /*0640*/  SHF.L.U64.HI R20, R32, 0x1, R33 ;  /* 0x0000000120147819 */ /* 0x000fe20000010221 */
[----:B------:R-:W3:Y:S01]  /*0650*/  LDG.E.64.CONSTANT R30, desc[UR8][R30.64] ;  /* 0x000000081e1e7981 */ /* 0x000ee2000c1e9b00 */
        /* <DEDUP_REMOVED lines=13> */
[----:B---3--:R-:W-:-:S06]  /*0730*/  FADD.FTZ R21, R31, UR5 ;  /* 0x000000051f157e21 */ /* 0x008fcc0008010000 */
[----:B------:R-:W3:Y:S01]  /*0740*/  MUFU.RSQ R21, R21 ;  /* 0x0000001500157308 */ /* 0x000ee20000001400 */
[--C-:B--2---:R-:W-:Y:S02]  /*0750*/  HADD2.F32 R31, -RZ, R32.reuse.H0_H0 ;  /* 0x20000020ff1f7230 */ /* 0x104fe40000004100 */
[--C-:B-1----:R-:W-:Y:S02]  /*0760*/  HADD2.F32 R41, -RZ, R33.reuse.H0_H0 ;  /* 0x20000021ff297230 */ /* 0x102fe40000004100 */
[----:B------:R-:W-:Y:S02]  /*0770*/  HADD2.F32 R33, -RZ, R33.H1_H1 ;  /* 0x30000021ff217230 */ /* 0x000fe40000004100 */
[C---:B------:R-:W-:Y:S01]  /*0780*/  FADD.FTZ R44, -R30.reuse, R31 ;  /* 0x0000001f1e2c7221 */ /* 0x040fe20000010100 */
[----:B------:R-:W-:Y:S02]  /*0790*/  HADD2.F32 R31, -RZ, R32.H1_H1 ;  /* 0x30000020ff1f7230 */ /* 0x000fe40000004100 */
[----:B0-----:R-:W-:Y:S01]  /*07a0*/  FADD.FTZ R42, -R30, R41 ;  /* 0x000000291e2a7221 */ /* 0x001fe20000010100 */
[----:B----4-:R-:W-:-:S02]  /*07b0*/  HADD2.F32 R41, -RZ, R34.H0_H0 ;  /* 0x20000022ff297230 */ /* 0x010fc40000004100 */
[C---:B------:R-:W-:Y:S01]  /*07c0*/  FADD.FTZ R40, -R30.reuse, R31 ;  /* 0x0000001f1e287221 */ /* 0x040fe20000010100 */
[C---:B---3--:R-:W-:Y:S01]  /*07d0*/  FMUL.FTZ R49, R21.reuse, R42 ;  /* 0x0000002a15317220 */ /* 0x048fe20000410000 */
[C---:B------:R-:W-:Y:S02]  /*07e0*/  FMUL.FTZ R45, R21.reuse, R44 ;  /* 0x0000002c152d7220 */ /* 0x040fe40000410000 */
[----:B------:R-:W-:Y:S01]  /*07f0*/  FMUL.FTZ R43, R21, R40 ;  /* 0x00000028152b7220 */ /* 0x000fe20000410000 */
[----:B------:R-:W-:Y:S01]  /*0800*/  FADD.FTZ R44, -R30, R41 ;  /* 0x000000291e2c7221 */ /* 0x000fe20000010100 */
[----:B------:R-:W-:Y:S01]  /*0810*/  FFMA.FTZ R31, R9, R49, R14 ;  /* 0x00000031091f7223 */ /* 0x000fe2000001000e */
[----:B------:R-:W-:Y:S01]  /*0820*/  FFMA.FTZ R32, R7, R45, R12 ;  /* 0x0000002d07207223 */ /* 0x000fe2000001000c */
[----:B------:R-:W-:Y:S01]  /*0830*/  FFMA.FTZ R40, R8, R43, R11 ;  /* 0x0000002b08287223 */ /* 0x000fe2000001000b */
[--C-:B------:R-:W-:Y:S02]  /*0840*/  HADD2.F32 R41, -RZ, R35.reuse.H0_H0 ;  /* 0x20000023ff297230 */ /* 0x100fe40000004100 */
[----:B------:R-:W-:Y:S01]  /*0850*/  FMUL.FTZ R50, R31, -1.4426950216293334961 ;  /* 0xbfb8aa3b1f327820 */ /* 0x000fe20000410000 */
[----:B------:R-:W-:Y:S01]  /*0860*/  FMUL.FTZ R52, R32, -1.4426950216293334961 ;  /* 0xbfb8aa3b20347820 */ /* 0x000fe20000410000 */
[----:B------:R-:W-:Y:S01]  /*0870*/  FMUL.FTZ R51, R40, -1.4426950216293334961 ;  /* 0xbfb8aa3b28337820 */ /* 0x000fe20000410000 */
[C---:B------:R-:W-:Y:S01]  /*0880*/  FADD.FTZ R42, -R30.reuse, R33 ;  /* 0x000000211e2a7221 */ /* 0x040fe20000010100 */
[----:B------:R-:W-:Y:S01]  /*0890*/  FADD.FTZ R46, -R30, R41 ;  /* 0x000000291e2e7221 */ /* 0x000fe20000010100 */
[----:B------:R-:W-:Y:S01]  /*08a0*/  HADD2.F32 R41, -RZ, R35.H1_H1 ;  /* 0x30000023ff297230 */ /* 0x000fe20000004100 */
[----:B------:R-:W0:Y:S01]  /*08b0*/  MUFU.EX2 R50, R50 ;  /* 0x0000003200327308 */ /* 0x000e220000000800 */
[----:B------:R-:W-:Y:S01]  /*08c0*/  FMUL.FTZ R47, R21, R42 ;  /* 0x0000002a152f7220 */ /* 0x000fe20000410000 */
[----:B------:R-:W-:-:S02]  /*08d0*/  HADD2.F32 R33, -RZ, R34.H1_H1 ;  /* 0x30000022ff217230 */ /* 0x000fc40000004100 */
[C---:B------:R-:W-:Y:S01]  /*08e0*/  FMUL.FTZ R46, R21.reuse, R46 ;  /* 0x0000002e152e7220 */ /* 0x040fe20000410000 */
[----:B------:R-:W-:Y:S01]  /*08f0*/  FADD.FTZ R48, -R30, R41 ;  /* 0x000000291e307221 */ /* 0x000fe20000010100 */
[----:B------:R-:W-:Y:S01]  /*0900*/  FFMA.FTZ R34, R10, R47, R13 ;  /* 0x0000002f0a227223 */ /* 0x000fe2000001000d */
[C---:B------:R-:W-:Y:S01]  /*0910*/  FMUL.FTZ R44, R21.reuse, R44 ;  /* 0x0000002c152c7220 */ /* 0x040fe20000410000 */
[----:B------:R-:W-:Y:S01]  /*0920*/  FADD.FTZ R42, -R30, R33 ;  /* 0x000000211e2a7221 */ /* 0x000fe20000010100 */
[----:B------:R-:W1:Y:S01]  /*0930*/  MUFU.EX2 R51, R51 ;  /* 0x0000003300337308 */ /* 0x000e620000000800 */
[C---:B------:R-:W-:Y:S01]  /*0940*/  FMUL.FTZ R48, R21.reuse, R48 ;  /* 0x0000003015307220 */ /* 0x040fe20000410000 */
[----:B------:R-:W-:Y:S01]  /*0950*/  FMUL.FTZ R53, R34, -1.4426950216293334961 ;  /* 0xbfb8aa3b22357820 */ /* 0x000fe20000410000 */
[----:B------:R-:W-:Y:S01]  /*0960*/  FMUL.FTZ R42, R21, R42 ;  /* 0x0000002a152a7220 */ /* 0x000fe20000410000 */
[----:B------:R-:W-:Y:S01]  /*0970*/  FFMA.FTZ R41, R9, R46, R14 ;  /* 0x0000002e09297223 */ /* 0x000fe2000001000e */
[----:B------:R-:W-:Y:S01]  /*0980*/  FFMA.FTZ R30, R10, R48, R13 ;  /* 0x000000300a1e7223 */ /* 0x000fe2000001000d */
[----:B------:R-:W-:Y:S01]  /*0990*/  FFMA.FTZ R33, R7, R44, R12 ;  /* 0x0000002c07217223 */ /* 0x000fe2000001000c */
[----:B------:R-:W-:Y:S01]  /*09a0*/  FFMA.FTZ R35, R8, R42, R11 ;  /* 0x0000002a08237223 */ /* 0x000fe2000001000b */
[----:B------:R-:W2:Y:S01]  /*09b0*/  MUFU.EX2 R52, R52 ;  /* 0x0000003400347308 */ /* 0x000ea20000000800 */
[----:B------:R-:W-:Y:S01]  /*09c0*/  FMUL.FTZ R55, R41, -1.4426950216293334961 ;  /* 0xbfb8aa3b29377820 */ /* 0x000fe20000410000 */
[----:B------:R-:W-:Y:S01]  /*09d0*/  FMUL.FTZ R54, R30, -1.4426950216293334961 ;  /* 0xbfb8aa3b1e367820 */ /* 0x000fe20000410000 */
[----:B------:R-:W-:Y:S01]  /*09e0*/  FMUL.FTZ R56, R33, -1.4426950216293334961 ;  /* 0xbfb8aa3b21387820 */ /* 0x000fe20000410000 */
[----:B0-----:R-:W-:Y:S01]  /*09f0*/  FADD.FTZ R50, R50, 1 ;  /* 0x3f80000032327421 */ /* 0x001fe20000010000 */
[----:B------:R-:W-:-:S03]  /*0a00*/  FMUL.FTZ R57, R35, -1.4426950216293334961 ;  /* 0xbfb8aa3b23397820 */ /* 0x000fc60000410000 */
[----:B------:R-:W0:Y:S01]  /*0a10*/  MUFU.EX2 R53, R53 ;  /* 0x0000003500357308 */ /* 0x000e220000000800 */
[----:B-1----:R-:W-:-:S07]  /*0a20*/  FADD.FTZ R51, R51, 1 ;  /* 0x3f80000033337421 */ /* 0x002fce0000010000 */
        /* <DEDUP_REMOVED lines=11> */
[----:B------:R-:W0:Y:S01]  /*0ae0*/  MUFU.EX2 R57, R57 ;  /* 0x0000003900397308 */ /* 0x000e220000000800 */
[----:B-1----:R-:W-:Y:S01]  /*0af0*/  FADD.FTZ R56, R56, 1 ;  /* 0x3f80000038387421 */ /* 0x002fe20000010000 */
[----:B------:R-:W-:-:S06]  /*0b00*/  FMUL.FTZ R51, R51, R58 ;  /* 0x0000003a33337220 */ /* 0x000fcc0000410000 */
[----:B------:R-:W1:Y:S01]  /*0b10*/  MUFU.RCP R52, R52 ;  /* 0x0000003400347308 */ /* 0x000e620000001000 */
[----:B--2---:R-:W-:-:S04]  /*0b20*/  FADD.FTZ R54, -R50, 1 ;  /* 0x3f80000032367421 */ /* 0x004fc80000010100 */
[----:B------:R-:W-:-:S03]  /*0b30*/  FFMA.FTZ R55, R31, R54, 1 ;  /* 0x3f8000001f377423 */ /* 0x000fc60000010036 */
[----:B------:R-:W2:Y:S01]  /*0b40*/  MUFU.RCP R53, R53 ;  /* 0x0000003500357308 */ /* 0x000ea20000001000 */
[----:B0-----:R-:W-:-:S07]  /*0b50*/  FADD.FTZ R60, R57, 1 ;  /* 0x3f800000393c7421 */ /* 0x001fce0000010000 */
[----:B------:R2:W0:Y:S01]  /*0b60*/  MUFU.RCP R31, R59 ;  /* 0x0000003b001f7308 */ /* 0x0004220000001000 */
[----:B-1----:R-:W-:-:S04]  /*0b70*/  FADD.FTZ R57, -R52, 1 ;  /* 0x3f80000034397421 */ /* 0x002fc80000010100 */
[----:B------:R-:W-:-:S03]  /*0b80*/  FFMA.FTZ R57, R32, R57, 1 ;  /* 0x3f80000020397423 */ /* 0x000fc60000010039 */
[----:B------:R-:W1:Y:S01]  /*0b90*/  MUFU.RCP R56, R56 ;  /* 0x0000003800387308 */ /* 0x000e620000001000 */
[----:B--2---:R-:W-:Y:S01]  /*0ba0*/  FADD.FTZ R59, -R53, 1 ;  /* 0x3f800000353b7421 */ /* 0x004fe20000010100 */
[----:B------:R-:W-:-:S03]  /*0bb0*/  FMUL.FTZ R52, R52, R57 ;  /* 0x0000003934347220 */ /* 0x000fc60000410000 */
[----:B------:R-:W-:Y:S01]  /*0bc0*/  FFMA.FTZ R54, R34, R59, 1 ;  /* 0x3f80000022367423 */ /* 0x000fe2000001003b */
[----:B------:R-:W-:Y:S02]  /*0bd0*/  FMUL.FTZ R34, R50, R55 ;  /* 0x0000003732227220 */ /* 0x000fe40000410000 */
[----:B------:R-:W2:Y:S01]  /*0be0*/  MUFU.RCP R32, R60 ;  /* 0x0000003c00207308 */ /* 0x000ea20000001000 */
[----:B0-----:R-:W-:Y:S01]  /*0bf0*/  FADD.FTZ R57, -R31, 1 ;  /* 0x3f8000001f397421 */ /* 0x001fe20000010100 */
[----:B------:R-:W-:-:S03]  /*0c00*/  FMUL.FTZ R53, R53, R54 ;  /* 0x0000003635357220 */ /* 0x000fc60000410000 */
[----:B------:R-:W-:-:S03]  /*0c10*/  FFMA.FTZ R30, R30, R57, 1 ;  /* 0x3f8000001e1e7423 */ /* 0x000fc60000010039 */
[----:B------:R-:W0:Y:S01]  /*0c20*/  MUFU.RCP R40, R61 ;  /* 0x0000003d00287308 */ /* 0x000e220000001000 */
[----:B-1----:R-:W-:Y:S01]  /*0c30*/  FADD.FTZ R50, -R56, 1 ;  /* 0x3f80000038327421 */ /* 0x002fe20000010100 */
[----:B------:R-:W-:Y:S01]  /*0c40*/  FMUL.FTZ R30, R31, R30 ;  /* 0x0000001e1f1e7220 */ /* 0x000fe20000410000 */
[--C-:B-----5:R-:W-:Y:S02]  /*0c50*/  HADD2.F32 R31, -RZ, R36.reuse.H0_H0 ;  /* 0x20000024ff1f7230 */ /* 0x120fe40000004100 */
[----:B------:R-:W-:Y:S01]  /*0c60*/  FFMA.FTZ R33, R33, R50, 1 ;  /* 0x3f80000021217423 */ /* 0x000fe20000010032 */
[----:B------:R-:W-:Y:S02]  /*0c70*/  HADD2.F32 R36, -RZ, R36.H1_H1 ;  /* 0x30000024ff247230 */ /* 0x000fe40000004100 */
[----:B------:R-:W-:Y:S01]  /*0c80*/  FMUL.FTZ R52, R31, R52 ;  /* 0x000000341f347220 */ /* 0x000fe20000410000 */
[----:B--2---:R-:W-:Y:S01]  /*0c90*/  FADD.FTZ R54, -R32, 1 ;  /* 0x3f80000020367421 */ /* 0x004fe20000010100 */
[----:B------:R-:W-:Y:S01]  /*0ca0*/  FMUL.FTZ R56, R56, R33 ;  /* 0x0000002138387220 */ /* 0x000fe20000410000 */
[----:B------:R-:W-:-:S02]  /*0cb0*/  HADD2.F32 R33, -RZ, R37.H0_H0 ;  /* 0x20000025ff217230 */ /* 0x000fc40000004100 */
[----:B------:R-:W-:Y:S01]  /*0cc0*/  FMUL.FTZ R36, R36, R51 ;  /* 0x0000003324247220 */ /* 0x000fe20000410000 */
[----:B------:R-:W-:Y:S01]  /*0cd0*/  FFMA.FTZ R35, R35, R54, 1 ;  /* 0x3f80000023237423 */ /* 0x000fe20000010036 */
[----:B------:R-:W-:Y:S01]  /*0ce0*/  FADD.FTZ R29, R52, R29 ;  /* 0x0000001d341d7221 */ /* 0x000fe20000010000 */
[----:B------:R-:W-:Y:S01]  /*0cf0*/  FMUL.FTZ R34, R33, R34 ;  /* 0x0000002221227220 */ /* 0x000fe20000410000 */
[----:B0-----:R-:W-:Y:S01]  /*0d00*/  FADD.FTZ R50, -R40, 1 ;  /* 0x3f80000028327421 */ /* 0x001fe20000010100 */
[----:B------:R-:W-:Y:S02]  /*0d10*/  FADD.FTZ R27, R36, R27 ;  /* 0x0000001b241b7221 */ /* 0x000fe40000010000 */
[----:B------:R-:W-:Y:S01]  /*0d20*/  FMUL.FTZ R51, R9, R34 ;  /* 0x0000002209337220 */ /* 0x000fe20000410000 */
[----:B------:R-:W-:Y:S01]  /*0d30*/  FFMA.FTZ R55, R41, R50, 1 ;  /* 0x3f80000029377423 */ /* 0x000fe20000010032 */
[----:B------:R-:W-:Y:S01]  /*0d40*/  FMUL.FTZ R41, R32, R35 ;  /* 0x0000002320297220 */ /* 0x000fe20000410000 */
[----:B------:R-:W-:-:S02]  /*0d50*/  HADD2.F32 R32, -RZ, R37.H1_H1 ;  /* 0x30000025ff207230 */ /* 0x000fc40000004100 */
[----:B------:R-:W-:Y:S01]  /*0d60*/  FFMA.FTZ R37, R43, R36, R26 ;  /* 0x000000242b257223 */ /* 0x000fe2000001001a */
[--C-:B------:R-:W-:Y:S02]  /*0d70*/  HADD2.F32 R35, -RZ, R38.reuse.H0_H0 ;  /* 0x20000026ff237230 */ /* 0x100fe40000004100 */
[----:B------:R-:W-:Y:S01]  /*0d80*/  FMUL.FTZ R40, R40, R55 ;  /* 0x0000003728287220 */ /* 0x000fe20000410000 */
[----:B------:R-:W-:Y:S02]  /*0d90*/  HADD2.F32 R38, -RZ, R38.H1_H1 ;  /* 0x30000026ff267230 */ /* 0x000fe40000004100 */
[----:B------:R-:W-:Y:S01]  /*0da0*/  FMUL.FTZ R33, R32, R53 ;  /* 0x0000003520217220 */ /* 0x000fe20000410000 */
[----:B------:R-:W-:Y:S01]  /*0db0*/  FMUL.FTZ R53, R7, R52 ;  /* 0x0000003407357220 */ /* 0x000fe20000410000 */
[----:B------:R-:W-:Y:S01]  /*0dc0*/  FMUL.FTZ R32, R35, R56 ;  /* 0x0000003823207220 */ /* 0x000fe20000410000 */
[C---:B------:R-:W-:Y:S01]  /*0dd0*/  FFMA.FTZ R35, R45.reuse, R52, R28 ;  /* 0x000000342d237223 */ /* 0x040fe2000001001c */
[----:B------:R-:W-:Y:S01]  /*0de0*/  FMUL.FTZ R52, R8, R36 ;  /* 0x0000002408347220 */ /* 0x000fe20000410000 */
[----:B------:R-:W-:Y:S01]  /*0df0*/  FADD.FTZ R31, RZ, R53 ;  /* 0x00000035ff1f7221 */ /* 0x000fe20000010000 */
[----:B------:R-:W-:Y:S01]  /*0e00*/  FFMA.FTZ R26, R45, R53, RZ ;  /* 0x000000352d1a7223 */ /* 0x000fe200000100ff */
[----:B------:R-:W-:Y:S01]  /*0e10*/  FMUL.FTZ R50, R10, R33 ;  /* 0x000000210a327220 */ /* 0x000fe20000410000 */
[----:B------:R-:W-:-:S02]  /*0e20*/  HADD2.F32 R55, -RZ, R39.H0_H0 ;  /* 0x20000027ff377230 */ /* 0x000fc40000004100 */
[----:B------:R-:W-:Y:S01]  /*0e30*/  FADD.FTZ R28, R31, R52 ;  /* 0x000000341f1c7221 */ /* 0x000fe20000010000 */
[----:B------:R-:W-:Y:S01]  /*0e40*/  FFMA.FTZ R26, R43, R52, R26 ;  /* 0x000000342b1a7223 */ /* 0x000fe2000001001a */
        /* <DEDUP_REMOVED lines=36> */
[----:B------:R-:W-:Y:S01]  /*1090*/  UMOV UR5, 0x400 ;  /* 0x0000040000057882 */ /* 0x000fe20000000000 */
[----:B0-----:R-:W-:Y:S02]  /*10a0*/  SHF.R.U32.HI R31, RZ, 0x4, R4 ;  /* 0x00000004ff1f7819 */ /* 0x001fe40000011604 */
[C---:B------:R-:W-:Y:S02]  /*10b0*/  SHF.L.U32 R30, R4.reuse, 0x1, RZ ;  /* 0x00000001041e7819 */ /* 0x040fe400000006ff */
[----:B------:R-:W-:Y:S02]  /*10c0*/  SHF.L.U32 R33, R4, 0x3, RZ ;  /* 0x0000000304217819 */ /* 0x000fe400000006ff */
[----:B------:R-:W-:Y:S02]  /*10d0*/  LOP3.LUT R32, R31, R4, RZ, 0x3c, !PT ;  /* 0x000000041f207212 */ /* 0x000fe400078e3cff */
[----:B------:R-:W-:-:S02]  /*10e0*/  LOP3.LUT R31, R30, 0x18, RZ, 0xc0, !PT ;  /* 0x000000181e1f7812 */ /* 0x000fc400078ec0ff */
[----:B------:R-:W-:Y:S02]  /*10f0*/  LOP3.LUT R39, R33, 0x1fe0, RZ, 0xc0, !PT ;  /* 0x00001fe021277812 */ /* 0x000fe400078ec0ff */
[C---:B------:R-:W-:Y:S02]  /*1100*/  LOP3.LUT R33, R31.reuse, 0x8, RZ, 0x3c, !PT ;  /* 0x000000081f217812 */ /* 0x040fe400078e3cff */
[C---:B------:R-:W-:Y:S02]  /*1110*/  LOP3.LUT R35, R31.reuse, 0x10, RZ, 0x3c, !PT ;  /* 0x000000101f237812 */ /* 0x040fe400078e3cff */
[----:B------:R-:W-:Y:S02]  /*1120*/  LOP3.LUT R37, R31, 0x18, RZ, 0x3c, !PT ;  /* 0x000000181f257812 */ /* 0x000fe400078e3cff */
[----:B------:R-:W-:Y:S01]  /*1130*/  SHF.L.U32 R32, R32, 0x3, RZ ;  /* 0x0000000320207819 */ /* 0x000fe200000006ff */
[----:B-1----:R-:W-:-:S03]  /*1140*/  ULEA UR5, UR7, UR5, 0x18 ;  /* 0x0000000507057291 */ /* 0x002fc6000f8ec0ff */
[----:B------:R-:W-:-:S03]  /*1150*/  LOP3.LUT R32, R32, 0x18, RZ, 0xc0, !PT ;  /* 0x0000001820207812 */ /* 0x000fc600078ec0ff */
[----:B------:R-:W-:Y:S02]  /*1160*/  LEA R30, R4, UR5, 0x5 ;  /* 0x00000005041e7c11 */ /* 0x000fe4000f8e28ff */
[----:B------:R-:W-:Y:S02]  /*1170*/  IADD3 R56, PT, PT, R39, UR5, R32 ;  /* 0x0000000527387c10 */ /* 0x000fe4000fffe020 */
[C---:B------:R-:W-:Y:S02]  /*1180*/  IADD3 R38, PT, PT, R30.reuse, R31, RZ ;  /* 0x0000001f1e267210 */ /* 0x040fe40007ffe0ff */
[C---:B------:R-:W-:Y:S02]  /*1190*/  IADD3 R40, PT, PT, R30.reuse, R33, RZ ;  /* 0x000000211e287210 */ /* 0x040fe40007ffe0ff */
[C---:B------:R-:W-:Y:S01]  /*11a0*/  IADD3 R41, PT, PT, R30.reuse, R35, RZ ;  /* 0x000000231e297210 */ /* 0x040fe20007ffe0ff */
[----:B------:R0:W-:Y:S01]  /*11b0*/  STS.64 [R38], R28 ;  /* 0x0000001c26007388 */ /* 0x0001e20000000a00 */
[----:B------:R-:W-:-:S02]  /*11c0*/  IADD3 R54, PT, PT, R30, R37, RZ ;  /* 0x000000251e367210 */ /* 0x000fc40007ffe0ff */
[----:B------:R-:W-:Y:S01]  /*11d0*/  SHF.L.U32 R39, R0, 0x6, RZ ;  /* 0x0000000600277819 */ /* 0x000fe200000006ff */
[----:B------:R-:W-:Y:S03]  /*11e0*/  STS.64 [R40], R26 ;  /* 0x0000001a28007388 */ /* 0x000fe60000000a00 */
[----:B------:R-:W-:Y:S01]  /*11f0*/  LOP3.LUT R58, R39, 0x3fff80, RZ, 0xc0, !PT ;  /* 0x003fff80273a7812 */ /* 0x000fe200078ec0ff */
[----:B------:R-:W-:Y:S03]  /*1200*/  STS.64 [R41], R24 ;  /* 0x0000001829007388 */ /* 0x000fe60000000a00 */
[----:B------:R-:W-:Y:S01]  /*1210*/  LOP3.LUT R58, R58, 0x7f, R3, 0xf8, !PT ;  /* 0x0000007f3a3a7812 */ /* 0x000fe200078ef803 */
[----:B------:R-:W-:Y:S01]  /*1220*/  STS.64 [R54], R22 ;  /* 0x0000001636007388 */ /* 0x000fe20000000a00 */
[----:B0-----:R-:W0:Y:S08]  /*1230*/  LDC.64 R38, c[0x0][0x3d0] ;  /* 0x0000f400ff267b82 */ /* 0x001e300000000a00 */
[----:B------:R-:W-:Y:S01]  /*1240*/  BAR.SYNC.DEFER_BLOCKING 0x0 ;  /* 0x0000000000007b1d */ /* 0x000fe20000010000 */
[----:B------:R-:W-:-:S04]  /*1250*/  IMAD R58, R58, 0x280, R4 ;  /* 0x000002803a3a7824 */ /* 0x000fc800078e0204 */
        /* <DEDUP_REMOVED lines=16> */
.L_x_1107:
        /* <DEDUP_REMOVED lines=9> */
[----:B------:R-:W-:Y:S02]  /*13f0*/  IADD3 R30, PT, PT, R30, 0x2800, RZ ;  /* 0x000028001e1e7810 */ /* 0x000fe40007ffe0ff */
[----:B------:R-:W-:Y:S01]  /*1400*/  SHF.L.U32 R40, R4, 0x3, RZ ;  /* 0x0000000304287819 */ /* 0x000fe200000006ff */
[----:B------:R-:W-:-:S03]  /*1410*/  IMAD R54, R31, 0x28, -R54 ;  /* 0x000000281f367824 */ /* 0x000fc600078e0a36 */
[----:B------:R-:W-:Y:S02]  /*1420*/  LOP3.LUT R40, R40, 0x18, RZ, 0xc0, !PT ;  /* 0x0000001828287812 */ /* 0x000fe400078ec0ff */
        /* <DEDUP_REMOVED lines=20> */
[----:B------:R-:W-:-:S04]  /*1570*/  IADD3 R30, PT, PT, R54, 0x10, RZ ;  /* 0x00000010361e7810 */ /* 0x000fc80007ffe0ff */
[----:B------:R-:W-:Y:S02]  /*1580*/  SHF.R.U32.HI R30, RZ, 0x2, R30 ;  /* 0x00000002ff1e7819 */ /* 0x000fe4000001161e */
[----:B------:R-:W-:-:S03]  /*1590*/  IADD3 R39, PT, PT, R40, R39, RZ ;  /* 0x0000002728277210 */ /* 0x000fc60007ffe0ff */
[----:B0-----:R-:W-:-:S03]  /*15a0*/  IMAD R31, R30, 0x28, R41 ;  /* 0x000000281e1f7824 */ /* 0x001fc600078e0229 */
[----:B------:R-:W0:Y:S02]  /*15b0*/  LDS.64 R38, [R39] ;  /* 0x0000000027267984 */ /* 0x000e240000000a00 */
[----:B------:R-:W-:-:S06]  /*15c0*/  IADD3 R31, PT, PT, R40, R31, RZ ;  /* 0x0000001f281f7210 */ /* 0x000fcc0007ffe0ff */
[----:B------:R-:W3:Y:S01]  /*15d0*/  LDS.64 R30, [R31] ;  /* 0x000000001f1e7984 */ /* 0x000ee20000000a00 */
[----:B-1----:R-:W-:Y:S01]  /*15e0*/  FADD.FTZ R32, RZ, R32 ;  /* 0x00000020ff207221 */ /* 0x002fe20000010000 */
[----:B------:R-:W-:-:S03]  /*15f0*/  FADD.FTZ R56, RZ, R33 ;  /* 0x00000021ff387221 */ /* 0x000fc60000010000 */
[----:B------:R-:W-:Y:S01]  /*1600*/  FADD.FTZ R33, R32, R34 ;  /* 0x0000002220217221 */ /* 0x000fe20000010000 */
[----:B------:R-:W-:Y:S01]  /*1610*/  IADD3 R32, PT, PT, R54, 0x14, RZ ;  /* 0x0000001436207810 */ /* 0x000fe20007ffe0ff */
[----:B------:R-:W-:Y:S01]  /*1620*/  FADD.FTZ R56, R56, R35 ;  /* 0x0000002338387221 */ /* 0x000fe20000010000 */
[C---:B------:R-:W-:Y:S01]  /*1630*/  IADD3 R35, PT, PT, R54.reuse, 0x1c, RZ ;  /* 0x0000001c36237810 */ /* 0x040fe20007ffe0ff */
[----:B--2---:R-:W-:Y:S01]  /*1640*/  FADD.FTZ R33, R33, R36 ;  /* 0x0000002421217221 */ /* 0x004fe20000010000 */
[----:B------:R-:W-:Y:S01]  /*1650*/  IADD3 R34, PT, PT, R54, 0x20, RZ ;  /* 0x0000002036227810 */ /* 0x000fe20007ffe0ff */
[----:B------:R-:W-:Y:S01]  /*1660*/  FADD.FTZ R56, R56, R37 ;  /* 0x0000002538387221 */ /* 0x000fe20000010000 */
[----:B------:R-:W-:Y:S02]  /*1670*/  IADD3 R36, PT, PT, R54, 0x24, RZ ;  /* 0x0000002436247810 */ /* 0x000fe40007ffe0ff */
[----:B------:R-:W-:Y:S02]  /*1680*/  SHF.R.U32.HI R54, RZ, 0x2, R32 ;  /* 0x00000002ff367819 */ /* 0x000fe40000011620 */
[----:B------:R-:W-:Y:S01]  /*1690*/  SHF.R.U32.HI R32, RZ, 0x2, R35 ;  /* 0x00000002ff207819 */ /* 0x000fe20000011623 */
[--C-:B------:R-:W-:Y:S01]  /*16a0*/  IMAD R35, R58, 0x28, R41.reuse ;  /* 0x000000283a237824 */ /* 0x100fe200078e0229 */
[----:B------:R-:W-:Y:S01]  /*16b0*/  SHF.R.U32.HI R34, RZ, 0x2, R34 ;  /* 0x00000002ff227819 */ /* 0x000fe20000011622 */
[--C-:B------:R-:W-:Y:S01]  /*16c0*/  IMAD R60, R54, 0x28, R41.reuse ;  /* 0x00000028363c7824 */ /* 0x100fe200078e0229 */
[----:B------:R-:W-:Y:S01]  /*16d0*/  SHF.R.U32.HI R36, RZ, 0x2, R36 ;  /* 0x00000002ff247819 */ /* 0x000fe20000011624 */
[----:B------:R-:W-:-:S02]  /*16e0*/  IMAD R54, R32, 0x28, R41 ;  /* 0x0000002820367824 */ /* 0x000fc400078e0229 */
[----:B0-----:R-:W-:Y:S01]  /*16f0*/  FADD.FTZ R56, R56, R39 ;  /* 0x0000002738387221 */ /* 0x001fe20000010000 */
[--C-:B------:R-:W-:Y:S01]  /*1700*/  IMAD R37, R34, 0x28, R41.reuse ;  /* 0x0000002822257824 */ /* 0x100fe200078e0229 */
[----:B------:R-:W-:Y:S01]  /*1710*/  IADD3 R32, PT, PT, R40, R60, RZ ;  /* 0x0000003c28207210 */ /* 0x000fe20007ffe0ff */
[----:B------:R-:W-:Y:S01]  /*1720*/  IMAD R41, R36, 0x28, R41 ;  /* 0x0000002824297824 */ /* 0x000fe200078e0229 */
[C---:B------:R-:W-:Y:S02]  /*1730*/  IADD3 R36, PT, PT, R40.reuse, R54, RZ ;  /* 0x0000003628247210 */ /* 0x040fe40007ffe0ff */
[----:B------:R-:W-:Y:S01]  /*1740*/  IADD3 R34, PT, PT, R40, R35, RZ ;  /* 0x0000002328227210 */ /* 0x000fe20007ffe0ff */
[----:B---3--:R-:W-:Y:S01]  /*1750*/  FADD.FTZ R56, R56, R31 ;  /* 0x0000001f38387221 */ /* 0x008fe20000010000 */
[C---:B------:R-:W-:Y:S01]  /*1760*/  IADD3 R54, PT, PT, R40.reuse, R37, RZ ;  /* 0x0000002528367210 */ /* 0x040fe20007ffe0ff */
[----:B------:R-:W-:Y:S01]  /*1770*/  FADD.FTZ R37, R33, R38 ;  /* 0x0000002621257221 */ /* 0x000fe20000010000 */
[----:B------:R-:W-:Y:S01]  /*1780*/  IADD3 R40, PT, PT, R40, R41, RZ ;  /* 0x0000002928287210 */ /* 0x000fe20007ffe0ff */
[----:B------:R-:W0:Y:S02]  /*1790*/  LDS.64 R32, [R32] ;  /* 0x0000000020207984 */ /* 0x000e240000000a00 */
[----:B------:R-:W-:-:S02]  /*17a0*/  FADD.FTZ R30, R37, R30 ;  /* 0x0000001e251e7221 */ /* 0x000fc40000010000 */
        /* <DEDUP_REMOVED lines=14> */
.L_x_1109:
[----:B------:R-:W-:Y:S05]  /*1890*/  BSYNC.RECONVERGENT B0 ;  /* 0x0000000000007941 */ /* 0x000fea0003800200 */
.L_x_1108:
        /* <DEDUP_REMOVED lines=20> */
.L_x_1111:
[----:B------:R-:W-:Y:S05]  /*19e0*/  BSYNC.RECONVERGENT B0 ;  /* 0x0000000000007941 */ /* 0x000fea0003800200 */
.L_x_1110:
        /* <DEDUP_REMOVED lines=14> */
.L_x_1114:
[----:B0-----:R-:W2:Y:S04]  /*1ad0*/  LD.E.STRONG.GPU R33, desc[UR8][R30.64+0x8] ;  /* 0x000008081e217980 */ /* 0x001ea8000c10f900 */
[----:B--2---:R-:W-:Y:S01]  /*1ae0*/  CCTL.IVALL ;  /* 0x00000000ff00798f */ /* 0x004fe20002000000 */
[----:B------:R-:W-:Y:S05]  /*1af0*/  YIELD ;  /* 0x0000000000007946 */ /* 0x000fea0003800000 */
[----:B-----5:R-:W-:-:S04]  /*1b00*/  LOP3.LUT R33, R33, R32, RZ, 0x3c, !PT ;  /* 0x0000002021217212 */ /* 0x020fc800078e3cff */
[----:B------:R-:W-:-:S13]  /*1b10*/  ISETP.GT.AND P0, PT, R33, -0x1, PT ;  /* 0xffffffff2100780c */ /* 0x000fda0003f04270 */
[----:B------:R-:W-:Y:S05]  /*1b20*/  @P0 BRA `(.L_x_1114) ;  /* 0xfffffffc00e80947 */ /* 0x000fea000383ffff */
.L_x_1113:
[----:B------:R-:W-:Y:S05]  /*1b30*/  WARPSYNC.ALL ;  /* 0x0000000000007948 */ /* 0x000fea0003800000 */
[----:B------:R-:W-:Y:S06]  /*1b40*/  BAR.SYNC.DEFER_BLOCKING 0x0 ;  /* 0x0000000000007b1d */ /* 0x000fec0000010000 */
[----:B------:R-:W-:Y:S05]  /*1b50*/  BRA `(.L_x_1115) ;  /* 0x0000000000547947 */ /* 0x000fea0003800000 */
.L_x_1112:
[----:B------:R-:W-:Y:S01]  /*1b60*/  BAR.SYNC.DEFER_BLOCKING 0x0 ;  /* 0x0000000000007b1d */ /* 0x000fe20000010000 */
[----:B------:R-:W-:-:S13]  /*1b70*/  ISETP.NE.AND P0, PT, R4, RZ, PT ;  /* 0x000000ff0400720c */ /* 0x000fda0003f05270 */
[----:B------:R-:W-:Y:S05]  /*1b80*/  @P0 BRA `(.L_x_1116) ;  /* 0x0000000000400947 */ /* 0x000fea0003800000 */
[----:B0-----:R-:W0:Y:S01]  /*1b90*/  LDC.64 R30, c[0x0][0x3d8] ;  /* 0x0000f600ff1e7b82 */ /* 0x001e220000000a00 */
[----:B------:R-:W-:Y:S02]  /*1ba0*/  ISETP.NE.AND P0, PT, R3, RZ, PT ;  /* 0x000000ff0300720c */ /* 0x000fe40003f05270 */
[----:B------:R-:W-:-:S04]  /*1bb0*/  MOV R33, 0x7fffff81 ;  /* 0x7fffff8100217802 */ /* 0x000fc80000000f00 */
[----:B------:R-:W-:Y:S02]  /*1bc0*/  SEL R33, R33, 0x1, !P0 ;  /* 0x0000000121217807 */ /* 0x000fe40004000000 */
[----:B0-----:R-:W-:-:S04]  /*1bd0*/  LEA R30, P1, R0, R30, 0x2 ;  /* 0x0000001e001e7211 */ /* 0x001fc800078210ff */
[----:B------:R-:W-:Y:S01]  /*1be0*/  LEA.HI.X R31, R0, R31, RZ, 0x2, P1 ;  /* 0x0000001f001f7211 */ /* 0x000fe200008f14ff */
[----:B------:R-:W-:Y:S06]  /*1bf0*/  MEMBAR.ALL.GPU ;  /* 0x0000000000007992 */ /* 0x000fec000000a000 */
[----:B------:R-:W-:-:S00]  /*1c00*/  ERRBAR ;  /* 0x00000000000079ab */ /* 0x000fc00000000000 */
[----:B------:R-:W-:Y:S06]  /*1c10*/  CGAERRBAR ;  /* 0x00000000000075ab */ /* 0x000fec0000000000 */
[----:B------:R0:W5:Y:S02]  /*1c20*/  ATOM.E.ADD.STRONG.GPU PT, R33, desc[UR8][R30.64], R33 ;  /* 0x800000211e21798a */ /* 0x00016400081ef108 */
.L_x_1117:
[----:B------:R-:W2:Y:S04]  /*1c30*/  LD.E.STRONG.GPU R32, desc[UR8][R30.64] ;  /* 0x000000081e207980 */ /* 0x000ea8000c10f900 */
[----:B--2---:R-:W-:Y:S01]  /*1c40*/  CCTL.IVALL ;  /* 0x00000000ff00798f */ /* 0x004fe20002000000 */
[----:B------:R-:W-:Y:S05]  /*1c50*/  YIELD ;  /* 0x0000000000007946 */ /* 0x000fea0003800000 */
[----:B-----5:R-:W-:-:S04]  /*1c60*/  LOP3.LUT R32, R32, R33, RZ, 0x3c, !PT ;  /* 0x0000002120207212 */ /* 0x020fc800078e3cff */
[----:B------:R-:W-:-:S13]  /*1c70*/  ISETP.GT.AND P0, PT, R32, -0x1, PT ;  /* 0xffffffff2000780c */ /* 0x000fda0003f04270 */
[----:B------:R-:W-:Y:S05]  /*1c80*/  @P0 BRA `(.L_x_1117) ;  /* 0xfffffffc00e80947 */ /* 0x000fea000383ffff */
.L_x_1116:
[----:B------:R-:W-:Y:S05]  /*1c90*/  WARPSYNC.ALL ;  /* 0x0000000000007948 */ /* 0x000fea0003800000 */
[----:B------:R-:W-:Y:S06]  /*1ca0*/  BAR.SYNC.DEFER_BLOCKING 0x0 ;  /* 0x0000000000007b1d */ /* 0x000fec0000010000 */
.L_x_1115:
        /* <DEDUP_REMOVED lines=32> */
.L_x_1119:
[----:B------:R-:W-:Y:S05]  /*1eb0*/  BSYNC.RECONVERGENT B0 ;  /* 0x0000000000007941 */ /* 0x000fea0003800200 */
.L_x_1118:
        /* <DEDUP_REMOVED lines=67> */
[----:B------:R1:W-:Y:S04]  /*22f0*/  STG.E.64 desc[UR8][R30.64], R20 ;  /* 0x000000141e007986 */ /* 0x0003e8000c101b08 */
[----:B------:R1:W-:Y:S01]  /*2300*/  STG.E.64 desc[UR8][R30.64+0x1400], R38 ;  /* 0x001400261e007986 */ /* 0x0003e2000c101b08 */
[----:B------:R-:W-:Y:S05]  /*2310*/  @!P0 BRA `(.L_x_1120) ;  /* 0xffffffe0006c8947 */ /* 0x000fea000383ffff */
.L_x_1106:
[----:B------:R-:W-:Y:S01]  /*2320*/  SHF.L.U32 R0, R0, 0x6, RZ ;  /* 0x0000000600007819 */ /* 0x000fe200000006ff */
        /* <DEDUP_REMOVED lines=55> */
.L_x_1131:
[----:B------:R-:W-:Y:S01]  /*26a0*/  ISETP.GT.U32.AND P1, PT, R25, R24, PT ;  /* 0x000000181900720c */ /* 0x000fe20003f24070 */
[----:B------:R-:W-:Y:S01]  /*26b0*/  BSSY.RECONVERGENT B0, `(.L_x_1121) ;  /* 0x0000062000007945 */ /* 0x000fe20003800200 */
[----:B------:R-:W-:Y:S02]  /*26c0*/  CS2R R36, SRZ ;  /* 0x0000000000247805 */ /* 0x000fe4000001ff00 */
[----:B------:R-:W-:-:S13]  /*26d0*/  ISETP.GT.AND.EX P1, PT, R26, RZ, PT, P1 ;  /* 0x000000ff1a00720c */ /* 0x000fda0003f24310 */
[----:B012---:R-:W-:Y:S05]  /*26e0*/  @!P1 BRA `(.L_x_1122) ;  /* 0x0000000400789947 */ /* 0x007fea0003800000 */
[----:B------:R-:W-:Y:S01]  /*26f0*/  SHF.R.S32.HI R5, RZ, 0x1f, R29 ;  /* 0x0000001fff057819 */ /* 0x000fe2000001141d */
[----:B------:R-:W-:Y:S01]  /*2700*/  HFMA2 R38, -RZ, RZ, 0, 0 ;  /* 0x00000000ff267431 */ /* 0x000fe200000001ff */
[----:B------:R-:W-:Y:S01]  /*2710*/  IADD3 R7, P1, PT, R29, R34, RZ ;  /* 0x000000221d077210 */ /* 0x000fe20007f3e0ff */
[----:B------:R-:W-:Y:S01]  /*2720*/  BSSY.RECONVERGENT B1, `(.L_x_1123) ;  /* 0x000002b000017945 */ /* 0x000fe20003800200 */
[----:B------:R-:W-:Y:S02]  /*2730*/  CS2R R36, SRZ ;  /* 0x0000000000247805 */ /* 0x000fe4000001ff00 */
[----:B------:R-:W-:Y:S02]  /*2740*/  MOV R40, R33 ;  /* 0x0000002100287202 */ /* 0x000fe40000000f00 */
[----:B------:R-:W-:Y:S02]  /*2750*/  IADD3.X R8, PT, PT, R3, R5, RZ, P1, !PT ;  /* 0x0000000503087210 */ /* 0x000fe40000ffe4ff */
[----:B------:R-:W-:-:S02]  /*2760*/  LEA R6, P2, R7, UR4, 0x3 ;  /* 0x0000000407067c11 */ /* 0x000fc4000f8418ff */
[----:B------:R-:W-:Y:S02]  /*2770*/  IADD3 R4, P1, PT, R30, R29, RZ ;  /* 0x0000001d1e047210 */ /* 0x000fe40007f3e0ff */
[----:B------:R-:W-:Y:S02]  /*2780*/  LEA.HI.X R7, R7, UR5, R8, 0x3, P2 ;  /* 0x0000000507077c11 */ /* 0x000fe400090f1c08 */
[----:B------:R-:W-:Y:S02]  /*2790*/  MOV R41, R35 ;  /* 0x0000002300297202 */ /* 0x000fe40000000f00 */
[----:B------:R-:W-:Y:S02]  /*27a0*/  MOV R39, R24 ;  /* 0x0000001800277202 */ /* 0x000fe40000000f00 */
[----:B------:R-:W-:-:S07]  /*27b0*/  IADD3.X R5, PT, PT, RZ, R5, RZ, P1, !PT ;  /* 0x00000005ff057210 */ /* 0x000fce0000ffe4ff */
.L_x_1124:
        /* <DEDUP_REMOVED lines=34> */
.L_x_1123:
        /* <DEDUP_REMOVED lines=20> */
.L_x_1126:
[----:B------:R-:W-:Y:S05]  /*2b20*/  BSYNC.RECONVERGENT B1 ;  /* 0x0000000000017941 */ /* 0x000fea0003800200 */
.L_x_1125:
        /* <DEDUP_REMOVED lines=26> */
.L_x_1122:
[----:B------:R-:W-:Y:S05]  /*2cd0*/  BSYNC.RECONVERGENT B0 ;  /* 0x0000000000007941 */ /* 0x000fea0003800200 */
.L_x_1121:
[----:B------:R0:W-:Y:S01]  /*2ce0*/  STS [R28], R37 ;  /* 0x000000251c007388 */ /* 0x0001e20000000800 */
[----:B------:R-:W1:Y:S01]  /*2cf0*/  LDC.64 R6, c[0x0][0x388] ;  /* 0x0000e200ff067b82 */ /* 0x000e620000000a00 */
[----:B------:R-:W-:Y:S02]  /*2d00*/  ISETP.GT.U32.AND P1, PT, R45, 0x9, PT ;  /* 0x000000092d00780c */ /* 0x000fe40003f24070 */
[----:B------:R0:W-:Y:S01]  /*2d10*/  STS [R28+0x500], R36 ;  /* 0x000500241c007388 */ /* 0x0001e20000000800 */
[----:B------:R-:W-:-:S04]  /*2d20*/  MOV R8, R27 ;  /* 0x0000001b00087202 */ /* 0x000fc80000000f00 */
[----:B------:R-:W2:Y:S08]  /*2d30*/  LDC.64 R4, c[0x0][0x390] ;  /* 0x0000e400ff047b82 */ /* 0x000eb00000000a00 */
[----:B0-----:R-:W-:Y:S06]  /*2d40*/  BAR.SYNC.DEFER_BLOCKING 0x0 ;  /* 0x0000000000007b1d */ /* 0x001fec0000010000 */
.L_x_1130:
        /* <DEDUP_REMOVED lines=32> */
.L_x_1141:
        /* <DEDUP_REMOVED lines=10> */
.L_x_1129:
[----:B------:R-:W-:Y:S05]  /*2ff0*/  BSYNC.RECONVERGENT B0 ;  /* 0x0000000000007941 */ /* 0x000fea0003800200 */
.L_x_1128:
        /* <DEDUP_REMOVED lines=9> */
.L_x_1127:
        /* <DEDUP_REMOVED lines=8> */
.L_x_1133:
[----:B------:R-:W-:Y:S05]  /*3110*/  BSYNC B0 ;  /* 0x0000000000007941 */ /* 0x000fea0003800000 */
.L_x_1132:
        /* <DEDUP_REMOVED lines=8> */
.L_x_1134:
[----:B------:R-:W-:Y:S01]  /*31a0*/  FADD.FTZ R12, R12, R9 ;  /* 0x000000090c0c7221 */ /* 0x000fe20000010000 */
[----:B------:R-:W-:-:S04]  /*31b0*/  HFMA2 R19, -RZ, RZ, 0, 2.384185791015625e-07 ;  /* 0x00000004ff137431 */ /* 0x000fc800000001ff */
[----:B------:R-:W-:Y:S02]  /*31c0*/  MOV R20, R12 ;  /* 0x0000000c00147202 */ /* 0x000fe40000000f00 */
[----:B------:R-:W-:-:S07]  /*31d0*/  MOV R11, R18 ;  /* 0x00000012000b7202 */ /* 0x000fce0000000f00 */
[----:B------:R-:W-:Y:S05]  /*31e0*/  WARPSYNC.COLLECTIVE R17, `(.L_x_1135) ;  /* 0x0000000011087348 */ /* 0x000fea0003c00000 */
[----:B------:R0:W1:Y:S02]  /*31f0*/  SHFL.BFLY P3, R18, R20, R19, R22 ;  /* 0x0c00001314127389 */ /* 0x0000640000060016 */
[----:B01----:R-:W-:Y:S05]  /*3200*/  ENDCOLLECTIVE ;  /* 0x000000000000791b */ /* 0x003fea0003800000 */
.L_x_1135:
[----:B------:R-:W-:-:S05]  /*3210*/  FADD.FTZ R11, R11, R10 ;  /* 0x0000000a0b0b7221 */ /* 0x000fca0000010000 */
[----:B------:R-:W-:Y:S02]  /*3220*/  MOV R20, R11 ;  /* 0x0000000b00147202 */ /* 0x000fe40000000f00 */
[----:B------:R-:W-:-:S07]  /*3230*/  MOV R13, R18 ;  /* 0x00000012000d7202 */ /* 0x000fce0000000f00 */
[----:B------:R-:W-:Y:S05]  /*3240*/  WARPSYNC.COLLECTIVE R17, `(.L_x_1136) ;  /* 0x0000000011087348 */ /* 0x000fea0003c00000 */
[----:B------:R0:W1:Y:S02]  /*3250*/  SHFL.BFLY P3, R18, R20, R19, R22 ;  /* 0x0c00001314127389 */ /* 0x0000640000060016 */
[----:B01----:R-:W-:Y:S05]  /*3260*/  ENDCOLLECTIVE ;  /* 0x000000000000791b */ /* 0x003fea0003800000 */
.L_x_1136:
[----:B------:R-:W-:Y:S01]  /*3270*/  FADD.FTZ R13, R12, R13 ;  /* 0x0000000d0c0d7221 */ /* 0x000fe20000010000 */
[----:B------:R-:W-:-:S04]  /*3280*/  HFMA2 R19, -RZ, RZ, 0, 1.1920928955078125e-07 ;  /* 0x00000002ff137431 */ /* 0x000fc800000001ff */
[----:B------:R-:W-:Y:S02]  /*3290*/  MOV R20, R13 ;  /* 0x0000000d00147202 */ /* 0x000fe40000000f00 */
[----:B------:R-:W-:-:S07]  /*32a0*/  MOV R14, R18 ;  /* 0x00000012000e7202 */ /* 0x000fce0000000f00 */
[----:B------:R-:W-:Y:S05]  /*32b0*/  WARPSYNC.COLLECTIVE R17, `(.L_x_1137) ;  /* 0x0000000011087348 */ /* 0x000fea0003c00000 */
[----:B------:R0:W1:Y:S02]  /*32c0*/  SHFL.BFLY P3, R18, R20, R19, R22 ;  /* 0x0c00001314127389 */ /* 0x0000640000060016 */
[----:B01----:R-:W-:Y:S05]  /*32d0*/  ENDCOLLECTIVE ;  /* 0x000000000000791b */ /* 0x003fea0003800000 */
.L_x_1137:
[----:B------:R-:W-:-:S05]  /*32e0*/  FADD.FTZ R14, R11, R14 ;  /* 0x0000000e0b0e7221 */ /* 0x000fca0000010000 */
[----:B------:R-:W-:Y:S02]  /*32f0*/  MOV R20, R14 ;  /* 0x0000000e00147202 */ /* 0x000fe40000000f00 */
[----:B------:R-:W-:-:S07]  /*3300*/  MOV R16, R18 ;  /* 0x0000001200107202 */ /* 0x000fce0000000f00 */
[----:B------:R-:W-:Y:S05]  /*3310*/  WARPSYNC.COLLECTIVE R17, `(.L_x_1138) ;  /* 0x0000000011087348 */ /* 0x000fea0003c00000 */
[----:B------:R0:W1:Y:S02]  /*3320*/  SHFL.BFLY P3, R18, R20, R19, R22 ;  /* 0x0c00001314127389 */ /* 0x0000640000060016 */
[----:B01----:R-:W-:Y:S05]  /*3330*/  ENDCOLLECTIVE ;  /* 0x000000000000791b */ /* 0x003fea0003800000 */
.L_x_1138:
[----:B------:R-:W-:Y:S01]  /*3340*/  FADD.FTZ R16, R13, R16 ;  /* 0x000000100d107221 */ /* 0x000fe20000010000 */
[----:B------:R-:W-:-:S04]  /*3350*/  HFMA2 R19, -RZ, RZ, 0, 5.9604644775390625e-08 ;  /* 0x00000001ff137431 */ /* 0x000fc800000001ff */
[----:B------:R-:W-:Y:S02]  /*3360*/  MOV R20, R16 ;  /* 0x0000001000147202 */ /* 0x000fe40000000f00 */
[----:B------:R-:W-:-:S07]  /*3370*/  MOV R9, R18 ;  /* 0x0000001200097202 */ /* 0x000fce0000000f00 */
[----:B------:R-:W-:Y:S05]  /*3380*/  WARPSYNC.COLLECTIVE R17, `(.L_x_1139) ;  /* 0x0000000011087348 */ /* 0x000fea0003c00000 */
[----:B------:R0:W1:Y:S02]  /*3390*/  SHFL.BFLY P3, R18, R20, R19, R22 ;  /* 0x0c00001314127389 */ /* 0x0000640000060016 */
[----:B01----:R-:W-:Y:S05]  /*33a0*/  ENDCOLLECTIVE ;  /* 0x000000000000791b */ /* 0x003fea0003800000 */
.L_x_1139:
[----:B------:R-:W-:-:S05]  /*33b0*/  FADD.FTZ R9, R14, R9 ;  /* 0x000000090e097221 */ /* 0x000fca0000010000 */
[----:B------:R-:W-:Y:S02]  /*33c0*/  MOV R20, R9 ;  /* 0x0000000900147202 */ /* 0x000fe40000000f00 */
[----:B------:R-:W-:-:S07]  /*33d0*/  MOV R15, R18 ;  /* 0x00000012000f7202 */ /* 0x000fce0000000f00 */
[----:B------:R-:W-:Y:S05]  /*33e0*/  WARPSYNC.COLLECTIVE R17, `(.L_x_1140) ;  /* 0x0000000011087348 */ /* 0x000fea0003c00000 */
[----:B------:R0:W1:Y:S02]  /*33f0*/  SHFL.BFLY P3, R18, R20, R19, R22 ;  /* 0x0c00001314127389 */ /* 0x0000640000060016 */
[----:B01----:R-:W-:Y:S05]  /*3400*/  ENDCOLLECTIVE ;  /* 0x000000000000791b */ /* 0x003fea0003800000 */
.L_x_1140:
[----:B------:R-:W-:Y:S01]  /*3410*/  FADD.FTZ R15, R16, R15 ;  /* 0x0000000f100f7221 */ /* 0x000fe20000010000 */
[----:B------:R-:W-:Y:S01]  /*3420*/  MOV R10, R18 ;  /* 0x00000012000a7202 */ /* 0x000fe20000000f00 */
[----:B------:R-:W-:Y:S06]  /*3430*/  BRA `(.L_x_1141) ;  /* 0xfffffff800c47947 */ /* 0x000fec000383ffff */
.L_x_1142:
        /* <DEDUP_REMOVED lines=12> */
.L_x_1628:


//--------------------- .text._ZN13group_norm_v218gn_bwd_cuda_kernelI6__halfLi320ELi1ELi16ELi40ELi1024ELb1ELb1ELi16ELi320ELi320ELi4ELb1ELi2ELb0ELb0ELNS_15WgradSyncMethodE3ENS_16CompileConditionILi1000EEEEEvPT_S6_S6_PKS5_S8_S8_S8_PKfflPfPj --------------------------
	.section	.text._ZN13group_norm_v218gn_bwd_cuda_kernelI6__halfLi320ELi1ELi16ELi40ELi1024ELb1ELb1ELi16ELi320ELi320ELi4ELb1ELi2ELb0ELb0ELNS_15WgradSyncMethodE3ENS_16CompileConditionILi1000EEEEEvPT_S6_S6_PKS5_S8_S8_S8_PKfflPfPj,"ax",@progbits
	.align	128
        .global         _ZN13group_norm_v218gn_bwd_cuda_kernelI6__halfLi320ELi1ELi16ELi40ELi1024ELb1ELb1ELi16ELi320ELi320ELi4ELb1ELi2ELb0ELb0ELNS_15WgradSyncMethodE3ENS_16CompileConditionILi1000EEEEEvPT_S6_S6_PKS5_S8_S8_S8_PKfflPfPj
        .type           _ZN13group_norm_v218gn_bwd_cuda_kernelI6__halfLi320ELi1ELi16ELi40ELi1024ELb1ELb1ELi16ELi320ELi320ELi4ELb1ELi2ELb0ELb0ELNS_15WgradSyncMethodE3ENS_16CompileConditionILi1000EEEEEvPT_S6_S6_PKS5_S8_S8_S8_PKfflPfPj,@function
        .size           _ZN13group_norm_v218gn_bwd_cuda_kernelI6__halfLi320ELi1ELi16ELi40ELi1024ELb1ELb1ELi16ELi320ELi320ELi4ELb1ELi2ELb0ELb0ELNS_15WgradSyncMethodE3ENS_16CompileConditionILi1000EEEEEvPT_S6_S6_PKS5_S8_S8_S8_PKfflPfPj,(.L_x_1629 - _ZN13group_norm_v218gn_bwd_cuda_kernelI6__halfLi320ELi1ELi16ELi40ELi1024ELb1ELb1ELi16ELi320ELi320ELi4ELb1ELi2ELb0ELb0ELNS_15WgradSyncMethodE3ENS_16CompileConditionILi1000EEEEEvPT_S6_S6_PKS5_S8_S8_S8_PKfflPfPj)
        .other          _ZN13group_norm_v218gn_bwd_cuda_kernelI6__halfLi320ELi1ELi16ELi40ELi1024ELb1ELb1ELi16ELi320ELi320ELi4ELb1ELi2ELb0ELb0ELNS_15WgradSyncMethodE3ENS_16CompileConditionILi1000EEEEEvPT_S6_S6_PKS5_S8_S8_S8_PKfflPfPj,@"STO_CUDA_ENTRY STV_DEFAULT"
_ZN13group_norm_v218gn_bwd_cuda_kernelI6__halfLi320ELi1ELi16ELi40ELi1024ELb1ELb1ELi16ELi320ELi320ELi4ELb1ELi2ELb0ELb0ELNS_15WgradSyncMethodE3ENS_16CompileConditionILi1000EEEEEvPT_S6_S6_PKS5_S8_S8_S8_PKfflPfPj:
.text._ZN13group_norm_v218gn_bwd_cuda_kernelI6__halfLi320ELi1ELi16ELi40ELi1024ELb1ELb1ELi16ELi320ELi320ELi4ELb1ELi2ELb0ELb0ELNS_15WgradSyncMethodE3ENS_16CompileConditionILi1000EEEEEvPT_S6_S6_PKS5_S8_S8_S8_PKfflPfPj:
        /* <DEDUP_REMOVED lines=26> */
.L_x_1145:
[----:B------:R-:W2:Y:S04]  /*01a0*/  LD.E.STRONG.GPU R0, desc[UR10][R2.64+0x8] ;  /* 0x0000080a02007980 */ /* 0x000ea8000c10f900 */
[----:B--2---:R-:W-:Y:S01]  /*01b0*/  CCTL.IVALL ;  /* 0x00000000ff00798f */ /* 0x004fe20002000000 */
[----:B------:R-:W-:Y:S05]  /*01c0*/  YIELD ;  /* 0x0000000000007946 */ /* 0x000fea0003800000 */
[----:B-----5:R-:W-:-:S04]  /*01d0*/  LOP3.LUT R0, R0, R5, RZ, 0x3c, !PT ;  /* 0x0000000500007212 */ /* 0x020fc800078e3cff */
[----:B------:R-:W-:-:S13]  /*01e0*/  ISETP.GT.AND P0, PT, R0, -0x1, PT ;  /* 0xffffffff0000780c */ /* 0x000fda0003f04270 */
[----:B------:R-:W-:Y:S05]  /*01f0*/  @P0 BRA `(.L_x_1145) ;  /* 0xfffffffc00e80947 */ /* 0x000fea000383ffff */
.L_x_1144:
[----:B------:R-:W-:Y:S05]  /*0200*/  WARPSYNC.ALL ;  /* 0x0000000000007948 */ /* 0x000fea0003800000 */
[----:B------:R-:W-:Y:S06]  /*0210*/  BAR.SYNC.DEFER_BLOCKING 0x0 ;  /* 0x0000000000007b1d */ /* 0x000fec0000010000 */
[----:B------:R-:W-:Y:S05]  /*0220*/  BRA `(.L_x_1146) ;  /* 0x0000002800907947 */ /* 0x000fea0003800000 */
.L_x_1143:
        /* <DEDUP_REMOVED lines=79> */
[----:B------:R-:W-:Y:S01]  /*0720*/  SHF.R.U32.HI R13, RZ, 0x2, R12 ;  /* 0x00000002ff0d7819 */ /* 0x000fe2000001160c */
[--C-:B------:R-:W-:Y:S01]  /*0730*/  IMAD R10, R7, 0x28, R19.reuse ;  /* 0x00000028070a7824 */ /* 0x100fe200078e0213 */
[----:B------:R-:W-:Y:S01]  /*0740*/  SHF.R.U32.HI R16, RZ, 0x2, R16 ;  /* 0x00000002ff107819 */ /* 0x000fe20000011610 */
[----:B------:R-:W-:Y:S01]  /*0750*/  IMAD R30, R9, 0x28, R19 ;  /* 0x00000028091e7824 */ /* 0x000fe200078e0213 */
[----:B------:R-:W-:Y:S01]  /*0760*/  SHF.R.U32.HI R17, RZ, 0x2, R17 ;  /* 0x00000002ff117819 */ /* 0x000fe20000011611 */
[--C-:B------:R-:W-:Y:S01]  /*0770*/  IMAD R12, R11, 0x28, R19.reuse ;  /* 0x000000280b0c7824 */ /* 0x100fe200078e0213 */
[----:B------:R-:W-:Y:S01]  /*0780*/  LOP3.LUT R24, R23, 0x3f0, R24, 0xf8, !PT ;  /* 0x000003f017187812 */ /* 0x000fe200078ef818 */
[--C-:B------:R-:W-:Y:S01]  /*0790*/  IMAD R28, R13, 0x28, R19.reuse ;  /* 0x000000280d1c7824 */ /* 0x100fe200078e0213 */
[----:B------:R-:W-:Y:S01]  /*07a0*/  LEA R23, R23, R0, 0x3 ;  /* 0x0000000017177211 */ /* 0x000fe200078e18ff */
[----:B------:R-:W-:Y:S01]  /*07b0*/  IMAD R16, R16, 0x28, R19 ;  /* 0x0000002810107824 */ /* 0x000fe200078e0213 */
[----:B------:R-:W-:Y:S01]  /*07c0*/  SHF.R.U32.HI R0, RZ, 0x4, R41 ;  /* 0x00000004ff007819 */ /* 0x000fe20000011629 */
[----:B------:R-:W-:Y:S01]  /*07d0*/  IMAD R26, R17, 0x28, R19 ;  /* 0x00000028111a7824 */ /* 0x000fe200078e0213 */
[----:B------:R-:W-:-:S02]  /*07e0*/  IADD3 R31, PT, PT, R25, R10, RZ ;  /* 0x0000000a191f7210 */ /* 0x000fc40007ffe0ff */
[----:B------:R-:W-:Y:S02]  /*07f0*/  LOP3.LUT R0, R0, R41, RZ, 0x3c, !PT ;  /* 0x0000002900007212 */ /* 0x000fe400078e3cff */
[----:B----4-:R-:W-:Y:S02]  /*0800*/  LEA R112, P0, R45, R112, 0x2 ;  /* 0x000000702d707211 */ /* 0x010fe400078010ff */
[----:B------:R-:W-:Y:S02]  /*0810*/  SHF.L.U32 R0, R0, 0x3, RZ ;  /* 0x0000000300007819 */ /* 0x000fe400000006ff */
[----:B------:R-:W-:Y:S02]  /*0820*/  SHF.L.U32 R5, R5, 0x1, RZ ;  /* 0x0000000105057819 */ /* 0x000fe400000006ff */
[----:B------:R-:W-:Y:S02]  /*0830*/  LOP3.LUT R0, R0, 0x18, RZ, 0xc0, !PT ;  /* 0x0000001800007812 */ /* 0x000fe400078ec0ff */
[----:B------:R-:W-:Y:S01]  /*0840*/  IADD3 R33, PT, PT, R25, R4, RZ ;  /* 0x0000000419217210 */ /* 0x000fe20007ffe0ff */
[----:B0-----:R-:W-:Y:S01]  /*0850*/  IMAD.WIDE.U32 R110, R5, 0x4, R110 ;  /* 0x00000004056e7825 */ /* 0x001fe200078e006e */
[----:B------:R-:W-:-:S02]  /*0860*/  IADD3 R32, PT, PT, R25, R6, RZ ;  /* 0x0000000619207210 */ /* 0x000fc40007ffe0ff */
[----:B------:R-:W-:Y:S02]  /*0870*/  LEA.HI.X R113, R45, R113, RZ, 0x2, P0 ;  /* 0x000000712d717211 */ /* 0x000fe400000f14ff */
[----:B------:R-:W-:Y:S02]  /*0880*/  IADD3 R34, PT, PT, R34, R25, RZ ;  /* 0x0000001922227210 */ /* 0x000fe40007ffe0ff */
[C---:B------:R-:W-:Y:S02]  /*0890*/  IADD3 R30, PT, PT, R25.reuse, R30, RZ ;  /* 0x0000001e191e7210 */ /* 0x040fe40007ffe0ff */
[C---:B------:R-:W-:Y:S01]  /*08a0*/  IADD3 R29, PT, PT, R25.reuse, R12, RZ ;  /* 0x0000000c191d7210 */ /* 0x040fe20007ffe0ff */
[----:B------:R-:W-:Y:S01]  /*08b0*/  HFMA2 R12, -RZ, RZ, 0, 0 ;  /* 0x00000000ff0c7431 */ /* 0x000fe200000001ff */
[C---:B------:R-:W-:Y:S02]  /*08c0*/  IADD3 R28, PT, PT, R25.reuse, R28, RZ ;  /* 0x0000001c191c7210 */ /* 0x040fe40007ffe0ff */
[----:B------:R-:W-:-:S02]  /*08d0*/  IADD3 R27, PT, PT, R25, R16, RZ ;  /* 0x00000010191b7210 */ /* 0x000fc40007ffe0ff */
[----:B------:R-:W-:Y:S02]  /*08e0*/  IADD3 R26, PT, PT, R25, R26, RZ ;  /* 0x0000001a191a7210 */ /* 0x000fe40007ffe0ff */
[----:B------:R-:W-:Y:S02]  /*08f0*/  ISETP.NE.AND P0, PT, R43, RZ, PT ;  /* 0x000000ff2b00720c */ /* 0x000fe40003f05270 */
[----:B------:R-:W-:Y:S02]  /*0900*/  MOV R6, 0x7fffffc1 ;  /* 0x7fffffc100067802 */ /* 0x000fe40000000f00 */
[----:B------:R-:W-:Y:S02]  /*0910*/  IADD3 R25, PT, PT, R25, R18, RZ ;  /* 0x0000001219197210 */ /* 0x000fe40007ffe0ff */
[----:B------:R-:W-:Y:S02]  /*0920*/  IADD3 R0, PT, PT, R0, UR8, RZ ;  /* 0x0000000800007c10 */ /* 0x000fe4000fffe0ff */
[----:B------:R-:W-:-:S02]  /*0930*/  SEL R11, R6, 0x1, !P0 ;  /* 0x00000001060b7807 */ /* 0x000fc40004000000 */
[----:B------:R-:W-:Y:S02]  /*0940*/  MOV R13, R45 ;  /* 0x0000002d000d7202 */ /* 0x000fe40000000f00 */
[----:B------:R-:W-:Y:S02]  /*0950*/  LOP3.LUT R9, R41, 0x1f, RZ, 0xc0, !PT ;  /* 0x0000001f29097812 */ /* 0x000fe400078ec0ff */
[----:B------:R-:W-:Y:S02]  /*0960*/  LOP3.LUT R8, R8, 0x1c0, RZ, 0xc0, !PT ;  /* 0x000001c008087812 */ /* 0x000fe400078ec0ff */
[----:B------:R-:W-:Y:S02]  /*0970*/  SEL R6, R6, 0x1, !P1 ;  /* 0x0000000106067807 */ /* 0x000fe40004800000 */
[----:B------:R-:W-:Y:S01]  /*0980*/  LEA R5, R39, R0, 0x5 ;  /* 0x0000000027057211 */ /* 0x000fe200078e28ff */
[--C-:B--2---:R-:W-:Y:S02]  /*0990*/  HADD2.F32 R19, -RZ, R3.reuse.H0_H0 ;  /* 0x20000003ff137230 */ /* 0x104fe40000004100 */
[----:B------:R-:W-:Y:S01]  /*09a0*/  HADD2.F32 R20, -RZ, R3.H1_H1 ;  /* 0x30000003ff147230 */ /* 0x000fe20000004100 */
[----:B------:R-:W-:Y:S01]  /*09b0*/  LOP3.LUT R3, R40, 0xffff, RZ, 0xc0, !PT ;  /* 0x0000ffff28037812 */ /* 0x000fe200078ec0ff */
[----:B------:R-:W-:-:S02]  /*09c0*/  HADD2.F32 R21, -RZ, R2.H0_H0 ;  /* 0x20000002ff157230 */ /* 0x000fc40000004100 */
[----:B------:R-:W-:Y:S01]  /*09d0*/  HADD2.F32 R22, -RZ, R2.H1_H1 ;  /* 0x30000002ff167230 */ /* 0x000fe20000004100 */
[----:B------:R-:W-:Y:S01]  /*09e0*/  SHF.L.U32 R2, R43, 0x1, RZ ;  /* 0x000000012b027819 */ /* 0x000fe200000006ff */
[----:B------:R-:W-:Y:S02]  /*09f0*/  IMAD R3, R3, 0x667, RZ ;  /* 0x0000066703037824 */ /* 0x000fe400078e02ff */
[--C-:B------:R-:W-:Y:S01]  /*0a00*/  HADD2.F32 R18, -RZ, R14.reuse.H0_H0 ;  /* 0x2000000eff127230 */ /* 0x100fe20000004100 */
[----:B------:R-:W-:Y:S01]  /*0a10*/  LOP3.LUT R2, R2, 0x7e, RZ, 0xc0, !PT ;  /* 0x0000007e02027812 */ /* 0x000fe200078ec0ff */
[----:B------:R-:W-:Y:S01]  /*0a20*/  HADD2.F32 R17, -RZ, R14.H1_H1 ;  /* 0x3000000eff117230 */ /* 0x000fe20000004100 */
[----:B------:R-:W-:Y:S01]  /*0a30*/  SHF.R.U32.HI R10, RZ, 0x10, R3 ;  /* 0x00000010ff0a7819 */ /* 0x000fe20000011603 */
[----:B------:R-:W-:Y:S02]  /*0a40*/  HFMA2 R14, -RZ, RZ, 0, 0 ;  /* 0x00000000ff0e7431 */ /* 0x000fe400000001ff */
[--C-:B------:R-:W-:Y:S01]  /*0a50*/  HADD2.F32 R16, -RZ, R15.reuse.H0_H0 ;  /* 0x2000000fff107230 */ /* 0x100fe20000004100 */
[----:B------:R-:W-:Y:S01]  /*0a60*/  LEA R7, R41, R2, 0x5 ;  /* 0x0000000229077211 */ /* 0x000fe200078e28ff */
[----:B------:R-:W-:-:S02]  /*0a70*/  HADD2.F32 R15, -RZ, R15.H1_H1 ;  /* 0x3000000fff0f7230 */ /* 0x000fc40000004100 */
[----:B------:R-:W-:-:S05]  /*0a80*/  IMAD R4, R42, -0x8, R10 ;  /* 0xfffffff82a047824 */ /* 0x000fca00078e020a */
[----:B-1----:R-:W-:-:S07]  /*0a90*/  LEA R4, R4, UR4, 0x3 ;  /* 0x0000000404047c11 */ /* 0x002fce000f8e18ff */
.L_x_1158:
        /* <DEDUP_REMOVED lines=35> */
[----:B------:R-:W-:Y:S02]  /*0cd0*/  IADD3.X R12, PT, PT, RZ, R12, RZ, P1, !PT ;  /* 0x0000000cff0c7210 */ /* 0x000fe40000ffe4ff */
[----:B------:R-:W-:Y:S02]  /*0ce0*/  ISETP.GT.U32.AND P1, PT, R41, 0x1f, PT ;  /* 0x0000001f2900780c */ /* 0x000fe40003f24070 */
[----:B------:R-:W-:Y:S01]  /*0cf0*/  ISETP.GE.AND.EX P0, PT, R12, UR7, PT, P0 ;  /* 0x000000070c007c0c */ /* 0x000fe2000bf06300 */
[----:B--2---:R-:W-:-:S04]  /*0d00*/  FADD.FTZ R61, R61, UR6 ;  /* 0x000000063d3d7e21 */ /* 0x004fc80008010000 */
[----:B------:R-:W0:Y:S01]  /*0d10*/  MUFU.RSQ R80, R61 ;  /* 0x0000003d00507308 */ /* 0x000e220000001400 */
[--C-:B---3--:R-:W-:Y:S02]  /*0d20*/  HADD2.F32 R49, -RZ, R46.reuse.H1_H1 ;  /* 0x3000002eff317230 */ /* 0x108fe40000004100 */
[----:B------:R-:W-:Y:S02]  /*0d30*/  HADD2.F32 R3, -RZ, R46.H0_H0 ;  /* 0x2000002eff037230 */ /* 0x000fe40000004100 */
[--C-:B------:R-:W-:Y:S02]  /*0d40*/  HADD2.F32 R77, -RZ, R47.reuse.H0_H0 ;  /* 0x2000002fff4d7230 */ /* 0x100fe40000004100 */
[C---:B------:R-:W-:Y:S01]  /*0d50*/  FADD.FTZ R49, -R60.reuse, R49 ;  /* 0x000000313c317221 */ /* 0x040fe20000010100 */
[----:B------:R-:W-:Y:S02]  /*0d60*/  HADD2.F32 R47, -RZ, R47.H1_H1 ;  /* 0x3000002fff2f7230 */ /* 0x000fe40000004100 */
[----:B------:R-:W-:Y:S01]  /*0d70*/  FADD.FTZ R3, -R60, R3 ;  /* 0x000000033c037221 */ /* 0x000fe20000010100 */
[----:B----4-:R-:W-:-:S02]  /*0d80*/  HADD2.F32 R85, -RZ, R75.H0_H0 ;  /* 0x2000004bff557230 */ /* 0x010fc40000004100 */
[----:B0-----:R-:W-:Y:S01]  /*0d90*/  FMUL.FTZ R51, R80, R49 ;  /* 0x0000003150337220 */ /* 0x001fe20000410000 */
[C---:B------:R-:W-:Y:S01]  /*0da0*/  FADD.FTZ R49, -R60.reuse, R77 ;  /* 0x0000004d3c317221 */ /* 0x040fe20000010100 */
[----:B------:R-:W-:Y:S01]  /*0db0*/  FADD.FTZ R47, -R60, R47 ;  /* 0x0000002f3c2f7221 */ /* 0x000fe20000010100 */
[----:B------:R-:W-:Y:S01]  /*0dc0*/  FMUL.FTZ R3, R80, R3 ;  /* 0x0000000350037220 */ /* 0x000fe20000410000 */
[----:B------:R-:W-:Y:S01]  /*0dd0*/  FADD.FTZ R85, -R60, R85 ;  /* 0x000000553c557221 */ /* 0x000fe20000010100 */
[C---:B------:R-:W-:Y:S01]  /*0de0*/  FMUL.FTZ R49, R80.reuse, R49 ;  /* 0x0000003150317220 */ /* 0x040fe20000410000 */
[----:B------:R-:W-:Y:S01]  /*0df0*/  FMUL.FTZ R47, R80, R47 ;  /* 0x0000002f502f7220 */ /* 0x000fe20000410000 */
[----:B------:R-:W-:Y:S01]  /*0e00*/  FFMA.FTZ R83, R21, R3, R18 ;  /* 0x0000000315537223 */ /* 0x000fe20000010012 */
[----:B------:R-:W-:Y:S01]  /*0e10*/  FFMA.FTZ R79, R22, R51, R17 ;  /* 0x00000033164f7223 */ /* 0x000fe20000010011 */
[--C-:B------:R-:W-:Y:S02]  /*0e20*/  HADD2.F32 R61, -RZ, R74.reuse.H0_H0 ;  /* 0x2000004aff3d7230 */ /* 0x100fe40000004100 */
[----:B------:R-:W-:Y:S01]  /*0e30*/  FFMA.FTZ R81, R19, R49, R16 ;  /* 0x0000003113517223 */ /* 0x000fe20000010010 */
[----:B------:R-:W-:-:S02]  /*0e40*/  HADD2.F32 R77, -RZ, R74.H1_H1 ;  /* 0x3000004aff4d7230 */ /* 0x000fc40000004100 */
[----:B------:R-:W-:Y:S01]  /*0e50*/  FFMA.FTZ R87, R20, R47, R15 ;  /* 0x0000002f14577223 */ /* 0x000fe2000001000f */
[----:B------:R-:W-:Y:S01]  /*0e60*/  FMUL.FTZ R46, R80, R85 ;  /* 0x00000055502e7220 */ /* 0x000fe20000410000 */
[----:B------:R-:W-:Y:S01]  /*0e70*/  FMUL.FTZ R105, R83, -1.4426950216293334961 ;  /* 0xbfb8aa3b53697820 */ /* 0x000fe20000410000 */
[----:B------:R-:W-:Y:S01]  /*0e80*/  FMUL.FTZ R106, R79, -1.4426950216293334961 ;  /* 0xbfb8aa3b4f6a7820 */ /* 0x000fe20000410000 */
[--C-:B-----5:R-:W-:Y:S02]  /*0e90*/  HADD2.F32 R85, -RZ, R62.reuse.H0_H0 ;  /* 0x2000003eff557230 */ /* 0x120fe40000004100 */
[C---:B------:R-:W-:Y:S01]  /*0ea0*/  FADD.FTZ R61, -R60.reuse, R61 ;  /* 0x0000003d3c3d7221 */ /* 0x040fe20000010100 */
[----:B------:R-:W-:Y:S01]  /*0eb0*/  FMUL.FTZ R114, R81, -1.4426950216293334961 ;  /* 0xbfb8aa3b51727820 */ /* 0x000fe20000410000 */
[----:B------:R-:W-:Y:S01]  /*0ec0*/  FMUL.FTZ R101, R87, -1.4426950216293334961 ;  /* 0xbfb8aa3b57657820 */ /* 0x000fe20000410000 */
[----:B------:R-:W-:Y:S01]  /*0ed0*/  FADD.FTZ R77, -R60, R77 ;  /* 0x0000004d3c4d7221 */ /* 0x000fe20000010100 */
[----:B------:R-:W-:Y:S01]  /*0ee0*/  FMUL.FTZ R50, R80, R61 ;  /* 0x0000003d50327220 */ /* 0x000fe20000410000 */
[----:B------:R-:W-:-:S02]  /*0ef0*/  HADD2.F32 R89, -RZ, R62.H1_H1 ;  /* 0x3000003eff597230 */ /* 0x000fc40000004100 */
[----:B------:R-:W-:Y:S01]  /*0f00*/  FADD.FTZ R85, -R60, R85 ;  /* 0x000000553c557221 */ /* 0x000fe20000010100 */
[----:B------:R-:W0:Y:S01]  /*0f10*/  MUFU.EX2 R105, R105 ;  /* 0x0000006900697308 */ /* 0x000e220000000800 */
[C---:B------:R-:W-:Y:S01]  /*0f20*/  FMUL.FTZ R48, R80.reuse, R77 ;  /* 0x0000004d50307220 */ /* 0x040fe20000410000 */
[----:B------:R-:W-:Y:S01]  /*0f30*/  FFMA.FTZ R61, R21, R50, R18 ;  /* 0x00000032153d7223 */ /* 0x000fe20000010012 */
[----:B------:R-:W-:Y:S01]  /*0f40*/  FMUL.FTZ R84, R80, R85 ;  /* 0x0000005550547220 */ /* 0x000fe20000410000 */
[----:B------:R-:W-:Y:S01]  /*0f50*/  FADD.FTZ R89, -R60, R89 ;  /* 0x000000593c597221 */ /* 0x000fe20000010100 */
[----:B------:R-:W-:Y:S02]  /*0f60*/  HADD2.F32 R85, -RZ, R63.H0_H0 ;  /* 0x2000003fff557230 */ /* 0x000fe40000004100 */
[----:B------:R-:W-:Y:S01]  /*0f70*/  FMUL.FTZ R115, R61, -1.4426950216293334961 ;  /* 0xbfb8aa3b3d737820 */ /* 0x000fe20000410000 */
[----:B------:R-:W-:Y:S01]  /*0f80*/  HADD2.F32 R77, -RZ, R75.H1_H1 ;  /* 0x3000004bff4d7230 */ /* 0x000fe20000004100 */
[----:B------:R-:W1:Y:S01]  /*0f90*/  MUFU.EX2 R106, R106 ;  /* 0x0000006a006a7308 */ /* 0x000e620000000800 */
[----:B------:R-:W-:Y:S01]  /*0fa0*/  FFMA.FTZ R75, R22, R48, R17 ;  /* 0x00000030164b7223 */ /* 0x000fe20000010011 */
[----:B------:R-:W-:Y:S01]  /*0fb0*/  FFMA.FTZ R74, R19, R46, R16 ;  /* 0x0000002e134a7223 */ /* 0x000fe20000010010 */
[----:B------:R-:W-:Y:S01]  /*0fc0*/  FMUL.FTZ R82, R80, R89 ;  /* 0x0000005950527220 */ /* 0x000fe20000410000 */
[----:B------:R-:W-:-:S02]  /*0fd0*/  HADD2.F32 R89, -RZ, R63.H1_H1 ;  /* 0x3000003fff597230 */ /* 0x000fc40000004100 */
[C---:B------:R-:W-:Y:S01]  /*0fe0*/  FADD.FTZ R85, -R60.reuse, R85 ;  /* 0x000000553c557221 */ /* 0x040fe20000010100 */
[----:B------:R-:W-:Y:S01]  /*0ff0*/  FMUL.FTZ R102, R75, -1.4426950216293334961 ;  /* 0xbfb8aa3b4b667820 */ /* 0x000fe20000410000 */
[----:B------:R-:W-:Y:S01]  /*1000*/  FADD.FTZ R77, -R60, R77 ;  /* 0x0000004d3c4d7221 */ /* 0x000fe20000010100 */
[----:B------:R-:W2:Y:S01]  /*1010*/  MUFU.EX2 R114, R114 ;  /* 0x0000007200727308 */ /* 0x000ea20000000800 */
[----:B------:R-:W-:Y:S01]  /*1020*/  FMUL.FTZ R103, R74, -1.4426950216293334961 ;  /* 0xbfb8aa3b4a677820 */ /* 0x000fe20000410000 */
[----:B------:R-:W-:Y:S01]  /*1030*/  FFMA.FTZ R63, R22, R82, R17 ;  /* 0x00000052163f7223 */ /* 0x000fe20000010011 */
[C---:B------:R-:W-:Y:S01]  /*1040*/  FMUL.FTZ R88, R80.reuse, R85 ;  /* 0x0000005550587220 */ /* 0x040fe20000410000 */
[----:B------:R-:W-:Y:S01]  /*1050*/  FMUL.FTZ R44, R80, R77 ;  /* 0x0000004d502c7220 */ /* 0x000fe20000410000 */
[----:B------:R-:W-:Y:S01]  /*1060*/  FADD.FTZ R89, -R60, R89 ;  /* 0x000000593c597221 */ /* 0x000fe20000010100 */
[--C-:B------:R-:W-:Y:S02]  /*1070*/  HADD2.F32 R85, -RZ, R64.reuse.H0_H0 ;  /* 0x20000040ff557230 */ /* 0x100fe40000004100 */
[----:B------:R-:W-:Y:S01]  /*1080*/  FMUL.FTZ R98, R63, -1.4426950216293334961 ;  /* 0xbfb8aa3b3f627820 */ /* 0x000fe20000410000 */
[----:B------:R-:W3:Y:S01]  /*1090*/  MUFU.EX2 R101, R101 ;  /* 0x0000006500657308 */ /* 0x000ee20000000800 */
[----:B0-----:R-:W-:Y:S01]  /*10a0*/  FADD.FTZ R107, R105, 1 ;  /* 0x3f800000696b7421 */ /* 0x001fe20000010000 */
[----:B-1----:R-:W-:Y:S01]  /*10b0*/  FADD.FTZ R106, R106, 1 ;  /* 0x3f8000006a6a7421 */ /* 0x002fe20000010000 */
[----:B------:R-:W-:Y:S01]  /*10c0*/  FFMA.FTZ R77, R20, R44, R15 ;  /* 0x0000002c144d7223 */ /* 0x000fe2000001000f */
[----:B------:R-:W-:Y:S01]  /*10d0*/  FMUL.FTZ R86, R80, R89 ;  /* 0x0000005950567220 */ /* 0x000fe20000410000 */
[----:B------:R-:W-:Y:S01]  /*10e0*/  FFMA.FTZ R76, R19, R88, R16 ;  /* 0x00000058134c7223 */ /* 0x000fe20000010010 */
[----:B------:R-:W-:Y:S01]  /*10f0*/  FADD.FTZ R85, -R60, R85 ;  /* 0x000000553c557221 */ /* 0x000fe20000010100 */
[----:B------:R-:W-:Y:S01]  /*1100*/  HADD2.F32 R89, -RZ, R64.H1_H1 ;  /* 0x30000040ff597230 */ /* 0x000fe20000004100 */
[----:B------:R-:W0:Y:S01]  /*1110*/  MUFU.EX2 R115, R115 ;  /* 0x0000007300737308 */ /* 0x000e220000000800 */
[----:B--2---:R-:W-:Y:S01]  /*1120*/  FADD.FTZ R105, R114, 1 ;  /* 0x3f80000072697421 */ /* 0x004fe20000010000 */
[----:B------:R-:W-:Y:S01]  /*1130*/  FMUL.FTZ R104, R77, -1.4426950216293334961 ;  /* 0xbfb8aa3b4d687820 */ /* 0x000fe20000410000 */
[----:B------:R-:W-:Y:S01]  /*1140*/  FFMA.FTZ R64, R20, R86, R15 ;  /* 0x0000005614407223 */ /* 0x000fe2000001000f */
[----:B------:R-:W-:Y:S01]  /*1150*/  FMUL.FTZ R99, R76, -1.4426950216293334961 ;  /* 0xbfb8aa3b4c637820 */ /* 0x000fe20000410000 */
[----:B------:R-:W-:Y:S01]  /*1160*/  FMUL.FTZ R92, R80, R85 ;  /* 0x00000055505c7220 */ /* 0x000fe20000410000 */
[----:B------:R-:W-:-:S02]  /*1170*/  HADD2.F32 R85, -RZ, R65.H0_H0 ;  /* 0x20000041ff557230 */ /* 0x000fc40000004100 */
[--C-:B------:R-:W-:Y:S01]  /*1180*/  FFMA.FTZ R62, R21, R84, R18.reuse ;  /* 0x00000054153e7223 */ /* 0x100fe20000010012 */
[----:B------:R-:W1:Y:S01]  /*1190*/  MUFU.EX2 R102, R102 ;  /* 0x0000006600667308 */ /* 0x000e620000000800 */
[----:B---3--:R-:W-:Y:S01]  /*11a0*/  FADD.FTZ R114, R101, 1 ;  /* 0x3f80000065727421 */ /* 0x008fe20000010000 */
[----:B------:R-:W-:Y:S02]  /*11b0*/  HADD2.F32 R91, -RZ, R65.H1_H1 ;  /* 0x30000041ff5b7230 */ /* 0x000fe40000004100 */
[----:B------:R-:W-:Y:S01]  /*11c0*/  FMUL.FTZ R97, R64, -1.4426950216293334961 ;  /* 0xbfb8aa3b40617820 */ /* 0x000fe20000410000 */
[C---:B------:R-:W-:Y:S01]  /*11d0*/  FADD.FTZ R89, -R60.reuse, R89 ;  /* 0x000000593c597221 */ /* 0x040fe20000010100 */
[----:B------:R-:W-:Y:S01]  /*11e0*/  FADD.FTZ R85, -R60, R85 ;  /* 0x000000553c557221 */ /* 0x000fe20000010100 */
[----:B------:R-:W-:Y:S01]  /*11f0*/  FMUL.FTZ R100, R62, -1.4426950216293334961 ;  /* 0xbfb8aa3b3e647820 */ /* 0x000fe20000410000 */
[----:B------:R-:W-:Y:S01]  /*1200*/  FADD.FTZ R91, -R60, R91 ;  /* 0x0000005b3c5b7221 */ /* 0x000fe20000010100 */
[----:B------:R-:W2:Y:S01]  /*1210*/  MUFU.EX2 R103, R103 ;  /* 0x0000006700677308 */ /* 0x000ea20000000800 */
[----:B0-----:R-:W-:Y:S01]  /*1220*/  FADD.FTZ R101, R115, 1 ;  /* 0x3f80000073657421 */ /* 0x001fe20000010000 */
[C---:B------:R-:W-:Y:S01]  /*1230*/  FMUL.FTZ R90, R80.reuse, R89 ;  /* 0x00000059505a7220 */ /* 0x040fe20000410000 */
[C---:B------:R-:W-:Y:S01]  /*1240*/  FMUL.FTZ R94, R80.reuse, R85 ;  /* 0x00000055505e7220 */ /* 0x040fe20000410000 */
[----:B------:R-:W-:Y:S01]  /*1250*/  FFMA.FTZ R78, R21, R92, R18 ;  /* 0x0000005c154e7223 */ /* 0x000fe20000010012 */
[----:B------:R-:W-:Y:S01]  /*1260*/  FMUL.FTZ R96, R80, R91 ;  /* 0x0000005b50607220 */ /* 0x000fe20000410000 */
[----:B------:R-:W-:Y:S01]  /*1270*/  FFMA.FTZ R65, R22, R90, R17 ;  /* 0x0000005a16417223 */ /* 0x000fe20000010011 */
[----:B------:R-:W-:Y:S01]  /*1280*/  FFMA.FTZ R60, R19, R94, R16 ;  /* 0x0000005e133c7223 */ /* 0x000fe20000010010 */
[----:B------:R-:W0:Y:S01]  /*1290*/  MUFU.EX2 R98, R98 ;  /* 0x0000006200627308 */ /* 0x000e220000000800 */
[----:B-1----:R-:W-:Y:S01]  /*12a0*/  FADD.FTZ R102, R102, 1 ;  /* 0x3f80000066667421 */ /* 0x002fe20000010000 */
[----:B------:R-:W-:Y:S01]  /*12b0*/  FMUL.FTZ R95, R78, -1.4426950216293334961 ;  /* 0xbfb8aa3b4e5f7820 */ /* 0x000fe20000410000 */
[----:B------:R-:W-:Y:S01]  /*12c0*/  FFMA.FTZ R85, R20, R96, R15 ;  /* 0x0000006014557223 */ /* 0x000fe2000001000f */
[----:B------:R-:W-:Y:S01]  /*12d0*/  FMUL.FTZ R89, R65, -1.4426950216293334961 ;  /* 0xbfb8aa3b41597820 */ /* 0x000fe20000410000 */
[----:B------:R-:W-:-:S02]  /*12e0*/  FMUL.FTZ R91, R60, -1.4426950216293334961 ;  /* 0xbfb8aa3b3c5b7820 */ /* 0x000fc40000410000 */
[----:B------:R-:W-:Y:S01]  /*12f0*/  FMUL.FTZ R93, R85, -1.4426950216293334961 ;  /* 0xbfb8aa3b555d7820 */ /* 0x000fe20000410000 */
[----:B------:R-:W1:Y:S01]  /*1300*/  MUFU.RCP R107, R107 ;  /* 0x0000006b006b7308 */ /* 0x000e620000001000 */
[----:B--2---:R-:W-:-:S07]  /*1310*/  FADD.FTZ R103, R103, 1 ;  /* 0x3f80000067677421 */ /* 0x004fce0000010000 */
[----:B------:R-:W2:Y:S01]  /*1320*/  MUFU.RCP R106, R106 ;  /* 0x0000006a006a7308 */ /* 0x000ea20000001000 */
[----:B0-----:R-:W-:-:S07]  /*1330*/  FADD.FTZ R117, R98, 1 ;  /* 0x3f80000062757421 */ /* 0x001fce0000010000 */
[----:B------:R-:W0:Y:S01]  /*1340*/  MUFU.RCP R114, R114 ;  /* 0x0000007200727308 */ /* 0x000e220000001000 */
[----:B-1----:R-:W-:-:S04]  /*1350*/  FADD.FTZ R116, -R107, 1 ;  /* 0x3f8000006b747421 */ /* 0x002fc80000010100 */
[----:B------:R-:W-:-:S03]  /*1360*/  FFMA.FTZ R116, R83, R116, 1 ;  /* 0x3f80000053747423 */ /* 0x000fc60000010074 */
[----:B------:R-:W1:Y:S01]  /*1370*/  MUFU.EX2 R104, R104 ;  /* 0x0000006800687308 */ /* 0x000e620000000800 */
[----:B--2---:R-:W-:Y:S01]  /*1380*/  FADD.FTZ R98, -R106, 1 ;  /* 0x3f8000006a627421 */ /* 0x004fe20000010100 */
[----:B------:R-:W-:-:S03]  /*1390*/  FMUL.FTZ R116, R107, R116 ;  /* 0x000000746b747220 */ /* 0x000fc60000410000 */
[----:B------:R-:W-:Y:S01]  /*13a0*/  FFMA.FTZ R115, R79, R98, 1 ;  /* 0x3f8000004f737423 */ /* 0x000fe20000010062 */
[----:B------:R-:W-:Y:S02]  /*13b0*/  HADD2.F32 R98, -RZ, R67.H0_H0 ;  /* 0x20000043ff627230 */ /* 0x000fe40000004100 */
[----:B------:R-:W2:Y:S01]  /*13c0*/  MUFU.EX2 R99, R99 ;  /* 0x0000006300637308 */ /* 0x000ea20000000800 */
[----:B0-----:R-:W-:Y:S01]  /*13d0*/  FADD.FTZ R120, -R114, 1 ;  /* 0x3f80000072787421 */ /* 0x001fe20000010100 */
[----:B------:R-:W-:-:S03]  /*13e0*/  FMUL.FTZ R106, R106, R115 ;  /* 0x000000736a6a7220 */ /* 0x000fc60000410000 */
[----:B------:R-:W-:-:S03]  /*13f0*/  FFMA.FTZ R87, R87, R120, 1 ;  /* 0x3f80000057577423 */ /* 0x000fc60000010078 */
[----:B------:R-:W0:Y:S01]  /*1400*/  MUFU.EX2 R97, R97 ;  /* 0x0000006100617308 */ /* 0x000e220000000800 */
[----:B-1----:R-:W-:Y:S01]  /*1410*/  FADD.FTZ R104, R104, 1 ;  /* 0x3f80000068687421 */ /* 0x002fe20000010000 */
[----:B------:R-:W-:-:S06]  /*1420*/  FMUL.FTZ R114, R114, R87 ;  /* 0x0000005772727220 */ /* 0x000fcc0000410000 */
[----:B------:R-:W1:Y:S01]  /*1430*/  MUFU.RCP R105, R105 ;  /* 0x0000006900697308 */ /* 0x000e620000001000 */
[----:B--2---:R-:W-:Y:S01]  /*1440*/  FADD.FTZ R79, R99, 1 ;  /* 0x3f800000634f7421 */ /* 0x004fe20000010000 */
[----:B------:R-:W-:-:S05]  /*1450*/  HADD2.F32 R99, -RZ, R66.H1_H1 ;  /* 0x30000042ff637230 */ /* 0x000fca0000004100 */
[----:B------:R-:W-:Y:S01]  /*1460*/  FMUL.FTZ R99, R99, R106 ;  /* 0x0000006a63637220 */ /* 0x000fe20000410000 */
[----:B------:R-:W2:Y:S01]  /*1470*/  MUFU.EX2 R100, R100 ;  /* 0x0000006400647308 */ /* 0x000ea20000000800 */
[----:B0-----:R-:W-:Y:S01]  /*1480*/  FADD.FTZ R107, R97, 1 ;  /* 0x3f800000616b7421 */ /* 0x001fe20000010000 */
[----:B------:R-:W-:-:S05]  /*1490*/  HADD2.F32 R97, -RZ, R67.H1_H1 ;  /* 0x30000043ff617230 */ /* 0x000fca0000004100 */
[----:B------:R-:W-:Y:S01]  /*14a0*/  FMUL.FTZ R97, R97, R114 ;  /* 0x0000007261617220 */ /* 0x000fe20000410000 */
[----:B------:R-:W0:Y:S01]  /*14b0*/  MUFU.RCP R101, R101 ;  /* 0x0000006500657308 */ /* 0x000e220000001000 */
[----:B-1----:R-:W-:-:S04]  /*14c0*/  FADD.FTZ R118, -R105, 1 ;  /* 0x3f80000069767421 */ /* 0x002fc80000010100 */
[----:B------:R-:W-:Y:S01]  /*14d0*/  FFMA.FTZ R118, R81, R118, 1 ;  /* 0x3f80000051767423 */ /* 0x000fe20000010076 */
[----:B------:R-:W-:Y:S02]  /*14e0*/  HADD2.F32 R81, -RZ, R66.H0_H0 ;  /* 0x20000042ff517230 */ /* 0x000fe40000004100 */
[----:B------:R-:W1:Y:S01]  /*14f0*/  MUFU.RCP R102, R102 ;  /* 0x0000006600667308 */ /* 0x000e620000001000 */
[----:B--2---:R-:W-:Y:S01]  /*1500*/  FADD.FTZ R100, R100, 1 ;  /* 0x3f80000064647421 */ /* 0x004fe20000010000 */
[----:B------:R-:W-:Y:S01]  /*1510*/  FMUL.FTZ R105, R105, R118 ;  /* 0x0000007669697220 */ /* 0x000fe20000410000 */
[----:B------:R-:W-:-:S03]  /*1520*/  FMUL.FTZ R66, R81, R116 ;  /* 0x0000007451427220 */ /* 0x000fc60000410000 */
[----:B------:R-:W-:Y:S02]  /*1530*/  FMUL.FTZ R98, R98, R105 ;  /* 0x0000006962627220 */ /* 0x000fe40000410000 */
[----:B------:R-:W2:Y:S01]  /*1540*/  MUFU.RCP R103, R103 ;  /* 0x0000006700677308 */ /* 0x000ea20000001000 */
[----:B0-----:R-:W-:-:S04]  /*1550*/  FADD.FTZ R106, -R101, 1 ;  /* 0x3f800000656a7421 */ /* 0x001fc80000010100 */
[----:B------:R-:W-:-:S03]  /*1560*/  FFMA.FTZ R106, R61, R106, 1 ;  /* 0x3f8000003d6a7423 */ /* 0x000fc6000001006a */
[----:B------:R-:W0:Y:S01]  /*1570*/  MUFU.EX2 R95, R95 ;  /* 0x0000005f005f7308 */ /* 0x000e220000000800 */
[----:B-1----:R-:W-:Y:S01]  /*1580*/  FADD.FTZ R114, -R102, 1 ;  /* 0x3f80000066727421 */ /* 0x002fe20000010100 */
[----:B------:R-:W-:-:S03]  /*1590*/  FMUL.FTZ R106, R101, R106 ;  /* 0x0000006a656a7220 */ /* 0x000fc60000410000 */
[----:B------:R-:W-:-:S03]  /*15a0*/  FFMA.FTZ R75, R75, R114, 1 ;  /* 0x3f8000004b4b7423 */ /* 0x000fc60000010072 */
[----:B------:R-:W1:Y:S01]  /*15b0*/  MUFU.EX2 R89, R89 ;  /* 0x0000005900597308 */ /* 0x000e620000000800 */
[----:B--2---:R-:W-:Y:S01]  /*15c0*/  FADD.FTZ R61, -R103, 1 ;  /* 0x3f800000673d7421 */ /* 0x004fe20000010100 */
[----:B------:R-:W-:-:S03]  /*15d0*/  FMUL.FTZ R75, R102, R75 ;  /* 0x0000004b664b7220 */ /* 0x000fc60000410000 */
[----:B------:R-:W-:-:S03]  /*15e0*/  FFMA.FTZ R74, R74, R61, 1 ;  /* 0x3f8000004a4a7423 */ /* 0x000fc6000001003d */
[----:B------:R-:W2:Y:S01]  /*15f0*/  MUFU.EX2 R91, R91 ;  /* 0x0000005b005b7308 */ /* 0x000ea20000000800 */
[----:B0-----:R-:W-:Y:S01]  /*1600*/  FADD.FTZ R67, R95, 1 ;  /* 0x3f8000005f437421 */ /* 0x001fe20000010000 */
[--C-:B------:R-:W-:Y:S02]  /*1610*/  HADD2.F32 R95, -RZ, R68.reuse.H0_H0 ;  /* 0x20000044ff5f7230 */ /* 0x100fe40000004100 */
[----:B------:R-:W-:Y:S01]  /*1620*/  FMUL.FTZ R102, R103, R74 ;  /* 0x0000004a67667220 */ /* 0x000fe20000410000 */
[----:B------:R-:W-:Y:S02]  /*1630*/  HADD2.F32 R68, -RZ, R68.H1_H1 ;  /* 0x30000044ff447230 */ /* 0x000fe40000004100 */
[----:B------:R-:W-:Y:S01]  /*1640*/  FMUL.FTZ R95, R95, R106 ;  /* 0x0000006a5f5f7220 */ /* 0x000fe20000410000 */
[----:B------:R-:W0:Y:S01]  /*1650*/  MUFU.EX2 R93, R93 ;  /* 0x0000005d005d7308 */ /* 0x000e220000000800 */
[----:B-1----:R-:W-:-:S07]  /*1660*/  FADD.FTZ R89, R89, 1 ;  /* 0x3f80000059597421 */ /* 0x002fce0000010000 */
[----:B------:R-:W1:Y:S01]  /*1670*/  MUFU.RCP R104, R104 ;  /* 0x0000006800687308 */ /* 0x000e620000001000 */
[----:B--2---:R-:W-:Y:S01]  /*1680*/  FADD.FTZ R87, R91, 1 ;  /* 0x3f8000005b577421 */ /* 0x004fe20000010000 */
[----:B------:R-:W-:-:S05]  /*1690*/  HADD2.F32 R91, -RZ, R69.H0_H0 ;  /* 0x20000045ff5b7230 */ /* 0x000fca0000004100 */
[----:B------:R-:W-:Y:S01]  /*16a0*/  FMUL.FTZ R91, R91, R102 ;  /* 0x000000665b5b7220 */ /* 0x000fe20000410000 */
[----:B------:R-:W-:Y:S01]  /*16b0*/  MUFU.RCP R100, R100 ;  /* 0x0000006400647308 */ /* 0x000fe20000001000 */
[----:B0-----:R-:W-:Y:S01]  /*16c0*/  FADD.FTZ R101, R93, 1 ;  /* 0x3f8000005d657421 */ /* 0x001fe20000010000 */
[----:B------:R-:W-:-:S06]  /*16d0*/  FMUL.FTZ R93, R68, R75 ;  /* 0x0000004b445d7220 */ /* 0x000fcc0000410000 */
[----:B------:R-:W0:Y:S01]  /*16e0*/  MUFU.RCP R79, R79 ;  /* 0x0000004f004f7308 */ /* 0x000e220000001000 */
[----:B-1----:R-:W-:-:S04]  /*16f0*/  FADD.FTZ R116, -R104, 1 ;  /* 0x3f80000068747421 */ /* 0x002fc80000010100 */
[----:B------:R-:W-:-:S03]  /*1700*/  FFMA.FTZ R77, R77, R116, 1 ;  /* 0x3f8000004d4d7423 */ /* 0x000fc60000010074 */
[----:B------:R-:W1:Y:S01]  /*1710*/  MUFU.RCP R81, R107 ;  /* 0x0000006b00517308 */ /* 0x000e620000001000 */
[----:B------:R-:W-:-:S07]  /*1720*/  FMUL.FTZ R104, R104, R77 ;  /* 0x0000004d68687220 */ /* 0x000fce0000410000 */
[----:B------:R2:W3:Y:S01]  /*1730*/  MUFU.RCP R61, R89 ;  /* 0x00000059003d7308 */ /* 0x0004e20000001000 */
[----:B0-----:R-:W-:-:S04]  /*1740*/  FADD.FTZ R75, -R79, 1 ;  /* 0x3f8000004f4b7421 */ /* 0x001fc80000010100 */
[----:B------:R-:W-:-:S03]  /*1750*/  FFMA.FTZ R76, R76, R75, 1 ;  /* 0x3f8000004c4c7423 */ /* 0x000fc6000001004b */
[----:B------:R0:W4:Y:S01]  /*1760*/  MUFU.RCP R74, R87 ;  /* 0x00000057004a7308 */ /* 0x0001220000001000 */
[----:B--2---:R-:W-:Y:S02]  /*1770*/  HADD2.F32 R89, -RZ, R69.H1_H1 ;  /* 0x30000045ff597230 */ /* 0x004fe40000004100 */
[----:B------:R-:W-:Y:S01]  /*1780*/  FADD.FTZ R69, -R100, 1 ;  /* 0x3f80000064457421 */ /* 0x000fe20000010100 */
[----:B-1----:R-:W-:Y:S01]  /*1790*/  FADD.FTZ R77, -R81, 1 ;  /* 0x3f800000514d7421 */ /* 0x002fe20000010100 */
[----:B------:R-:W-:Y:S02]  /*17a0*/  FMUL.FTZ R79, R79, R76 ;  /* 0x0000004c4f4f7220 */ /* 0x000fe40000410000 */
[----:B------:R-:W-:Y:S01]  /*17b0*/  FFMA.FTZ R69, R62, R69, 1 ;  /* 0x3f8000003e457423 */ /* 0x000fe20000010045 */
[----:B------:R-:W-:Y:S01]  /*17c0*/  FFMA.FTZ R64, R64, R77, 1 ;  /* 0x3f80000040407423 */ /* 0x000fe2000001004d */
[----:B------:R-:W1:Y:S01]  /*17d0*/  MUFU.RCP R68, R101 ;  /* 0x0000006500447308 */ /* 0x000e620000001000 */
[----:B---3--:R-:W-:Y:S01]  /*17e0*/  FADD.FTZ R62, -R61, 1 ;  /* 0x3f8000003d3e7421 */ /* 0x008fe20000010100 */
[----:B------:R-:W-:Y:S01]  /*17f0*/  FMUL.FTZ R100, R100, R69 ;  /* 0x0000004564647220 */ /* 0x000fe20000410000 */
[----:B------:R-:W-:Y:S01]  /*1800*/  FMUL.FTZ R76, R81, R64 ;  /* 0x00000040514c7220 */ /* 0x000fe20000410000 */
[----:B0-----:R-:W-:-:S02]  /*1810*/  HADD2.F32 R87, -RZ, R70.H0_H0 ;  /* 0x20000046ff577230 */ /* 0x001fc40000004100 */
[----:B------:R-:W-:Y:S01]  /*1820*/  FFMA.FTZ R62, R65, R62, 1 ;  /* 0x3f800000413e7423 */ /* 0x000fe2000001003e */
[----:B------:R-:W-:Y:S01]  /*1830*/  FMUL.FTZ R89, R89, R104 ;  /* 0x0000006859597220 */ /* 0x000fe20000410000 */
[----:B------:R-:W0:Y:S01]  /*1840*/  MUFU.RCP R83, R117 ;  /* 0x0000007500537308 */ /* 0x000e220000001000 */
[----:B----4-:R-:W-:Y:S01]  /*1850*/  FADD.FTZ R69, -R74, 1 ;  /* 0x3f8000004a457421 */ /* 0x010fe20000010100 */
[----:B------:R-:W-:Y:S01]  /*1860*/  FMUL.FTZ R65, R61, R62 ;  /* 0x0000003e3d417220 */ /* 0x000fe20000410000 */
[----:B------:R-:W-:Y:S01]  /*1870*/  FMUL.FTZ R87, R87, R100 ;  /* 0x0000006457577220 */ /* 0x000fe20000410000 */
[-C--:B------:R-:W-:Y:S01]  /*1880*/  FMUL.FTZ R100, R21, R66.reuse ;  /* 0x0000004215647220 */ /* 0x080fe20000410000 */
[----:B------:R-:W-:Y:S01]  /*1890*/  FFMA.FTZ R69, R60, R69, 1 ;  /* 0x3f8000003c457423 */ /* 0x000fe20000010045 */
[--C-:B------:R-:W-:Y:S02]  /*18a0*/  HADD2.F32 R60, -RZ, R71.reuse.H0_H0 ;  /* 0x20000047ff3c7230 */ /* 0x100fe40000004100 */
[----:B------:R-:W2:Y:S01]  /*18b0*/  MUFU.RCP R67, R67 ;  /* 0x0000004300437308 */ /* 0x000ea20000001000 */
[----:B-1----:R-:W-:Y:S01]  /*18c0*/  FADD.FTZ R64, -R68, 1 ;  /* 0x3f80000044407421 */ /* 0x002fe20000010100 */
[----:B------:R-:W-:Y:S01]  /*18d0*/  FMUL.FTZ R62, R74, R69 ;  /* 0x000000454a3e7220 */ /* 0x000fe20000410000 */
[----:B------:R-:W-:Y:S01]  /*18e0*/  FFMA.FTZ R69, R3, R66, R58 ;  /* 0x0000004203457223 */ /* 0x000fe2000001003a */
[----:B------:R-:W-:Y:S01]  /*18f0*/  FADD.FTZ R58, R66, R59 ;  /* 0x0000003b423a7221 */ /* 0x000fe20000010000 */
[----:B------:R-:W-:Y:S01]  /*1900*/  FFMA.FTZ R85, R85, R64, 1 ;  /* 0x3f80000055557423 */ /* 0x000fe20000010040 */
[----:B------:R-:W-:Y:S01]  /*1910*/  FFMA.FTZ R59, R51, R99, R56 ;  /* 0x00000063333b7223 */ /* 0x000fe20000010038 */
[----:B------:R-:W-:Y:S01]  /*1920*/  FFMA.FTZ R56, R3, R100, RZ ;  /* 0x0000006403387223 */ /* 0x000fe200000100ff */
[----:B------:R-:W-:-:S02]  /*1930*/  HADD2.F32 R61, -RZ, R71.H1_H1 ;  /* 0x30000047ff3d7230 */ /* 0x000fc40000004100 */
[----:B0-----:R-:W-:Y:S01]  /*1940*/  FADD.FTZ R102, -R83, 1 ;  /* 0x3f80000053667421 */ /* 0x001fe20000010100 */
[----:B------:R-:W-:Y:S01]  /*1950*/  FMUL.FTZ R64, R68, R85 ;  /* 0x0000005544407220 */ /* 0x000fe20000410000 */
[----:B------:R-:W-:Y:S01]  /*1960*/  FADD.FTZ R68, R99, R57 ;  /* 0x0000003963447221 */ /* 0x000fe20000010000 */
[----:B------:R-:W-:Y:S01]  /*1970*/  FFMA.FTZ R57, R49, R98, R54 ;  /* 0x0000006231397223 */ /* 0x000fe20000010036 */
[----:B------:R-:W-:Y:S01]  /*1980*/  FFMA.FTZ R102, R63, R102, 1 ;  /* 0x3f8000003f667423 */ /* 0x000fe20000010066 */
[----:B------:R-:W-:Y:S01]  /*1990*/  FMUL.FTZ R99, R22, R99 ;  /* 0x0000006316637220 */ /* 0x000fe20000410000 */
[----:B------:R-:W-:Y:S01]  /*19a0*/  FADD.FTZ R54, RZ, R100 ;  /* 0x00000064ff367221 */ /* 0x000fe20000010000 */
[----:B------:R-:W-:Y:S01]  /*19b0*/  FFMA.FTZ R71, R47, R97, R52 ;  /* 0x000000612f477223 */ /* 0x000fe20000010034 */
[----:B--2---:R-:W-:Y:S01]  /*19c0*/  FADD.FTZ R63, -R67, 1 ;  /* 0x3f800000433f7421 */ /* 0x004fe20000010100 */
[----:B------:R-:W-:Y:S01]  /*19d0*/  FFMA.FTZ R56, R51, R99, R56 ;  /* 0x0000006333387223 */ /* 0x000fe20000010038 */
[----:B------:R-:W-:Y:S01]  /*19e0*/  FADD.FTZ R74, R97, R53 ;  /* 0x00000035614a7221 */ /* 0x000fe20000010000 */
[----:B------:R-:W-:Y:S01]  /*19f0*/  FADD.FTZ R66, R58, R95 ;  /* 0x0000005f3a427221 */ /* 0x000fe20000010000 */
[----:B------:R-:W-:Y:S01]  /*1a00*/  FFMA.FTZ R78, R78, R63, 1 ;  /* 0x3f8000004e4e7423 */ /* 0x000fe2000001003f */
[----:B------:R-:W-:-:S02]  /*1a10*/  HADD2.F32 R63, -RZ, R70.H1_H1 ;  /* 0x30000046ff3f7230 */ /* 0x000fc40000004100 */
[----:B------:R-:W-:Y:S01]  /*1a20*/  FADD.FTZ R70, R98, R55 ;  /* 0x0000003762467221 */ /* 0x000fe20000010000 */
[----:B------:R-:W-:Y:S01]  /*1a30*/  FMUL.FTZ R98, R19, R98 ;  /* 0x0000006213627220 */ /* 0x000fe20000410000 */
[----:B------:R-:W-:Y:S01]  /*1a40*/  FADD.FTZ R55, R54, R99 ;  /* 0x0000006336377221 */ /* 0x000fe20000010000 */
[----:B------:R-:W-:Y:S01]  /*1a50*/  FMUL.FTZ R97, R20, R97 ;  /* 0x0000006114617220 */ /* 0x000fe20000410000 */
[----:B------:R-:W-:Y:S01]  /*1a60*/  FFMA.FTZ R75, R50, R95, R69 ;  /* 0x0000005f324b7223 */ /* 0x000fe20000010045 */
[----:B------:R-:W-:Y:S01]  /*1a70*/  FFMA.FTZ R56, R49, R98, R56 ;  /* 0x0000006231387223 */ /* 0x000fe20000010038 */
[----:B------:R-:W-:Y:S01]  /*1a80*/  FADD.FTZ R58, R55, R98 ;  /* 0x00000062373a7221 */ /* 0x000fe20000010000 */
[----:B------:R-:W-:Y:S01]  /*1a90*/  FFMA.FTZ R53, R48, R93, R59 ;  /* 0x0000005d30357223 */ /* 0x000fe2000001003b */
[----:B------:R-:W-:Y:S01]  /*1aa0*/  FMUL.FTZ R95, R21, R95 ;  /* 0x0000005f155f7220 */ /* 0x000fe20000410000 */
        /* <DEDUP_REMOVED lines=17> */
[-C--:B------:R-:W-:Y:S01]  /*1bc0*/  FFMA.FTZ R69, R84, R87.reuse, R75 ;  /* 0x0000005754457223 */ /* 0x080fe2000001004b */
        /* <DEDUP_REMOVED lines=75> */
.L_x_1147:
        /* <DEDUP_REMOVED lines=32> */
.L_x_1149:
[----:B------:R-:W-:Y:S05]  /*2280*/  BSYNC.RECONVERGENT B0 ;  /* 0x0000000000007941 */ /* 0x000fea0003800200 */
.L_x_1148:
        /* <DEDUP_REMOVED lines=24> */
.L_x_1152:
[----:B------:R-:W2:Y:S04]  /*2410*/  LD.E.STRONG.GPU R61, desc[UR10][R108.64+0x8] ;  /* 0x0000080a6c3d7980 */ /* 0x000ea8000c10f900 */
[----:B--2---:R-:W-:Y:S01]  /*2420*/  CCTL.IVALL ;  /* 0x00000000ff00798f */ /* 0x004fe20002000000 */
[----:B------:R-:W-:Y:S05]  /*2430*/  YIELD ;  /* 0x0000000000007946 */ /* 0x000fea0003800000 */
[----:B-----5:R-:W-:-:S04]  /*2440*/  LOP3.LUT R61, R61, R60, RZ, 0x3c, !PT ;  /* 0x0000003c3d3d7212 */ /* 0x020fc800078e3cff */
[----:B------:R-:W-:-:S13]  /*2450*/  ISETP.GT.AND P1, PT, R61, -0x1, PT ;  /* 0xffffffff3d00780c */ /* 0x000fda0003f24270 */
[----:B------:R-:W-:Y:S05]  /*2460*/  @P1 BRA `(.L_x_1152) ;  /* 0xfffffffc00e81947 */ /* 0x000fea000383ffff */
.L_x_1151:
[----:B------:R-:W-:Y:S05]  /*2470*/  WARPSYNC.ALL ;  /* 0x0000000000007948 */ /* 0x000fea0003800000 */
[----:B------:R-:W-:Y:S06]  /*2480*/  BAR.SYNC.DEFER_BLOCKING 0x0 ;  /* 0x0000000000007b1d */ /* 0x000fec0000010000 */
[----:B------:R-:W-:Y:S05]  /*2490*/  BRA `(.L_x_1153) ;  /* 0x00000000003c7947 */ /* 0x000fea0003800000 */
.L_x_1150:
[----:B------:R-:W-:Y:S01]  /*24a0*/  BAR.SYNC.DEFER_BLOCKING 0x0 ;  /* 0x0000000000007b1d */ /* 0x000fe20000010000 */
[----:B------:R-:W-:-:S13]  /*24b0*/  ISETP.NE.AND P1, PT, R41, RZ, PT ;  /* 0x000000ff2900720c */ /* 0x000fda0003f25270 */
[----:B------:R-:W-:Y:S05]  /*24c0*/  @P1 BRA `(.L_x_1154) ;  /* 0x0000000000281947 */ /* 0x000fea0003800000 */
[----:B------:R-:W-:Y:S06]  /*24d0*/  MEMBAR.ALL.GPU ;  /* 0x0000000000007992 */ /* 0x000fec000000a000 */
[----:B------:R-:W-:-:S00]  /*24e0*/  ERRBAR ;  /* 0x00000000000079ab */ /* 0x000fc00000000000 */
[----:B------:R-:W-:Y:S06]  /*24f0*/  CGAERRBAR ;  /* 0x00000000000075ab */ /* 0x000fec0000000000 */
[----:B------:R0:W5:Y:S02]  /*2500*/  ATOM.E.ADD.STRONG.GPU PT, R60, desc[UR10][R112.64], R11 ;  /* 0x8000000b703c798a */ /* 0x00016400081ef10a */
.L_x_1155:
[----:B------:R-:W2:Y:S04]  /*2510*/  LD.E.STRONG.GPU R61, desc[UR10][R112.64] ;  /* 0x0000000a703d7980 */ /* 0x000ea8000c10f900 */
[----:B--2---:R-:W-:Y:S01]  /*2520*/  CCTL.IVALL ;  /* 0x00000000ff00798f */ /* 0x004fe20002000000 */
[----:B------:R-:W-:Y:S05]  /*2530*/  YIELD ;  /* 0x0000000000007946 */ /* 0x000fea0003800000 */
[----:B-----5:R-:W-:-:S04]  /*2540*/  LOP3.LUT R61, R61, R60, RZ, 0x3c, !PT ;  /* 0x0000003c3d3d7212 */ /* 0x020fc800078e3cff */
[----:B------:R-:W-:-:S13]  /*2550*/  ISETP.GT.AND P1, PT, R61, -0x1, PT ;  /* 0xffffffff3d00780c */ /* 0x000fda0003f24270 */
[----:B------:R-:W-:Y:S05]  /*2560*/  @P1 BRA `(.L_x_1155) ;  /* 0xfffffffc00e81947 */ /* 0x000fea000383ffff */
.L_x_1154:
[----:B------:R-:W-:Y:S05]  /*2570*/  WARPSYNC.ALL ;  /* 0x0000000000007948 */ /* 0x000fea0003800000 */
[----:B------:R-:W-:Y:S06]  /*2580*/  BAR.SYNC.DEFER_BLOCKING 0x0 ;  /* 0x0000000000007b1d */ /* 0x000fec0000010000 */
.L_x_1153:
        /* <DEDUP_REMOVED lines=18> */
.L_x_1157:
[----:B------:R-:W-:Y:S05]  /*26b0*/  BSYNC.RECONVERGENT B0 ;  /* 0x0000000000007941 */ /* 0x000fea0003800200 */
.L_x_1156:
        /* <DEDUP_REMOVED lines=90> */
[----:B------:R-:W-:Y:S05]  /*2c60*/  @!P0 BRA `(.L_x_1158) ;  /* 0xffffffdc008c8947 */ /* 0x000fea000383ffff */
.L_x_1146:
        /* <DEDUP_REMOVED lines=57> */
.L_x_1170:
        /* <DEDUP_REMOVED lines=25> */
.L_x_1163:
        /* <DEDUP_REMOVED lines=33> */
.L_x_1162:
[----:B------:R-:W-:Y:S05]  /*33a0*/  BSYNC.RECONVERGENT B1 ;  /* 0x0000000000017941 */ /* 0x000fea0003800200 */
.L_x_1161:
        /* <DEDUP_REMOVED lines=25> */
.L_x_1165:
[----:B------:R-:W-:Y:S05]  /*3540*/  BSYNC.RECONVERGENT B1 ;  /* 0x0000000000017941 */ /* 0x000fea0003800200 */
.L_x_1164:
        /* <DEDUP_REMOVED lines=26> */
.L_x_1160:
[----:B------:R-:W-:Y:S05]  /*36f0*/  BSYNC.RECONVERGENT B0 ;  /* 0x0000000000007941 */ /* 0x000fea0003800200 */
.L_x_1159:
[----:B------:R0:W-:Y:S01]  /*3700*/  STS [R10], R25 ;  /* 0x000000190a007388 */ /* 0x0001e20000000800 */
[----:B------:R-:W1:Y:S01]  /*3710*/  LDC.64 R20, c[0x0][0x388] ;  /* 0x0000e200ff147b82 */ /* 0x000e620000000a00 */
[----:B------:R-:W-:Y:S02]  /*3720*/  ISETP.GT.U32.AND P1, PT, R45, 0x9, PT ;  /* 0x000000092d00780c */ /* 0x000fe40003f24070 */
[----:B------:R0:W-:Y:S01]  /*3730*/  STS [R10+0x500], R24 ;  /* 0x000500180a007388 */ /* 0x0001e20000000800 */
[----:B------:R-:W-:-:S04]  /*3740*/  MOV R26, R9 ;  /* 0x00000009001a7202 */ /* 0x000fc80000000f00 */
[----:B------:R-:W2:Y:S08]  /*3750*/  LDC.64 R12, c[0x0][0x390] ;  /* 0x0000e400ff0c7b82 */ /* 0x000eb00000000a00 */
[----:B0-----:R-:W-:Y:S06]  /*3760*/  BAR.SYNC.DEFER_BLOCKING 0x0 ;  /* 0x0000000000007b1d */ /* 0x001fec0000010000 */
.L_x_1169:
        /* <DEDUP_REMOVED lines=31> */
.L_x_1180:
        /* <DEDUP_REMOVED lines=11> */
.L_x_1168:
[----:B------:R-:W-:Y:S05]  /*3a10*/  BSYNC.RECONVERGENT B0 ;  /* 0x0000000000007941 */ /* 0x000fea0003800200 */
.L_x_1167:
        /* <DEDUP_REMOVED lines=9> */
.L_x_1166:
        /* <DEDUP_REMOVED lines=8> */
.L_x_1172:
[----:B------:R-:W-:Y:S05]  /*3b30*/  BSYNC B0 ;  /* 0x0000000000007941 */ /* 0x000fea0003800000 */
.L_x_1171:
        /* <DEDUP_REMOVED lines=8> */
.L_x_1173:
[----:B------:R-:W-:Y:S01]  /*3bc0*/  FADD.FTZ R25, R25, R22 ;  /* 0x0000001619197221 */ /* 0x000fe20000010000 */
[----:B------:R-:W-:-:S04]  /*3bd0*/  HFMA2 R33, -RZ, RZ, 0, 2.384185791015625e-07 ;  /* 0x00000004ff217431 */ /* 0x000fc800000001ff */
[----:B------:R-:W-:Y:S02]  /*3be0*/  MOV R34, R25 ;  /* 0x0000001900227202 */ /* 0x000fe40000000f00 */
[----:B------:R-:W-:-:S07]  /*3bf0*/  MOV R24, R32 ;  /* 0x0000002000187202 */ /* 0x000fce0000000f00 */
[----:B------:R-:W-:Y:S05]  /*3c00*/  WARPSYNC.COLLECTIVE R31, `(.L_x_1174) ;  /* 0x000000001f087348 */ /* 0x000fea0003c00000 */
[----:B------:R0:W1:Y:S02]  /*3c10*/  SHFL.BFLY P3, R32, R34, R33, R36 ;  /* 0x0c00002122207389 */ /* 0x0000640000060024 */
[----:B01----:R-:W-:Y:S05]  /*3c20*/  ENDCOLLECTIVE ;  /* 0x000000000000791b */ /* 0x003fea0003800000 */
.L_x_1174:
[----:B------:R-:W-:-:S05]  /*3c30*/  FADD.FTZ R24, R24, R23 ;  /* 0x0000001718187221 */ /* 0x000fca0000010000 */
[----:B------:R-:W-:Y:S02]  /*3c40*/  MOV R34, R24 ;  /* 0x0000001800227202 */ /* 0x000fe40000000f00 */
[----:B------:R-:W-:-:S07]  /*3c50*/  MOV R28, R32 ;  /* 0x00000020001c7202 */ /* 0x000fce0000000f00 */
[----:B------:R-:W-:Y:S05]  /*3c60*/  WARPSYNC.COLLECTIVE R31, `(.L_x_1175) ;  /* 0x000000001f087348 */ /* 0x000fea0003c00000 */
[----:B------:R0:W1:Y:S02]  /*3c70*/  SHFL.BFLY P3, R32, R34, R33, R36 ;  /* 0x0c00002122207389 */ /* 0x0000640000060024 */
[----:B01----:R-:W-:Y:S05]  /*3c80*/  ENDCOLLECTIVE ;  /* 0x000000000000791b */ /* 0x003fea0003800000 */
.L_x_1175:
[----:B------:R-:W-:Y:S01]  /*3c90*/  FADD.FTZ R28, R25, R28 ;  /* 0x0000001c191c7221 */ /* 0x000fe20000010000 */
[----:B------:R-:W-:-:S04]  /*3ca0*/  HFMA2 R33, -RZ, RZ, 0, 1.1920928955078125e-07 ;  /* 0x00000002ff217431 */ /* 0x000fc800000001ff */
[----:B------:R-:W-:Y:S02]  /*3cb0*/  MOV R34, R28 ;  /* 0x0000001c00227202 */ /* 0x000fe40000000f00 */
[----:B------:R-:W-:-:S07]  /*3cc0*/  MOV R27, R32 ;  /* 0x00000020001b7202 */ /* 0x000fce0000000f00 */
[----:B------:R-:W-:Y:S05]  /*3cd0*/  WARPSYNC.COLLECTIVE R31, `(.L_x_1176) ;  /* 0x000000001f087348 */ /* 0x000fea0003c00000 */
[----:B------:R0:W1:Y:S02]  /*3ce0*/  SHFL.BFLY P3, R32, R34, R33, R36 ;  /* 0x0c00002122207389 */ /* 0x0000640000060024 */
[----:B01----:R-:W-:Y:S05]  /*3cf0*/  ENDCOLLECTIVE ;  /* 0x000000000000791b */ /* 0x003fea0003800000 */
.L_x_1176:
[----:B------:R-:W-:-:S05]  /*3d00*/  FADD.FTZ R27, R24, R27 ;  /* 0x0000001b181b7221 */ /* 0x000fca0000010000 */
[----:B------:R-:W-:Y:S02]  /*3d10*/  MOV R34, R27 ;  /* 0x0000001b00227202 */ /* 0x000fe40000000f00 */
[----:B------:R-:W-:-:S07]  /*3d20*/  MOV R29, R32 ;  /* 0x00000020001d7202 */ /* 0x000fce0000000f00 */
[----:B------:R-:W-:Y:S05]  /*3d30*/  WARPSYNC.COLLECTIVE R31, `(.L_x_1177) ;  /* 0x000000001f087348 */ /* 0x000fea0003c00000 */
[----:B------:R0:W1:Y:S02]  /*3d40*/  SHFL.BFLY P3, R32, R34, R33, R36 ;  /* 0x0c00002122207389 */ /* 0x0000640000060024 */
[----:B01----:R-:W-:Y:S05]  /*3d50*/  ENDCOLLECTIVE ;  /* 0x000000000000791b */ /* 0x003fea0003800000 */
.L_x_1177:
[----:B------:R-:W-:Y:S01]  /*3d60*/  FADD.FTZ R29, R28, R29 ;  /* 0x0000001d1c1d7221 */ /* 0x000fe20000010000 */
[----:B------:R-:W-:-:S04]  /*3d70*/  HFMA2 R33, -RZ, RZ, 0, 5.9604644775390625e-08 ;  /* 0x00000001ff217431 */ /* 0x000fc800000001ff */
[----:B------:R-:W-:Y:S02]  /*3d80*/  MOV R34, R29 ;  /* 0x0000001d00227202 */ /* 0x000fe40000000f00 */
[----:B------:R-:W-:-:S07]  /*3d90*/  MOV R22, R32 ;  /* 0x0000002000167202 */ /* 0x000fce0000000f00 */
[----:B------:R-:W-:Y:S05]  /*3da0*/  WARPSYNC.COLLECTIVE R31, `(.L_x_1178) ;  /* 0x000000001f087348 */ /* 0x000fea0003c00000 */
[----:B------:R0:W1:Y:S02]  /*3db0*/  SHFL.BFLY P3, R32, R34, R33, R36 ;  /* 0x0c00002122207389 */ /* 0x0000640000060024 */
[----:B01----:R-:W-:Y:S05]  /*3dc0*/  ENDCOLLECTIVE ;  /* 0x000000000000791b */ /* 0x003fea0003800000 */
.L_x_1178:
[----:B------:R-:W-:-:S05]  /*3dd0*/  FADD.FTZ R22, R27, R22 ;  /* 0x000000161b167221 */ /* 0x000fca0000010000 */
[----:B------:R-:W-:Y:S02]  /*3de0*/  MOV R34, R22 ;  /* 0x0000001600227202 */ /* 0x000fe40000000f00 */
[----:B------:R-:W-:-:S07]  /*3df0*/  MOV R30, R32 ;  /* 0x00000020001e7202 */ /* 0x000fce0000000f00 */
[----:B------:R-:W-:Y:S05]  /*3e00*/  WARPSYNC.COLLECTIVE R31, `(.L_x_1179) ;  /* 0x000000001f087348 */ /* 0x000fea0003c00000 */
[----:B------:R0:W1:Y:S02]  /*3e10*/  SHFL.BFLY P3, R32, R34, R33, R36 ;  /* 0x0c00002122207389 */ /* 0x0000640000060024 */
[----:B01----:R-:W-:Y:S05]  /*3e20*/  ENDCOLLECTIVE ;  /* 0x000000000000791b */ /* 0x003fea0003800000 */
.L_x_1179:
[----:B------:R-:W-:Y:S01]  /*3e30*/  FADD.FTZ R30, R29, R30 ;  /* 0x0000001e1d1e7221 */ /* 0x000fe20000010000 */
[----:B------:R-:W-:Y:S01]  /*3e40*/  MOV R23, R32 ;  /* 0x0000002000177202 */ /* 0x000fe20000000f00 */
[----:B------:R-:W-:Y:S06]  /*3e50*/  BRA `(.L_x_1180) ;  /* 0xfffffff800c07947 */ /* 0x000fec000383ffff */
.L_x_1181:
        /* <DEDUP_REMOVED lines=10> */
.L_x_1629:


//--------------------- .text._ZN13group_norm_v218gn_bwd_cuda_kernelI6__halfLi320ELi3ELi16ELi40ELi1024ELb1ELb1ELi16ELi320ELi320ELi4ELb1ELi4ELb0ELb0ELNS_15WgradSyncMethodE3ENS_16CompileConditionILi1000EEEEEvPT_S6_S6_PKS5_S8_S8_S8_PKfflPfPj --------------------------
	.section	.text._ZN13group_norm_v218gn_bwd_cuda_kernelI6__halfLi320ELi3ELi16ELi40ELi1024ELb1ELb1ELi16ELi320ELi320ELi4ELb1ELi4ELb0ELb0ELNS_15WgradSyncMethodE3ENS_16CompileConditionILi1000EEEEEvPT_S6_S6_PKS5_S8_S8_S8_PKfflPfPj,"ax",@progbits
	.align	128
        .global         _ZN13group_norm_v218gn_bwd_cuda_kernelI6__halfLi320ELi3ELi16ELi40ELi1024ELb1ELb1ELi16ELi320ELi320ELi4ELb1ELi4ELb0ELb0ELNS_15WgradSyncMethodE3ENS_16CompileConditionILi1000EEEEEvPT_S6_S6_PKS5_S8_S8_S8_PKfflPfPj
        .type           _ZN13group_norm_v218gn_bwd_cuda_kernelI6__halfLi320ELi3ELi16ELi40ELi1024ELb1ELb1ELi16ELi320ELi320ELi4ELb1ELi4ELb0ELb0ELNS_15WgradSyncMethodE3ENS_16CompileConditionILi1000EEEEEvPT_S6_S6_PKS5_S8_S8_S8_PKfflPfPj,@function
        .size           _ZN13group_norm_v218gn_bwd_cuda_kernelI6__halfLi320ELi3ELi16ELi40ELi1024ELb1ELb1ELi16ELi320ELi320ELi4ELb1ELi4ELb0ELb0ELNS_15WgradSyncMethodE3ENS_16CompileConditionILi1000EEEEEvPT_S6_S6_PKS5_S8_S8_S8_PKfflPfPj,(.L_x_1630 - _ZN13group_norm_v218gn_bwd_cuda_kernelI6__halfLi320ELi3ELi16ELi40ELi1024ELb1ELb1ELi16ELi320ELi320ELi4ELb1ELi4ELb0ELb0ELNS_15WgradSyncMethodE3ENS_16CompileConditionILi1000EEEEEvPT_S6_S6_PKS5_S8_S8_S8_PKfflPfPj)
        .other          _ZN13group_norm_v218gn_bwd_cuda_kernelI6__halfLi320ELi3ELi16ELi40ELi1024ELb1ELb1ELi16ELi320ELi320ELi4ELb1ELi4ELb0ELb0ELNS_15WgradSyncMethodE3ENS_16CompileConditionILi1000EEEEEvPT_S6_S6_PKS5_S8_S8_S8_PKfflPfPj,@"STO_CUDA_ENTRY STV_DEFAULT"
_ZN13group_norm_v218gn_bwd_cuda_kernelI6__halfLi320ELi3ELi16ELi40ELi1024ELb1ELb1ELi16ELi320ELi320ELi4ELb1ELi4ELb0ELb0ELNS_15WgradSyncMethodE3ENS_16CompileConditionILi1000EEEEEvPT_S6_S6_PKS5_S8_S8_S8_PKfflPfPj:
.text._ZN13group_norm_v218gn_bwd_cuda_kernelI6__halfLi320ELi3ELi16ELi40ELi1024ELb1ELb1ELi16ELi320ELi320ELi4ELb1ELi4ELb0ELb0ELNS_15WgradSyncMethodE3ENS_16CompileConditionILi1000EEEEEvPT_S6_S6_PKS5_S8_S8_S8_PKfflPfPj:
        /* <DEDUP_REMOVED lines=29> */
.L_x_1184:
[----:B0-----:R-:W2:Y:S04]  /*01d0*/  LD.E.STRONG.GPU R5, desc[UR14][R2.64+0x10] ;  /* 0x0000100e02057980 */ /* 0x001ea8000c10f900 */
[----:B--2---:R-:W-:Y:S01]  /*01e0*/  CCTL.IVALL ;  /* 0x00000000ff00798f */ /* 0x004fe20002000000 */
[----:B------:R-:W-:Y:S05]  /*01f0*/  YIELD ;  /* 0x0000000000007946 */ /* 0x000fea0003800000 */
[----:B-----5:R-:W-:-:S04]  /*0200*/  LOP3.LUT R5, R5, R0, RZ, 0x3c, !PT ;  /* 0x0000000005057212 */ /* 0x020fc800078e3cff */
[----:B------:R-:W-:-:S13]  /*0210*/  ISETP.GT.AND P0, PT, R5, -0x1, PT ;  /* 0xffffffff0500780c */ /* 0x000fda0003f04270 */
[----:B------:R-:W-:Y:S05]  /*0220*/  @P0 BRA `(.L_x_1184) ;  /* 0xfffffffc00e80947 */ /* 0x000fea000383ffff */
.L_x_1183:
[----:B------:R-:W-:Y:S05]  /*0230*/  WARPSYNC.ALL ;  /* 0x0000000000007948 */ /* 0x000fea0003800000 */
[----:B------:R-:W-:Y:S06]  /*0240*/  BAR.SYNC.DEFER_BLOCKING 0x0 ;  /* 0x0000000000007b1d */ /* 0x000fec0000010000 */
[----:B------:R-:W-:Y:S05]  /*0250*/  BRA `(.L_x_1185) ;  /* 0x0000002c00607947 */ /* 0x000fea0003800000 */
.L_x_1182:
        /* <DEDUP_REMOVED lines=34> */
[----:B------:R-:W-:-:S07]  /*0480*/  HADD2.F32 R6, -RZ, R15.H1_H1 ;  /* 0x3000000fff067230 */ /* 0x000fce0000004100 */
.L_x_1197:
[----:B0-----:R-:W0:Y:S01]  /*0490*/  S2R R16, SR_TID.X ;  /* 0x0000000000107919 */ /* 0x001e220000002100 */
[----:B------:R-:W1:Y:S01]  /*04a0*/  S2UR UR8, SR_CTAID.Y ;  /* 0x00000000000879c3 */ /* 0x000e620000002600 */
[----:B------:R-:W-:Y:S01]  /*04b0*/  USHF.R.U64 UR13, UR10, 0x1, UR5 ;  /* 0x000000010a0d7899 */ /* 0x000fe20008001205 */
[----:B------:R-:W-:Y:S01]  /*04c0*/  HFMA2 R19, -RZ, RZ, 0, 0 ;  /* 0x00000000ff137431 */ /* 0x000fe200000001ff */
        /* <DEDUP_REMOVED lines=30> */
[----:B------:R-:W-:-:S03]  /*06b0*/  LOP3.LUT R3, R14, 0x3f0, R17, 0xf8, !PT ;  /* 0x000003f00e037812 */ /* 0x000fc600078ef811 */
[----:B------:R-:W-:-:S04]  /*06c0*/  IMAD.WIDE.U32 R18, R15, 0xa0000, R18 ;  /* 0x000a00000f127825 */ /* 0x000fc800078e0012 */
[----:B------:R-:W-:-:S05]  /*06d0*/  IMAD R3, R3, 0x280, RZ ;  /* 0x0000028003037824 */ /* 0x000fca00078e02ff */
        /* <DEDUP_REMOVED lines=17> */
[----:B------:R-:W-:Y:S01]  /*07f0*/  IADD3 R56, PT, PT, R55, 0x2800, RZ ;  /* 0x0000280037387810 */ /* 0x000fe20007ffe0ff */
[----:B--2---:R-:W-:-:S06]  /*0800*/  FADD.FTZ R13, R29, UR6 ;  /* 0x000000061d0d7e21 */ /* 0x004fcc0008010000 */
[----:B------:R-:W2:Y:S01]  /*0810*/  MUFU.RSQ R13, R13 ;  /* 0x0000000d000d7308 */ /* 0x000ea20000001400 */
[----:B------:R-:W0:Y:S01]  /*0820*/  S2R R29, SR_CgaCtaId ;  /* 0x00000000001d7919 */ /* 0x000e220000008800 */
[--C-:B---3--:R-:W-:Y:S02]  /*0830*/  HADD2.F32 R3, -RZ, R38.reuse.H0_H0 ;  /* 0x20000026ff037230 */ /* 0x108fe40000004100 */
[----:B------:R-:W-:-:S03]  /*0840*/  HADD2.F32 R15, -RZ, R38.H1_H1 ;  /* 0x30000026ff0f7230 */ /* 0x000fc60000004100 */
[C---:B------:R-:W-:Y:S02]  /*0850*/  FADD.FTZ R44, -R28.reuse, R3 ;  /* 0x000000031c2c7221 */ /* 0x040fe40000010100 */
[----:B------:R-:W-:Y:S01]  /*0860*/  FADD.FTZ R38, -R28, R15 ;  /* 0x0000000f1c267221 */ /* 0x000fe20000010100 */
[--C-:B------:R-:W-:Y:S02]  /*0870*/  HADD2.F32 R15, -RZ, R39.reuse.H0_H0 ;  /* 0x20000027ff0f7230 */ /* 0x100fe40000004100 */
[C---:B--2---:R-:W-:Y:S01]  /*0880*/  FMUL.FTZ R3, R13.reuse, R44 ;  /* 0x0000002c0d037220 */ /* 0x044fe20000410000 */
[----:B-1----:R-:W-:Y:S01]  /*0890*/  FMUL.FTZ R19, R13, R38 ;  /* 0x000000260d137220 */ /* 0x002fe20000410000 */
[----:B------:R-:W-:Y:S02]  /*08a0*/  HADD2.F32 R39, -RZ, R39.H1_H1 ;  /* 0x30000027ff277230 */ /* 0x000fe40000004100 */
[----:B------:R-:W-:Y:S01]  /*08b0*/  FFMA.FTZ R46, R0, R3, R7 ;  /* 0x00000003002e7223 */ /* 0x000fe20000010007 */
[----:B------:R-:W-:Y:S01]  /*08c0*/  FADD.FTZ R18, -R28, R15 ;  /* 0x0000000f1c127221 */ /* 0x000fe20000010100 */
[----:B------:R-:W-:-:S02]  /*08d0*/  FFMA.FTZ R51, R2, R19, R9 ;  /* 0x0000001302337223 */ /* 0x000fc40000010009 */
[----:B------:R-:W-:Y:S01]  /*08e0*/  FMUL.FTZ R44, R46, -1.4426950216293334961 ;  /* 0xbfb8aa3b2e2c7820 */ /* 0x000fe20000410000 */
[----:B------:R-:W-:Y:S01]  /*08f0*/  FMUL.FTZ R17, R13, R18 ;  /* 0x000000120d117220 */ /* 0x000fe20000410000 */
[----:B------:R-:W-:Y:S01]  /*0900*/  FADD.FTZ R18, -R28, R39 ;  /* 0x000000271c127221 */ /* 0x000fe20000010100 */
[----:B------:R-:W-:Y:S01]  /*0910*/  FMUL.FTZ R52, R51, -1.4426950216293334961 ;  /* 0xbfb8aa3b33347820 */ /* 0x000fe20000410000 */
[----:B------:R-:W2:Y:S02]  /*0920*/  LDG.E.64.CONSTANT R38, desc[UR14][R42.64+0x2800] ;  /* 0x0028000e2a267981 */ /* 0x000ea4000c1e9b00 */
[----:B------:R-:W1:Y:S01]  /*0930*/  MUFU.EX2 R44, R44 ;  /* 0x0000002c002c7308 */ /* 0x000e620000000800 */
[----:B------:R-:W-:Y:S01]  /*0940*/  FFMA.FTZ R48, R4, R17, R11 ;  /* 0x0000001104307223 */ /* 0x000fe2000001000b */
[----:B------:R-:W-:-:S03]  /*0950*/  FMUL.FTZ R15, R13, R18 ;  /* 0x000000120d0f7220 */ /* 0x000fc60000410000 */
[----:B------:R-:W-:-:S03]  /*0960*/  FMUL.FTZ R53, R48, -1.4426950216293334961 ;  /* 0xbfb8aa3b30357820 */ /* 0x000fc60000410000 */
[----:B------:R-:W3:Y:S01]  /*0970*/  MUFU.EX2 R52, R52 ;  /* 0x0000003400347308 */ /* 0x000ee20000000800 */
[----:B------:R-:W-:-:S04]  /*0980*/  FFMA.FTZ R49, R5, R15, R6 ;  /* 0x0000000f05317223 */ /* 0x000fc80000010006 */
[----:B------:R-:W-:-:S03]  /*0990*/  FMUL.FTZ R54, R49, -1.4426950216293334961 ;  /* 0xbfb8aa3b31367820 */ /* 0x000fc60000410000 */
[----:B------:R-:W5:Y:S01]  /*09a0*/  MUFU.EX2 R53, R53 ;  /* 0x0000003500357308 */ /* 0x000f620000000800 */
[----:B----4-:R-:W-:Y:S02]  /*09b0*/  HADD2.F32 R45, -RZ, R40.H0_H0 ;  /* 0x20000028ff2d7230 */ /* 0x010fe40000004100 */
[----:B-1----:R-:W-:-:S05]  /*09c0*/  FADD.FTZ R44, R44, 1 ;  /* 0x3f8000002c2c7421 */ /* 0x002fca0000010000 */
[----:B------:R-:W1:Y:S01]  /*09d0*/  MUFU.EX2 R54, R54 ;  /* 0x0000003600367308 */ /* 0x000e620000000800 */
[----:B------:R-:W-:Y:S01]  /*09e0*/  FADD.FTZ R18, -R28, R45 ;  /* 0x0000002d1c127221 */ /* 0x000fe20000010100 */
[----:B---3--:R-:W-:Y:S01]  /*09f0*/  FADD.FTZ R52, R52, 1 ;  /* 0x3f80000034347421 */ /* 0x008fe20000010000 */
[----:B0-----:R-:W-:-:S05]  /*0a00*/  LEA R55, R29, R56, 0x18 ;  /* 0x000000381d377211 */ /* 0x001fca00078ec0ff */
[----:B------:R-:W0:Y:S01]  /*0a10*/  MUFU.RCP R45, R44 ;  /* 0x0000002c002d7308 */ /* 0x000e220000001000 */
[----:B------:R-:W-:Y:S01]  /*0a20*/  HADD2.F32 R29, -RZ, R40.H1_H1 ;  /* 0x30000028ff1d7230 */ /* 0x000fe20000004100 */
[----:B------:R-:W-:Y:S01]  /*0a30*/  LOP3.LUT R40, R16, 0xffff, RZ, 0xc0, !PT ;  /* 0x0000ffff10287812 */ /* 0x000fe200078ec0ff */
[----:B-----5:R-:W-:-:S05]  /*0a40*/  FADD.FTZ R53, R53, 1 ;  /* 0x3f80000035357421 */ /* 0x020fca0000010000 */
[----:B------:R-:W3:Y:S01]  /*0a50*/  MUFU.RCP R52, R52 ;  /* 0x0000003400347308 */ /* 0x000ee20000001000 */
[----:B------:R-:W-:Y:S01]  /*0a60*/  FADD.FTZ R16, -R28, R29 ;  /* 0x0000001d1c107221 */ /* 0x000fe20000010100 */
[----:B------:R-:W-:Y:S02]  /*0a70*/  IMAD R29, R40, 0x28, R55 ;  /* 0x00000028281d7824 */ /* 0x000fe400078e0237 */
[----:B-1----:R-:W-:Y:S01]  /*0a80*/  FADD.FTZ R40, R54, 1 ;  /* 0x3f80000036287421 */ /* 0x002fe20000010000 */
[----:B------:R-:W-:-:S03]  /*0a90*/  HADD2.F32 R57, -RZ, R41.H0_H0 ;  /* 0x20000029ff397230 */ /* 0x000fc60000004100 */
[----:B------:R-:W1:Y:S01]  /*0aa0*/  MUFU.RCP R53, R53 ;  /* 0x0000003500357308 */ /* 0x000e620000001000 */
[----:B0-----:R-:W-:Y:S01]  /*0ab0*/  FADD.FTZ R55, -R45, 1 ;  /* 0x3f8000002d377421 */ /* 0x001fe20000010100 */
[----:B------:R-:W-:Y:S01]  /*0ac0*/  FMUL.FTZ R18, R13, R18 ;  /* 0x000000120d127220 */ /* 0x000fe20000410000 */
[----:B------:R-:W-:Y:S01]  /*0ad0*/  LEA R29, R14, R29, 0x3 ;  /* 0x0000001d0e1d7211 */ /* 0x000fe200078e18ff */
[----:B------:R-:W-:Y:S01]  /*0ae0*/  FADD.FTZ R14, -R28, R57 ;  /* 0x000000391c0e7221 */ /* 0x000fe20000010100 */
[----:B------:R-:W-:-:S03]  /*0af0*/  FFMA.FTZ R56, R46, R55, 1 ;  /* 0x3f8000002e387423 */ /* 0x000fc60000010037 */
[----:B------:R-:W0:Y:S01]  /*0b00*/  MUFU.RCP R40, R40 ;  /* 0x0000002800287308 */ /* 0x000e220000001000 */
[----:B------:R-:W-:Y:S01]  /*0b10*/  FFMA.FTZ R47, R0, R18, R7 ;  /* 0x00000012002f7223 */ /* 0x000fe20000010007 */
[----:B---3--:R-:W-:Y:S01]  /*0b20*/  FADD.FTZ R46, -R52, 1 ;  /* 0x3f800000342e7421 */ /* 0x008fe20000010100 */
[C---:B------:R-:W-:Y:S01]  /*0b30*/  FMUL.FTZ R16, R13.reuse, R16 ;  /* 0x000000100d107220 */ /* 0x040fe20000410000 */
[----:B------:R-:W-:Y:S01]  /*0b40*/  FMUL.FTZ R14, R13, R14 ;  /* 0x0000000e0d0e7220 */ /* 0x000fe20000410000 */
[----:B------:R-:W-:Y:S01]  /*0b50*/  FMUL.FTZ R50, R47, -1.4426950216293334961 ;  /* 0xbfb8aa3b2f327820 */ /* 0x000fe20000410000 */
[----:B------:R-:W-:Y:S01]  /*0b60*/  FFMA.FTZ R55, R51, R46, 1 ;  /* 0x3f80000033377423 */ /* 0x000fe2000001002e */
[----:B------:R-:W-:Y:S01]  /*0b70*/  FFMA.FTZ R44, R2, R16, R9 ;  /* 0x00000010022c7223 */ /* 0x000fe20000010009 */
[----:B------:R-:W-:Y:S02]  /*0b80*/  FFMA.FTZ R46, R4, R14, R11 ;  /* 0x0000000e042e7223 */ /* 0x000fe4000001000b */
[----:B------:R-:W-:Y:S01]  /*0b90*/  FMUL.FTZ R54, R52, R55 ;  /* 0x0000003734367220 */ /* 0x000fe20000410000 */
[----:B-1----:R-:W-:Y:S01]  /*0ba0*/  FADD.FTZ R55, -R53, 1 ;  /* 0x3f80000035377421 */ /* 0x002fe20000010100 */
[----:B------:R-:W1:Y:S01]  /*0bb0*/  MUFU.EX2 R50, R50 ;  /* 0x0000003200327308 */ /* 0x000e620000000800 */
[----:B------:R-:W-:Y:S01]  /*0bc0*/  FMUL.FTZ R56, R45, R56 ;  /* 0x000000382d387220 */ /* 0x000fe20000410000 */
[----:B------:R-:W-:Y:S01]  /*0bd0*/  FMUL.FTZ R58, R44, -1.4426950216293334961 ;  /* 0xbfb8aa3b2c3a7820 */ /* 0x000fe20000410000 */
[----:B------:R-:W-:Y:S01]  /*0be0*/  FMUL.FTZ R45, R46, -1.4426950216293334961 ;  /* 0xbfb8aa3b2e2d7820 */ /* 0x000fe20000410000 */
[----:B------:R-:W-:Y:S01]  /*0bf0*/  FFMA.FTZ R52, R48, R55, 1 ;  /* 0x3f80000030347423 */ /* 0x000fe20000010037 */
[----:B0-----:R-:W-:Y:S01]  /*0c00*/  FADD.FTZ R48, -R40, 1 ;  /* 0x3f80000028307421 */ /* 0x001fe20000010100 */
[----:B------:R-:W-:-:S02]  /*0c10*/  HADD2.F32 R59, -RZ, R41.H1_H1 ;  /* 0x30000029ff3b7230 */ /* 0x000fc40000004100 */
[----:B------:R0:W3:Y:S01]  /*0c20*/  MUFU.EX2 R51, R58 ;  /* 0x0000003a00337308 */ /* 0x0000e20000000800 */
[----:B------:R-:W-:Y:S02]  /*0c30*/  HADD2.F32 R41, -RZ, R30.H1_H1 ;  /* 0x3000001eff297230 */ /* 0x000fe40000004100 */
[----:B------:R-:W-:-:S05]  /*0c40*/  FFMA.FTZ R55, R49, R48, 1 ;  /* 0x3f80000031377423 */ /* 0x000fca0000010030 */
[----:B------:R-:W4:Y:S01]  /*0c50*/  MUFU.EX2 R45, R45 ;  /* 0x0000002d002d7308 */ /* 0x000f220000000800 */
[----:B0-----:R-:W-:Y:S01]  /*0c60*/  FMUL.FTZ R58, R40, R55 ;  /* 0x00000037283a7220 */ /* 0x001fe20000410000 */
[----:B------:R-:W-:Y:S01]  /*0c70*/  FMUL.FTZ R54, R41, R54 ;  /* 0x0000003629367220 */ /* 0x000fe20000410000 */
[----:B------:R-:W-:Y:S01]  /*0c80*/  FMUL.FTZ R52, R53, R52 ;  /* 0x0000003435347220 */ /* 0x000fe20000410000 */
[----:B------:R0:W5:Y:S01]  /*0c90*/  LDG.E.64.CONSTANT R40, desc[UR14][R42.64+0x3c00] ;  /* 0x003c000e2a287981 */ /* 0x000162000c1e9b00 */
[----:B------:R-:W-:Y:S02]  /*0ca0*/  HADD2.F32 R53, -RZ, R30.H0_H0 ;  /* 0x2000001eff357230 */ /* 0x000fe40000004100 */
[----:B------:R-:W-:Y:S01]  /*0cb0*/  FADD.FTZ R30, -R28, R59 ;  /* 0x0000003b1c1e7221 */ /* 0x000fe20000010100 */
[----:B-1----:R-:W-:-:S03]  /*0cc0*/  FADD.FTZ R57, R50, 1 ;  /* 0x3f80000032397421 */ /* 0x002fc60000010000 */
[----:B------:R-:W-:Y:S01]  /*0cd0*/  FMUL.FTZ R30, R13, R30 ;  /* 0x0000001e0d1e7220 */ /* 0x000fe20000410000 */
[----:B------:R1:W0:Y:S01]  /*0ce0*/  MUFU.RCP R49, R57 ;  /* 0x0000003900317308 */ /* 0x0002220000001000 */
[----:B---3--:R-:W-:Y:S02]  /*0cf0*/  FADD.FTZ R50, R51, 1 ;  /* 0x3f80000033327421 */ /* 0x008fe40000010000 */
[----:B------:R-:W-:Y:S01]  /*0d00*/  FFMA.FTZ R48, R5, R30, R6 ;  /* 0x0000001e05307223 */ /* 0x000fe20000010006 */
[----:B----4-:R-:W-:Y:S01]  /*0d10*/  FADD.FTZ R51, R45, 1 ;  /* 0x3f8000002d337421 */ /* 0x010fe20000010000 */
[--C-:B------:R-:W-:Y:S02]  /*0d20*/  HADD2.F32 R45, -RZ, R31.reuse.H0_H0 ;  /* 0x2000001fff2d7230 */ /* 0x100fe40000004100 */
[----:B------:R-:W-:Y:S01]  /*0d30*/  HADD2.F32 R31, -RZ, R31.H1_H1 ;  /* 0x3000001fff1f7230 */ /* 0x000fe20000004100 */
[----:B------:R-:W3:Y:S01]  /*0d40*/  MUFU.RCP R50, R50 ;  /* 0x0000003200327308 */ /* 0x000ee20000001000 */
[----:B-1----:R-:W-:-:S03]  /*0d50*/  FMUL.FTZ R57, R48, -1.4426950216293334961 ;  /* 0xbfb8aa3b30397820 */ /* 0x002fc60000410000 */
[----:B------:R-:W-:-:S04]  /*0d60*/  FMUL.FTZ R58, R31, R58 ;  /* 0x0000003a1f3a7220 */ /* 0x000fc80000410000 */
[----:B------:R-:W1:Y:S01]  /*0d70*/  MUFU.RCP R51, R51 ;  /* 0x0000003300337308 */ /* 0x000e620000001000 */
[----:B------:R-:W-:Y:S01]  /*0d80*/  FMUL.FTZ R56, R53, R56 ;  /* 0x0000003835387220 */ /* 0x000fe20000410000 */
[----:B------:R-:W-:Y:S02]  /*0d90*/  HADD2.F32 R53, -RZ, R32.H0_H0 ;  /* 0x20000020ff357230 */ /* 0x000fe40000004100 */
[----:B------:R-:W-:-:S04]  /*0da0*/  FMUL.FTZ R45, R45, R52 ;  /* 0x000000342d2d7220 */ /* 0x000fc80000410000 */
[----:B------:R-:W4:Y:S01]  /*0db0*/  MUFU.EX2 R31, R57 ;  /* 0x00000039001f7308 */ /* 0x000f220000000800 */
[----:B0-----:R-:W-:Y:S01]  /*0dc0*/  FADD.FTZ R52, -R49, 1 ;  /* 0x3f80000031347421 */ /* 0x001fe20000010100 */
[----:B------:R-:W-:-:S03]  /*0dd0*/  FADD.FTZ R60, -R28, R53 ;  /* 0x000000351c3c7221 */ /* 0x000fc60000010100 */
[----:B------:R-:W-:Y:S01]  /*0de0*/  FFMA.FTZ R52, R47, R52, 1 ;  /* 0x3f8000002f347423 */ /* 0x000fe20000010034 */
[----:B------:R-:W-:Y:S01]  /*0df0*/  FMUL.FTZ R42, R13, R60 ;  /* 0x0000003c0d2a7220 */ /* 0x000fe20000410000 */
[----:B------:R-:W-:Y:S02]  /*0e00*/  HADD2.F32 R59, -RZ, R32.H1_H1 ;  /* 0x30000020ff3b7230 */ /* 0x000fe40000004100 */
[----:B---3--:R-:W-:Y:S01]  /*0e10*/  FADD.FTZ R47, -R50, 1 ;  /* 0x3f800000322f7421 */ /* 0x008fe20000010100 */
[----:B------:R-:W-:Y:S01]  /*0e20*/  FMUL.FTZ R55, R49, R52 ;  /* 0x0000003431377220 */ /* 0x000fe20000410000 */
[----:B-1----:R-:W-:Y:S01]  /*0e30*/  FADD.FTZ R49, -R51, 1 ;  /* 0x3f80000033317421 */ /* 0x002fe20000010100 */
[----:B------:R-:W-:Y:S01]  /*0e40*/  FFMA.FTZ R43, R0, R42, R7 ;  /* 0x0000002a002b7223 */ /* 0x000fe20000010007 */
[----:B------:R-:W-:Y:S01]  /*0e50*/  FFMA.FTZ R53, R44, R47, 1 ;  /* 0x3f8000002c357423 */ /* 0x000fe2000001002f */
[----:B------:R-:W-:Y:S01]  /*0e60*/  FADD.FTZ R44, -R28, R59 ;  /* 0x0000003b1c2c7221 */ /* 0x000fe20000010100 */
[----:B------:R-:W-:Y:S01]  /*0e70*/  FFMA.FTZ R32, R46, R49, 1 ;  /* 0x3f8000002e207423 */ /* 0x000fe20000010031 */
[----:B----4-:R-:W-:Y:S01]  /*0e80*/  FADD.FTZ R57, R31, 1 ;  /* 0x3f8000001f397421 */ /* 0x010fe20000010000 */
[----:B------:R-:W-:Y:S01]  /*0e90*/  FMUL.FTZ R52, R43, -1.4426950216293334961 ;  /* 0xbfb8aa3b2b347820 */ /* 0x000fe20000410000 */
[----:B------:R-:W-:-:S02]  /*0ea0*/  FMUL.FTZ R44, R13, R44 ;  /* 0x0000002c0d2c7220 */ /* 0x000fc40000410000 */
[----:B------:R-:W0:Y:S01]  /*0eb0*/  MUFU.RCP R49, R57 ;  /* 0x0000003900317308 */ /* 0x000e220000001000 */
[----:B------:R-:W-:Y:S02]  /*0ec0*/  HADD2.F32 R31, -RZ, R33.H0_H0 ;  /* 0x20000021ff1f7230 */ /* 0x000fe40000004100 */
[----:B------:R-:W-:Y:S01]  /*0ed0*/  FFMA.FTZ R46, R2, R44, R9 ;  /* 0x0000002c022e7223 */ /* 0x000fe20000010009 */
[----:B------:R-:W-:-:S04]  /*0ee0*/  FMUL.FTZ R53, R50, R53 ;  /* 0x0000003532357220 */ /* 0x000fc80000410000 */
[----:B------:R1:W3:Y:S01]  /*0ef0*/  MUFU.EX2 R47, R52 ;  /* 0x00000034002f7308 */ /* 0x0002e20000000800 */
[----:B------:R-:W-:Y:S01]  /*0f00*/  FADD.FTZ R50, -R28, R31 ;  /* 0x0000001f1c327221 */ /* 0x000fe20000010100 */
[----:B------:R-:W-:Y:S01]  /*0f10*/  FMUL.FTZ R51, R51, R32 ;  /* 0x0000002033337220 */ /* 0x000fe20000410000 */
[----:B-1----:R-:W-:Y:S02]  /*0f20*/  FMUL.FTZ R52, R46, -1.4426950216293334961 ;  /* 0xbfb8aa3b2e347820 */ /* 0x002fe40000410000 */
[----:B------:R-:W-:Y:S01]  /*0f30*/  FMUL.FTZ R32, R13, R50 ;  /* 0x000000320d207220 */ /* 0x000fe20000410000 */
[----:B0-----:R-:W-:-:S03]  /*0f40*/  FADD.FTZ R59, -R49, 1 ;  /* 0x3f800000313b7421 */ /* 0x001fc60000010100 */
[----:B------:R-:W0:Y:S01]  /*0f50*/  MUFU.EX2 R52, R52 ;  /* 0x0000003400347308 */ /* 0x000e220000000800 */
[----:B------:R-:W-:Y:S01]  /*0f60*/  FFMA.FTZ R31, R4, R32, R11 ;  /* 0x00000020041f7223 */ /* 0x000fe2000001000b */
[----:B------:R-:W-:Y:S01]  /*0f70*/  FFMA.FTZ R48, R48, R59, 1 ;  /* 0x3f80000030307423 */ /* 0x000fe2000001003b */
[----:B---3--:R-:W-:Y:S02]  /*0f80*/  FADD.FTZ R47, R47, 1 ;  /* 0x3f8000002f2f7421 */ /* 0x008fe40000010000 */
[----:B------:R-:W-:Y:S01]  /*0f90*/  FMUL.FTZ R50, R31, -1.4426950216293334961 ;  /* 0xbfb8aa3b1f327820 */ /* 0x000fe20000410000 */
[----:B------:R-:W-:Y:S01]  /*0fa0*/  FMUL.FTZ R49, R49, R48 ;  /* 0x0000003031317220 */ /* 0x000fe20000410000 */
[--C-:B------:R-:W-:Y:S02]  /*0fb0*/  HADD2.F32 R48, -RZ, R34.reuse.H0_H0 ;  /* 0x20000022ff307230 */ /* 0x100fe40000004100 */
[----:B------:R-:W1:Y:S01]  /*0fc0*/  MUFU.RCP R47, R47 ;  /* 0x0000002f002f7308 */ /* 0x000e620000001000 */
[----:B------:R-:W-:-:S02]  /*0fd0*/  HADD2.F32 R34, -RZ, R34.H1_H1 ;  /* 0x30000022ff227230 */ /* 0x000fc40000004100 */
[----:B------:R-:W-:Y:S02]  /*0fe0*/  HADD2.F32 R33, -RZ, R33.H1_H1 ;  /* 0x30000021ff217230 */ /* 0x000fe40000004100 */
[----:B------:R-:W-:-:S03]  /*0ff0*/  FMUL.FTZ R55, R48, R55 ;  /* 0x0000003730377220 */ /* 0x000fc60000410000 */
[----:B------:R-:W3:Y:S01]  /*1000*/  MUFU.EX2 R50, R50 ;  /* 0x0000003200327308 */ /* 0x000ee20000000800 */
[----:B0-----:R-:W-:Y:S01]  /*1010*/  FADD.FTZ R48, R52, 1 ;  /* 0x3f80000034307421 */ /* 0x001fe20000010000 */
[----:B------:R-:W-:Y:S01]  /*1020*/  FMUL.FTZ R53, R34, R53 ;  /* 0x0000003522357220 */ /* 0x000fe20000410000 */
[----:B------:R-:W-:-:S04]  /*1030*/  FADD.FTZ R34, -R28, R33 ;  /* 0x000000211c227221 */ /* 0x000fc80000010100 */
[----:B------:R-:W-:Y:S01]  /*1040*/  FMUL.FTZ R34, R13, R34 ;  /* 0x000000220d227220 */ /* 0x000fe20000410000 */
[----:B------:R-:W0:Y:S01]  /*1050*/  MUFU.RCP R48, R48 ;  /* 0x0000003000307308 */ /* 0x000e220000001000 */
[----:B-1----:R-:W-:Y:S02]  /*1060*/  FADD.FTZ R52, -R47, 1 ;  /* 0x3f8000002f347421 */ /* 0x002fe40000010100 */
[----:B------:R-:W-:Y:S02]  /*1070*/  FFMA.FTZ R33, R5, R34, R6 ;  /* 0x0000002205217223 */ /* 0x000fe40000010006 */
[----:B------:R-:W-:Y:S01]  /*1080*/  FFMA.FTZ R52, R43, R52, 1 ;  /* 0x3f8000002b347423 */ /* 0x000fe20000010034 */
[----:B---3--:R-:W-:Y:S01]  /*1090*/  FADD.FTZ R59, R50, 1 ;  /* 0x3f800000323b7421 */ /* 0x008fe20000010000 */
[----:B------:R-:W-:-:S03]  /*10a0*/  FMUL.FTZ R50, R33, -1.4426950216293334961 ;  /* 0xbfb8aa3b21327820 */ /* 0x000fc60000410000 */
[----:B------:R-:W1:Y:S01]  /*10b0*/  MUFU.RCP R43, R59 ;  /* 0x0000003b002b7308 */ /* 0x000e620000001000 */
[----:B0-----:R-:W-:-:S07]  /*10c0*/  FADD.FTZ R57, -R48, 1 ;  /* 0x3f80000030397421 */ /* 0x001fce0000010100 */
[----:B------:R-:W0:Y:S01]  /*10d0*/  MUFU.EX2 R50, R50 ;  /* 0x0000003200327308 */ /* 0x000e220000000800 */
[----:B------:R-:W-:Y:S01]  /*10e0*/  FFMA.FTZ R57, R46, R57, 1 ;  /* 0x3f8000002e397423 */ /* 0x000fe20000010039 */
[--C-:B------:R-:W-:Y:S02]  /*10f0*/  HADD2.F32 R46, -RZ, R35.reuse.H0_H0 ;  /* 0x20000023ff2e7230 */ /* 0x100fe40000004100 */
[----:B------:R-:W-:Y:S02]  /*1100*/  HADD2.F32 R60, -RZ, R35.H1_H1 ;  /* 0x30000023ff3c7230 */ /* 0x000fe40000004100 */
[----:B------:R-:W-:Y:S01]  /*1110*/  FMUL.FTZ R35, R48, R57 ;  /* 0x0000003930237220 */ /* 0x000fe20000410000 */
[----:B------:R-:W-:Y:S02]  /*1120*/  HADD2.F32 R57, -RZ, R36.H0_H0 ;  /* 0x20000024ff397230 */ /* 0x000fe40000004100 */
[----:B------:R-:W-:Y:S01]  /*1130*/  FMUL.FTZ R51, R46, R51 ;  /* 0x000000332e337220 */ /* 0x000fe20000410000 */
[----:B-1----:R-:W-:Y:S01]  /*1140*/  FADD.FTZ R46, -R43, 1 ;  /* 0x3f8000002b2e7421 */ /* 0x002fe20000010100 */
[----:B------:R-:W-:Y:S01]  /*1150*/  FMUL.FTZ R47, R47, R52 ;  /* 0x000000342f2f7220 */ /* 0x000fe20000410000 */
[----:B------:R-:W-:-:S02]  /*1160*/  FADD.FTZ R48, -R28, R57 ;  /* 0x000000391c307221 */ /* 0x000fc40000010100 */
[----:B------:R-:W-:Y:S01]  /*1170*/  FFMA.FTZ R46, R31, R46, 1 ;  /* 0x3f8000001f2e7423 */ /* 0x000fe2000001002e */
[----:B0-----:R-:W-:-:S03]  /*1180*/  FADD.FTZ R52, R50, 1 ;  /* 0x3f80000032347421 */ /* 0x001fc60000010000 */
[----:B------:R-:W-:Y:S01]  /*1190*/  FMUL.FTZ R43, R43, R46 ;  /* 0x0000002e2b2b7220 */ /* 0x000fe20000410000 */
[----:B------:R-:W-:Y:S01]  /*11a0*/  FMUL.FTZ R46, R13, R48 ;  /* 0x000000300d2e7220 */ /* 0x000fe20000410000 */
[----:B------:R-:W0:Y:S03]  /*11b0*/  MUFU.RCP R31, R52 ;  /* 0x00000034001f7308 */ /* 0x000e260000001000 */
[----:B------:R-:W-:Y:S01]  /*11c0*/  FFMA.FTZ R50, R0, R46, R7 ;  /* 0x0000002e00327223 */ /* 0x000fe20000010007 */
[----:B------:R-:W-:-:S03]  /*11d0*/  HADD2.F32 R57, -RZ, R36.H1_H1 ;  /* 0x30000024ff397230 */ /* 0x000fc60000004100 */
[----:B------:R-:W-:Y:S02]  /*11e0*/  FMUL.FTZ R36, R50, -1.4426950216293334961 ;  /* 0xbfb8aa3b32247820 */ /* 0x000fe40000410000 */
[----:B------:R-:W-:Y:S01]  /*11f0*/  FADD.FTZ R48, -R28, R57 ;  /* 0x000000391c307221 */ /* 0x000fe20000010100 */
[----:B------:R-:W-:-:S03]  /*1200*/  FMUL.FTZ R49, R60, R49 ;  /* 0x000000313c317220 */ /* 0x000fc60000410000 */
[----:B------:R-:W1:Y:S01]  /*1210*/  MUFU.EX2 R36, R36 ;  /* 0x0000002400247308 */ /* 0x000e620000000800 */
[----:B------:R-:W-:Y:S01]  /*1220*/  FMUL.FTZ R48, R13, R48 ;  /* 0x000000300d307220 */ /* 0x000fe20000410000 */
[----:B0-----:R-:W-:-:S04]  /*1230*/  FADD.FTZ R60, -R31, 1 ;  /* 0x3f8000001f3c7421 */ /* 0x001fc80000010100 */
[----:B------:R-:W-:Y:S01]  /*1240*/  FFMA.FTZ R60, R33, R60, 1 ;  /* 0x3f800000213c7423 */ /* 0x000fe2000001003c */
[----:B------:R-:W-:-:S04]  /*1250*/  FFMA.FTZ R33, R2, R48, R9 ;  /* 0x0000003002217223 */ /* 0x000fc80000010009 */
[----:B------:R-:W-:Y:S01]  /*1260*/  FMUL.FTZ R59, R33, -1.4426950216293334961 ;  /* 0xbfb8aa3b213b7820 */ /* 0x000fe20000410000 */
[----:B-1----:R-:W-:-:S05]  /*1270*/  FADD.FTZ R52, R36, 1 ;  /* 0x3f80000024347421 */ /* 0x002fca0000010000 */
[----:B------:R-:W0:Y:S08]  /*1280*/  MUFU.EX2 R59, R59 ;  /* 0x0000003b003b7308 */ /* 0x000e300000000800 */
[----:B------:R-:W1:Y:S01]  /*1290*/  MUFU.RCP R52, R52 ;  /* 0x0000003400347308 */ /* 0x000e620000001000 */
[----:B0-----:R-:W-:-:S07]  /*12a0*/  FADD.FTZ R61, R59, 1 ;  /* 0x3f8000003b3d7421 */ /* 0x001fce0000010000 */
[----:B------:R-:W0:Y:S01]  /*12b0*/  MUFU.RCP R36, R61 ;  /* 0x0000003d00247308 */ /* 0x000e220000001000 */
[----:B-1----:R-:W-:-:S04]  /*12c0*/  FADD.FTZ R57, -R52, 1 ;  /* 0x3f80000034397421 */ /* 0x002fc80000010100 */
[----:B------:R-:W-:Y:S01]  /*12d0*/  FFMA.FTZ R57, R50, R57, 1 ;  /* 0x3f80000032397423 */ /* 0x000fe20000010039 */
[--C-:B------:R-:W-:Y:S02]  /*12e0*/  HADD2.F32 R50, -RZ, R37.reuse.H0_H0 ;  /* 0x20000025ff327230 */ /* 0x100fe40000004100 */
[----:B------:R-:W-:Y:S02]  /*12f0*/  HADD2.F32 R37, -RZ, R37.H1_H1 ;  /* 0x30000025ff257230 */ /* 0x000fe40000004100 */
[----:B------:R-:W-:Y:S01]  /*1300*/  FMUL.FTZ R31, R31, R60 ;  /* 0x0000003c1f1f7220 */ /* 0x000fe20000410000 */
[C---:B------:R-:W-:Y:S02]  /*1310*/  FADD.FTZ R60, -R28.reuse, R50 ;  /* 0x000000321c3c7221 */ /* 0x040fe40000010100 */
[----:B------:R-:W-:Y:S01]  /*1320*/  FADD.FTZ R50, -R28, R37 ;  /* 0x000000251c327221 */ /* 0x000fe20000010100 */
[----:B------:R-:W-:Y:S01]  /*1330*/  FMUL.FTZ R28, R52, R57 ;  /* 0x00000039341c7220 */ /* 0x000fe20000410000 */
[----:B------:R-:W-:Y:S01]  /*1340*/  FMUL.FTZ R52, R13, R60 ;  /* 0x0000003c0d347220 */ /* 0x000fe20000410000 */
[----:B0-----:R-:W-:-:S04]  /*1350*/  FADD.FTZ R60, -R36, 1 ;  /* 0x3f800000243c7421 */ /* 0x001fc80000010100 */
[----:B------:R-:W-:Y:S01]  /*1360*/  FFMA.FTZ R37, R33, R60, 1 ;  /* 0x3f80000021257423 */ /* 0x000fe2000001003c */
[----:B------:R-:W-:-:S04]  /*1370*/  FFMA.FTZ R33, R4, R52, R11 ;  /* 0x0000003404217223 */ /* 0x000fc8000001000b */
[----:B------:R-:W-:-:S06]  /*1380*/  FMUL.FTZ R59, R33, -1.4426950216293334961 ;  /* 0xbfb8aa3b213b7820 */ /* 0x000fcc0000410000 */
[----:B------:R-:W0:Y:S01]  /*1390*/  MUFU.EX2 R59, R59 ;  /* 0x0000003b003b7308 */ /* 0x000e220000000800 */
[----:B------:R-:W-:Y:S01]  /*13a0*/  FMUL.FTZ R37, R36, R37 ;  /* 0x0000002524257220 */ /* 0x000fe20000410000 */
[----:B--2---:R-:W-:Y:S02]  /*13b0*/  HADD2.F32 R36, -RZ, R38.H0_H0 ;  /* 0x20000026ff247230 */ /* 0x004fe40000004100 */
[----:B0-----:R-:W-:-:S04]  /*13c0*/  FADD.FTZ R60, R59, 1 ;  /* 0x3f8000003b3c7421 */ /* 0x001fc80000010000 */
[----:B------:R-:W0:Y:S01]  /*13d0*/  MUFU.RCP R57, R60 ;  /* 0x0000003c00397308 */ /* 0x000e220000001000 */
[----:B------:R-:W-:Y:S01]  /*13e0*/  FMUL.FTZ R47, R36, R47 ;  /* 0x0000002f242f7220 */ /* 0x000fe20000410000 */
[----:B------:R-:W-:Y:S01]  /*13f0*/  FMUL.FTZ R50, R13, R50 ;  /* 0x000000320d327220 */ /* 0x000fe20000410000 */
[----:B0-----:R-:W-:-:S04]  /*1400*/  FADD.FTZ R36, -R57, 1 ;  /* 0x3f80000039247421 */ /* 0x001fc80000010100 */
[----:B------:R-:W-:-:S04]  /*1410*/  FFMA.FTZ R36, R33, R36, 1 ;  /* 0x3f80000021247423 */ /* 0x000fc80000010024 */
[----:B------:R-:W-:Y:S01]  /*1420*/  FMUL.FTZ R57, R57, R36 ;  /* 0x0000002439397220 */ /* 0x000fe20000410000 */
[----:B------:R-:W-:-:S04]  /*1430*/  FFMA.FTZ R36, R5, R50, R6 ;  /* 0x0000003205247223 */ /* 0x000fc80000010006 */
[----:B------:R-:W-:-:S06]  /*1440*/  FMUL.FTZ R61, R36, -1.4426950216293334961 ;  /* 0xbfb8aa3b243d7820 */ /* 0x000fcc0000410000 */
[----:B------:R-:W0:Y:S01]  /*1450*/  MUFU.EX2 R61, R61 ;  /* 0x0000003d003d7308 */ /* 0x000e220000000800 */
[----:B------:R-:W-:Y:S02]  /*1460*/  HADD2.F32 R38, -RZ, R38.H1_H1 ;  /* 0x30000026ff267230 */ /* 0x000fe40000004100 */
[----:B0-----:R-:W-:-:S05]  /*1470*/  FADD.FTZ R60, R61, 1 ;  /* 0x3f8000003d3c7421 */ /* 0x001fca0000010000 */
[----:B------:R-:W0:Y:S01]  /*1480*/  MUFU.RCP R59, R60 ;  /* 0x0000003c003b7308 */ /* 0x000e220000001000 */
[----:B------:R-:W-:Y:S01]  /*1490*/  FMUL.FTZ R33, R38, R35 ;  /* 0x0000002326217220 */ /* 0x000fe20000410000 */
[----:B------:R-:W-:-:S05]  /*14a0*/  HADD2.F32 R38, -RZ, R39.H0_H0 ;  /* 0x20000027ff267230 */ /* 0x000fca0000004100 */
[----:B------:R-:W-:Y:S01]  /*14b0*/  FMUL.FTZ R43, R38, R43 ;  /* 0x0000002b262b7220 */ /* 0x000fe20000410000 */
[----:B0-----:R-:W-:-:S04]  /*14c0*/  FADD.FTZ R35, -R59, 1 ;  /* 0x3f8000003b237421 */ /* 0x001fc80000010100 */
[----:B------:R-:W-:Y:S01]  /*14d0*/  FFMA.FTZ R38, R36, R35, 1 ;  /* 0x3f80000024267423 */ /* 0x000fe20000010023 */
[----:B------:R-:W-:Y:S02]  /*14e0*/  HADD2.F32 R36, -RZ, R39.H1_H1 ;  /* 0x30000027ff247230 */ /* 0x000fe40000004100 */
[----:B-----5:R-:W-:-:S03]  /*14f0*/  HADD2.F32 R39, -RZ, R40.H0_H0 ;  /* 0x20000028ff277230 */ /* 0x020fc60000004100 */
[----:B------:R-:W-:Y:S01]  /*1500*/  FMUL.FTZ R31, R36, R31 ;  /* 0x0000001f241f7220 */ /* 0x000fe20000410000 */
[--C-:B------:R-:W-:Y:S02]  /*1510*/  HADD2.F32 R36, -RZ, R41.reuse.H1_H1 ;  /* 0x30000029ff247230 */ /* 0x100fe40000004100 */
[----:B------:R-:W-:Y:S01]  /*1520*/  FMUL.FTZ R39, R39, R28 ;  /* 0x0000001c27277220 */ /* 0x000fe20000410000 */
[----:B------:R-:W-:Y:S02]  /*1530*/  HADD2.F32 R28, -RZ, R41.H0_H0 ;  /* 0x20000029ff1c7230 */ /* 0x000fe40000004100 */
[-C--:B------:R-:W-:Y:S01]  /*1540*/  FFMA.FTZ R41, R3, R56.reuse, R26 ;  /* 0x0000003803297223 */ /* 0x080fe2000001001a */
[----:B------:R-:W-:Y:S01]  /*1550*/  FADD.FTZ R60, R56, R27 ;  /* 0x0000001b383c7221 */ /* 0x000fe20000010000 */
[----:B------:R-:W-:Y:S01]  /*1560*/  FADD.FTZ R26, R54, R25 ;  /* 0x00000019361a7221 */ /* 0x000fe20000010000 */
[----:B------:R-:W-:Y:S01]  /*1570*/  FMUL.FTZ R56, R0, R56 ;  /* 0x0000003800387220 */ /* 0x000fe20000410000 */
[----:B------:R-:W-:Y:S01]  /*1580*/  FFMA.FTZ R35, R19, R54, R24 ;  /* 0x0000003613237223 */ /* 0x000fe20000010018 */
[----:B------:R-:W-:-:S02]  /*1590*/  HADD2.F32 R40, -RZ, R40.H1_H1 ;  /* 0x30000028ff287230 */ /* 0x000fc40000004100 */
        /* <DEDUP_REMOVED lines=11> */
[----:B------:R-:W-:Y:S01]  /*1650*/  FMUL.FTZ R59, R59, R38 ;  /* 0x000000263b3b7220 */ /* 0x000fe20000410000 */
[----:B------:R-:W-:Y:S01]  /*1660*/  FMUL.FTZ R57, R28, R57 ;  /* 0x000000391c397220 */ /* 0x000fe20000410000 */
[----:B------:R-:W-:Y:S01]  /*1670*/  FMUL.FTZ R38, R5, R58 ;  /* 0x0000003a05267220 */ /* 0x000fe20000410000 */
        /* <DEDUP_REMOVED lines=52> */
[----:B------:R-:W-:Y:S01]  /*19c0*/  FFMA.FTZ R61, R34, R31, R61 ;  /* 0x0000001f223d7223 */ /* 0x000fe2000001003d */
[----:B------:R-:W-:Y:S01]  /*19d0*/  FADD.FTZ R59, R24, R31 ;  /* 0x0000001f183b7221 */ /* 0x000fe20000010000 */
[----:B------:R-:W-:Y:S01]  /*19e0*/  FMUL.FTZ R31, R5, R28 ;  /* 0x0000001c051f7220 */ /* 0x000fe20000410000 */
        /* <DEDUP_REMOVED lines=68> */
.L_x_1186:
        /* <DEDUP_REMOVED lines=86> */
.L_x_1188:
[----:B------:R-:W-:Y:S05]  /*2390*/  BSYNC.RECONVERGENT B0 ;  /* 0x0000000000007941 */ /* 0x000fea0003800200 */
.L_x_1187:
        /* <DEDUP_REMOVED lines=21> */
.L_x_1190:
[----:B------:R-:W-:Y:S05]  /*24f0*/  BSYNC.RECONVERGENT B0 ;  /* 0x0000000000007941 */ /* 0x000fea0003800200 */
.L_x_1189:
        /* <DEDUP_REMOVED lines=22> */
.L_x_1193:
[----:B0-----:R-:W2:Y:S04]  /*2660*/  LD.E.STRONG.GPU R37, desc[UR14][R28.64+0x10] ;  /* 0x0000100e1c257980 */ /* 0x001ea8000c10f900 */
[----:B--2---:R-:W-:Y:S01]  /*2670*/  CCTL.IVALL ;  /* 0x00000000ff00798f */ /* 0x004fe20002000000 */
[----:B------:R-:W-:Y:S05]  /*2680*/  YIELD ;  /* 0x0000000000007946 */ /* 0x000fea0003800000 */
[----:B-----5:R-:W-:-:S04]  /*2690*/  LOP3.LUT R37, R37, R36, RZ, 0x3c, !PT ;  /* 0x0000002425257212 */ /* 0x020fc800078e3cff */
[----:B------:R-:W-:-:S13]  /*26a0*/  ISETP.GT.AND P0, PT, R37, -0x1, PT ;  /* 0xffffffff2500780c */ /* 0x000fda0003f04270 */
[----:B------:R-:W-:Y:S05]  /*26b0*/  @P0 BRA `(.L_x_1193) ;  /* 0xfffffffc00e80947 */ /* 0x000fea000383ffff */
.L_x_1192:
[----:B------:R-:W-:Y:S05]  /*26c0*/  WARPSYNC.ALL ;  /* 0x0000000000007948 */ /* 0x000fea0003800000 */
[----:B------:R-:W-:Y:S06]  /*26d0*/  BAR.SYNC.DEFER_BLOCKING 0x0 ;  /* 0x0000000000007b1d */ /* 0x000fec0000010000 */
[----:B------:R-:W-:Y:S05]  /*26e0*/  BRA `(.L_x_1194) ;  /* 0x0000000000547947 */ /* 0x000fea0003800000 */
.L_x_1191:
        /* <DEDUP_REMOVED lines=13> */
.L_x_1196:
[----:B------:R-:W2:Y:S04]  /*27c0*/  LD.E.STRONG.GPU R36, desc[UR14][R28.64] ;  /* 0x0000000e1c247980 */ /* 0x000ea8000c10f900 */
[----:B--2---:R-:W-:Y:S01]  /*27d0*/  CCTL.IVALL ;  /* 0x00000000ff00798f */ /* 0x004fe20002000000 */
[----:B------:R-:W-:Y:S05]  /*27e0*/  YIELD ;  /* 0x0000000000007946 */ /* 0x000fea0003800000 */
[----:B-----5:R-:W-:-:S04]  /*27f0*/  LOP3.LUT R36, R36, R37, RZ, 0x3c, !PT ;  /* 0x0000002524247212 */ /* 0x020fc800078e3cff */
[----:B------:R-:W-:-:S13]  /*2800*/  ISETP.GT.AND P0, PT, R36, -0x1, PT ;  /* 0xffffffff2400780c */ /* 0x000fda0003f04270 */
[----:B------:R-:W-:Y:S05]  /*2810*/  @P0 BRA `(.L_x_1196) ;  /* 0xfffffffc00e80947 */ /* 0x000fea000383ffff */
.L_x_1195:
[----:B------:R-:W-:Y:S05]  /*2820*/  WARPSYNC.ALL ;  /* 0x0000000000007948 */ /* 0x000fea0003800000 */
[----:B------:R-:W-:Y:S06]  /*2830*/  BAR.SYNC.DEFER_BLOCKING 0x0 ;  /* 0x0000000000007b1d */ /* 0x000fec0000010000 */
.L_x_1194:
        /* <DEDUP_REMOVED lines=118> */
[----:B------:R-:W-:-:S03]  /*2fa0*/  F2FP.F16.F32.PACK_AB R37, R37, R52 ;  /* 0x000000342525723e */ /* 0x000fc600000000ff */
[----:B------:R0:W-:Y:S04]  /*2fb0*/  STG.E.64 desc[UR14][R14.64+0x2800], R42 ;  /* 0x0028002a0e007986 */ /* 0x0001e8000c101b0e */
[----:B------:R0:W-:Y:S01]  /*2fc0*/  STG.E.64 desc[UR14][R14.64+0x3c00], R36 ;  /* 0x003c00240e007986 */ /* 0x0001e2000c101b0e */
[----:B------:R-:W-:Y:S05]  /*2fd0*/  BRA.U !UP0, `(.L_x_1197) ;  /* 0xffffffd5082c7547 */ /* 0x000fea000b83ffff */
.L_x_1185:
        /* <DEDUP_REMOVED lines=57> */
.L_x_1209:
        /* <DEDUP_REMOVED lines=26> */
.L_x_1202:
        /* <DEDUP_REMOVED lines=33> */
.L_x_1201:
[----:B------:R-:W-:Y:S05]  /*3720*/  BSYNC.RECONVERGENT B1 ;  /* 0x0000000000017941 */ /* 0x000fea0003800200 */
.L_x_1200:
        /* <DEDUP_REMOVED lines=25> */
.L_x_1204:
[----:B------:R-:W-:Y:S05]  /*38c0*/  BSYNC.RECONVERGENT B1 ;  /* 0x0000000000017941 */ /* 0x000fea0003800200 */
.L_x_1203:
        /* <DEDUP_REMOVED lines=28> */
.L_x_1199:
[----:B------:R-:W-:Y:S05]  /*3a90*/  BSYNC.RECONVERGENT B0 ;  /* 0x0000000000007941 */ /* 0x000fea0003800200 */
.L_x_1198:
[----:B------:R0:W-:Y:S01]  /*3aa0*/  STS [R26], R35 ;  /* 0x000000231a007388 */ /* 0x0001e20000000800 */
[----:B------:R-:W1:Y:S01]  /*3ab0*/  LDC.64 R6, c[0x0][0x388] ;  /* 0x0000e200ff067b82 */ /* 0x000e620000000a00 */
[----:B------:R-:W-:Y:S02]  /*3ac0*/  ISETP.GT.U32.AND P1, PT, R40, 0x9, PT ;  /* 0x000000092800780c */ /* 0x000fe40003f24070 */
[----:B------:R0:W-:Y:S01]  /*3ad0*/  STS [R26+0x500], R34 ;  /* 0x000500221a007388 */ /* 0x0001e20000000800 */
[----:B------:R-:W-:-:S04]  /*3ae0*/  MOV R8, R28 ;  /* 0x0000001c00087202 */ /* 0x000fc80000000f00 */
[----:B------:R-:W2:Y:S08]  /*3af0*/  LDC.64 R4, c[0x0][0x390] ;  /* 0x0000e400ff047b82 */ /* 0x000eb00000000a00 */
[----:B0-----:R-:W-:Y:S06]  /*3b00*/  BAR.SYNC.DEFER_BLOCKING 0x0 ;  /* 0x0000000000007b1d */ /* 0x001fec0000010000 */
.L_x_1208:
        /* <DEDUP_REMOVED lines=32> */
.L_x_1219:
        /* <DEDUP_REMOVED lines=10> */
.L_x_1207:
[----:B------:R-:W-:Y:S05]  /*3db0*/  BSYNC.RECONVERGENT B0 ;  /* 0x0000000000007941 */ /* 0x000fea0003800200 */
.L_x_1206:
        /* <DEDUP_REMOVED lines=9> */
.L_x_1205:
        /* <DEDUP_REMOVED lines=8> */
.L_x_1211:
[----:B------:R-:W-:Y:S05]  /*3ed0*/  BSYNC B0 ;  /* 0x0000000000007941 */ /* 0x000fea0003800000 */
.L_x_1210:
        /* <DEDUP_REMOVED lines=8> */
.L_x_1212:
[----:B------:R-:W-:Y:S01]  /*3f60*/  FADD.FTZ R12, R12, R9 ;  /* 0x000000090c0c7221 */ /* 0x000fe20000010000 */
[----:B------:R-:W-:-:S04]  /*3f70*/  HFMA2 R19, -RZ, RZ, 0, 2.384185791015625e-07 ;  /* 0x00000004ff137431 */ /* 0x000fc800000001ff */
[----:B------:R-:W-:Y:S02]  /*3f80*/  MOV R20, R12 ;  /* 0x0000000c00147202 */ /* 0x000fe40000000f00 */
[----:B------:R-:W-:-:S07]  /*3f90*/  MOV R11, R18 ;  /* 0x00000012000b7202 */ /* 0x000fce0000000f00 */
[----:B------:R-:W-:Y:S05]  /*3fa0*/  WARPSYNC.COLLECTIVE R17, `(.L_x_1213) ;  /* 0x0000000011087348 */ /* 0x000fea0003c00000 */
[----:B------:R0:W1:Y:S02]  /*3fb0*/  SHFL.BFLY P3, R18, R20, R19, R22 ;  /* 0x0c00001314127389 */ /* 0x0000640000060016 */
[----:B01----:R-:W-:Y:S05]  /*3fc0*/  ENDCOLLECTIVE ;  /* 0x000000000000791b */ /* 0x003fea0003800000 */
.L_x_1213:
[----:B------:R-:W-:-:S05]  /*3fd0*/  FADD.FTZ R11, R11, R10 ;  /* 0x0000000a0b0b7221 */ /* 0x000fca0000010000 */
[----:B------:R-:W-:Y:S02]  /*3fe0*/  MOV R20, R11 ;  /* 0x0000000b00147202 */ /* 0x000fe40000000f00 */
[----:B------:R-:W-:-:S07]  /*3ff0*/  MOV R13, R18 ;  /* 0x00000012000d7202 */ /* 0x000fce0000000f00 */
[----:B------:R-:W-:Y:S05]  /*4000*/  WARPSYNC.COLLECTIVE R17, `(.L_x_1214) ;  /* 0x0000000011087348 */ /* 0x000fea0003c00000 */
[----:B------:R0:W1:Y:S02]  /*4010*/  SHFL.BFLY P3, R18, R20, R19, R22 ;  /* 0x0c00001314127389 */ /* 0x0000640000060016 */
[----:B01----:R-:W-:Y:S05]  /*4020*/  ENDCOLLECTIVE ;  /* 0x000000000000791b */ /* 0x003fea0003800000 */
.L_x_1214:
[----:B------:R-:W-:Y:S01]  /*4030*/  FADD.FTZ R13, R12, R13 ;  /* 0x0000000d0c0d7221 */ /* 0x000fe20000010000 */
[----:B------:R-:W-:-:S04]  /*4040*/  HFMA2 R19, -RZ, RZ, 0, 1.1920928955078125e-07 ;  /* 0x00000002ff137431 */ /* 0x000fc800000001ff */
[----:B------:R-:W-:Y:S02]  /*4050*/  MOV R20, R13 ;  /* 0x0000000d00147202 */ /* 0x000fe40000000f00 */
[----:B------:R-:W-:-:S07]  /*4060*/  MOV R14, R18 ;  /* 0x00000012000e7202 */ /* 0x000fce0000000f00 */
[----:B------:R-:W-:Y:S05]  /*4070*/  WARPSYNC.COLLECTIVE R17, `(.L_x_1215) ;  /* 0x0000000011087348 */ /* 0x000fea0003c00000 */
[----:B------:R0:W1:Y:S02]  /*4080*/  SHFL.BFLY P3, R18, R20, R19, R22 ;  /* 0x0c00001314127389 */ /* 0x0000640000060016 */
[----:B01----:R-:W-:Y:S05]  /*4090*/  ENDCOLLECTIVE ;  /* 0x000000000000791b */ /* 0x003fea0003800000 */
.L_x_1215:
[----:B------:R-:W-:-:S05]  /*40a0*/  FADD.FTZ R14, R11, R14 ;  /* 0x0000000e0b0e7221 */ /* 0x000fca0000010000 */
[----:B------:R-:W-:Y:S02]  /*40b0*/  MOV R20, R14 ;  /* 0x0000000e00147202 */ /* 0x000fe40000000f00 */
[----:B------:R-:W-:-:S07]  /*40c0*/  MOV R16, R18 ;  /* 0x0000001200107202 */ /* 0x000fce0000000f00 */
[----:B------:R-:W-:Y:S05]  /*40d0*/  WARPSYNC.COLLECTIVE R17, `(.L_x_1216) ;  /* 0x0000000011087348 */ /* 0x000fea0003c00000 */
[----:B------:R0:W1:Y:S02]  /*40e0*/  SHFL.BFLY P3, R18, R20, R19, R22 ;  /* 0x0c00001314127389 */ /* 0x0000640000060016 */
[----:B01----:R-:W-:Y:S05]  /*40f0*/  ENDCOLLECTIVE ;  /* 0x000000000000791b */ /* 0x003fea0003800000 */
.L_x_1216:
[----:B------:R-:W-:Y:S01]  /*4100*/  FADD.FTZ R16, R13, R16 ;  /* 0x000000100d107221 */ /* 0x000fe20000010000 */
[----:B------:R-:W-:-:S04]  /*4110*/  HFMA2 R19, -RZ, RZ, 0, 5.9604644775390625e-08 ;  /* 0x00000001ff137431 */ /* 0x000fc800000001ff */
[----:B------:R-:W-:Y:S02]  /*4120*/  MOV R20, R16 ;  /* 0x0000001000147202 */ /* 0x000fe40000000f00 */
[----:B------:R-:W-:-:S07]  /*4130*/  MOV R9, R18 ;  /* 0x0000001200097202 */ /* 0x000fce0000000f00 */
[----:B------:R-:W-:Y:S05]  /*4140*/  WARPSYNC.COLLECTIVE R17, `(.L_x_1217) ;  /* 0x0000000011087348 */ /* 0x000fea0003c00000 */
[----:B------:R0:W1:Y:S02]  /*4150*/  SHFL.BFLY P3, R18, R20, R19, R22 ;  /* 0x0c00001314127389 */ /* 0x0000640000060016 */
[----:B01----:R-:W-:Y:S05]  /*4160*/  ENDCOLLECTIVE ;  /* 0x000000000000791b */ /* 0x003fea0003800000 */
.L_x_1217:
[----:B------:R-:W-:-:S05]  /*4170*/  FADD.FTZ R9, R14, R9 ;  /* 0x000000090e097221 */ /* 0x000fca0000010000 */
[----:B------:R-:W-:Y:S02]  /*4180*/  MOV R20, R9 ;  /* 0x0000000900147202 */ /* 0x000fe40000000f00 */
[----:B------:R-:W-:-:S07]  /*4190*/  MOV R15, R18 ;  /* 0x00000012000f7202 */ /* 0x000fce0000000f00 */
[----:B------:R-:W-:Y:S05]  /*41a0*/  WARPSYNC.COLLECTIVE R17, `(.L_x_1218) ;  /* 0x0000000011087348 */ /* 0x000fea0003c00000 */
[----:B------:R0:W1:Y:S02]  /*41b0*/  SHFL.BFLY P3, R18, R20, R19, R22 ;  /* 0x0c00001314127389 */ /* 0x0000640000060016 */
[----:B01----:R-:W-:Y:S05]  /*41c0*/  ENDCOLLECTIVE ;  /* 0x000000000000791b */ /* 0x003fea0003800000 */
.L_x_1218:
[----:B------:R-:W-:Y:S01]  /*41d0*/  FADD.FTZ R15, R16, R15 ;  /* 0x0000000f100f7221 */ /* 0x000fe20000010000 */
[----:B------:R-:W-:Y:S01]  /*41e0*/  MOV R10, R18 ;  /* 0x00000012000a7202 */ /* 0x000fe20000000f00 */
[----:B------:R-:W-:Y:S06]  /*41f0*/  BRA `(.L_x_1219) ;  /* 0xfffffff800c47947 */ /* 0x000fec000383ffff */
.L_x_1220:
        /* <DEDUP_REMOVED lines=16> */
.L_x_1630:


//--------------------- .text._ZN13group_norm_v218gn_bwd_cuda_kernelI6__halfLi320ELi1ELi16ELi40ELi1024ELb1ELb1ELi32ELi320ELi320ELi4ELb1ELi4ELb0ELb0ELNS_15WgradSyncMethodE3ENS_16CompileConditionILi1000EEEEEvPT_S6_S6_PKS5_S8_S8_S8_PKfflPfPj --------------------------
	.section	.text._ZN13group_norm_v218gn_bwd_cuda_kernelI6__halfLi320ELi1ELi16ELi40ELi1024ELb1ELb1ELi32ELi320ELi320ELi4ELb1ELi4ELb0ELb0ELNS_15WgradSyncMethodE3ENS_16CompileConditionILi1000EEEEEvPT_S6_S6_PKS5_S8_S8_S8_PKfflPfPj,"ax",@progbits
	.align	128
        .global         _ZN13group_norm_v218gn_bwd_cuda_kernelI6__halfLi320ELi1ELi16ELi40ELi1024ELb1ELb1ELi32ELi320ELi320ELi4ELb1ELi4ELb0ELb0ELNS_15WgradSyncMethodE3ENS_16CompileConditionILi1000EEEEEvPT_S6_S6_PKS5_S8_S8_S8_PKfflPfPj
        .type           _ZN13group_norm_v218gn_bwd_cuda_kernelI6__halfLi320ELi1ELi16ELi40ELi1024ELb1ELb1ELi32ELi320ELi320ELi4ELb1ELi4ELb0ELb0ELNS_15WgradSyncMethodE3ENS_16CompileConditionILi1000EEEEEvPT_S6_S6_PKS5_S8_S8_S8_PKfflPfPj,@function
        .size           _ZN13group_norm_v218gn_bwd_cuda_kernelI6__halfLi320ELi1ELi16ELi40ELi1024ELb1ELb1ELi32ELi320ELi320ELi4ELb1ELi4ELb0ELb0ELNS_15WgradSyncMethodE3ENS_16CompileConditionILi1000EEEEEvPT_S6_S6_PKS5_S8_S8_S8_PKfflPfPj,(.L_x_1631 - _ZN13group_norm_v218gn_bwd_cuda_kernelI6__halfLi320ELi1ELi16ELi40ELi1024ELb1ELb1ELi32ELi320ELi320ELi4ELb1ELi4ELb0ELb0ELNS_15WgradSyncMethodE3ENS_16CompileConditionILi1000EEEEEvPT_S6_S6_PKS5_S8_S8_S8_PKfflPfPj)
        .other          _ZN13group_norm_v218gn_bwd_cuda_kernelI6__halfLi320ELi1ELi16ELi40ELi1024ELb1ELb1ELi32ELi320ELi320ELi4ELb1ELi4ELb0ELb0ELNS_15WgradSyncMethodE3ENS_16CompileConditionILi1000EEEEEvPT_S6_S6_PKS5_S8_S8_S8_PKfflPfPj,@"STO_CUDA_ENTRY STV_DEFAULT"
_ZN13group_norm_v218gn_bwd_cuda_kernelI6__halfLi320ELi1ELi16ELi40ELi1024ELb1ELb1ELi32ELi320ELi320ELi4ELb1ELi4ELb0ELb0ELNS_15WgradSyncMethodE3ENS_16CompileConditionILi1000EEEEEvPT_S6_S6_PKS5_S8_S8_S8_PKfflPfPj:
.text._ZN13group_norm_v218gn_bwd_cuda_kernelI6__halfLi320ELi1ELi16ELi40ELi1024ELb1ELb1ELi32ELi320ELi320ELi4ELb1ELi4ELb0ELb0ELNS_15WgradSyncMethodE3ENS_16CompileConditionILi1000EEEEEvPT_S6_S6_PKS5_S8_S8_S8_PKfflPfPj:
        /* <DEDUP_REMOVED lines=26> */
.L_x_1223:
[----:B------:R-:W2:Y:S04]  /*01a0*/  LD.E.STRONG.GPU R0, desc[UR10][R2.64+0x10] ;  /* 0x0000100a02007980 */ /* 0x000ea8000c10f900 */
[----:B--2---:R-:W-:Y:S01]  /*01b0*/  CCTL.IVALL ;  /* 0x00000000ff00798f */ /* 0x004fe20002000000 */
[----:B------:R-:W-:Y:S05]  /*01c0*/  YIELD ;  /* 0x0000000000007946 */ /* 0x000fea0003800000 */
[----:B-----5:R-:W-:-:S04]  /*01d0*/  LOP3.LUT R0, R0, R5, RZ, 0x3c, !PT ;  /* 0x0000000500007212 */ /* 0x020fc800078e3cff */
[----:B------:R-:W-:-:S13]  /*01e0*/  ISETP.GT.AND P0, PT, R0, -0x1, PT ;  /* 0xffffffff0000780c */ /* 0x000fda0003f04270 */
[----:B------:R-:W-:Y:S05]  /*01f0*/  @P0 BRA `(.L_x_1223) ;  /* 0xfffffffc00e80947 */ /* 0x000fea000383ffff */
.L_x_1222:
[----:B------:R-:W-:Y:S05]  /*0200*/  WARPSYNC.ALL ;  /* 0x0000000000007948 */ /* 0x000fea0003800000 */
[----:B------:R-:W-:Y:S06]  /*0210*/  BAR.SYNC.DEFER_BLOCKING 0x0 ;  /* 0x0000000000007b1d */ /* 0x000fec0000010000 */
[----:B------:R-:W-:Y:S05]  /*0220*/  BRA `(.L_x_1224) ;  /* 0x0000004000047947 */ /* 0x000fea0003800000 */
.L_x_1221:
        /* <DEDUP_REMOVED lines=10> */
[----:B------:R-:W-:-:S07]  /*02d0*/  IMAD R0, R0, 0x334, RZ ;  /* 0x0000033400007824 */ /* 0x000fce00078e02ff */
        /* <DEDUP_REMOVED lines=13> */
[----:B------:R-:W-:Y:S02]  /*03b0*/  SHF.L.U32 R0, R44, 0x4, RZ ;  /* 0x000000042c007819 */ /* 0x000fe400000006ff */
[----:B------:R-:W-:Y:S01]  /*03c0*/  SHF.R.U32.HI R38, RZ, 0x2, R39 ;  /* 0x00000002ff267819 */ /* 0x000fe20000011627 */
[----:B---3--:R-:W-:Y:S01]  /*03d0*/  ULEA UR8, UR6, UR4, 0x18 ;  /* 0x0000000406087291 */ /* 0x008fe2000f8ec0ff */
[----:B------:R-:W-:-:S02]  /*03e0*/  LOP3.LUT P1, RZ, R5, R42, RZ, 0xfc, !PT ;  /* 0x0000002a05ff7212 */ /* 0x000fc4000782fcff */
[----:B------:R-:W-:Y:S02]  /*03f0*/  LOP3.LUT R5, R0, 0xfffe0, RZ, 0xc0, !PT ;  /* 0x000fffe000057812 */ /* 0x000fe400078ec0ff */
[----:B------:R-:W-:Y:S02]  /*0400*/  LEA R4, R41, R38, 0x3 ;  /* 0x0000002629047211 */ /* 0x000fe400078e18ff */
[----:B------:R-:W-:Y:S01]  /*0410*/  SHF.L.U32 R8, R39, 0x1, RZ ;  /* 0x0000000127087819 */ /* 0x000fe200000006ff */
[----:B------:R-:W-:Y:S01]  /*0420*/  UIADD3 UR5, UPT, UPT, UR4, 0x2800, URZ ;  /* 0x0000280004057890 */ /* 0x000fe2000fffe0ff */
[----:B------:R-:W-:Y:S01]  /*0430*/  LOP3.LUT R0, R5, 0x1f, R42, 0xf8, !PT ;  /* 0x0000001f05007812 */ /* 0x000fe200078ef82a */
[----:B------:R-:W-:Y:S01]  /*0440*/  IMAD R4, R4, 0x28, -R7 ;  /* 0x0000002804047824 */ /* 0x000fe200078e0a07 */
[----:B------:R-:W-:Y:S02]  /*0450*/  LOP3.LUT R5, R8, 0x18, RZ, 0xc0, !PT ;  /* 0x0000001808057812 */ /* 0x000fe400078ec0ff */
[----:B------:R-:W-:Y:S01]  /*0460*/  LEA R34, R39, UR8, 0x5 ;  /* 0x0000000827227c11 */ /* 0x000fe2000f8e28ff */
[----:B------:R-:W-:Y:S01]  /*0470*/  ULEA UR5, UR6, UR5, 0x18 ;  /* 0x0000000506057291 */ /* 0x000fe2000f8ec0ff */
[----:B------:R-:W-:Y:S01]  /*0480*/  IMAD R0, R0, 0x280, R39 ;  /* 0x0000028000007824 */ /* 0x000fe200078e0227 */
[----:B------:R-:W-:-:S02]  /*0490*/  LOP3.LUT R9, R8, 0x18, RZ, 0xc, !PT ;  /* 0x0000001808097812 */ /* 0x000fc400078e0cff */
[C---:B------:R-:W-:Y:S02]  /*04a0*/  LOP3.LUT R35, R5.reuse, 0x8, RZ, 0x3c, !PT ;  /* 0x0000000805237812 */ /* 0x040fe400078e3cff */
[----:B------:R-:W-:Y:S02]  /*04b0*/  IADD3 R37, PT, PT, R34, R5, RZ ;  /* 0x0000000522257210 */ /* 0x000fe40007ffe0ff */
[----:B------:R-:W-:Y:S02]  /*04c0*/  IADD3 R15, PT, PT, R4, 0x1c, RZ ;  /* 0x0000001c040f7810 */ /* 0x000fe40007ffe0ff */
[----:B------:R-:W-:Y:S02]  /*04d0*/  LOP3.LUT R5, R5, 0x10, RZ, 0x3c, !PT ;  /* 0x0000001005057812 */ /* 0x000fe400078e3cff */
[C---:B------:R-:W-:Y:S02]  /*04e0*/  IADD3 R36, PT, PT, R34.reuse, R9, RZ ;  /* 0x0000000922247210 */ /* 0x040fe40007ffe0ff */
[----:B------:R-:W-:-:S02]  /*04f0*/  IADD3 R35, PT, PT, R34, R35, RZ ;  /* 0x0000002322237210 */ /* 0x000fc40007ffe0ff */
[----:B------:R-:W-:Y:S02]  /*0500*/  IADD3 R0, PT, PT, R0, R7, RZ ;  /* 0x0000000700007210 */ /* 0x000fe40007ffe0ff */
[----:B------:R-:W-:Y:S02]  /*0510*/  MOV R21, UR5 ;  /* 0x0000000500157c02 */ /* 0x000fe40008000f00 */
[----:B------:R-:W-:Y:S02]  /*0520*/  SHF.R.U32.HI R15, RZ, 0x2, R15 ;  /* 0x00000002ff0f7819 */ /* 0x000fe4000001160f */
[----:B------:R-:W-:Y:S02]  /*0530*/  IADD3 R34, PT, PT, R34, R5, RZ ;  /* 0x0000000522227210 */ /* 0x000fe40007ffe0ff */
[C---:B------:R-:W-:Y:S02]  /*0540*/  IADD3 R7, PT, PT, R4.reuse, 0x8, RZ ;  /* 0x0000000804077810 */ /* 0x040fe40007ffe0ff */
[----:B------:R-:W-:-:S02]  /*0550*/  IADD3 R13, PT, PT, R4, 0x18, RZ ;  /* 0x00000018040d7810 */ /* 0x000fc40007ffe0ff */
[----:B------:R-:W-:Y:S01]  /*0560*/  SHF.L.U32 R5, R39, 0x3, RZ ;  /* 0x0000000327057819 */ /* 0x000fe200000006ff */
[----:B------:R-:W-:Y:S01]  /*0570*/  IMAD R15, R15, 0x28, R21 ;  /* 0x000000280f0f7824 */ /* 0x000fe200078e0215 */
[----:B------:R-:W-:Y:S02]  /*0580*/  SHF.R.U32.HI R7, RZ, 0x2, R7 ;  /* 0x00000002ff077819 */ /* 0x000fe40000011607 */
[----:B------:R-:W-:Y:S02]  /*0590*/  SHF.R.U32.HI R14, RZ, 0x2, R13 ;  /* 0x00000002ff0e7819 */ /* 0x000fe4000001160d */
[----:B------:R-:W-:Y:S02]  /*05a0*/  LOP3.LUT R24, R5, 0x18, RZ, 0xc0, !PT ;  /* 0x0000001805187812 */ /* 0x000fe400078ec0ff */
[C---:B------:R-:W-:Y:S02]  /*05b0*/  LOP3.LUT R6, R4.reuse, 0x4, RZ, 0xfc, !PT ;  /* 0x0000000404067812 */ /* 0x040fe400078efcff */
[----:B------:R-:W-:-:S02]  /*05c0*/  IADD3 R9, PT, PT, R4, 0xc, RZ ;  /* 0x0000000c04097810 */ /* 0x000fc40007ffe0ff */
[C---:B------:R-:W-:Y:S02]  /*05d0*/  IADD3 R10, PT, PT, R4.reuse, 0x10, RZ ;  /* 0x00000010040a7810 */ /* 0x040fe40007ffe0ff */
[C---:B------:R-:W-:Y:S02]  /*05e0*/  IADD3 R11, PT, PT, R4.reuse, 0x14, RZ ;  /* 0x00000014040b7810 */ /* 0x040fe40007ffe0ff */
[C---:B------:R-:W-:Y:S02]  /*05f0*/  IADD3 R18, PT, PT, R4.reuse, 0x20, RZ ;  /* 0x0000002004127810 */ /* 0x040fe40007ffe0ff */
[----:B------:R-:W-:Y:S01]  /*0600*/  IADD3 R19, PT, PT, R4, 0x24, RZ ;  /* 0x0000002404137810 */ /* 0x000fe20007ffe0ff */
[--C-:B------:R-:W-:Y:S01]  /*0610*/  IMAD R31, R7, 0x28, R21.reuse ;  /* 0x00000028071f7824 */ /* 0x100fe200078e0215 */
[----:B------:R-:W-:Y:S01]  /*0620*/  SHF.R.U32.HI R5, RZ, 0x2, R4 ;  /* 0x00000002ff057819 */ /* 0x000fe20000011604 */
[----:B------:R-:W-:Y:S01]  /*0630*/  IMAD R27, R14, 0x28, R21 ;  /* 0x000000280e1b7824 */ /* 0x000fe200078e0215 */
[----:B------:R-:W-:-:S02]  /*0640*/  SHF.R.U32.HI R6, RZ, 0x2, R6 ;  /* 0x00000002ff067819 */ /* 0x000fc40000011606 */
[----:B------:R-:W-:Y:S02]  /*0650*/  SHF.R.U32.HI R4, RZ, 0x2, R9 ;  /* 0x00000002ff047819 */ /* 0x000fe40000011609 */
[----:B------:R-:W-:Y:S02]  /*0660*/  SHF.R.U32.HI R10, RZ, 0x2, R10 ;  /* 0x00000002ff0a7819 */ /* 0x000fe4000001160a */
[----:B------:R-:W-:Y:S02]  /*0670*/  SHF.R.U32.HI R12, RZ, 0x2, R11 ;  /* 0x00000002ff0c7819 */ /* 0x000fe4000001160b */
[----:B------:R-:W-:Y:S02]  /*0680*/  SHF.R.U32.HI R18, RZ, 0x2, R18 ;  /* 0x00000002ff127819 */ /* 0x000fe40000011612 */
[----:B------:R-:W-:Y:S02]  /*0690*/  IADD3 R26, PT, PT, R24, R15, RZ ;  /* 0x0000000f181a7210 */ /* 0x000fe40007ffe0ff */
[----:B------:R-:W-:-:S02]  /*06a0*/  SHF.R.U32.HI R19, RZ, 0x2, R19 ;  /* 0x00000002ff137819 */ /* 0x000fc40000011613 */
[----:B------:R-:W-:Y:S02]  /*06b0*/  SHF.L.U32 R7, R0, 0x1, RZ ;  /* 0x0000000100077819 */ /* 0x000fe400000006ff */
[----:B------:R-:W-:Y:S01]  /*06c0*/  SHF.R.U32.HI R0, RZ, 0x4, R39 ;  /* 0x00000004ff007819 */ /* 0x000fe20000011627 */
[--C-:B------:R-:W-:Y:S02]  /*06d0*/  IMAD R33, R5, 0x28, R21.reuse ;  /* 0x0000002805217824 */ /* 0x100fe400078e0215 */
[--C-:B------:R-:W-:Y:S01]  /*06e0*/  IMAD R9, R6, 0x28, R21.reuse ;  /* 0x0000002806097824 */ /* 0x100fe200078e0215 */
[----:B------:R-:W-:Y:S01]  /*06f0*/  LOP3.LUT R0, R0, R39, RZ, 0x3c, !PT ;  /* 0x0000002700007212 */ /* 0x000fe200078e3cff */
[--C-:B------:R-:W-:Y:S02]  /*0700*/  IMAD R11, R4, 0x28, R21.reuse ;  /* 0x00000028040b7824 */ /* 0x100fe400078e0215 */
[--C-:B------:R-:W-:Y:S02]  /*0710*/  IMAD R29, R10, 0x28, R21.reuse ;  /* 0x000000280a1d7824 */ /* 0x100fe400078e0215 */
[----:B------:R-:W-:-:S02]  /*0720*/  IMAD R13, R12, 0x28, R21 ;  /* 0x000000280c0d7824 */ /* 0x000fc400078e0215 */
[--C-:B------:R-:W-:Y:S02]  /*0730*/  IMAD R25, R18, 0x28, R21.reuse ;  /* 0x0000002812197824 */ /* 0x100fe400078e0215 */
[--C-:B------:R-:W-:Y:S01]  /*0740*/  IMAD R19, R19, 0x28, R21.reuse ;  /* 0x0000002813137824 */ /* 0x100fe200078e0215 */
[----:B------:R-:W-:Y:S01]  /*0750*/  IADD3 R33, PT, PT, R33, R24, RZ ;  /* 0x0000001821217210 */ /* 0x000fe20007ffe0ff */
[----:B------:R-:W-:Y:S01]  /*0760*/  IMAD R5, R20, 0x28, R21 ;  /* 0x0000002814057824 */ /* 0x000fe200078e0215 */
[C---:B------:R-:W-:Y:S02]  /*0770*/  IADD3 R32, PT, PT, R24.reuse, R9, RZ ;  /* 0x0000000918207210 */ /* 0x040fe40007ffe0ff */
[C---:B------:R-:W-:Y:S02]  /*0780*/  IADD3 R31, PT, PT, R24.reuse, R31, RZ ;  /* 0x0000001f181f7210 */ /* 0x040fe40007ffe0ff */
[C---:B------:R-:W-:Y:S02]  /*0790*/  IADD3 R30, PT, PT, R24.reuse, R11, RZ ;  /* 0x0000000b181e7210 */ /* 0x040fe40007ffe0ff */
[----:B------:R-:W-:-:S02]  /*07a0*/  IADD3 R29, PT, PT, R24, R29, RZ ;  /* 0x0000001d181d7210 */ /* 0x000fc40007ffe0ff */
[C---:B------:R-:W-:Y:S02]  /*07b0*/  IADD3 R28, PT, PT, R24.reuse, R13, RZ ;  /* 0x0000000d181c7210 */ /* 0x040fe40007ffe0ff */
[C---:B------:R-:W-:Y:S02]  /*07c0*/  IADD3 R27, PT, PT, R24.reuse, R27, RZ ;  /* 0x0000001b181b7210 */ /* 0x040fe40007ffe0ff */
[----:B------:R-:W-:Y:S02]  /*07d0*/  IADD3 R25, PT, PT, R24, R25, RZ ;  /* 0x0000001918197210 */ /* 0x000fe40007ffe0ff */
[----:B------:R-:W-:Y:S01]  /*07e0*/  SHF.L.U32 R0, R0, 0x3, RZ ;  /* 0x0000000300007819 */ /* 0x000fe200000006ff */
[----:B------:R-:W-:Y:S01]  /*07f0*/  UIADD3 UR4, UPT, UPT, UR4, 0x3480, URZ ;  /* 0x0000348004047890 */ /* 0x000fe2000fffe0ff */
[----:B------:R-:W-:Y:S02]  /*0800*/  IADD3 R24, PT, PT, R24, R19, RZ ;  /* 0x0000001318187210 */ /* 0x000fe40007ffe0ff */
[----:B------:R-:W-:-:S02]  /*0810*/  SHF.L.U32 R23, R42, 0x5, RZ ;  /* 0x000000052a177819 */ /* 0x000fc400000006ff */
[----:B----4-:R-:W-:Y:S02]  /*0820*/  LEA R96, P0, R44, R96, 0x2 ;  /* 0x000000602c607211 */ /* 0x010fe400078010ff */
[----:B------:R-:W-:Y:S01]  /*0830*/  LOP3.LUT R0, R0, 0x18, RZ, 0xc0, !PT ;  /* 0x0000001800007812 */ /* 0x000fe200078ec0ff */
[----:B------:R-:W-:Y:S01]  /*0840*/  ULEA UR4, UR6, UR4, 0x18 ;  /* 0x0000000406047291 */ /* 0x000fe2000f8ec0ff */
[C---:B------:R-:W-:Y:S02]  /*0850*/  LOP3.LUT R23, R22.reuse, 0x3e0, R23, 0xf8, !PT ;  /* 0x000003e016177812 */ /* 0x040fe400078ef817 */
[----:B------:R-:W-:Y:S02]  /*0860*/  LEA R22, R22, R5, 0x3 ;  /* 0x0000000516167211 */ /* 0x000fe400078e18ff */
[----:B------:R-:W-:Y:S02]  /*0870*/  LEA.HI.X R97, R44, R97, RZ, 0x2, P0 ;  /* 0x000000612c617211 */ /* 0x000fe400000f14ff */
[----:B------:R-:W-:-:S02]  /*0880*/  ISETP.NE.AND P0, PT, R42, RZ, PT ;  /* 0x000000ff2a00720c */ /* 0x000fc40003f05270 */
[----:B------:R-:W-:Y:S02]  /*0890*/  MOV R6, 0x7fffffc1 ;  /* 0x7fffffc100067802 */ /* 0x000fe40000000f00 */
[----:B------:R-:W-:Y:S02]  /*08a0*/  MOV R9, 0x7fffffe1 ;  /* 0x7fffffe100097802 */ /* 0x000fe40000000f00 */
[----:B------:R-:W-:Y:S01]  /*08b0*/  IADD3 R5, PT, PT, R0, UR8, RZ ;  /* 0x0000000800057c10 */ /* 0x000fe2000fffe0ff */
[----:B------:R-:W-:Y:S02]  /*08c0*/  HFMA2 R13, -RZ, RZ, 0, 0 ;  /* 0x00000000ff0d7431 */ /* 0x000fe400000001ff */
[----:B0-----:R-:W-:-:S04]  /*08d0*/  IMAD.WIDE.U32 R94, R7, 0x4, R94 ;  /* 0x00000004075e7825 */ /* 0x001fc800078e005e */
[----:B------:R-:W-:Y:S01]  /*08e0*/  HFMA2 R11, -RZ, RZ, 0, 0 ;  /* 0x00000000ff0b7431 */ /* 0x000fe200000001ff */
[----:B------:R-:W-:Y:S02]  /*08f0*/  MOV R12, R44 ;  /* 0x0000002c000c7202 */ /* 0x000fe40000000f00 */
[----:B------:R-:W-:Y:S02]  /*0900*/  CS2R R92, SRZ ;  /* 0x00000000005c7805 */ /* 0x000fe4000001ff00 */
[----:B------:R-:W-:Y:S02]  /*0910*/  CS2R R90, SRZ ;  /* 0x00000000005a7805 */ /* 0x000fe4000001ff00 */
[----:B------:R-:W-:Y:S02]  /*0920*/  CS2R R88, SRZ ;  /* 0x0000000000587805 */ /* 0x000fe4000001ff00 */
[----:B------:R-:W-:Y:S02]  /*0930*/  CS2R R86, SRZ ;  /* 0x0000000000567805 */ /* 0x000fe4000001ff00 */
[----:B------:R-:W-:Y:S01]  /*0940*/  SEL R9, R9, 0x1, !P0 ;  /* 0x0000000109097807 */ /* 0x000fe20004000000 */
[----:B-----5:R-:W-:Y:S01]  /*0950*/  IMAD.WIDE.U32 R84, R41, 0x4, R84 ;  /* 0x0000000429547825 */ /* 0x020fe200078e0054 */
[----:B------:R-:W-:-:S02]  /*0960*/  LOP3.LUT R8, R8, 0x1fe, RZ, 0xc0, !PT ;  /* 0x000001fe08087812 */ /* 0x000fc400078ec0ff */
[----:B------:R-:W-:Y:S02]  /*0970*/  SEL R6, R6, 0x1, !P1 ;  /* 0x0000000106067807 */ /* 0x000fe40004800000 */
[----:B------:R-:W-:Y:S01]  /*0980*/  LEA R5, R38, R5, 0x5 ;  /* 0x0000000526057211 */ /* 0x000fe200078e28ff */
[----:B------:R-:W0:Y:S01]  /*0990*/  LDCU UR5, c[0x0][0x374] ;  /* 0x00006e80ff0577ac */ /* 0x000e220008000800 */
[--C-:B--2---:R-:W-:Y:S02]  /*09a0*/  HADD2.F32 R15, -RZ, R3.reuse.H0_H0 ;  /* 0x20000003ff0f7230 */ /* 0x104fe40000004100 */
[----:B------:R-:W-:Y:S01]  /*09b0*/  HADD2.F32 R14, -RZ, R3.H1_H1 ;  /* 0x30000003ff0e7230 */ /* 0x000fe20000004100 */
[----:B------:R-:W-:-:S05]  /*09c0*/  LOP3.LUT R3, R40, 0xffff, RZ, 0xc0, !PT ;  /* 0x0000ffff28037812 */ /* 0x000fca00078ec0ff */
[----:B------:R-:W-:Y:S02]  /*09d0*/  IMAD R3, R3, 0x667, RZ ;  /* 0x0000066703037824 */ /* 0x000fe400078e02ff */
[--C-:B------:R-:W-:Y:S02]  /*09e0*/  HADD2.F32 R21, -RZ, R16.reuse.H0_H0 ;  /* 0x20000010ff157230 */ /* 0x100fe40000004100 */
[----:B------:R-:W-:Y:S01]  /*09f0*/  HADD2.F32 R19, -RZ, R16.H1_H1 ;  /* 0x30000010ff137230 */ /* 0x000fe20000004100 */
[----:B------:R-:W-:Y:S01]  /*0a00*/  SHF.R.U32.HI R10, RZ, 0x10, R3 ;  /* 0x00000010ff0a7819 */ /* 0x000fe20000011603 */
[--C-:B------:R-:W-:Y:S02]  /*0a10*/  HADD2.F32 R18, -RZ, R2.reuse.H0_H0 ;  /* 0x20000002ff127230 */ /* 0x100fe40000004100 */
[----:B------:R-:W-:Y:S01]  /*0a20*/  HADD2.F32 R16, -RZ, R2.H1_H1 ;  /* 0x30000002ff107230 */ /* 0x000fe20000004100 */
[----:B------:R-:W-:Y:S01]  /*0a30*/  SHF.L.U32 R2, R42, 0x1, RZ ;  /* 0x000000012a027819 */ /* 0x000fe200000006ff */
[----:B------:R-:W-:-:S03]  /*0a40*/  IMAD R4, R41, -0x8, R10 ;  /* 0xfffffff829047824 */ /* 0x000fc600078e020a */
[----:B------:R-:W-:Y:S01]  /*0a50*/  LOP3.LUT R2, R2, 0x3e, RZ, 0xc0, !PT ;  /* 0x0000003e02027812 */ /* 0x000fe200078ec0ff */
[--C-:B------:R-:W-:Y:S01]  /*0a60*/  HADD2.F32 R20, -RZ, R17.reuse.H0_H0 ;  /* 0x20000011ff147230 */ /* 0x100fe20000004100 */
[----:B------:R-:W-:Y:S01]  /*0a70*/  LEA R4, R4, UR4, 0x3 ;  /* 0x0000000404047c11 */ /* 0x000fe2000f8e18ff */
[----:B------:R-:W-:Y:S01]  /*0a80*/  HADD2.F32 R17, -RZ, R17.H1_H1 ;  /* 0x30000011ff117230 */ /* 0x000fe20000004100 */
[----:B0-----:R-:W-:-:S07]  /*0a90*/  LEA R7, R39, R2, 0x4 ;  /* 0x0000000227077211 */ /* 0x001fce00078e20ff */
.L_x_1236:
        /* <DEDUP_REMOVED lines=33> */
[----:B------:R0:W5:Y:S04]  /*0cb0*/  LDG.E.64.CONSTANT R54, desc[UR10][R46.64+0x3c00] ;  /* 0x003c000a2e367981 */ /* 0x000168000c1e9b00 */
[----:B------:R-:W5:Y:S04]  /*0cc0*/  LDG.E.64.CONSTANT R106, desc[UR10][R116.64+0x1400] ;  /* 0x0014000a746a7981 */ /* 0x000f68000c1e9b00 */
[----:B------:R-:W5:Y:S01]  /*0cd0*/  LDG.E.64.CONSTANT R108, desc[UR10][R116.64+0x2800] ;  /* 0x0028000a746c7981 */ /* 0x000f62000c1e9b00 */
[----:B--2---:R-:W-:-:S06]  /*0ce0*/  FADD.FTZ R49, R103, UR6 ;  /* 0x0000000667317e21 */ /* 0x004fcc0008010000 */
[----:B------:R-:W1:Y:S01]  /*0cf0*/  MUFU.RSQ R49, R49 ;  /* 0x0000003100317308 */ /* 0x000e620000001400 */
[--C-:B---3--:R-:W-:Y:S02]  /*0d00*/  HADD2.F32 R3, -RZ, R60.reuse.H0_H0 ;  /* 0x2000003cff037230 */ /* 0x108fe40000004100 */
[----:B------:R-:W-:-:S03]  /*0d10*/  HADD2.F32 R43, -RZ, R60.H1_H1 ;  /* 0x3000003cff2b7230 */ /* 0x000fc60000004100 */
[----:B------:R-:W-:-:S04]  /*0d20*/  FADD.FTZ R48, -R102, R3 ;  /* 0x0000000366307221 */ /* 0x000fc80000010100 */
[----:B-1----:R-:W-:Y:S01]  /*0d30*/  FMUL.FTZ R3, R49, R48 ;  /* 0x0000003031037220 */ /* 0x002fe20000410000 */
[C---:B------:R-:W-:Y:S01]  /*0d40*/  FADD.FTZ R48, -R102.reuse, R43 ;  /* 0x0000002b66307221 */ /* 0x040fe20000010100 */
[--C-:B------:R-:W-:Y:S02]  /*0d50*/  HADD2.F32 R43, -RZ, R61.reuse.H0_H0 ;  /* 0x2000003dff2b7230 */ /* 0x100fe40000004100 */
[----:B------:R-:W-:Y:S01]  /*0d60*/  FFMA.FTZ R99, R21, R3, R18 ;  /* 0x0000000315637223 */ /* 0x000fe20000010012 */
[----:B0-----:R-:W-:Y:S02]  /*0d70*/  FMUL.FTZ R47, R49, R48 ;  /* 0x00000030312f7220 */ /* 0x001fe40000410000 */
[----:B------:R-:W-:Y:S01]  /*0d80*/  FADD.FTZ R46, -R102, R43 ;  /* 0x0000002b662e7221 */ /* 0x000fe20000010100 */
[----:B------:R-:W-:Y:S01]  /*0d90*/  FMUL.FTZ R104, R99, -1.4426950216293334961 ;  /* 0xbfb8aa3b63687820 */ /* 0x000fe20000410000 */
[----:B------:R-:W-:Y:S01]  /*0da0*/  FFMA.FTZ R98, R19, R47, R16 ;  /* 0x0000002f13627223 */ /* 0x000fe20000010010 */
[----:B------:R-:W-:-:S03]  /*0db0*/  HADD2.F32 R43, -RZ, R61.H1_H1 ;  /* 0x3000003dff2b7230 */ /* 0x000fc60000004100 */
[----:B------:R-:W-:Y:S01]  /*0dc0*/  FMUL.FTZ R110, R98, -1.4426950216293334961 ;  /* 0xbfb8aa3b626e7820 */ /* 0x000fe20000410000 */
[----:B------:R-:W0:Y:S01]  /*0dd0*/  MUFU.EX2 R104, R104 ;  /* 0x0000006800687308 */ /* 0x000e220000000800 */
[----:B------:R-:W-:Y:S01]  /*0de0*/  FADD.FTZ R48, -R102, R43 ;  /* 0x0000002b66307221 */ /* 0x000fe20000010100 */
[----:B------:R-:W-:-:S03]  /*0df0*/  FMUL.FTZ R45, R49, R46 ;  /* 0x0000002e312d7220 */ /* 0x000fc60000410000 */
[----:B------:R-:W-:-:S03]  /*0e00*/  FMUL.FTZ R43, R49, R48 ;  /* 0x00000030312b7220 */ /* 0x000fc60000410000 */
[----:B------:R-:W1:Y:S01]  /*0e10*/  MUFU.EX2 R110, R110 ;  /* 0x0000006e006e7308 */ /* 0x000e620000000800 */
[----:B------:R-:W-:Y:S01]  /*0e20*/  FFMA.FTZ R46, R20, R45, R15 ;  /* 0x0000002d142e7223 */ /* 0x000fe2000001000f */
[----:B------:R-:W-:-:S03]  /*0e30*/  FFMA.FTZ R48, R17, R43, R14 ;  /* 0x0000002b11307223 */ /* 0x000fc6000001000e */
[----:B------:R-:W-:Y:S01]  /*0e40*/  FMUL.FTZ R111, R46, -1.4426950216293334961 ;  /* 0xbfb8aa3b2e6f7820 */ /* 0x000fe20000410000 */
[----:B------:R-:W-:Y:S01]  /*0e50*/  FMUL.FTZ R105, R48, -1.4426950216293334961 ;  /* 0xbfb8aa3b30697820 */ /* 0x000fe20000410000 */
[----:B0-----:R-:W-:-:S04]  /*0e60*/  FADD.FTZ R104, R104, 1 ;  /* 0x3f80000068687421 */ /* 0x001fc80000010000 */
[----:B------:R-:W0:Y:S08]  /*0e70*/  MUFU.EX2 R111, R111 ;  /* 0x0000006f006f7308 */ /* 0x000e300000000800 */
[----:B------:R-:W2:Y:S01]  /*0e80*/  MUFU.EX2 R105, R105 ;  /* 0x0000006900697308 */ /* 0x000ea20000000800 */
[----:B-1----:R-:W-:Y:S01]  /*0e90*/  FADD.FTZ R122, R110, 1 ;  /* 0x3f8000006e7a7421 */ /* 0x002fe20000010000 */
[----:B----4-:R-:W-:-:S06]  /*0ea0*/  HADD2.F32 R61, -RZ, R56.H0_H0 ;  /* 0x20000038ff3d7230 */ /* 0x010fcc0000004100 */
[----:B------:R-:W1:Y:S01]  /*0eb0*/  MUFU.RCP R104, R104 ;  /* 0x0000006800687308 */ /* 0x000e620000001000 */
[----:B------:R-:W-:-:S07]  /*0ec0*/  FADD.FTZ R82, -R102, R61 ;  /* 0x0000003d66527221 */ /* 0x000fce0000010100 */
[----:B------:R-:W3:Y:S01]  /*0ed0*/  MUFU.RCP R122, R122 ;  /* 0x0000007a007a7308 */ /* 0x000ee20000001000 */
[----:B0-----:R-:W-:Y:S01]  /*0ee0*/  FADD.FTZ R120, R111, 1 ;  /* 0x3f8000006f787421 */ /* 0x001fe20000010000 */
[----:B--2---:R-:W-:Y:S01]  /*0ef0*/  FADD.FTZ R105, R105, 1 ;  /* 0x3f80000069697421 */ /* 0x004fe20000010000 */
[----:B------:R-:W2:Y:S01]  /*0f00*/  LDG.E.64.CONSTANT R110, desc[UR10][R116.64+0x3c00] ;  /* 0x003c000a746e7981 */ /* 0x000ea2000c1e9b00 */
[----:B------:R-:W-:Y:S01]  /*0f10*/  FMUL.FTZ R82, R49, R82 ;  /* 0x0000005231527220 */ /* 0x000fe20000410000 */
[--C-:B-----5:R-:W-:Y:S02]  /*0f20*/  HADD2.F32 R121, -RZ, R52.reuse.H0_H0 ;  /* 0x20000034ff797230 */ /* 0x120fe40000004100 */
[----:B------:R-:W-:Y:S01]  /*0f30*/  HADD2.F32 R133, -RZ, R52.H1_H1 ;  /* 0x30000034ff857230 */ /* 0x000fe20000004100 */
[----:B------:R-:W0:Y:S01]  /*0f40*/  MUFU.RCP R105, R105 ;  /* 0x0000006900697308 */ /* 0x000e220000001000 */
[----:B-1----:R-:W-:Y:S01]  /*0f50*/  FADD.FTZ R52, -R104, 1 ;  /* 0x3f80000068347421 */ /* 0x002fe20000010100 */
[----:B------:R-:W-:-:S03]  /*0f60*/  FFMA.FTZ R124, R21, R82, R18 ;  /* 0x00000052157c7223 */ /* 0x000fc60000010012 */
[----:B------:R-:W-:Y:S01]  /*0f70*/  FFMA.FTZ R137, R99, R52, 1 ;  /* 0x3f80000063897423 */ /* 0x000fe20000010034 */
[----:B------:R-:W-:Y:S02]  /*0f80*/  FMUL.FTZ R118, R124, -1.4426950216293334961 ;  /* 0xbfb8aa3b7c767820 */ /* 0x000fe40000410000 */
[----:B------:R-:W1:Y:S01]  /*0f90*/  MUFU.RCP R120, R120 ;  /* 0x0000007800787308 */ /* 0x000e620000001000 */
[----:B---3--:R-:W-:-:S04]  /*0fa0*/  FADD.FTZ R99, -R122, 1 ;  /* 0x3f8000007a637421 */ /* 0x008fc80000010100 */
[----:B------:R-:W-:Y:S02]  /*0fb0*/  FFMA.FTZ R147, R98, R99, 1 ;  /* 0x3f80000062937423 */ /* 0x000fe40000010063 */
[----:B------:R-:W3:Y:S01]  /*0fc0*/  LDG.E.64.CONSTANT R98, desc[UR10][R116.64+0x5000] ;  /* 0x0050000a74627981 */ /* 0x000ee2000c1e9b00 */
[----:B------:R-:W4:Y:S01]  /*0fd0*/  MUFU.EX2 R118, R118 ;  /* 0x0000007600767308 */ /* 0x000f220000000800 */
[----:B0-----:R-:W-:-:S04]  /*0fe0*/  FADD.FTZ R149, -R105, 1 ;  /* 0x3f80000069957421 */ /* 0x001fc80000010100 */
[----:B------:R-:W-:Y:S01]  /*0ff0*/  FFMA.FTZ R146, R48, R149, 1 ;  /* 0x3f80000030927423 */ /* 0x000fe20000010095 */
[----:B-1----:R-:W-:-:S03]  /*1000*/  FADD.FTZ R145, -R120, 1 ;  /* 0x3f80000078917421 */ /* 0x002fc60000010100 */
[----:B------:R-:W-:Y:S01]  /*1010*/  FMUL.FTZ R146, R105, R146 ;  /* 0x0000009269927220 */ /* 0x000fe20000410000 */
[----:B------:R-:W-:Y:S01]  /*1020*/  FFMA.FTZ R151, R46, R145, 1 ;  /* 0x3f8000002e977423 */ /* 0x000fe20000010091 */
[----:B------:R-:W-:Y:S02]  /*1030*/  FMUL.FTZ R145, R104, R137 ;  /* 0x0000008968917220 */ /* 0x000fe40000410000 */
[----:B------:R-:W5:Y:S01]  /*1040*/  LDG.E.64.CONSTANT R104, desc[UR10][R116.64+0x6400] ;  /* 0x0064000a74687981 */ /* 0x000f62000c1e9b00 */
[----:B----4-:R-:W-:Y:S01]  /*1050*/  FADD.FTZ R155, R118, 1 ;  /* 0x3f800000769b7421 */ /* 0x010fe20000010000 */
[----:B------:R-:W-:Y:S01]  /*1060*/  FMUL.FTZ R149, R122, R147 ;  /* 0x000000937a957220 */ /* 0x000fe20000410000 */
[----:B------:R-:W-:-:S04]  /*1070*/  HADD2.F32 R147, -RZ, R51.H0_H0 ;  /* 0x20000033ff937230 */ /* 0x000fc80000004100 */
[----:B------:R-:W0:Y:S01]  /*1080*/  MUFU.RCP R155, R155 ;  /* 0x0000009b009b7308 */ /* 0x000e220000001000 */
[----:B------:R-:W-:Y:S02]  /*1090*/  HADD2.F32 R51, -RZ, R51.H1_H1 ;  /* 0x30000033ff337230 */ /* 0x000fe40000004100 */
[----:B------:R-:W-:-:S03]  /*10a0*/  HADD2.F32 R138, -RZ, R112.H0_H0 ;  /* 0x20000070ff8a7230 */ /* 0x000fc60000004100 */
[----:B------:R-:W-:Y:S01]  /*10b0*/  FADD.FTZ R118, -R102, R51 ;  /* 0x0000003366767221 */ /* 0x000fe20000010100 */
[--C-:B------:R-:W-:Y:S02]  /*10c0*/  HADD2.F32 R51, -RZ, R113.reuse.H0_H0 ;  /* 0x20000071ff337230 */ /* 0x100fe40000004100 */
[----:B------:R-:W-:Y:S01]  /*10d0*/  FMUL.FTZ R138, R138, R145 ;  /* 0x000000918a8a7220 */ /* 0x000fe20000410000 */
[----:B------:R-:W-:Y:S02]  /*10e0*/  HADD2.F32 R113, -RZ, R113.H1_H1 ;  /* 0x30000071ff717230 */ /* 0x000fe40000004100 */
[----:B------:R-:W-:Y:S02]  /*10f0*/  HADD2.F32 R145, -RZ, R114.H0_H0 ;  /* 0x20000072ff917230 */ /* 0x000fe40000004100 */
[----:B------:R-:W-:Y:S01]  /*1100*/  FMUL.FTZ R120, R120, R151 ;  /* 0x0000009778787220 */ /* 0x000fe20000410000 */
[----:B------:R-:W-:Y:S02]  /*1110*/  HADD2.F32 R144, -RZ, R112.H1_H1 ;  /* 0x30000070ff907230 */ /* 0x000fe40000004100 */
[----:B------:R-:W-:Y:S01]  /*1120*/  FMUL.FTZ R146, R113, R146 ;  /* 0x0000009271927220 */ /* 0x000fe20000410000 */
[----:B------:R-:W-:Y:S01]  /*1130*/  FADD.FTZ R112, -R102, R145 ;  /* 0x0000009166707221 */ /* 0x000fe20000010100 */
[----:B0-----:R-:W-:Y:S01]  /*1140*/  FADD.FTZ R113, -R155, 1 ;  /* 0x3f8000009b717421 */ /* 0x001fe20000010100 */
[----:B------:R-:W-:-:S02]  /*1150*/  FMUL.FTZ R51, R51, R120 ;  /* 0x0000007833337220 */ /* 0x000fc40000410000 */
[----:B------:R-:W-:Y:S01]  /*1160*/  FMUL.FTZ R120, R49, R112 ;  /* 0x0000007031787220 */ /* 0x000fe20000410000 */
[----:B------:R-:W-:Y:S02]  /*1170*/  FFMA.FTZ R124, R124, R113, 1 ;  /* 0x3f8000007c7c7423 */ /* 0x000fe40000010071 */
[----:B------:R-:W4:Y:S01]  /*1180*/  LDG.E.64.CONSTANT R112, desc[UR10][R116.64+0x7800] ;  /* 0x0078000a74707981 */ /* 0x000f22000c1e9b00 */
[----:B------:R-:W-:-:S05]  /*1190*/  HADD2.F32 R61, -RZ, R56.H1_H1 ;  /* 0x30000038ff3d7230 */ /* 0x000fca0000004100 */
[----:B------:R-:W-:-:S04]  /*11a0*/  FADD.FTZ R80, -R102, R61 ;  /* 0x0000003d66507221 */ /* 0x000fc80000010100 */
[----:B------:R-:W-:-:S04]  /*11b0*/  FMUL.FTZ R80, R49, R80 ;  /* 0x0000005031507220 */ /* 0x000fc80000410000 */
[----:B------:R-:W-:-:S04]  /*11c0*/  FFMA.FTZ R81, R19, R80, R16 ;  /* 0x0000005013517223 */ /* 0x000fc80000010010 */
[----:B------:R-:W-:Y:S01]  /*11d0*/  FMUL.FTZ R130, R81, -1.4426950216293334961 ;  /* 0xbfb8aa3b51827820 */ /* 0x000fe20000410000 */
[----:B------:R-:W-:Y:S02]  /*11e0*/  HADD2.F32 R143, -RZ, R50.H1_H1 ;  /* 0x30000032ff8f7230 */ /* 0x000fe40000004100 */
[----:B------:R-:W-:-:S03]  /*11f0*/  HADD2.F32 R61, -RZ, R57.H0_H0 ;  /* 0x20000039ff3d7230 */ /* 0x000fc60000004100 */
[----:B------:R-:W0:Y:S01]  /*1200*/  MUFU.EX2 R130, R130 ;  /* 0x0000008200827308 */ /* 0x000e220000000800 */
[--C-:B------:R-:W-:Y:S02]  /*1210*/  HADD2.F32 R153, -RZ, R115.reuse.H0_H0 ;  /* 0x20000073ff997230 */ /* 0x100fe40000004100 */
[C---:B------:R-:W-:Y:S01]  /*1220*/  FADD.FTZ R126, -R102.reuse, R143 ;  /* 0x0000008f667e7221 */ /* 0x040fe20000010100 */
[----:B------:R-:W-:Y:S02]  /*1230*/  HADD2.F32 R115, -RZ, R115.H1_H1 ;  /* 0x30000073ff737230 */ /* 0x000fe40000004100 */
[C---:B------:R-:W-:Y:S01]  /*1240*/  FADD.FTZ R78, -R102.reuse, R61 ;  /* 0x0000003d664e7221 */ /* 0x040fe20000010100 */
[----:B------:R-:W-:Y:S02]  /*1250*/  HADD2.F32 R57, -RZ, R57.H1_H1 ;  /* 0x30000039ff397230 */ /* 0x000fe40000004100 */
[----:B------:R-:W-:Y:S01]  /*1260*/  FMUL.FTZ R48, R49, R126 ;  /* 0x0000007e31307220 */ /* 0x000fe20000410000 */
[----:B------:R-:W-:Y:S01]  /*1270*/  FADD.FTZ R126, -R102, R115 ;  /* 0x00000073667e7221 */ /* 0x000fe20000010100 */
[----:B------:R-:W-:-:S02]  /*1280*/  HADD2.F32 R115, -RZ, R100.H0_H0 ;  /* 0x20000064ff737230 */ /* 0x000fc40000004100 */
[----:B------:R-:W-:Y:S01]  /*1290*/  FMUL.FTZ R78, R49, R78 ;  /* 0x0000004e314e7220 */ /* 0x000fe20000410000 */
[----:B------:R-:W-:Y:S01]  /*12a0*/  FADD.FTZ R76, -R102, R57 ;  /* 0x00000039664c7221 */ /* 0x000fe20000010100 */
[----:B------:R-:W-:Y:S01]  /*12b0*/  FMUL.FTZ R144, R144, R149 ;  /* 0x0000009590907220 */ /* 0x000fe20000410000 */
[----:B------:R-:W-:Y:S01]  /*12c0*/  FMUL.FTZ R155, R155, R124 ;  /* 0x0000007c9b9b7220 */ /* 0x000fe20000410000 */
[----:B------:R-:W-:Y:S01]  /*12d0*/  FFMA.FTZ R71, R20, R78, R15 ;  /* 0x0000004e14477223 */ /* 0x000fe2000001000f */
[----:B------:R-:W-:Y:S02]  /*12e0*/  HADD2.F32 R149, -RZ, R114.H1_H1 ;  /* 0x30000072ff957230 */ /* 0x000fe40000004100 */
[----:B------:R-:W-:Y:S02]  /*12f0*/  FADD.FTZ R124, -R102, R115 ;  /* 0x00000073667c7221 */ /* 0x000fe40000010100 */
[----:B------:R1:W4:Y:S01]  /*1300*/  LDG.E.64.CONSTANT R114, desc[UR10][R116.64+0x8c00] ;  /* 0x008c000a74727981 */ /* 0x000322000c1e9b00 */
[----:B------:R-:W-:Y:S01]  /*1310*/  FMUL.FTZ R76, R49, R76 ;  /* 0x0000004c314c7220 */ /* 0x000fe20000410000 */
[----:B0-----:R-:W-:Y:S01]  /*1320*/  FADD.FTZ R134, R130, 1 ;  /* 0x3f80000082867421 */ /* 0x001fe20000010000 */
[----:B------:R-:W-:-:S02]  /*1330*/  FMUL.FTZ R77, R71, -1.4426950216293334961 ;  /* 0xbfb8aa3b474d7820 */ /* 0x000fc40000410000 */
[----:B------:R-:W-:-:S03]  /*1340*/  FFMA.FTZ R67, R17, R76, R14 ;  /* 0x0000004c11437223 */ /* 0x000fc6000001000e */
[----:B------:R-:W0:Y:S01]  /*1350*/  MUFU.RCP R134, R134 ;  /* 0x0000008600867308 */ /* 0x000e220000001000 */
[----:B------:R-:W-:Y:S01]  /*1360*/  FMUL.FTZ R79, R67, -1.4426950216293334961 ;  /* 0xbfb8aa3b434f7820 */ /* 0x000fe20000410000 */
[----:B------:R-:W-:-:S06]  /*1370*/  HADD2.F32 R57, -RZ, R58.H0_H0 ;  /* 0x2000003aff397230 */ /* 0x000fcc0000004100 */
[----:B------:R-:W1:Y:S01]  /*1380*/  MUFU.EX2 R77, R77 ;  /* 0x0000004d004d7308 */ /* 0x000e620000000800 */
[----:B------:R-:W-:Y:S01]  /*1390*/  FADD.FTZ R74, -R102, R57 ;  /* 0x00000039664a7221 */ /* 0x000fe20000010100 */
[----:B------:R-:W-:-:S06]  /*13a0*/  HADD2.F32 R161, -RZ, R100.H1_H1 ;  /* 0x30000064ffa17230 */ /* 0x000fcc0000004100 */
[----:B------:R-:W1:Y:S01]  /*13b0*/  MUFU.EX2 R79, R79 ;  /* 0x0000004f004f7308 */ /* 0x000e620000000800 */
[----:B------:R-:W-:Y:S02]  /*13c0*/  HADD2.F32 R57, -RZ, R58.H1_H1 ;  /* 0x3000003aff397230 */ /* 0x000fe40000004100 */
[----:B------:R-:W-:Y:S01]  /*13d0*/  FMUL.FTZ R74, R49, R74 ;  /* 0x0000004a314a7220 */ /* 0x000fe20000410000 */
[----:B0-----:R-:W-:Y:S01]  /*13e0*/  FADD.FTZ R162, -R134, 1 ;  /* 0x3f80000086a27421 */ /* 0x001fe20000010100 */
[----:B------:R-:W-:Y:S02]  /*13f0*/  HADD2.F32 R61, -RZ, R59.H0_H0 ;  /* 0x2000003bff3d7230 */ /* 0x000fe40000004100 */
[C---:B------:R-:W-:Y:S01]  /*1400*/  FADD.FTZ R56, -R102.reuse, R133 ;  /* 0x0000008566387221 */ /* 0x040fe20000010100 */
[----:B------:R-:W-:Y:S02]  /*1410*/  HADD2.F32 R103, -RZ, R55.H0_H0 ;  /* 0x20000037ff677230 */ /* 0x000fe40000004100 */
[----:B------:R-:W-:Y:S01]  /*1420*/  FADD.FTZ R132, -R102, R161 ;  /* 0x000000a166847221 */ /* 0x000fe20000010100 */
[----:B------:R-:W-:Y:S01]  /*1430*/  FFMA.FTZ R63, R21, R74, R18 ;  /* 0x0000004a153f7223 */ /* 0x000fe20000010012 */
[----:B-1----:R-:W-:Y:S01]  /*1440*/  FADD.FTZ R163, R77, 1 ;  /* 0x3f8000004da37421 */ /* 0x002fe20000010000 */
[----:B------:R-:W-:-:S02]  /*1450*/  HADD2.F32 R59, -RZ, R59.H1_H1 ;  /* 0x3000003bff3b7230 */ /* 0x000fc40000004100 */
[----:B------:R-:W-:Y:S01]  /*1460*/  FADD.FTZ R72, -R102, R57 ;  /* 0x0000003966487221 */ /* 0x000fe20000010100 */
[--C-:B------:R-:W-:Y:S02]  /*1470*/  HADD2.F32 R73, -RZ, R54.reuse.H0_H0 ;  /* 0x20000036ff497230 */ /* 0x100fe40000004100 */
[----:B------:R-:W-:Y:S02]  /*1480*/  HADD2.F32 R83, -RZ, R54.H1_H1 ;  /* 0x30000036ff537230 */ /* 0x000fe40000004100 */
[----:B------:R-:W-:Y:S02]  /*1490*/  HADD2.F32 R55, -RZ, R55.H1_H1 ;  /* 0x30000037ff377230 */ /* 0x000fe40000004100 */
[--C-:B------:R-:W-:Y:S02]  /*14a0*/  HADD2.F32 R133, -RZ, R53.reuse.H0_H0 ;  /* 0x20000035ff857230 */ /* 0x100fe40000004100 */
[----:B------:R-:W-:Y:S02]  /*14b0*/  HADD2.F32 R135, -RZ, R53.H1_H1 ;  /* 0x30000035ff877230 */ /* 0x000fe40000004100 */
[----:B------:R-:W-:-:S02]  /*14c0*/  HADD2.F32 R139, -RZ, R50.H0_H0 ;  /* 0x20000032ff8b7230 */ /* 0x000fc40000004100 */
[--C-:B------:R-:W-:Y:S02]  /*14d0*/  HADD2.F32 R161, -RZ, R101.reuse.H0_H0 ;  /* 0x20000065ffa17230 */ /* 0x100fe40000004100 */
[----:B------:R-:W-:Y:S02]  /*14e0*/  HADD2.F32 R165, -RZ, R101.H1_H1 ;  /* 0x30000065ffa57230 */ /* 0x000fe40000004100 */
[----:B------:R-:W-:Y:S01]  /*14f0*/  FFMA.FTZ R101, R81, R162, 1 ;  /* 0x3f80000051657423 */ /* 0x000fe200000100a2 */
[----:B------:R-:W-:Y:S01]  /*1500*/  FMUL.FTZ R57, R63, -1.4426950216293334961 ;  /* 0xbfb8aa3b3f397820 */ /* 0x000fe20000410000 */
[----:B------:R-:W0:Y:S01]  /*1510*/  MUFU.RCP R81, R163 ;  /* 0x000000a300517308 */ /* 0x000e220000001000 */
        /* <DEDUP_REMOVED lines=16> */
[----:B------:R-:W-:Y:S01]  /*1620*/  FADD.FTZ R102, R79, 1 ;  /* 0x3f8000004f667421 */ /* 0x000fe20000010000 */
[----:B------:R-:W-:Y:S01]  /*1630*/  FFMA.FTZ R69, R19, R72, R16 ;  /* 0x0000004813457223 */ /* 0x000fe20000010010 */
[----:B------:R-:W1:Y:S01]  /*1640*/  MUFU.EX2 R57, R57 ;  /* 0x0000003900397308 */ /* 0x000e620000000800 */
[----:B------:R-:W-:-:S02]  /*1650*/  FMUL.FTZ R70, R49, R70 ;  /* 0x0000004631467220 */ /* 0x000fc40000410000 */
[----:B------:R-:W-:-:S05]  /*1660*/  FMUL.FTZ R61, R69, -1.4426950216293334961 ;  /* 0xbfb8aa3b453d7820 */ /* 0x000fca0000410000 */
[----:B------:R-:W1:Y:S01]  /*1670*/  MUFU.RCP R102, R102 ;  /* 0x0000006600667308 */ /* 0x000e620000001000 */
[----:B------:R-:W-:Y:S01]  /*1680*/  FFMA.FTZ R65, R20, R70, R15 ;  /* 0x0000004614417223 */ /* 0x000fe2000001000f */
[----:B------:R-:W-:Y:S01]  /*1690*/  FMUL.FTZ R101, R134, R101 ;  /* 0x0000006586657220 */ /* 0x000fe20000410000 */
[----:B------:R-:W-:Y:S01]  /*16a0*/  FMUL.FTZ R134, R49, R162 ;  /* 0x000000a231867220 */ /* 0x000fe20000410000 */
[----:B0-----:R-:W-:Y:S01]  /*16b0*/  FADD.FTZ R162, -R81, 1 ;  /* 0x3f80000051a27421 */ /* 0x001fe20000010100 */
[----:B------:R-:W-:-:S03]  /*16c0*/  FMUL.FTZ R59, R65, -1.4426950216293334961 ;  /* 0xbfb8aa3b413b7820 */ /* 0x000fc60000410000 */
[----:B------:R-:W0:Y:S01]  /*16d0*/  MUFU.EX2 R61, R61 ;  /* 0x0000003d003d7308 */ /* 0x000e220000000800 */
[----:B------:R-:W-:Y:S01]  /*16e0*/  FFMA.FTZ R162, R71, R162, 1 ;  /* 0x3f80000047a27423 */ /* 0x000fe200000100a2 */
[----:B-1----:R-:W-:Y:S01]  /*16f0*/  FADD.FTZ R71, R57, 1 ;  /* 0x3f80000039477421 */ /* 0x002fe20000010000 */
[----:B------:R-:W-:Y:S02]  /*1700*/  FMUL.FTZ R68, R49, R68 ;  /* 0x0000004431447220 */ /* 0x000fe40000410000 */
[----:B------:R-:W-:-:S03]  /*1710*/  FMUL.FTZ R57, R81, R162 ;  /* 0x000000a251397220 */ /* 0x000fc60000410000 */
[----:B------:R-:W1:Y:S01]  /*1720*/  MUFU.EX2 R59, R59 ;  /* 0x0000003b003b7308 */ /* 0x000e620000000800 */
[C---:B------:R-:W-:Y:S01]  /*1730*/  FADD.FTZ R162, -R102.reuse, 1 ;  /* 0x3f80000066a27421 */ /* 0x040fe20000010100 */
[----:B------:R-:W-:Y:S01]  /*1740*/  FMUL.FTZ R66, R49, R66 ;  /* 0x0000004231427220 */ /* 0x000fe20000410000 */
[----:B------:R-:W-:Y:S02]  /*1750*/  FFMA.FTZ R73, R17, R68, R14 ;  /* 0x0000004411497223 */ /* 0x000fe4000001000e */
[----:B------:R-:W-:Y:S01]  /*1760*/  FFMA.FTZ R67, R67, R162, 1 ;  /* 0x3f80000043437423 */ /* 0x000fe200000100a2 */
[----:B------:R-:W-:Y:S01]  /*1770*/  FFMA.FTZ R83, R21, R66, R18 ;  /* 0x0000004215537223 */ /* 0x000fe20000010012 */
[----:B------:R-:W-:Y:S01]  /*1780*/  FMUL.FTZ R75, R73, -1.4426950216293334961 ;  /* 0xbfb8aa3b494b7820 */ /* 0x000fe20000410000 */
[----:B0-----:R-:W-:Y:S01]  /*1790*/  FADD.FTZ R162, R61, 1 ;  /* 0x3f8000003da27421 */ /* 0x001fe20000010000 */
[----:B------:R-:W-:Y:S01]  /*17a0*/  FMUL.FTZ R61, R102, R67 ;  /* 0x00000043663d7220 */ /* 0x000fe20000410000 */
[--C-:B------:R-:W-:Y:S01]  /*17b0*/  HADD2.F32 R102, -RZ, R106.reuse.H0_H0 ;  /* 0x2000006aff667230 */ /* 0x100fe20000004100 */
[----:B------:R-:W0:Y:S01]  /*17c0*/  MUFU.RCP R71, R71 ;  /* 0x0000004700477308 */ /* 0x000e220000001000 */
[----:B------:R-:W-:-:S02]  /*17d0*/  HADD2.F32 R106, -RZ, R106.H1_H1 ;  /* 0x3000006aff6a7230 */ /* 0x000fc40000004100 */
[----:B------:R-:W-:Y:S01]  /*17e0*/  FMUL.FTZ R123, R83, -1.4426950216293334961 ;  /* 0xbfb8aa3b537b7820 */ /* 0x000fe20000410000 */
[----:B------:R-:W-:Y:S01]  /*17f0*/  FMUL.FTZ R60, R49, R60 ;  /* 0x0000003c313c7220 */ /* 0x000fe20000410000 */
[----:B-1----:R-:W-:Y:S01]  /*1800*/  FADD.FTZ R81, R59, 1 ;  /* 0x3f8000003b517421 */ /* 0x002fe20000010000 */
[----:B------:R-:W-:Y:S01]  /*1810*/  FMUL.FTZ R59, R106, R101 ;  /* 0x000000656a3b7220 */ /* 0x000fe20000410000 */
[----:B------:R-:W-:Y:S01]  /*1820*/  HADD2.F32 R106, -RZ, R107.H0_H0 ;  /* 0x2000006bff6a7230 */ /* 0x000fe20000004100 */
[----:B------:R-:W1:Y:S01]  /*1830*/  MUFU.EX2 R75, R75 ;  /* 0x0000004b004b7308 */ /* 0x000e620000000800 */
[----:B------:R-:W-:Y:S01]  /*1840*/  FFMA.FTZ R127, R17, R60, R14 ;  /* 0x0000003c117f7223 */ /* 0x000fe2000001000e */
[----:B------:R-:W-:Y:S02]  /*1850*/  FMUL.FTZ R62, R49, R62 ;  /* 0x0000003e313e7220 */ /* 0x000fe40000410000 */
[----:B------:R-:W-:Y:S01]  /*1860*/  FMUL.FTZ R57, R106, R57 ;  /* 0x000000396a397220 */ /* 0x000fe20000410000 */
[----:B------:R-:W-:-:S03]  /*1870*/  FMUL.FTZ R121, R127, -1.4426950216293334961 ;  /* 0xbfb8aa3b7f797820 */ /* 0x000fc60000410000 */
[----:B------:R-:W1:Y:S01]  /*1880*/  MUFU.EX2 R123, R123 ;  /* 0x0000007b007b7308 */ /* 0x000e620000000800 */
[----:B------:R-:W-:Y:S02]  /*1890*/  HADD2.F32 R106, -RZ, R107.H1_H1 ;  /* 0x3000006bff6a7230 */ /* 0x000fe40000004100 */
[----:B------:R-:W-:-:S05]  /*18a0*/  FMUL.FTZ R64, R49, R64 ;  /* 0x0000004031407220 */ /* 0x000fca0000410000 */
[----:B------:R-:W1:Y:S01]  /*18b0*/  MUFU.RCP R67, R162 ;  /* 0x000000a200437308 */ /* 0x000e620000001000 */
[----:B------:R-:W-:Y:S01]  /*18c0*/  FFMA.FTZ R125, R20, R62, R15 ;  /* 0x0000003e147d7223 */ /* 0x000fe2000001000f */
[----:B------:R-:W-:Y:S01]  /*18d0*/  FMUL.FTZ R61, R106, R61 ;  /* 0x0000003d6a3d7220 */ /* 0x000fe20000410000 */
[----:B0-----:R-:W-:Y:S01]  /*18e0*/  FADD.FTZ R106, -R71, 1 ;  /* 0x3f800000476a7421 */ /* 0x001fe20000010100 */
[----:B------:R-:W-:Y:S01]  /*18f0*/  FFMA.FTZ R131, R19, R64, R16 ;  /* 0x0000004013837223 */ /* 0x000fe20000010010 */
[----:B------:R-:W-:-:S03]  /*1900*/  FMUL.FTZ R119, R125, -1.4426950216293334961 ;  /* 0xbfb8aa3b7d777820 */ /* 0x000fc60000410000 */
[----:B------:R-:W0:Y:S01]  /*1910*/  MUFU.EX2 R121, R121 ;  /* 0x0000007900797308 */ /* 0x000e220000000800 */
[----:B------:R-:W-:Y:S01]  /*1920*/  FMUL.FTZ R56, R49, R56 ;  /* 0x0000003831387220 */ /* 0x000fe20000410000 */
[----:B------:R-:W-:Y:S01]  /*1930*/  FMUL.FTZ R155, R102, R155 ;  /* 0x0000009b669b7220 */ /* 0x000fe20000410000 */
[----:B-1----:R-:W-:Y:S01]  /*1940*/  FADD.FTZ R102, R75, 1 ;  /* 0x3f8000004b667421 */ /* 0x002fe20000010000 */
[----:B------:R-:W-:-:S04]  /*1950*/  FFMA.FTZ R106, R63, R106, 1 ;  /* 0x3f8000003f6a7423 */ /* 0x000fc8000001006a */
[----:B------:R-:W1:Y:S01]  /*1960*/  MUFU.RCP R81, R81 ;  /* 0x0000005100517308 */ /* 0x000e620000001000 */
[----:B------:R-:W-:Y:S01]  /*1970*/  FMUL.FTZ R103, R131, -1.4426950216293334961 ;  /* 0xbfb8aa3b83677820 */ /* 0x000fe20000410000 */
[----:B------:R-:W-:Y:S01]  /*1980*/  FFMA.FTZ R133, R19, R56, R16 ;  /* 0x0000003813857223 */ /* 0x000fe20000010010 */
[----:B------:R-:W-:Y:S01]  /*1990*/  FADD.FTZ R75, R123, 1 ;  /* 0x3f8000007b4b7421 */ /* 0x000fe20000010000 */
[----:B------:R-:W-:Y:S01]  /*19a0*/  FMUL.FTZ R123, R71, R106 ;  /* 0x0000006a477b7220 */ /* 0x000fe20000410000 */
[----:B------:R-:W-:-:S03]  /*19b0*/  FADD.FTZ R106, -R67, 1 ;  /* 0x3f800000436a7421 */ /* 0x000fc60000010100 */
[----:B------:R-:W2:Y:S01]  /*19c0*/  MUFU.EX2 R119, R119 ;  /* 0x0000007700777308 */ /* 0x000ea20000000800 */
[----:B------:R-:W-:Y:S01]  /*19d0*/  FMUL.FTZ R54, R49, R54 ;  /* 0x0000003631367220 */ /* 0x000fe20000410000 */
[----:B------:R-:W-:Y:S01]  /*19e0*/  FMUL.FTZ R53, R133, -1.4426950216293334961 ;  /* 0xbfb8aa3b85357820 */ /* 0x000fe20000410000 */
[C---:B------:R-:W-:Y:S01]  /*19f0*/  FMUL.FTZ R58, R49.reuse, R58 ;  /* 0x0000003a313a7220 */ /* 0x040fe20000410000 */
[----:B------:R-:W-:Y:S01]  /*1a00*/  FMUL.FTZ R50, R49, R50 ;  /* 0x0000003231327220 */ /* 0x000fe20000410000 */
[----:B------:R-:W-:-:S03]  /*1a10*/  FFMA.FTZ R106, R69, R106, 1 ;  /* 0x3f800000456a7423 */ /* 0x000fc6000001006a */
[----:B------:R-:W2:Y:S01]  /*1a20*/  MUFU.RCP R102, R102 ;  /* 0x0000006600667308 */ /* 0x000ea20000001000 */
[----:B------:R-:W-:Y:S01]  /*1a30*/  FFMA.FTZ R135, R20, R54, R15 ;  /* 0x0000003614877223 */ /* 0x000fe2000001000f */
[----:B------:R-:W-:Y:S01]  /*1a40*/  FMUL.FTZ R52, R49, R52 ;  /* 0x0000003431347220 */ /* 0x000fe20000410000 */
[----:B------:R-:W-:-:S05]  /*1a50*/  FFMA.FTZ R129, R21, R58, R18 ;  /* 0x0000003a15817223 */ /* 0x000fca0000010012 */
[----:B------:R-:W2:Y:S01]  /*1a60*/  MUFU.EX2 R103, R103 ;  /* 0x0000006700677308 */ /* 0x000ea20000000800 */
[----:B0-----:R-:W-:Y:S01]  /*1a70*/  FADD.FTZ R71, R121, 1 ;  /* 0x3f80000079477421 */ /* 0x001fe20000010000 */
[----:B------:R-:W-:Y:S01]  /*1a80*/  FFMA.FTZ R139, R21, R50, R18 ;  /* 0x00000032158b7223 */ /* 0x000fe20000010012 */
[----:B------:R-:W-:Y:S01]  /*1a90*/  FMUL.FTZ R121, R67, R106 ;  /* 0x0000006a43797220 */ /* 0x000fe20000410000 */
[----:B-1----:R-:W-:Y:S01]  /*1aa0*/  FADD.FTZ R106, -R81, 1 ;  /* 0x3f800000516a7421 */ /* 0x002fe20000010100 */
[----:B------:R-:W-:Y:S01]  /*1ab0*/  FMUL.FTZ R141, R135, -1.4426950216293334961 ;  /* 0xbfb8aa3b878d7820 */ /* 0x000fe20000410000 */
[----:B------:R-:W-:Y:S02]  /*1ac0*/  FFMA.FTZ R136, R17, R52, R14 ;  /* 0x0000003411887223 */ /* 0x000fe4000001000e */
[----:B------:R-:W0:Y:S01]  /*1ad0*/  MUFU.EX2 R53, R53 ;  /* 0x0000003500357308 */ /* 0x000e220000000800 */
[----:B------:R-:W-:Y:S01]  /*1ae0*/  FMUL.FTZ R55, R129, -1.4426950216293334961 ;  /* 0xbfb8aa3b81377820 */ /* 0x000fe20000410000 */
[----:B------:R-:W-:Y:S01]  /*1af0*/  FMUL.FTZ R140, R139, -1.4426950216293334961 ;  /* 0xbfb8aa3b8b8c7820 */ /* 0x000fe20000410000 */
[----:B------:R-:W-:Y:S01]  /*1b00*/  FFMA.FTZ R106, R65, R106, 1 ;  /* 0x3f800000416a7423 */ /* 0x000fe2000001006a */
[----:B------:R-:W-:Y:S01]  /*1b10*/  FMUL.FTZ R143, R136, -1.4426950216293334961 ;  /* 0xbfb8aa3b888f7820 */ /* 0x000fe20000410000 */
[----:B------:R-:W-:Y:S01]  /*1b20*/  FFMA.FTZ R137, R19, R48, R16 ;  /* 0x0000003013897223 */ /* 0x000fe20000010010 */
[----:B--2---:R-:W-:Y:S01]  /*1b30*/  FADD.FTZ R63, R119, 1 ;  /* 0x3f800000773f7421 */ /* 0x004fe20000010000 */
[----:B------:R-:W-:Y:S01]  /*1b40*/  FMUL.FTZ R119, R81, R106 ;  /* 0x0000006a51777220 */ /* 0x000fe20000410000 */
[----:B------:R-:W-:Y:S01]  /*1b50*/  MUFU.EX2 R141, R141 ;  /* 0x0000008d008d7308 */ /* 0x000fe20000000800 */
[----:B------:R-:W-:Y:S01]  /*1b60*/  FMUL.FTZ R46, R49, R46 ;  /* 0x0000002e312e7220 */ /* 0x000fe20000410000 */
[----:B------:R-:W-:Y:S01]  /*1b70*/  FADD.FTZ R106, -R102, 1 ;  /* 0x3f800000666a7421 */ /* 0x000fe20000010100 */
[----:B------:R-:W-:Y:S01]  /*1b80*/  FMUL.FTZ R142, R137, -1.4426950216293334961 ;  /* 0xbfb8aa3b898e7820 */ /* 0x000fe20000410000 */
[----:B------:R-:W-:-:S04]  /*1b90*/  FADD.FTZ R101, R103, 1 ;  /* 0x3f80000067657421 */ /* 0x000fc80000010000 */
[----:B------:R-:W1:Y:S01]  /*1ba0*/  MUFU.EX2 R55, R55 ;  /* 0x0000003700377308 */ /* 0x000e620000000800 */
[----:B------:R-:W-:Y:S01]  /*1bb0*/  FFMA.FTZ R147, R20, R46, R15 ;  /* 0x0000002e14937223 */ /* 0x000fe2000001000f */
[----:B------:R-:W-:Y:S01]  /*1bc0*/  FMUL.FTZ R118, R49, R118 ;  /* 0x0000007631767220 */ /* 0x000fe20000410000 */
[----:B------:R-:W-:-:S05]  /*1bd0*/  FFMA.FTZ R73, R73, R106, 1 ;  /* 0x3f80000049497423 */ /* 0x000fca000001006a */
[----:B------:R-:W2:Y:S01]  /*1be0*/  MUFU.EX2 R140, R140 ;  /* 0x0000008c008c7308 */ /* 0x000ea20000000800 */
[----:B0-----:R-:W-:Y:S01]  /*1bf0*/  FADD.FTZ R69, R53, 1 ;  /* 0x3f80000035457421 */ /* 0x001fe20000010000 */
[----:B------:R-:W-:-:S06]  /*1c00*/  FMUL.FTZ R148, R147, -1.4426950216293334961 ;  /* 0xbfb8aa3b93947820 */ /* 0x000fcc0000410000 */
[----:B------:R-:W0:Y:S01]  /*1c10*/  MUFU.EX2 R143, R143 ;  /* 0x0000008f008f7308 */ /* 0x000e220000000800 */
[----:B------:R-:W-:Y:S01]  /*1c20*/  FFMA.FTZ R145, R17, R118, R14 ;  /* 0x0000007611917223 */ /* 0x000fe2000001000e */
[----:B------:R-:W-:Y:S01]  /*1c30*/  FMUL.FTZ R53, R102, R73 ;  /* 0x0000004966357220 */ /* 0x000fe20000410000 */
[----:B------:R-:W-:-:S05]  /*1c40*/  HADD2.F32 R102, -RZ, R108.H0_H0 ;  /* 0x2000006cff667230 */ /* 0x000fca0000004100 */
[----:B------:R-:W-:Y:S01]  /*1c50*/  MUFU.RCP R63, R63 ;  /* 0x0000003f003f7308 */ /* 0x000fe20000001000 */
[----:B------:R-:W-:-:S07]  /*1c60*/  FMUL.FTZ R151, R145, -1.4426950216293334961 ;  /* 0xbfb8aa3b91977820 */ /* 0x000fce0000410000 */
[----:B------:R-:W3:Y:S01]  /*1c70*/  MUFU.RCP R75, R75 ;  /* 0x0000004b004b7308 */ /* 0x000ee20000001000 */
[----:B------:R-:W-:-:S07]  /*1c80*/  FMUL.FTZ R123, R102, R123 ;  /* 0x0000007b667b7220 */ /* 0x000fce0000410000 */
[----:B------:R-:W5:Y:S08]  /*1c90*/  MUFU.EX2 R142, R142 ;  /* 0x0000008e008e7308 */ /* 0x000f700000000800 */
[----:B------:R-:W5:Y:S01]  /*1ca0*/  MUFU.RCP R101, R101 ;  /* 0x0000006500657308 */ /* 0x000f620000001000 */
[----:B------:R-:W-:-:S07]  /*1cb0*/  HADD2.F32 R102, -RZ, R109.H0_H0 ;  /* 0x2000006dff667230 */ /* 0x000fce0000004100 */
[----:B------:R0:W5:Y:S01]  /*1cc0*/  MUFU.RCP R67, R71 ;  /* 0x0000004700437308 */ /* 0x0001620000001000 */
[----:B-1----:R-:W-:Y:S01]  /*1cd0*/  FADD.FTZ R55, R55, 1 ;  /* 0x3f80000037377421 */ /* 0x002fe20000010000 */
[----:B------:R-:W-:Y:S01]  /*1ce0*/  FMUL.FTZ R128, R49, R128 ;  /* 0x0000008031807220 */ /* 0x000fe20000410000 */
[----:B--2---:R-:W-:Y:S01]  /*1cf0*/  FADD.FTZ R140, R140, 1 ;  /* 0x3f8000008c8c7421 */ /* 0x004fe20000010000 */
[----:B------:R-:W-:-:S04]  /*1d00*/  HADD2.F32 R106, -RZ, R109.H1_H1 ;  /* 0x3000006dff6a7230 */ /* 0x000fc80000004100 */
[----:B------:R-:W1:Y:S01]  /*1d10*/  MUFU.EX2 R148, R148 ;  /* 0x0000009400947308 */ /* 0x000e620000000800 */
[----:B0-----:R-:W-:Y:S01]  /*1d20*/  FADD.FTZ R71, R141, 1 ;  /* 0x3f8000008d477421 */ /* 0x001fe20000010000 */
[----:B------:R-:W-:Y:S01]  /*1d30*/  FMUL.FTZ R122, R49, R122 ;  /* 0x0000007a317a7220 */ /* 0x000fe20000410000 */
[----:B------:R-:W-:Y:S02]  /*1d40*/  HADD2.F32 R108, -RZ, R108.H1_H1 ;  /* 0x3000006cff6c7230 */ /* 0x000fe40000004100 */
[----:B------:R-:W-:Y:S01]  /*1d50*/  FADD.FTZ R73, R143, 1 ;  /* 0x3f8000008f497421 */ /* 0x000fe20000010000 */
[----:B------:R-:W-:Y:S02]  /*1d60*/  FMUL.FTZ R119, R102, R119 ;  /* 0x0000007766777220 */ /* 0x000fe40000410000 */
[----:B------:R-:W0:Y:S01]  /*1d70*/  MUFU.EX2 R151, R151 ;  /* 0x0000009700977308 */ /* 0x000e220000000800 */
[----:B------:R-:W-:Y:S01]  /*1d80*/  FFMA.FTZ R154, R20, R128, R15 ;  /* 0x00000080149a7223 */ /* 0x000fe2000001000f */
[----:B------:R-:W-:Y:S01]  /*1d90*/  FFMA.FTZ R152, R19, R122, R16 ;  /* 0x0000007a13987223 */ /* 0x000fe20000010010 */
[----:B------:R-:W-:Y:S01]  /*1da0*/  FMUL.FTZ R53, R106, R53 ;  /* 0x000000356a357220 */ /* 0x000fe20000410000 */
[----:B------:R-:W-:Y:S01]  /*1db0*/  FMUL.FTZ R121, R108, R121 ;  /* 0x000000796c797220 */ /* 0x000fe20000410000 */
[----:B---3--:R-:W-:-:S03]  /*1dc0*/  FADD.FTZ R106, -R75, 1 ;  /* 0x3f8000004b6a7421 */ /* 0x008fc60000010100 */
[----:B------:R-:W2:Y:S01]  /*1dd0*/  MUFU.RCP R65, R55 ;  /* 0x0000003700417308 */ /* 0x000ea20000001000 */
[----:B------:R-:W-:Y:S01]  /*1de0*/  FFMA.FTZ R149, R21, R120, R18 ;  /* 0x0000007815957223 */ /* 0x000fe20000010012 */
[----:B------:R-:W-:Y:S01]  /*1df0*/  FMUL.FTZ R132, R49, R132 ;  /* 0x0000008431847220 */ /* 0x000fe20000410000 */
[----:B-----5:R-:W-:Y:S01]  /*1e00*/  FADD.FTZ R103, R142, 1 ;  /* 0x3f8000008e677421 */ /* 0x020fe20000010000 */
[----:B------:R-:W-:-:S04]  /*1e10*/  FADD.FTZ R108, -R101, 1 ;  /* 0x3f800000656c7421 */ /* 0x000fc80000010100 */
[----:B------:R-:W3:Y:S01]  /*1e20*/  MUFU.RCP R71, R71 ;  /* 0x0000004700477308 */ /* 0x000ee20000001000 */
[----:B------:R-:W-:Y:S01]  /*1e30*/  FMUL.FTZ R157, R154, -1.4426950216293334961 ;  /* 0xbfb8aa3b9a9d7820 */ /* 0x000fe20000410000 */
[----:B------:R-:W-:Y:S01]  /*1e40*/  FADD.FTZ R142, -R67, 1 ;  /* 0x3f800000438e7421 */ /* 0x000fe20000010100 */
[----:B------:R-:W-:-:S05]  /*1e50*/  FMUL.FTZ R153, R152, -1.4426950216293334961 ;  /* 0xbfb8aa3b98997820 */ /* 0x000fca0000410000 */
[----:B------:R5:W-:Y:S01]  /*1e60*/  MUFU.RCP R102, R140 ;  /* 0x0000008c00667308 */ /* 0x000be20000001000 */
[----:B------:R-:W-:Y:S01]  /*1e70*/  FMUL.FTZ R130, R49, R130 ;  /* 0x0000008231827220 */ /* 0x000fe20000410000 */
[----:B------:R-:W-:Y:S01]  /*1e80*/  FFMA.FTZ R106, R83, R106, 1 ;  /* 0x3f800000536a7423 */ /* 0x000fe2000001006a */
[----:B------:R-:W-:-:S05]  /*1e90*/  FMUL.FTZ R150, R149, -1.4426950216293334961 ;  /* 0xbfb8aa3b95967820 */ /* 0x000fca0000410000 */
[----:B------:R-:W4:Y:S01]  /*1ea0*/  MUFU.RCP R69, R69 ;  /* 0x0000004500457308 */ /* 0x000f220000001000 */
[----:B-----5:R-:W-:Y:S01]  /*1eb0*/  FADD.FTZ R140, -R63, 1 ;  /* 0x3f8000003f8c7421 */ /* 0x020fe20000010100 */
[----:B------:R-:W-:Y:S01]  /*1ec0*/  FFMA.FTZ R161, R19, R132, R16 ;  /* 0x0000008413a17223 */ /* 0x000fe20000010010 */
[----:B------:R-:W-:Y:S02]  /*1ed0*/  FFMA.FTZ R108, R131, R108, 1 ;  /* 0x3f800000836c7423 */ /* 0x000fe4000001006c */
[----:B------:R-:W-:-:S03]  /*1ee0*/  FFMA.FTZ R140, R125, R140, 1 ;  /* 0x3f8000007d8c7423 */ /* 0x000fc6000001008c */
[----:B------:R-:W5:Y:S01]  /*1ef0*/  MUFU.RCP R73, R73 ;  /* 0x0000004900497308 */ /* 0x000f620000001000 */
[----:B------:R-:W-:Y:S01]  /*1f00*/  FFMA.FTZ R142, R127, R142, 1 ;  /* 0x3f8000007f8e7423 */ /* 0x000fe2000001008e */
[----:B------:R-:W-:Y:S01]  /*1f10*/  FFMA.FTZ R160, R20, R130, R15 ;  /* 0x0000008214a07223 */ /* 0x000fe2000001000f */
[----:B------:R-:W-:Y:S01]  /*1f20*/  FMUL.FTZ R140, R63, R140 ;  /* 0x0000008c3f8c7220 */ /* 0x000fe20000410000 */
[----:B-1----:R-:W-:Y:S01]  /*1f30*/  FADD.FTZ R148, R148, 1 ;  /* 0x3f80000094947421 */ /* 0x002fe20000010000 */
[----:B------:R-:W-:Y:S01]  /*1f40*/  FMUL.FTZ R106, R75, R106 ;  /* 0x0000006a4b6a7220 */ /* 0x000fe20000410000 */
[----:B------:R-:W-:Y:S02]  /*1f50*/  HADD2.F32 R63, -RZ, R110.H1_H1 ;  /* 0x3000006eff3f7230 */ /* 0x000fe40000004100 */
[----:B------:R-:W-:Y:S01]  /*1f60*/  FMUL.FTZ R116, R161, -1.4426950216293334961 ;  /* 0xbfb8aa3ba1747820 */ /* 0x000fe20000410000 */
[----:B------:R-:W1:Y:S01]  /*1f70*/  MUFU.EX2 R157, R157 ;  /* 0x0000009d009d7308 */ /* 0x000e620000000800 */
[----:B------:R-:W-:Y:S01]  /*1f80*/  FMUL.FTZ R108, R101, R108 ;  /* 0x0000006c656c7220 */ /* 0x000fe20000410000 */
[----:B------:R-:W-:-:S02]  /*1f90*/  HADD2.F32 R75, -RZ, R111.H1_H1 ;  /* 0x3000006fff4b7230 */ /* 0x000fc40000004100 */
[----:B------:R-:W-:Y:S01]  /*1fa0*/  FMUL.FTZ R142, R67, R142 ;  /* 0x0000008e438e7220 */ /* 0x000fe20000410000 */
[----:B------:R-:W-:Y:S01]  /*1fb0*/  FMUL.FTZ R126, R49, R126 ;  /* 0x0000007e317e7220 */ /* 0x000fe20000410000 */
[----:B------:R-:W-:Y:S02]  /*1fc0*/  FMUL.FTZ R117, R160, -1.4426950216293334961 ;  /* 0xbfb8aa3ba0757820 */ /* 0x000fe40000410000 */
[----:B------:R-:W1:Y:S01]  /*1fd0*/  MUFU.EX2 R153, R153 ;  /* 0x0000009900997308 */ /* 0x000e620000000800 */
[----:B0-----:R-:W-:Y:S01]  /*1fe0*/  FADD.FTZ R151, R151, 1 ;  /* 0x3f80000097977421 */ /* 0x001fe20000010000 */
[----:B------:R-:W-:Y:S01]  /*1ff0*/  FFMA.FTZ R77, R17, R134, R14 ;  /* 0x00000086114d7223 */ /* 0x000fe2000001000e */
[----:B------:R-:W-:Y:S01]  /*2000*/  FMUL.FTZ R63, R63, R108 ;  /* 0x0000006c3f3f7220 */ /* 0x000fe20000410000 */
[----:B--2---:R-:W-:Y:S01]  /*2010*/  FADD.FTZ R108, -R65, 1 ;  /* 0x3f800000416c7421 */ /* 0x004fe20000010100 */
[----:B------:R-:W-:-:S03]  /*2020*/  FMUL.FTZ R75, R75, R142 ;  /* 0x0000008e4b4b7220 */ /* 0x000fc60000410000 */
[----:B------:R-:W0:Y:S01]  /*2030*/  MUFU.EX2 R150, R150 ;  /* 0x0000009600967308 */ /* 0x000e220000000800 */
[----:B------:R-:W-:Y:S01]  /*2040*/  FFMA.FTZ R156, R17, R126, R14 ;  /* 0x0000007e119c7223 */ /* 0x000fe2000001000e */
[----:B------:R-:W-:Y:S02]  /*2050*/  HADD2.F32 R55, -RZ, R111.H0_H0 ;  /* 0x2000006fff377230 */ /* 0x000fe40000004100 */
[----:B---3--:R-:W-:Y:S01]  /*2060*/  FADD.FTZ R142, -R71, 1 ;  /* 0x3f800000478e7421 */ /* 0x008fe20000010100 */
[----:B------:R-:W-:-:S03]  /*2070*/  HADD2.F32 R81, -RZ, R110.H0_H0 ;  /* 0x2000006eff517230 */ /* 0x000fc60000004100 */
[----:B------:R-:W2:Y:S01]  /*2080*/  MUFU.RCP R83, R148 ;  /* 0x0000009400537308 */ /* 0x000ea20000001000 */
[----:B------:R-:W-:Y:S01]  /*2090*/  FMUL.FTZ R79, R77, -1.4426950216293334961 ;  /* 0xbfb8aa3b4d4f7820 */ /* 0x000fe20000410000 */
[----:B----4-:R-:W-:Y:S01]  /*20a0*/  FADD.FTZ R110, -R69, 1 ;  /* 0x3f800000456e7421 */ /* 0x010fe20000010100 */
[----:B------:R-:W-:-:S05]  /*20b0*/  FFMA.FTZ R108, R129, R108, 1 ;  /* 0x3f800000816c7423 */ /* 0x000fca000001006c */
[----:B------:R-:W3:Y:S01]  /*20c0*/  MUFU.RCP R103, R103 ;  /* 0x0000006700677308 */ /* 0x000ee20000001000 */
[----:B------:R-:W-:Y:S01]  /*20d0*/  FMUL.FTZ R159, R156, -1.4426950216293334961 ;  /* 0xbfb8aa3b9c9f7820 */ /* 0x000fe20000410000 */
[----:B-----5:R-:W-:Y:S01]  /*20e0*/  FADD.FTZ R67, -R73, 1 ;  /* 0x3f80000049437421 */ /* 0x020fe20000010100 */
[----:B------:R-:W-:-:S05]  /*20f0*/  FFMA.FTZ R142, R135, R142, 1 ;  /* 0x3f800000878e7423 */ /* 0x000fca000001008e */
[----:B------:R-:W4:Y:S01]  /*2100*/  MUFU.EX2 R116, R116 ;  /* 0x0000007400747308 */ /* 0x000f220000000800 */
[----:B------:R-:W-:Y:S01]  /*2110*/  FMUL.FTZ R55, R55, R140 ;  /* 0x0000008c37377220 */ /* 0x000fe20000410000 */
[----:B------:R-:W-:-:S06]  /*2120*/  FFMA.FTZ R140, R133, R110, 1 ;  /* 0x3f800000858c7423 */ /* 0x000fcc000001006e */
[----:B------:R-:W5:Y:S01]  /*2130*/  MUFU.RCP R101, R151 ;  /* 0x0000009700657308 */ /* 0x000f620000001000 */
[----:B------:R-:W-:Y:S01]  /*2140*/  FMUL.FTZ R110, R65, R108 ;  /* 0x0000006c416e7220 */ /* 0x000fe20000410000 */
[----:B------:R-:W-:-:S06]  /*2150*/  FFMA.FTZ R136, R136, R67, 1 ;  /* 0x3f80000088887423 */ /* 0x000fcc0000010043 */
[----:B------:R-:W5:Y:S01]  /*2160*/  MUFU.EX2 R117, R117 ;  /* 0x0000007500757308 */ /* 0x000f620000000800 */
[--C-:B------:R-:W-:Y:S02]  /*2170*/  HADD2.F32 R65, -RZ, R98.reuse.H0_H0 ;  /* 0x20000062ff417230 */ /* 0x100fe40000004100 */
[----:B------:R-:W-:Y:S01]  /*2180*/  FMUL.FTZ R142, R71, R142 ;  /* 0x0000008e478e7220 */ /* 0x000fe20000410000 */
[----:B------:R-:W-:Y:S02]  /*2190*/  HADD2.F32 R71, -RZ, R98.H1_H1 ;  /* 0x30000062ff477230 */ /* 0x000fe40000004100 */
[----:B-1----:R-:W-:Y:S01]  /*21a0*/  FADD.FTZ R157, R157, 1 ;  /* 0x3f8000009d9d7421 */ /* 0x002fe20000010000 */
[----:B------:R-:W-:Y:S01]  /*21b0*/  FADD.FTZ R98, -R102, 1 ;  /* 0x3f80000066627421 */ /* 0x000fe20000010100 */
[----:B------:R-:W1:Y:S01]  /*21c0*/  MUFU.EX2 R79, R79 ;  /* 0x0000004f004f7308 */ /* 0x000e620000000800 */
[----:B------:R-:W-:Y:S01]  /*21d0*/  FADD.FTZ R107, R153, 1 ;  /* 0x3f800000996b7421 */ /* 0x000fe20000010000 */
[----:B------:R-:W-:Y:S01]  /*21e0*/  FMUL.FTZ R136, R73, R136 ;  /* 0x0000008849887220 */ /* 0x000fe20000410000 */
[----:B------:R-:W-:-:S02]  /*21f0*/  HADD2.F32 R67, -RZ, R99.H1_H1 ;  /* 0x30000063ff437230 */ /* 0x000fc40000004100 */
[----:B0-----:R-:W-:Y:S01]  /*2200*/  FADD.FTZ R150, R150, 1 ;  /* 0x3f80000096967421 */ /* 0x001fe20000010000 */
[----:B------:R-:W-:Y:S02]  /*2210*/  FMUL.FTZ R73, R65, R110 ;  /* 0x0000006e41497220 */ /* 0x000fe40000410000 */
[----:B------:R-:W0:Y:S01]  /*2220*/  MUFU.EX2 R159, R159 ;  /* 0x0000009f009f7308 */ /* 0x000e220000000800 */
[----:B------:R-:W-:Y:S01]  /*2230*/  FFMA.FTZ R139, R139, R98, 1 ;  /* 0x3f8000008b8b7423 */ /* 0x000fe20000010062 */
[----:B--2---:R-:W-:Y:S01]  /*2240*/  FADD.FTZ R110, -R83, 1 ;  /* 0x3f800000536e7421 */ /* 0x004fe20000010100 */
[----:B---3--:R-:W-:Y:S01]  /*2250*/  FADD.FTZ R98, -R103, 1 ;  /* 0x3f80000067627421 */ /* 0x008fe20000010100 */
[----:B------:R-:W-:Y:S01]  /*2260*/  FMUL.FTZ R124, R49, R124 ;  /* 0x0000007c317c7220 */ /* 0x000fe20000410000 */
[----:B------:R-:W-:-:S03]  /*2270*/  FMUL.FTZ R81, R81, R106 ;  /* 0x0000006a51517220 */ /* 0x000fc60000410000 */
[----:B------:R-:W2:Y:S01]  /*2280*/  MUFU.RCP R108, R157 ;  /* 0x0000009d006c7308 */ /* 0x000ea20000001000 */
[----:B------:R-:W-:Y:S01]  /*2290*/  FMUL.FTZ R67, R67, R136 ;  /* 0x0000008843437220 */ /* 0x000fe20000410000 */
[----:B----4-:R-:W-:Y:S01]  /*22a0*/  FADD.FTZ R111, R116, 1 ;  /* 0x3f800000746f7421 */ /* 0x010fe20000010000 */
[----:B-----5:R-:W-:Y:S01]  /*22b0*/  FADD.FTZ R136, -R101, 1 ;  /* 0x3f80000065887421 */ /* 0x020fe20000010100 */
[----:B------:R-:W-:Y:S01]  /*22c0*/  FFMA.FTZ R116, R147, R110, 1 ;  /* 0x3f80000093747423 */ /* 0x000fe2000001006e */
[----:B------:R-:W-:Y:S01]  /*22d0*/  FFMA.FTZ R98, R137, R98, 1 ;  /* 0x3f80000089627423 */ /* 0x000fe20000010062 */
[----:B------:R-:W-:Y:S02]  /*22e0*/  FADD.FTZ R117, R117, 1 ;  /* 0x3f80000075757421 */ /* 0x000fe40000010000 */
[----:B------:R-:W3:Y:S01]  /*22f0*/  MUFU.RCP R106, R150 ;  /* 0x00000096006a7308 */ /* 0x000ee20000001000 */
[----:B------:R-:W-:Y:S01]  /*2300*/  FFMA.FTZ R158, R21, R124, R18 ;  /* 0x0000007c159e7223 */ /* 0x000fe20000010012 */
[----:B------:R-:W-:Y:S01]  /*2310*/  FMUL.FTZ R140, R69, R140 ;  /* 0x0000008c458c7220 */ /* 0x000fe20000410000 */
[----:B------:R-:W-:-:S05]  /*2320*/  FFMA.FTZ R136, R145, R136, 1 ;  /* 0x3f80000091887423 */ /* 0x000fca0000010088 */
[----:B------:R-:W4:Y:S01]  /*2330*/  MUFU.RCP R107, R107 ;  /* 0x0000006b006b7308 */ /* 0x000f220000001000 */
[----:B------:R-:W-:Y:S01]  /*2340*/  FMUL.FTZ R116, R83, R116 ;  /* 0x0000007453747220 */ /* 0x000fe20000410000 */
[----:B------:R-:W-:Y:S02]  /*2350*/  HADD2.F32 R69, -RZ, R99.H0_H0 ;  /* 0x20000063ff457230 */ /* 0x000fe40000004100 */
[----:B------:R-:W-:Y:S01]  /*2360*/  FMUL.FTZ R103, R103, R98 ;  /* 0x0000006267677220 */ /* 0x000fe20000410000 */
[----:B------:R-:W-:Y:S01]  /*2370*/  FMUL.FTZ R100, R158, -1.4426950216293334961 ;  /* 0xbfb8aa3b9e647820 */ /* 0x000fe20000410000 */
[--C-:B------:R-:W-:Y:S02]  /*2380*/  HADD2.F32 R99, -RZ, R105.reuse.H0_H0 ;  /* 0x20000069ff637230 */ /* 0x100fe40000004100 */
[----:B------:R-:W5:Y:S01]  /*2390*/  MUFU.RCP R110, R111 ;  /* 0x0000006f006e7308 */ /* 0x000f620000001000 */
[----:B------:R-:W-:Y:S02]  /*23a0*/  HADD2.F32 R98, -RZ, R105.H1_H1 ;  /* 0x30000069ff627230 */ /* 0x000fe40000004100 */
[----:B-1----:R-:W-:Y:S01]  /*23b0*/  FADD.FTZ R105, R79, 1 ;  /* 0x3f8000004f697421 */ /* 0x002fe20000010000 */
[----:B------:R-:W-:Y:S01]  /*23c0*/  FMUL.FTZ R101, R101, R136 ;  /* 0x0000008865657220 */ /* 0x000fe20000410000 */
[----:B0-----:R-:W-:-:S03]  /*23d0*/  FADD.FTZ R109, R159, 1 ;  /* 0x3f8000009f6d7421 */ /* 0x001fc60000010000 */
[----:B------:R-:W0:Y:S01]  /*23e0*/  MUFU.RCP R83, R117 ;  /* 0x0000007500537308 */ /* 0x000e220000001000 */
[--C-:B------:R-:W-:Y:S02]  /*23f0*/  HADD2.F32 R65, -RZ, R104.reuse.H0_H0 ;  /* 0x20000068ff417230 */ /* 0x100fe40000004100 */
[----:B------:R-:W-:Y:S01]  /*2400*/  FMUL.FTZ R102, R102, R139 ;  /* 0x0000008b66667220 */ /* 0x000fe20000410000 */
[----:B------:R-:W-:Y:S02]  /*2410*/  HADD2.F32 R104, -RZ, R104.H1_H1 ;  /* 0x30000068ff687230 */ /* 0x000fe40000004100 */
[----:B------:R-:W-:Y:S01]  /*2420*/  FMUL.FTZ R98, R98, R101 ;  /* 0x0000006562627220 */ /* 0x000fe20000410000 */
[----:B--2---:R-:W-:Y:S01]  /*2430*/  FADD.FTZ R101, -R108, 1 ;  /* 0x3f8000006c657421 */ /* 0x004fe20000010100 */
[----:B------:R-:W-:Y:S01]  /*2440*/  FMUL.FTZ R65, R65, R102 ;  /* 0x0000006641417220 */ /* 0x000fe20000410000 */
[----:B------:R-:W1:Y:S01]  /*2450*/  MUFU.EX2 R100, R100 ;  /* 0x0000006400647308 */ /* 0x000e620000000800 */
[----:B------:R-:W-:Y:S01]  /*2460*/  FMUL.FTZ R102, R104, R103 ;  /* 0x0000006768667220 */ /* 0x000fe20000410000 */
[----:B---3--:R-:W-:Y:S01]  /*2470*/  FADD.FTZ R104, -R106, 1 ;  /* 0x3f8000006a687421 */ /* 0x008fe20000010100 */
[----:B----4-:R-:W-:Y:S01]  /*2480*/  FADD.FTZ R79, -R107, 1 ;  /* 0x3f8000006b4f7421 */ /* 0x010fe20000010100 */
[----:B------:R-:W-:-:S04]  /*2490*/  FFMA.FTZ R101, R154, R101, 1 ;  /* 0x3f8000009a657423 */ /* 0x000fc80000010065 */
[----:B------:R-:W2:Y:S01]  /*24a0*/  MUFU.RCP R105, R105 ;  /* 0x0000006900697308 */ /* 0x000ea20000001000 */
[----:B------:R-:W-:Y:S01]  /*24b0*/  FMUL.FTZ R99, R99, R116 ;  /* 0x0000007463637220 */ /* 0x000fe20000410000 */
[----:B------:R-:W-:Y:S01]  /*24c0*/  FFMA.FTZ R149, R149, R104, 1 ;  /* 0x3f80000095957423 */ /* 0x000fe20000010068 */
[----:B------:R-:W-:-:S05]  /*24d0*/  FFMA.FTZ R152, R152, R79, 1 ;  /* 0x3f80000098987423 */ /* 0x000fca000001004f */
[----:B------:R-:W3:Y:S01]  /*24e0*/  MUFU.RCP R109, R109 ;  /* 0x0000006d006d7308 */ /* 0x000ee20000001000 */
[----:B------:R-:W-:Y:S01]  /*24f0*/  FMUL.FTZ R116, R108, R101 ;  /* 0x000000656c747220 */ /* 0x000fe20000410000 */
[----:B-----5:R-:W-:Y:S01]  /*2500*/  FADD.FTZ R104, -R110, 1 ;  /* 0x3f8000006e687421 */ /* 0x020fe20000010100 */
[----:B0-----:R-:W-:Y:S01]  /*2510*/  FADD.FTZ R101, -R83, 1 ;  /* 0x3f80000053657421 */ /* 0x001fe20000010100 */
[----:B------:R-:W-:Y:S02]  /*2520*/  FMUL.FTZ R152, R107, R152 ;  /* 0x000000986b987220 */ /* 0x000fe40000410000 */
[----:B------:R-:W-:Y:S01]  /*2530*/  FFMA.FTZ R107, R161, R104, 1 ;  /* 0x3f800000a16b7423 */ /* 0x000fe20000010068 */
[----:B------:R-:W-:Y:S01]  /*2540*/  FFMA.FTZ R104, R160, R101, 1 ;  /* 0x3f800000a0687423 */ /* 0x000fe20000010065 */
[----:B-1----:R-:W-:Y:S01]  /*2550*/  FADD.FTZ R100, R100, 1 ;  /* 0x3f80000064647421 */ /* 0x002fe20000010000 */
[----:B------:R-:W-:Y:S01]  /*2560*/  FMUL.FTZ R149, R106, R149 ;  /* 0x000000956a957220 */ /* 0x000fe20000410000 */
[----:B--2---:R-:W-:Y:S01]  /*2570*/  FADD.FTZ R106, -R105, 1 ;  /* 0x3f800000696a7421 */ /* 0x004fe20000010100 */
[----:B------:R-:W-:Y:S01]  /*2580*/  FMUL.FTZ R104, R83, R104 ;  /* 0x0000006853687220 */ /* 0x000fe20000410000 */
[----:B------:R-:W-:Y:S01]  /*2590*/  FFMA.FTZ R83, R45, R51, R88 ;  /* 0x000000332d537223 */ /* 0x000fe20000010058 */
[----:B------:R-:W-:Y:S01]  /*25a0*/  FADD.FTZ R88, R51, R89 ;  /* 0x0000005933587221 */ /* 0x000fe20000010000 */
[----:B------:R-:W-:Y:S01]  /*25b0*/  FFMA.FTZ R89, R43, R146, R86 ;  /* 0x000000922b597223 */ /* 0x000fe20000010056 */
[----:B------:R-:W-:Y:S01]  /*25c0*/  FFMA.FTZ R136, R77, R106, 1 ;  /* 0x3f8000004d887423 */ /* 0x000fe2000001006a */
[----:B---3--:R-:W-:Y:S01]  /*25d0*/  FADD.FTZ R103, -R109, 1 ;  /* 0x3f8000006d677421 */ /* 0x008fe20000010100 */
[----:B------:R-:W-:Y:S01]  /*25e0*/  FADD.FTZ R86, R146, R87 ;  /* 0x0000005792567221 */ /* 0x000fe20000010000 */
[----:B------:R-:W0:Y:S01]  /*25f0*/  MUFU.RCP R100, R100 ;  /* 0x0000006400647308 */ /* 0x000e220000001000 */
[----:B------:R-:W-:Y:S01]  /*2600*/  FMUL.FTZ R137, R21, R138 ;  /* 0x0000008a15897220 */ /* 0x000fe20000410000 */
[----:B------:R-:W-:Y:S01]  /*2610*/  FFMA.FTZ R156, R156, R103, 1 ;  /* 0x3f8000009c9c7423 */ /* 0x000fe20000010067 */
[----:B------:R-:W-:-:S02]  /*2620*/  HADD2.F32 R108, -RZ, R112.H0_H0 ;  /* 0x20000070ff6c7230 */ /* 0x000fc40000004100 */
[----:B------:R-:W-:Y:S01]  /*2630*/  FMUL.FTZ R105, R105, R136 ;  /* 0x0000008869697220 */ /* 0x000fe20000410000 */
[----:B------:R-:W-:Y:S02]  /*2640*/  HADD2.F32 R103, -RZ, R112.H1_H1 ;  /* 0x30000070ff677230 */ /* 0x000fe40000004100 */
[----:B------:R-:W-:Y:S01]  /*2650*/  FMUL.FTZ R135, R20, R51 ;  /* 0x0000003314877220 */ /* 0x000fe20000410000 */
        /* <DEDUP_REMOVED lines=8> */
[----:B------:R-:W-:-:S02]  /*26e0*/  FMUL.FTZ R133, R17, R146 ;  /* 0x0000009211857220 */ /* 0x000fc40000410000 */
[----:B------:R-:W-:Y:S01]  /*26f0*/  FADD.FTZ R88, R88, R135 ;  /* 0x0000008758587221 */ /* 0x000fe20000010000 */
[----:B------:R-:W-:Y:S01]  /*2700*/  FFMA.FTZ R86, R45, R135, R86 ;  /* 0x000000872d567223 */ /* 0x000fe20000010056 */
[----:B------:R-:W-:Y:S01]  /*2710*/  FMUL.FTZ R131, R21, R155 ;  /* 0x0000009b15837220 */ /* 0x000fe20000410000 */
[----:B0-----:R-:W-:Y:S01]  /*2720*/  FADD.FTZ R79, -R100, 1 ;  /* 0x3f800000644f7421 */ /* 0x001fe20000010100 */
[----:B------:R-:W-:Y:S01]  /*2730*/  FADD.FTZ R88, R88, R133 ;  /* 0x0000008558587221 */ /* 0x000fe20000010000 */
[----:B------:R-:W-:Y:S01]  /*2740*/  FFMA.FTZ R51, R43, R133, R86 ;  /* 0x000000852b337223 */ /* 0x000fe20000010056 */
[----:B------:R-:W-:Y:S01]  /*2750*/  FMUL.FTZ R129, R19, R59 ;  /* 0x0000003b13817220 */ /* 0x000fe20000410000 */
[----:B------:R-:W-:Y:S01]  /*2760*/  FFMA.FTZ R79, R158, R79, 1 ;  /* 0x3f8000009e4f7423 */ /* 0x000fe2000001004f */
[----:B------:R-:W-:Y:S01]  /*2770*/  FADD.FTZ R88, R88, R131 ;  /* 0x0000008358587221 */ /* 0x000fe20000010000 */
[----:B------:R-:W-:Y:S01]  /*2780*/  FFMA.FTZ R51, R82, R131, R51 ;  /* 0x0000008352337223 */ /* 0x000fe20000010033 */
[----:B------:R-:W-:Y:S01]  /*2790*/  FFMA.FTZ R77, R3, R138, R92 ;  /* 0x0000008a034d7223 */ /* 0x000fe2000001005c */
[----:B------:R-:W-:Y:S01]  /*27a0*/  FADD.FTZ R92, R138, R93 ;  /* 0x0000005d8a5c7221 */ /* 0x000fe20000010000 */
[----:B------:R-:W-:Y:S01]  /*27b0*/  FMUL.FTZ R127, R20, R57 ;  /* 0x00000039147f7220 */ /* 0x000fe20000410000 */
        /* <DEDUP_REMOVED lines=12> */
[-C--:B------:R-:W-:Y:S01]  /*2880*/  FFMA.FTZ R77, R74, R123.reuse, R77 ;  /* 0x0000007b4a4d7223 */ /* 0x080fe2000001004d */
        /* <DEDUP_REMOVED lines=39> */
[----:B------:R-:W-:Y:S01]  /*2b00*/  FADD.FTZ R90, R90, R63 ;  /* 0x0000003f5a5a7221 */ /* 0x000fe20000010000 */
[-C--:B------:R-:W-:Y:S01]  /*2b10*/  FFMA.FTZ R53, R58, R73.reuse, R53 ;  /* 0x000000493a357223 */ /* 0x080fe20000010035 */
[----:B------:R-:W-:Y:S01]  /*2b20*/  FADD.FTZ R92, R92, R73 ;  /* 0x000000495c5c7221 */ /* 0x000fe20000010000 */
[----:B------:R-:W-:Y:S01]  /*2b30*/  FMUL.FTZ R73, R21, R73 ;  /* 0x0000004915497220 */ /* 0x000fe20000410000 */
[----:B------:R-:W-:Y:S01]  /*2b40*/  FADD.FTZ R88, R88, R75 ;  /* 0x0000004b58587221 */ /* 0x000fe20000010000 */
[----:B------:R-:W-:Y:S01]  /*2b50*/  FFMA.FTZ R51, R60, R75, R51 ;  /* 0x0000004b3c337223 */ /* 0x000fe20000010033 */
[----:B------:R-:W-:Y:S01]  /*2b60*/  FFMA.FTZ R57, R62, R55, R57 ;  /* 0x000000373e397223 */ /* 0x000fe20000010039 */
[----:B------:R-:W-:Y:S01]  /*2b70*/  FADD.FTZ R110, R110, R55 ;  /* 0x000000376e6e7221 */ /* 0x000fe20000010000 */
[----:B------:R-:W-:Y:S01]  /*2b80*/  FMUL.FTZ R69, R69, R142 ;  /* 0x0000008e45457220 */ /* 0x000fe20000410000 */
[-C--:B------:R-:W-:Y:S01]  /*2b90*/  FFMA.FTZ R59, R56, R71.reuse, R59 ;  /* 0x00000047383b7223 */ /* 0x080fe2000001003b */
[----:B------:R-:W-:Y:S01]  /*2ba0*/  FADD.FTZ R55, R90, R71 ;  /* 0x000000475a377221 */ /* 0x000fe20000010000 */
[----:B------:R-:W-:Y:S01]  /*2bb0*/  FMUL.FTZ R71, R19, R71 ;  /* 0x0000004713477220 */ /* 0x000fe20000410000 */
[----:B------:R-:W-:Y:S01]  /*2bc0*/  FADD.FTZ R88, R88, R73 ;  /* 0x0000004958587221 */ /* 0x000fe20000010000 */
[----:B------:R-:W-:Y:S01]  /*2bd0*/  FFMA.FTZ R51, R58, R73, R51 ;  /* 0x000000493a337223 */ /* 0x000fe20000010033 */
[----:B------:R-:W-:-:S02]  /*2be0*/  HADD2.F32 R100, -RZ, R113.H1_H1 ;  /* 0x30000071ff647230 */ /* 0x000fc40000004100 */
[----:B------:R-:W-:Y:S01]  /*2bf0*/  FMUL.FTZ R109, R109, R156 ;  /* 0x0000009c6d6d7220 */ /* 0x000fe20000410000 */
[-C--:B------:R-:W-:Y:S01]  /*2c00*/  FFMA.FTZ R57, R54, R69.reuse, R57 ;  /* 0x0000004536397223 */ /* 0x080fe20000010039 */
        /* <DEDUP_REMOVED lines=18> */
[----:B------:R-:W-:Y:S02]  /*2d30*/  FMUL.FTZ R61, R20, R99 ;  /* 0x00000063143d7220 */ /* 0x000fe40000410000 */
[----:B------:R-:W-:Y:S01]  /*2d40*/  FADD.FTZ R90, R90, R63 ;  /* 0x0000003f5a5a7221 */ /* 0x000fe20000010000 */
[C---:B------:R-:W-:Y:S01]  /*2d50*/  FFMA.FTZ R51, R48.reuse, R63, R51 ;  /* 0x0000003f30337223 */ /* 0x040fe20000010033 */
[----:B------:R-:W-:Y:S01]  /*2d60*/  FFMA.FTZ R89, R48, R102, R59 ;  /* 0x0000006630597223 */ /* 0x000fe2000001003b */
[----:B------:R-:W-:Y:S01]  /*2d70*/  FMUL.FTZ R108, R108, R149 ;  /* 0x000000956c6c7220 */ /* 0x000fe20000410000 */
[----:B------:R-:W-:Y:S01]  /*2d80*/  FMUL.FTZ R59, R17, R98 ;  /* 0x00000062113b7220 */ /* 0x000fe20000410000 */
[----:B------:R-:W-:Y:S01]  /*2d90*/  FADD.FTZ R90, R90, R61 ;  /* 0x0000003d5a5a7221 */ /* 0x000fe20000010000 */
[----:B------:R-:W-:Y:S01]  /*2da0*/  FFMA.FTZ R51, R46, R61, R51 ;  /* 0x0000003d2e337223 */ /* 0x000fe20000010033 */
[----:B------:R-:W-:-:S02]  /*2db0*/  HADD2.F32 R101, -RZ, R113.H0_H0 ;  /* 0x20000071ff657230 */ /* 0x000fc40000004100 */
[----:B------:R-:W-:Y:S01]  /*2dc0*/  FFMA.FTZ R91, R46, R99, R57 ;  /* 0x000000632e5b7223 */ /* 0x000fe20000010039 */
[----:B------:R-:W-:Y:S01]  /*2dd0*/  FMUL.FTZ R103, R103, R152 ;  /* 0x0000009867677220 */ /* 0x000fe20000410000 */
[----:B------:R-:W-:Y:S01]  /*2de0*/  FMUL.FTZ R57, R21, R108 ;  /* 0x0000006c15397220 */ /* 0x000fe20000410000 */
[----:B------:R-:W-:Y:S01]  /*2df0*/  FADD.FTZ R90, R90, R59 ;  /* 0x0000003b5a5a7221 */ /* 0x000fe20000010000 */
[----:B------:R-:W-:Y:S01]  /*2e00*/  FFMA.FTZ R51, R118, R59, R51 ;  /* 0x0000003b76337223 */ /* 0x000fe20000010033 */
[--C-:B------:R-:W-:Y:S02]  /*2e10*/  HADD2.F32 R87, -RZ, R114.reuse.H0_H0 ;  /* 0x20000072ff577230 */ /* 0x100fe40000004100 */
[----:B------:R-:W-:Y:S01]  /*2e20*/  FADD.FTZ R86, R55, R102 ;  /* 0x0000006637567221 */ /* 0x000fe20000010000 */
[----:B------:R-:W-:Y:S01]  /*2e30*/  FMUL.FTZ R101, R101, R116 ;  /* 0x0000007465657220 */ /* 0x000fe20000410000 */
[----:B------:R-:W-:Y:S01]  /*2e40*/  FMUL.FTZ R55, R19, R103 ;  /* 0x0000006713377220 */ /* 0x000fe20000410000 */
[----:B------:R-:W-:Y:S01]  /*2e50*/  FADD.FTZ R90, R90, R57 ;  /* 0x000000395a5a7221 */ /* 0x000fe20000010000 */
        /* <DEDUP_REMOVED lines=8> */
[----:B------:R-:W-:-:S02]  /*2ee0*/  HADD2.F32 R114, -RZ, R114.H1_H1 ;  /* 0x30000072ff727230 */ /* 0x000fc40000004100 */
[----:B------:R-:W-:Y:S01]  /*2ef0*/  FMUL.FTZ R51, R17, R100 ;  /* 0x0000006411337220 */ /* 0x000fe20000410000 */
[----:B------:R-:W-:Y:S01]  /*2f00*/  FADD.FTZ R90, R90, R53 ;  /* 0x000000355a5a7221 */ /* 0x000fe20000010000 */
[----:B------:R-:W-:Y:S01]  /*2f10*/  FFMA.FTZ R87, R128, R53, R87 ;  /* 0x0000003580577223 */ /* 0x000fe20000010057 */
[----:B------:R-:W-:Y:S01]  /*2f20*/  FMUL.FTZ R114, R114, R107 ;  /* 0x0000006b72727220 */ /* 0x000fe20000410000 */
[--C-:B------:R-:W-:Y:S02]  /*2f30*/  HADD2.F32 R107, -RZ, R115.reuse.H0_H0 ;  /* 0x20000073ff6b7230 */ /* 0x100fe40000004100 */
[----:B------:R-:W-:Y:S01]  /*2f40*/  FMUL.FTZ R139, R21, R106 ;  /* 0x0000006a158b7220 */ /* 0x000fe20000410000 */
[----:B------:R-:W-:Y:S01]  /*2f50*/  FADD.FTZ R90, R90, R51 ;  /* 0x000000335a5a7221 */ /* 0x000fe20000010000 */
[----:B------:R-:W-:Y:S01]  /*2f60*/  FFMA.FTZ R87, R126, R51, R87 ;  /* 0x000000337e577223 */ /* 0x000fe20000010057 */
[----:B------:R-:W-:Y:S01]  /*2f70*/  IADD3 R12, P1, PT, R12, 0x4, RZ ;  /* 0x000000040c0c7810 */ /* 0x000fe20007f3e0ff */
[----:B------:R-:W-:-:S02]  /*2f80*/  HADD2.F32 R92, -RZ, R115.H1_H1 ;  /* 0x30000073ff5c7230 */ /* 0x000fc40000004100 */
[----:B------:R-:W-:Y:S01]  /*2f90*/  FMUL.FTZ R104, R107, R104 ;  /* 0x000000686b687220 */ /* 0x000fe20000410000 */
[----:B------:R-:W-:Y:S01]  /*2fa0*/  FMUL.FTZ R141, R19, R114 ;  /* 0x00000072138d7220 */ /* 0x000fe20000410000 */
[----:B------:R-:W-:Y:S01]  /*2fb0*/  FADD.FTZ R90, R90, R139 ;  /* 0x0000008b5a5a7221 */ /* 0x000fe20000010000 */
[----:B------:R-:W-:Y:S01]  /*2fc0*/  FFMA.FTZ R87, R124, R139, R87 ;  /* 0x0000008b7c577223 */ /* 0x000fe20000010057 */
[----:B------:R-:W-:Y:S01]  /*2fd0*/  ISETP.GE.U32.AND P0, PT, R12, UR9, PT ;  /* 0x000000090c007c0c */ /* 0x000fe2000bf06070 */
[----:B------:R-:W-:Y:S01]  /*2fe0*/  FFMA.FTZ R93, R118, R98, R93 ;  /* 0x00000062765d7223 */ /* 0x000fe2000001005d */
        /* <DEDUP_REMOVED lines=18> */
[----:B------:R0:W-:Y:S01]  /*3110*/  STS.64 [R22], R86 ;  /* 0x0000005616007388 */ /* 0x0001e20000000a00 */
[----:B------:R-:W-:Y:S01]  /*3120*/  FFMA.FTZ R90, R132, R114, R89 ;  /* 0x00000072845a7223 */ /* 0x000fe20000010059 */
[----:B------:R-:W-:Y:S01]  /*3130*/  FFMA.FTZ R92, R124, R106, R109 ;  /* 0x0000006a7c5c7223 */ /* 0x000fe2000001006d */
[----:B------:R-:W-:Y:S01]  /*3140*/  FADD.FTZ R93, R111, R106 ;  /* 0x0000006a6f5d7221 */ /* 0x000fe20000010000 */
[----:B------:R-:W-:Y:S01]  /*3150*/  FADD.FTZ R91, R103, R114 ;  /* 0x00000072675b7221 */ /* 0x000fe20000010000 */
[----:B------:R-:W-:Y:S01]  /*3160*/  BAR.SYNC.DEFER_BLOCKING 0x0 ;  /* 0x0000000000007b1d */ /* 0x000fe20000010000 */
[----:B------:R-:W-:Y:S01]  /*3170*/  ISETP.GT.U32.AND P1, PT, R39, 0x1f, PT ;  /* 0x0000001f2700780c */ /* 0x000fe20003f24070 */
[----:B------:R-:W-:Y:S01]  /*3180*/  FFMA.FTZ R88, R130, R104, R105 ;  /* 0x0000006882587223 */ /* 0x000fe20000010069 */
[----:B------:R-:W-:Y:S01]  /*3190*/  FADD.FTZ R89, R101, R104 ;  /* 0x0000006865597221 */ /* 0x000fe20000010000 */
[----:B------:R-:W-:Y:S01]  /*31a0*/  CS2R R116, SRZ ;  /* 0x0000000000747805 */ /* 0x000fe2000001ff00 */
[----:B0-----:R-:W-:Y:S01]  /*31b0*/  FFMA.FTZ R86, R134, R98, R107 ;  /* 0x0000006286567223 */ /* 0x001fe2000001006b */
[----:B------:R-:W-:Y:S01]  /*31c0*/  FADD.FTZ R87, R99, R98 ;  /* 0x0000006263577221 */ /* 0x000fe20000010000 */
[----:B------:R-:W-:Y:S07]  /*31d0*/  @!P0 BRA `(.L_x_1225) ;  /* 0x0000000000488947 */ /* 0x000fee0003800000 */
        /* <DEDUP_REMOVED lines=18> */
.L_x_1225:
        /* <DEDUP_REMOVED lines=32> */
.L_x_1227:
[----:B------:R-:W-:Y:S05]  /*3500*/  BSYNC.RECONVERGENT B0 ;  /* 0x0000000000007941 */ /* 0x000fea0003800200 */
.L_x_1226:
        /* <DEDUP_REMOVED lines=24> */
.L_x_1230:
[----:B------:R-:W2:Y:S04]  /*3690*/  LD.E.STRONG.GPU R99, desc[UR10][R84.64+0x10] ;  /* 0x0000100a54637980 */ /* 0x000ea8000c10f900 */
[----:B--2---:R-:W-:Y:S01]  /*36a0*/  CCTL.IVALL ;  /* 0x00000000ff00798f */ /* 0x004fe20002000000 */
[----:B------:R-:W-:Y:S05]  /*36b0*/  YIELD ;  /* 0x0000000000007946 */ /* 0x000fea0003800000 */
[----:B-----5:R-:W-:-:S04]  /*36c0*/  LOP3.LUT R99, R99, R98, RZ, 0x3c, !PT ;  /* 0x0000006263637212 */ /* 0x020fc800078e3cff */
[----:B------:R-:W-:-:S13]  /*36d0*/  ISETP.GT.AND P1, PT, R99, -0x1, PT ;  /* 0xffffffff6300780c */ /* 0x000fda0003f24270 */
[----:B------:R-:W-:Y:S05]  /*36e0*/  @P1 BRA `(.L_x_1230) ;  /* 0xfffffffc00e81947 */ /* 0x000fea000383ffff */
.L_x_1229:
[----:B------:R-:W-:Y:S05]  /*36f0*/  WARPSYNC.ALL ;  /* 0x0000000000007948 */ /* 0x000fea0003800000 */
[----:B------:R-:W-:Y:S06]  /*3700*/  BAR.SYNC.DEFER_BLOCKING 0x0 ;  /* 0x0000000000007b1d */ /* 0x000fec0000010000 */
[----:B------:R-:W-:Y:S05]  /*3710*/  BRA `(.L_x_1231) ;  /* 0x00000000003c7947 */ /* 0x000fea0003800000 */
.L_x_1228:
[----:B------:R-:W-:Y:S01]  /*3720*/  BAR.SYNC.DEFER_BLOCKING 0x0 ;  /* 0x0000000000007b1d */ /* 0x000fe20000010000 */
[----:B------:R-:W-:-:S13]  /*3730*/  ISETP.NE.AND P1, PT, R39, RZ, PT ;  /* 0x000000ff2700720c */ /* 0x000fda0003f25270 */
[----:B------:R-:W-:Y:S05]  /*3740*/  @P1 BRA `(.L_x_1232) ;  /* 0x0000000000281947 */ /* 0x000fea0003800000 */
[----:B------:R-:W-:Y:S06]  /*3750*/  MEMBAR.ALL.GPU ;  /* 0x0000000000007992 */ /* 0x000fec000000a000 */
[----:B------:R-:W-:-:S00]  /*3760*/  ERRBAR ;  /* 0x00000000000079ab */ /* 0x000fc00000000000 */
[----:B------:R-:W-:Y:S06]  /*3770*/  CGAERRBAR ;  /* 0x00000000000075ab */ /* 0x000fec0000000000 */
[----:B------:R0:W5:Y:S02]  /*3780*/  ATOM.E.ADD.STRONG.GPU PT, R98, desc[UR10][R96.64], R9 ;  /* 0x800000096062798a */ /* 0x00016400081ef10a */
.L_x_1233:
[----:B------:R-:W2:Y:S04]  /*3790*/  LD.E.STRONG.GPU R99, desc[UR10][R96.64] ;  /* 0x0000000a60637980 */ /* 0x000ea8000c10f900 */
[----:B--2---:R-:W-:Y:S01]  /*37a0*/  CCTL.IVALL ;  /* 0x00000000ff00798f */ /* 0x004fe20002000000 */
[----:B------:R-:W-:Y:S05]  /*37b0*/  YIELD ;  /* 0x0000000000007946 */ /* 0x000fea0003800000 */
[----:B-----5:R-:W-:-:S04]  /*37c0*/  LOP3.LUT R99, R99, R98, RZ, 0x3c, !PT ;  /* 0x0000006263637212 */ /* 0x020fc800078e3cff */
[----:B------:R-:W-:-:S13]  /*37d0*/  ISETP.GT.AND P1, PT, R99, -0x1, PT ;  /* 0xffffffff6300780c */ /* 0x000fda0003f24270 */
[----:B------:R-:W-:Y:S05]  /*37e0*/  @P1 BRA `(.L_x_1233) ;  /* 0xfffffffc00e81947 */ /* 0x000fea000383ffff */
.L_x_1232:
[----:B------:R-:W-:Y:S05]  /*37f0*/  WARPSYNC.ALL ;  /* 0x0000000000007948 */ /* 0x000fea0003800000 */
[----:B------:R-:W-:Y:S06]  /*3800*/  BAR.SYNC.DEFER_BLOCKING 0x0 ;  /* 0x0000000000007b1d */ /* 0x000fec0000010000 */
.L_x_1231:
        /* <DEDUP_REMOVED lines=11> */
.L_x_1235:
[----:B------:R-:W-:Y:S05]  /*38c0*/  BSYNC.RECONVERGENT B0 ;  /* 0x0000000000007941 */ /* 0x000fea0003800200 */
.L_x_1234:
        /* <DEDUP_REMOVED lines=44> */
[--C-:B------:R-:W-:Y:S01]  /*3b90*/  FADD.FTZ R67, R67, -R100.reuse ;  /* 0x8000006443437221 */ /* 0x100fe20000010000 */
        /* <DEDUP_REMOVED lines=29> */
[----:B------:R-:W-:Y:S01]  /*3d70*/  F2FP.F16.F32.PACK_AB R46, R43, R46 ;  /* 0x0000002e2b2e723e */ /* 0x000fe200000000ff */
        /* <DEDUP_REMOVED lines=73> */
[----:B------:R1:W-:Y:S04]  /*4210*/  STG.E.64 desc[UR10][R2.64+0x7800], R64 ;  /* 0x0078004002007986 */ /* 0x0003e8000c101b0a */
[----:B------:R1:W-:Y:S01]  /*4220*/  STG.E.64 desc[UR10][R2.64+0x8c00], R48 ;  /* 0x008c003002007986 */ /* 0x0003e2000c101b0a */
[----:B------:R-:W-:Y:S05]  /*4230*/  @!P0 BRA `(.L_x_1236) ;  /* 0xffffffc800188947 */ /* 0x000fea000383ffff */
.L_x_1224:
        /* <DEDUP_REMOVED lines=57> */
.L_x_1248:
        /* <DEDUP_REMOVED lines=25> */
.L_x_1241:
        /* <DEDUP_REMOVED lines=33> */
.L_x_1240:
[----:B------:R-:W-:Y:S05]  /*4970*/  BSYNC.RECONVERGENT B1 ;  /* 0x0000000000017941 */ /* 0x000fea0003800200 */
.L_x_1239:
        /* <DEDUP_REMOVED lines=25> */
.L_x_1243:
[----:B------:R-:W-:Y:S05]  /*4b10*/  BSYNC.RECONVERGENT B1 ;  /* 0x0000000000017941 */ /* 0x000fea0003800200 */
.L_x_1242:
        /* <DEDUP_REMOVED lines=30> */
.L_x_1238:
[----:B------:R-:W-:Y:S05]  /*4d00*/  BSYNC.RECONVERGENT B0 ;  /* 0x0000000000007941 */ /* 0x000fea0003800200 */
.L_x_1237:
[----:B------:R0:W-:Y:S01]  /*4d10*/  STS [R10], R23 ;  /* 0x000000170a007388 */ /* 0x0001e20000000800 */
[----:B------:R-:W1:Y:S01]  /*4d20*/  LDC.64 R16, c[0x0][0x388] ;  /* 0x0000e200ff107b82 */ /* 0x000e620000000a00 */
[----:B------:R-:W-:Y:S02]  /*4d30*/  ISETP.GT.U32.AND P1, PT, R48, 0x9, PT ;  /* 0x000000093000780c */ /* 0x000fe40003f24070 */
[----:B------:R0:W-:Y:S01]  /*4d40*/  STS [R10+0x500], R22 ;  /* 0x000500160a007388 */ /* 0x0001e20000000800 */
[----:B------:R-:W-:-:S04]  /*4d50*/  MOV R24, R9 ;  /* 0x0000000900187202 */ /* 0x000fc80000000f00 */
[----:B------:R-:W2:Y:S08]  /*4d60*/  LDC.64 R18, c[0x0][0x390] ;  /* 0x0000e400ff127b82 */ /* 0x000eb00000000a00 */
[----:B0-----:R-:W-:Y:S06]  /*4d70*/  BAR.SYNC.DEFER_BLOCKING 0x0 ;  /* 0x0000000000007b1d */ /* 0x001fec0000010000 */
.L_x_1247:
        /* <DEDUP_REMOVED lines=31> */
.L_x_1258:
        /* <DEDUP_REMOVED lines=11> */
.L_x_1246:
[----:B------:R-:W-:Y:S05]  /*5020*/  BSYNC.RECONVERGENT B0 ;  /* 0x0000000000007941 */ /* 0x000fea0003800200 */
.L_x_1245:
        /* <DEDUP_REMOVED lines=9> */
.L_x_1244:
        /* <DEDUP_REMOVED lines=8> */
.L_x_1250:
[----:B------:R-:W-:Y:S05]  /*5140*/  BSYNC B0 ;  /* 0x0000000000007941 */ /* 0x000fea0003800000 */
.L_x_1249:
        /* <DEDUP_REMOVED lines=8> */
.L_x_1251:
[----:B------:R-:W-:Y:S01]  /*51d0*/  FADD.FTZ R15, R15, R12 ;  /* 0x0000000c0f0f7221 */ /* 0x000fe20000010000 */
[----:B------:R-:W-:-:S04]  /*51e0*/  HFMA2 R29, -RZ, RZ, 0, 2.384185791015625e-07 ;  /* 0x00000004ff1d7431 */ /* 0x000fc800000001ff */
[----:B------:R-:W-:Y:S02]  /*51f0*/  MOV R30, R15 ;  /* 0x0000000f001e7202 */ /* 0x000fe40000000f00 */
[----:B------:R-:W-:-:S07]  /*5200*/  MOV R14, R28 ;  /* 0x0000001c000e7202 */ /* 0x000fce0000000f00 */
[----:B------:R-:W-:Y:S05]  /*5210*/  WARPSYNC.COLLECTIVE R27, `(.L_x_1252) ;  /* 0x000000001b087348 */ /* 0x000fea0003c00000 */
[----:B------:R0:W1:Y:S02]  /*5220*/  SHFL.BFLY P3, R28, R30, R29, R32 ;  /* 0x0c00001d1e1c7389 */ /* 0x0000640000060020 */
[----:B01----:R-:W-:Y:S05]  /*5230*/  ENDCOLLECTIVE ;  /* 0x000000000000791b */ /* 0x003fea0003800000 */
.L_x_1252:
[----:B------:R-:W-:-:S05]  /*5240*/  FADD.FTZ R14, R14, R13 ;  /* 0x0000000d0e0e7221 */ /* 0x000fca0000010000 */
[----:B------:R-:W-:Y:S02]  /*5250*/  MOV R30, R14 ;  /* 0x0000000e001e7202 */ /* 0x000fe40000000f00 */
[----:B------:R-:W-:-:S07]  /*5260*/  MOV R22, R28 ;  /* 0x0000001c00167202 */ /* 0x000fce0000000f00 */
[----:B------:R-:W-:Y:S05]  /*5270*/  WARPSYNC.COLLECTIVE R27, `(.L_x_1253) ;  /* 0x000000001b087348 */ /* 0x000fea0003c00000 */
[----:B------:R0:W1:Y:S02]  /*5280*/  SHFL.BFLY P3, R28, R30, R29, R32 ;  /* 0x0c00001d1e1c7389 */ /* 0x0000640000060020 */
[----:B01----:R-:W-:Y:S05]  /*5290*/  ENDCOLLECTIVE ;  /* 0x000000000000791b */ /* 0x003fea0003800000 */
.L_x_1253:
[----:B------:R-:W-:Y:S01]  /*52a0*/  FADD.FTZ R22, R15, R22 ;  /* 0x000000160f167221 */ /* 0x000fe20000010000 */
[----:B------:R-:W-:-:S04]  /*52b0*/  HFMA2 R29, -RZ, RZ, 0, 1.1920928955078125e-07 ;  /* 0x00000002ff1d7431 */ /* 0x000fc800000001ff */
[----:B------:R-:W-:Y:S02]  /*52c0*/  MOV R30, R22 ;  /* 0x00000016001e7202 */ /* 0x000fe40000000f00 */
[----:B------:R-:W-:-:S07]  /*52d0*/  MOV R23, R28 ;  /* 0x0000001c00177202 */ /* 0x000fce0000000f00 */
[----:B------:R-:W-:Y:S05]  /*52e0*/  WARPSYNC.COLLECTIVE R27, `(.L_x_1254) ;  /* 0x000000001b087348 */ /* 0x000fea0003c00000 */
[----:B------:R0:W1:Y:S02]  /*52f0*/  SHFL.BFLY P3, R28, R30, R29, R32 ;  /* 0x0c00001d1e1c7389 */ /* 0x0000640000060020 */
[----:B01----:R-:W-:Y:S05]  /*5300*/  ENDCOLLECTIVE ;  /* 0x000000000000791b */ /* 0x003fea0003800000 */
.L_x_1254:
[----:B------:R-:W-:-:S05]  /*5310*/  FADD.FTZ R23, R14, R23 ;  /* 0x000000170e177221 */ /* 0x000fca0000010000 */
[----:B------:R-:W-:Y:S02]  /*5320*/  MOV R30, R23 ;  /* 0x00000017001e7202 */ /* 0x000fe40000000f00 */
[----:B------:R-:W-:-:S07]  /*5330*/  MOV R25, R28 ;  /* 0x0000001c00197202 */ /* 0x000fce0000000f00 */
[----:B------:R-:W-:Y:S05]  /*5340*/  WARPSYNC.COLLECTIVE R27, `(.L_x_1255) ;  /* 0x000000001b087348 */ /* 0x000fea0003c00000 */
[----:B------:R0:W1:Y:S02]  /*5350*/  SHFL.BFLY P3, R28, R30, R29, R32 ;  /* 0x0c00001d1e1c7389 */ /* 0x0000640000060020 */
[----:B01----:R-:W-:Y:S05]  /*5360*/  ENDCOLLECTIVE ;  /* 0x000000000000791b */ /* 0x003fea0003800000 */
.L_x_1255:
[----:B------:R-:W-:Y:S01]  /*5370*/  FADD.FTZ R25, R22, R25 ;  /* 0x0000001916197221 */ /* 0x000fe20000010000 */
[----:B------:R-:W-:-:S04]  /*5380*/  HFMA2 R29, -RZ, RZ, 0, 5.9604644775390625e-08 ;  /* 0x00000001ff1d7431 */ /* 0x000fc800000001ff */
[----:B------:R-:W-:Y:S02]  /*5390*/  MOV R30, R25 ;  /* 0x00000019001e7202 */ /* 0x000fe40000000f00 */
[----:B------:R-:W-:-:S07]  /*53a0*/  MOV R12, R28 ;  /* 0x0000001c000c7202 */ /* 0x000fce0000000f00 */
[----:B------:R-:W-:Y:S05]  /*53b0*/  WARPSYNC.COLLECTIVE R27, `(.L_x_1256) ;  /* 0x000000001b087348 */ /* 0x000fea0003c00000 */
[----:B------:R0:W1:Y:S02]  /*53c0*/  SHFL.BFLY P3, R28, R30, R29, R32 ;  /* 0x0c00001d1e1c7389 */ /* 0x0000640000060020 */
[----:B01----:R-:W-:Y:S05]  /*53d0*/  ENDCOLLECTIVE ;  /* 0x000000000000791b */ /* 0x003fea0003800000 */
.L_x_1256:
[----:B------:R-:W-:-:S05]  /*53e0*/  FADD.FTZ R12, R23, R12 ;  /* 0x0000000c170c7221 */ /* 0x000fca0000010000 */
[----:B------:R-:W-:Y:S02]  /*53f0*/  MOV R30, R12 ;  /* 0x0000000c001e7202 */ /* 0x000fe40000000f00 */
[----:B------:R-:W-:-:S07]  /*5400*/  MOV R26, R28 ;  /* 0x0000001c001a7202 */ /* 0x000fce0000000f00 */
[----:B------:R-:W-:Y:S05]  /*5410*/  WARPSYNC.COLLECTIVE R27, `(.L_x_1257) ;  /* 0x000000001b087348 */ /* 0x000fea0003c00000 */
[----:B------:R0:W1:Y:S02]  /*5420*/  SHFL.BFLY P3, R28, R30, R29, R32 ;  /* 0x0c00001d1e1c7389 */ /* 0x0000640000060020 */
[----:B01----:R-:W-:Y:S05]  /*5430*/  ENDCOLLECTIVE ;  /* 0x000000000000791b */ /* 0x003fea0003800000 */
.L_x_1257:
[----:B------:R-:W-:Y:S01]  /*5440*/  FADD.FTZ R26, R25, R26 ;  /* 0x0000001a191a7221 */ /* 0x000fe20000010000 */
[----:B------:R-:W-:Y:S01]  /*5450*/  MOV R13, R28 ;  /* 0x0000001c000d7202 */ /* 0x000fe20000000f00 */
[----:B------:R-:W-:Y:S06]  /*5460*/  BRA `(.L_x_1258) ;  /* 0xfffffff800c07947 */ /* 0x000fec000383ffff */
.L_x_1259:
        /* <DEDUP_REMOVED lines=9> */
.L_x_1631:


//--------------------- .text._ZN13group_norm_v218gn_bwd_cuda_kernelI6__halfLi320ELi1ELi16ELi40ELi1024ELb1ELb1ELi64ELi320ELi320ELi4ELb1ELi8ELb0ELb0ELNS_15WgradSyncMethodE3ENS_16CompileConditionILi1000EEEEEvPT_S6_S6_PKS5_S8_S8_S8_PKfflPfPj --------------------------
	.section	.text._ZN13group_norm_v218gn_bwd_cuda_kernelI6__halfLi320ELi1ELi16ELi40ELi1024ELb1ELb1ELi64ELi320ELi320ELi4ELb1ELi8ELb0ELb0ELNS_15WgradSyncMethodE3ENS_16CompileConditionILi1000EEEEEvPT_S6_S6_PKS5_S8_S8_S8_PKfflPfPj,"ax",@progbits
	.align	128
        .global         _ZN13group_norm_v218gn_bwd_cuda_kernelI6__halfLi320ELi1ELi16ELi40ELi1024ELb1ELb1ELi64ELi320ELi320ELi4ELb1ELi8ELb0ELb0ELNS_15WgradSyncMethodE3ENS_16CompileConditionILi1000EEEEEvPT_S6_S6_PKS5_S8_S8_S8_PKfflPfPj
        .type           _ZN13group_norm_v218gn_bwd_cuda_kernelI6__halfLi320ELi1ELi16ELi40ELi1024ELb1ELb1ELi64ELi320ELi320ELi4ELb1ELi8ELb0ELb0ELNS_15WgradSyncMethodE3ENS_16CompileConditionILi1000EEEEEvPT_S6_S6_PKS5_S8_S8_S8_PKfflPfPj,@function
        .size           _ZN13group_norm_v218gn_bwd_cuda_kernelI6__halfLi320ELi1ELi16ELi40ELi1024ELb1ELb1ELi64ELi320ELi320ELi4ELb1ELi8ELb0ELb0ELNS_15WgradSyncMethodE3ENS_16CompileConditionILi1000EEEEEvPT_S6_S6_PKS5_S8_S8_S8_PKfflPfPj,(.L_x_1632 - _ZN13group_norm_v218gn_bwd_cuda_kernelI6__halfLi320ELi1ELi16ELi40ELi1024ELb1ELb1ELi64ELi320ELi320ELi4ELb1ELi8ELb0ELb0ELNS_15WgradSyncMethodE3ENS_16CompileConditionILi1000EEEEEvPT_S6_S6_PKS5_S8_S8_S8_PKfflPfPj)
        .other          _ZN13group_norm_v218gn_bwd_cuda_kernelI6__halfLi320ELi1ELi16ELi40ELi1024ELb1ELb1ELi64ELi320ELi320ELi4ELb1ELi8ELb0ELb0ELNS_15WgradSyncMethodE3ENS_16CompileConditionILi1000EEEEEvPT_S6_S6_PKS5_S8_S8_S8_PKfflPfPj,@"STO_CUDA_ENTRY STV_DEFAULT"
_ZN13group_norm_v218gn_bwd_cuda_kernelI6__halfLi320ELi1ELi16ELi40ELi1024ELb1ELb1ELi64ELi320ELi320ELi4ELb1ELi8ELb0ELb0ELNS_15WgradSyncMethodE3ENS_16CompileConditionILi1000EEEEEvPT_S6_S6_PKS5_S8_S8_S8_PKfflPfPj:
.text._ZN13group_norm_v218gn_bwd_cuda_kernelI6__halfLi320ELi1ELi16ELi40ELi1024ELb1ELb1ELi64ELi320ELi320ELi4ELb1ELi8ELb0ELb0ELNS_15WgradSyncMethodE3ENS_16CompileConditionILi1000EEEEEvPT_S6_S6_PKS5_S8_S8_S8_PKfflPfPj:
        /* <DEDUP_REMOVED lines=28> */
.L_x_1262:
[----:B0-----:R-:W2:Y:S04]  /*01c0*/  LD.E.STRONG.GPU R5, desc[UR16][R2.64+0x20] ;  /* 0x0000201002057980 */ /* 0x001ea8000c10f900 */
[----:B--2---:R-:W-:Y:S01]  /*01d0*/  CCTL.IVALL ;  /* 0x00000000ff00798f */ /* 0x004fe20002000000 */
[----:B------:R-:W-:Y:S05]  /*01e0*/  YIELD ;  /* 0x0000000000007946 */ /* 0x000fea0003800000 */
[----:B-----5:R-:W-:-:S04]  /*01f0*/  LOP3.LUT R5, R5, R0, RZ, 0x3c, !PT ;  /* 0x0000000005057212 */ /* 0x020fc800078e3cff */
[----:B------:R-:W-:-:S13]  /*0200*/  ISETP.GT.AND P0, PT, R5, -0x1, PT ;  /* 0xffffffff0500780c */ /* 0x000fda0003f04270 */
[----:B------:R-:W-:Y:S05]  /*0210*/  @P0 BRA `(.L_x_1262) ;  /* 0xfffffffc00e80947 */ /* 0x000fea000383ffff */
.L_x_1261:
[----:B------:R-:W-:Y:S05]  /*0220*/  WARPSYNC.ALL ;  /* 0x0000000000007948 */ /* 0x000fea0003800000 */
[----:B------:R-:W-:Y:S06]  /*0230*/  BAR.SYNC.DEFER_BLOCKING 0x0 ;  /* 0x0000000000007b1d */ /* 0x000fec0000010000 */
[----:B------:R-:W-:Y:S05]  /*0240*/  BRA `(.L_x_1263) ;  /* 0x0000007000607947 */ /* 0x000fea0003800000 */
.L_x_1260:
        /* <DEDUP_REMOVED lines=31> */
[----:B------:R-:W-:Y:S02]  /*0440*/  LOP3.LUT R6, R6, R14, RZ, 0x3c, !PT ;  /* 0x0000000e06067212 */ /* 0x000fe400078e3cff */
[----:B------:R-:W-:Y:S02]  /*0450*/  CS2R R88, SRZ ;  /* 0x0000000000587805 */ /* 0x000fe4000001ff00 */
[----:B------:R-:W-:Y:S02]  /*0460*/  IADD3 R0, PT, PT, R0, 0x3480, RZ ;  /* 0x0000348000007810 */ /* 0x000fe40007ffe0ff */
[----:B------:R-:W-:Y:S02]  /*0470*/  CS2R R86, SRZ ;  /* 0x0000000000567805 */ /* 0x000fe4000001ff00 */
[----:B------:R-:W-:-:S02]  /*0480*/  SHF.R.U32.HI R150, RZ, 0x2, R14 ;  /* 0x00000002ff967819 */ /* 0x000fc4000001160e */
[----:B------:R-:W-:Y:S02]  /*0490*/  CS2R R84, SRZ ;  /* 0x0000000000547805 */ /* 0x000fe4000001ff00 */
[----:B------:R-:W-:Y:S01]  /*04a0*/  SHF.L.U32 R6, R6, 0x3, RZ ;  /* 0x0000000306067819 */ /* 0x000fe200000006ff */
[----:B-----5:R-:W-:Y:S01]  /*04b0*/  UIMAD.WIDE.U32 UR8, UR15, 0x4, UR26 ;  /* 0x000000040f0878a5 */ /* 0x020fe2000f8e001a */
[----:B------:R-:W-:Y:S01]  /*04c0*/  LEA R26, R13, R0, 0x18 ;  /* 0x000000000d1a7211 */ /* 0x000fe200078ec0ff */
[----:B------:R-:W-:Y:S01]  /*04d0*/  ULEA.HI.X UR7, UR11, UR7, URZ, 0x2, UP0 ;  /* 0x000000070b077291 */ /* 0x000fe200080f14ff */
[----:B------:R-:W-:Y:S01]  /*04e0*/  MOV R12, UR5 ;  /* 0x00000005000c7c02 */ /* 0x000fe20008000f00 */
[----:B------:R-:W0:Y:S01]  /*04f0*/  LDCU UR20, c[0x0][0x374] ;  /* 0x00006e80ff1477ac */ /* 0x000e220008000800 */
[----:B------:R-:W-:Y:S02]  /*0500*/  LEA R7, R163, R150, 0x3 ;  /* 0x00000096a3077211 */ /* 0x000fe400078e18ff */
[----:B------:R-:W-:Y:S01]  /*0510*/  SHF.L.U32 R0, R14, 0x1, RZ ;  /* 0x000000010e007819 */ /* 0x000fe200000006ff */
[----:B------:R-:W-:Y:S01]  /*0520*/  UMOV UR12, UR11 ;  /* 0x0000000b000c7c82 */ /* 0x000fe20008000000 */
[----:B------:R-:W-:Y:S01]  /*0530*/  LOP3.LUT R6, R6, 0x18, RZ, 0xc0, !PT ;  /* 0x0000001806067812 */ /* 0x000fe200078ec0ff */
[----:B------:R-:W-:Y:S01]  /*0540*/  IMAD R12, R7, 0x28, -R12 ;  /* 0x00000028070c7824 */ /* 0x000fe200078e0a0c */
[----:B------:R-:W-:-:S02]  /*0550*/  LOP3.LUT R8, R0, 0x18, RZ, 0xc0, !PT ;  /* 0x0000001800087812 */ /* 0x000fc400078ec0ff */
[----:B------:R-:W-:Y:S02]  /*0560*/  IADD3 R7, PT, PT, R5, R6, RZ ;  /* 0x0000000605077210 */ /* 0x000fe40007ffe0ff */
[----:B------:R-:W-:Y:S02]  /*0570*/  LEA R5, R14, R5, 0x5 ;  /* 0x000000050e057211 */ /* 0x000fe400078e28ff */
[----:B------:R-:W-:Y:S02]  /*0580*/  LOP3.LUT R6, R0, 0x18, RZ, 0xc, !PT ;  /* 0x0000001800067812 */ /* 0x000fe400078e0cff */
[C---:B------:R-:W-:Y:S02]  /*0590*/  LOP3.LUT R0, R8.reuse, 0x8, RZ, 0x3c, !PT ;  /* 0x0000000808007812 */ /* 0x040fe400078e3cff */
[----:B------:R-:W-:Y:S02]  /*05a0*/  LOP3.LUT R8, R8, 0x10, RZ, 0x3c, !PT ;  /* 0x0000001008087812 */ /* 0x000fe400078e3cff */
[----:B------:R-:W-:-:S02]  /*05b0*/  LEA R4, R13, R4, 0x18 ;  /* 0x000000040d047211 */ /* 0x000fc400078ec0ff */
[C---:B------:R-:W-:Y:S02]  /*05c0*/  IADD3 R15, PT, PT, R5.reuse, R6, RZ ;  /* 0x00000006050f7210 */ /* 0x040fe40007ffe0ff */
[C---:B------:R-:W-:Y:S02]  /*05d0*/  IADD3 R13, PT, PT, R5.reuse, R0, RZ ;  /* 0x00000000050d7210 */ /* 0x040fe40007ffe0ff */
[----:B------:R-:W-:Y:S01]  /*05e0*/  IADD3 R0, PT, PT, R5, R8, RZ ;  /* 0x0000000805007210 */ /* 0x000fe20007ffe0ff */
[----:B------:R-:W-:Y:S01]  /*05f0*/  STL [R1+0x28], R15 ;  /* 0x0000280f01007387 */ /* 0x000fe20000100800 */
[----:B------:R-:W-:Y:S01]  /*0600*/  MOV R6, UR4 ;  /* 0x0000000400067c02 */ /* 0x000fe20008000f00 */
[----:B------:R-:W-:Y:S01]  /*0610*/  UMOV UR4, URZ ;  /* 0x000000ff00047c82 */ /* 0x000fe20008000000 */
[----:B------:R-:W-:Y:S01]  /*0620*/  SHF.R.U32.HI R5, RZ, 0x2, R12 ;  /* 0x00000002ff057819 */ /* 0x000fe2000001160c */
[----:B------:R-:W-:Y:S01]  /*0630*/  STL [R1+0x30], R13 ;  /* 0x0000300d01007387 */ /* 0x000fe20000100800 */
[----:B------:R-:W-:-:S02]  /*0640*/  LEA R150, R150, R7, 0x5 ;  /* 0x0000000796967211 */ /* 0x000fc400078e28ff */
[----:B------:R-:W-:Y:S01]  /*0650*/  SHF.L.U32 R7, R14, 0x3, RZ ;  /* 0x000000030e077819 */ /* 0x000fe200000006ff */
[----:B------:R1:W-:Y:S01]  /*0660*/  STL [R1+0x2c], R0 ;  /* 0x00002c0001007387 */ /* 0x0003e20000100800 */
[C---:B------:R-:W-:Y:S02]  /*0670*/  IADD3 R8, PT, PT, R12.reuse, 0x8, RZ ;  /* 0x000000080c087810 */ /* 0x040fe40007ffe0ff */
[C---:B------:R-:W-:Y:S02]  /*0680*/  IADD3 R16, PT, PT, R12.reuse, 0x10, RZ ;  /* 0x000000100c107810 */ /* 0x040fe40007ffe0ff */
[C---:B------:R-:W-:Y:S02]  /*0690*/  IADD3 R18, PT, PT, R12.reuse, 0x14, RZ ;  /* 0x000000140c127810 */ /* 0x040fe40007ffe0ff */
[C---:B------:R-:W-:Y:S02]  /*06a0*/  IADD3 R20, PT, PT, R12.reuse, 0x18, RZ ;  /* 0x000000180c147810 */ /* 0x040fe40007ffe0ff */
[----:B------:R-:W-:Y:S01]  /*06b0*/  IADD3 R22, PT, PT, R12, 0x1c, RZ ;  /* 0x0000001c0c167810 */ /* 0x000fe20007ffe0ff */
[----:B-1----:R-:W-:Y:S01]  /*06c0*/  IMAD R0, R6, 0x280, R14 ;  /* 0x0000028006007824 */ /* 0x002fe200078e020e */
[----:B------:R-:W-:-:S02]  /*06d0*/  LOP3.LUT R6, R12, 0x4, RZ, 0xfc, !PT ;  /* 0x000000040c067812 */ /* 0x000fc400078efcff */
[C---:B------:R-:W-:Y:S02]  /*06e0*/  IADD3 R14, PT, PT, R12.reuse, 0xc, RZ ;  /* 0x0000000c0c0e7810 */ /* 0x040fe40007ffe0ff */
[----:B------:R-:W-:Y:S01]  /*06f0*/  SHF.R.U32.HI R13, RZ, 0x2, R6 ;  /* 0x00000002ff0d7819 */ /* 0x000fe20000011606 */
[----:B------:R-:W-:Y:S01]  /*0700*/  IMAD R6, R5, 0x28, R4 ;  /* 0x0000002805067824 */ /* 0x000fe200078e0204 */
[----:B------:R-:W-:Y:S02]  /*0710*/  LOP3.LUT R5, R9, 0xffff, RZ, 0xc0, !PT ;  /* 0x0000ffff09057812 */ /* 0x000fe400078ec0ff */
[C---:B------:R-:W-:Y:S02]  /*0720*/  IADD3 R24, PT, PT, R12.reuse, 0x20, RZ ;  /* 0x000000200c187810 */ /* 0x040fe40007ffe0ff */
[----:B------:R-:W-:Y:S01]  /*0730*/  IADD3 R12, PT, PT, R12, 0x24, RZ ;  /* 0x000000240c0c7810 */ /* 0x000fe20007ffe0ff */
[----:B------:R-:W-:Y:S01]  /*0740*/  IMAD R5, R5, 0x667, RZ ;  /* 0x0000066705057824 */ /* 0x000fe200078e02ff */
[----:B------:R-:W-:Y:S01]  /*0750*/  SHF.R.U32.HI R15, RZ, 0x2, R8 ;  /* 0x00000002ff0f7819 */ /* 0x000fe20000011608 */
[----:B------:R-:W-:Y:S01]  /*0760*/  IMAD R8, R13, 0x28, R4 ;  /* 0x000000280d087824 */ /* 0x000fe200078e0204 */
[----:B------:R-:W-:Y:S01]  /*0770*/  IADD3 R0, PT, PT, R0, UR5, RZ ;  /* 0x0000000500007c10 */ /* 0x000fe2000fffe0ff */
[----:B------:R-:W-:Y:S01]  /*0780*/  UMOV UR5, URZ ;  /* 0x000000ff00057c82 */ /* 0x000fe20008000000 */
[----:B------:R-:W-:-:S02]  /*0790*/  SHF.R.U32.HI R5, RZ, 0x10, R5 ;  /* 0x00000010ff057819 */ /* 0x000fc40000011605 */
[----:B------:R-:W-:Y:S02]  /*07a0*/  SHF.R.U32.HI R17, RZ, 0x2, R14 ;  /* 0x00000002ff117819 */ /* 0x000fe4000001160e */
[----:B------:R-:W-:Y:S01]  /*07b0*/  LOP3.LUT R7, R7, 0x18, RZ, 0xc0, !PT ;  /* 0x0000001807077812 */ /* 0x000fe200078ec0ff */
[----:B------:R-:W-:Y:S01]  /*07c0*/  IMAD R163, R163, -0x8, R5 ;  /* 0xfffffff8a3a37824 */ /* 0x000fe200078e0205 */
[----:B------:R-:W-:Y:S01]  /*07d0*/  SHF.R.U32.HI R9, RZ, 0x2, R12 ;  /* 0x00000002ff097819 */ /* 0x000fe2000001160c */
[--C-:B------:R-:W-:Y:S01]  /*07e0*/  IMAD R12, R15, 0x28, R4.reuse ;  /* 0x000000280f0c7824 */ /* 0x100fe200078e0204 */
[----:B------:R-:W-:Y:S01]  /*07f0*/  SHF.L.U32 R5, R0, 0x1, RZ ;  /* 0x0000000100057819 */ /* 0x000fe200000006ff */
[----:B------:R-:W-:Y:S01]  /*0800*/  IMAD R14, R17, 0x28, R4 ;  /* 0x00000028110e7824 */ /* 0x000fe200078e0204 */
[----:B------:R-:W-:Y:S02]  /*0810*/  SHF.R.U32.HI R19, RZ, 0x2, R16 ;  /* 0x00000002ff137819 */ /* 0x000fe40000011610 */
[----:B------:R-:W-:-:S02]  /*0820*/  IADD3 R0, PT, PT, R6, R7, RZ ;  /* 0x0000000706007210 */ /* 0x000fc40007ffe0ff */
[----:B------:R-:W-:Y:S01]  /*0830*/  SHF.R.U32.HI R21, RZ, 0x2, R18 ;  /* 0x00000002ff157819 */ /* 0x000fe20000011612 */
[----:B------:R-:W-:Y:S01]  /*0840*/  IMAD R16, R19, 0x28, R4 ;  /* 0x0000002813107824 */ /* 0x000fe200078e0204 */
[----:B------:R-:W-:Y:S01]  /*0850*/  SHF.R.U32.HI R23, RZ, 0x2, R20 ;  /* 0x00000002ff177819 */ /* 0x000fe20000011614 */
[----:B------:R1:W-:Y:S01]  /*0860*/  STL [R1+0x24], R0 ;  /* 0x0000240001007387 */ /* 0x0003e20000100800 */
[----:B------:R-:W-:Y:S01]  /*0870*/  IADD3 R8, PT, PT, R7, R8, RZ ;  /* 0x0000000807087210 */ /* 0x000fe20007ffe0ff */
[--C-:B------:R-:W-:Y:S01]  /*0880*/  IMAD R18, R21, 0x28, R4.reuse ;  /* 0x0000002815127824 */ /* 0x100fe200078e0204 */
[----:B------:R-:W-:Y:S01]  /*0890*/  IADD3 R6, PT, PT, R7, R12, RZ ;  /* 0x0000000c07067210 */ /* 0x000fe20007ffe0ff */
[----:B------:R-:W-:Y:S01]  /*08a0*/  IMAD R20, R23, 0x28, R4 ;  /* 0x0000002817147824 */ /* 0x000fe200078e0204 */
[----:B------:R-:W-:Y:S01]  /*08b0*/  SHF.R.U32.HI R25, RZ, 0x2, R22 ;  /* 0x00000002ff197819 */ /* 0x000fe20000011616 */
[----:B------:R3:W-:Y:S01]  /*08c0*/  STL [R1+0x20], R8 ;  /* 0x0000200801007387 */ /* 0x0007e20000100800 */
[----:B------:R-:W-:-:S02]  /*08d0*/  SHF.R.U32.HI R27, RZ, 0x2, R24 ;  /* 0x00000002ff1b7819 */ /* 0x000fc40000011618 */
[----:B------:R-:W-:Y:S01]  /*08e0*/  MOV R160, UR24 ;  /* 0x0000001800a07c02 */ /* 0x000fe20008000f00 */
[----:B------:R4:W-:Y:S01]  /*08f0*/  STL [R1+0x1c], R6 ;  /* 0x00001c0601007387 */ /* 0x0009e20000100800 */
[----:B-1----:R-:W-:Y:S01]  /*0900*/  IADD3 R0, PT, PT, R7, R14, RZ ;  /* 0x0000000e07007210 */ /* 0x002fe20007ffe0ff */
[--C-:B------:R-:W-:Y:S01]  /*0910*/  IMAD R22, R25, 0x28, R4.reuse ;  /* 0x0000002819167824 */ /* 0x100fe200078e0204 */
[----:B------:R-:W-:Y:S01]  /*0920*/  MOV R161, UR25 ;  /* 0x0000001900a17c02 */ /* 0x000fe20008000f00 */
[--C-:B------:R-:W-:Y:S01]  /*0930*/  IMAD R24, R27, 0x28, R4.reuse ;  /* 0x000000281b187824 */ /* 0x100fe200078e0204 */
[----:B------:R-:W-:Y:S01]  /*0940*/  LEA R163, R163, R26, 0x3 ;  /* 0x0000001aa3a37211 */ /* 0x000fe200078e18ff */
[----:B------:R1:W-:Y:S01]  /*0950*/  STL [R1+0x18], R0 ;  /* 0x0000180001007387 */ /* 0x0003e20000100800 */
[----:B---3--:R-:W-:Y:S01]  /*0960*/  IADD3 R8, PT, PT, R7, R16, RZ ;  /* 0x0000001007087210 */ /* 0x008fe20007ffe0ff */
[----:B------:R-:W-:Y:S01]  /*0970*/  IMAD R4, R9, 0x28, R4 ;  /* 0x0000002809047824 */ /* 0x000fe200078e0204 */
[----:B----4-:R-:W-:Y:S01]  /*0980*/  IADD3 R6, PT, PT, R7, R18, RZ ;  /* 0x0000001207067210 */ /* 0x010fe20007ffe0ff */
[----:B------:R-:W-:-:S02]  /*0990*/  IMAD.WIDE.U32 R160, R5, 0x4, R160 ;  /* 0x0000000405a07825 */ /* 0x000fc400078e00a0 */
[----:B------:R3:W-:Y:S01]  /*09a0*/  STL [R1+0x14], R8 ;  /* 0x0000140801007387 */ /* 0x0007e20000100800 */
[----:B-1----:R-:W-:-:S03]  /*09b0*/  IADD3 R0, PT, PT, R7, R20, RZ ;  /* 0x0000001407007210 */ /* 0x002fc60007ffe0ff */
[----:B------:R1:W-:Y:S04]  /*09c0*/  STL [R1+0x10], R6 ;  /* 0x0000100601007387 */ /* 0x0003e80000100800 */
[----:B------:R4:W-:Y:S01]  /*09d0*/  STL [R1+0xc], R0 ;  /* 0x00000c0001007387 */ /* 0x0009e20000100800 */
[C---:B---3--:R-:W-:Y:S02]  /*09e0*/  IADD3 R8, PT, PT, R7.reuse, R22, RZ ;  /* 0x0000001607087210 */ /* 0x048fe40007ffe0ff */
[----:B-1----:R-:W-:-:S03]  /*09f0*/  IADD3 R6, PT, PT, R7, R24, RZ ;  /* 0x0000001807067210 */ /* 0x002fc60007ffe0ff */
[----:B------:R1:W-:Y:S01]  /*0a00*/  STL [R1+0x8], R8 ;  /* 0x0000080801007387 */ /* 0x0003e20000100800 */
[----:B----4-:R-:W-:-:S03]  /*0a10*/  IADD3 R0, PT, PT, R7, R4, RZ ;  /* 0x0000000407007210 */ /* 0x010fc60007ffe0ff */
[----:B------:R3:W-:Y:S04]  /*0a20*/  STL [R1+0x4], R6 ;  /* 0x0000040601007387 */ /* 0x0007e80000100800 */
[----:B------:R4:W-:Y:S01]  /*0a30*/  STL [R1], R0 ;  /* 0x0000000001007387 */ /* 0x0009e20000100800 */
[--C-:B--2---:R-:W-:Y:S02]  /*0a40*/  HADD2.F32 R9, -RZ, R2.reuse.H0_H0 ;  /* 0x20000002ff097230 */ /* 0x104fe40000004100 */
[----:B-1----:R-:W-:Y:S02]  /*0a50*/  HADD2.F32 R8, -RZ, R2.H1_H1 ;  /* 0x30000002ff087230 */ /* 0x002fe40000004100 */
[--C-:B------:R-:W-:Y:S02]  /*0a60*/  HADD2.F32 R7, -RZ, R3.reuse.H0_H0 ;  /* 0x20000003ff077230 */ /* 0x100fe40000004100 */
[----:B---3--:R-:W-:-:S02]  /*0a70*/  HADD2.F32 R6, -RZ, R3.H1_H1 ;  /* 0x30000003ff067230 */ /* 0x008fc40000004100 */
[--C-:B------:R-:W-:Y:S02]  /*0a80*/  HADD2.F32 R5, -RZ, R10.reuse.H0_H0 ;  /* 0x2000000aff057230 */ /* 0x100fe40000004100 */
[----:B------:R-:W-:Y:S02]  /*0a90*/  HADD2.F32 R4, -RZ, R10.H1_H1 ;  /* 0x3000000aff047230 */ /* 0x000fe40000004100 */
[--C-:B------:R-:W-:Y:S02]  /*0aa0*/  HADD2.F32 R3, -RZ, R11.reuse.H0_H0 ;  /* 0x2000000bff037230 */ /* 0x100fe40000004100 */
[----:B0---4-:R-:W-:-:S07]  /*0ab0*/  HADD2.F32 R2, -RZ, R11.H1_H1 ;  /* 0x3000000bff027230 */ /* 0x011fce0000004100 */
.L_x_1273:
[----:B0-----:R-:W0:Y:S01]  /*0ac0*/  S2R R10, SR_TID.X ;  /* 0x00000000000a7919 */ /* 0x001e220000002100 */
[----:B------:R-:W-:Y:S02]  /*0ad0*/  ULOP3.LUT UR10, UR11, 0x1, URZ, 0xc0, !UPT ;  /* 0x000000010b0a7892 */ /* 0x000fe4000f8ec0ff */
[----:B------:R-:W-:Y:S02]  /*0ae0*/  USHF.R.U64 UR22, UR12, 0x1, UR5 ;  /* 0x000000010c167899 */ /* 0x000fe40008001205 */
[----:B------:R-:W-:Y:S02]  /*0af0*/  UIMAD UR14, UR10, 0x140, URZ ;  /* 0x000001400a0e78a4 */ /* 0x000fe4000f8e02ff */
[----:B------:R-:W-:Y:S02]  /*0b00*/  USHF.R.U32.HI UR10, URZ, 0x1, UR5 ;  /* 0x00000001ff0a7899 */ /* 0x000fe40008011605 */
[----:B------:R-:W-:Y:S01]  /*0b10*/  USHF.L.U32 UR18, UR19, 0x6, URZ ;  /* 0x0000000613127899 */ /* 0x000fe200080006ff */
[----:B------:R-:W-:Y:S01]  /*0b20*/  MOV R15, UR22 ;  /* 0x00000016000f7c02 */ /* 0x000fe20008000f00 */
[----:B------:R-:W-:Y:S01]  /*0b30*/  USHF.L.U64.HI UR21, UR22, 0x5, UR10 ;  /* 0x0000000516157899 */ /* 0x000fe2000801020a */
[----:B------:R-:W1:Y:S03]  /*0b40*/  LDCU.64 UR24, c[0x0][0x3b8] ;  /* 0x00007700ff1877ac */ /* 0x000e660008000a00 */
[----:B------:R-:W-:-:S02]  /*0b50*/  MOV R17, UR18 ;  /* 0x0000001200117c02 */ /* 0x000fc40008000f00 */
[----:B------:R-:W-:Y:S01]  /*0b60*/  MOV R11, UR21 ;  /* 0x00000015000b7c02 */ /* 0x000fe20008000f00 */
[----:B------:R-:W2:Y:S01]  /*0b70*/  LDCU.64 UR26, c[0x0][0x3a0] ;  /* 0x00007400ff1a77ac */ /* 0x000ea20008000a00 */
        /* <DEDUP_REMOVED lines=20> */
[----:B-1----:R-:W-:-:S04]  /*0cc0*/  LEA R76, P0, R10, UR24, 0x2 ;  /* 0x000000180a4c7c11 */ /* 0x002fc8000f8010ff */
[----:B------:R-:W-:Y:S01]  /*0cd0*/  LEA.HI.X R77, R10, UR25, R11, 0x2, P0 ;  /* 0x000000190a4d7c11 */ /* 0x000fe200080f140b */
[----:B------:R-:W0:Y:S01]  /*0ce0*/  LDCU.64 UR24, c[0x0][0x398] ;  /* 0x00007300ff1877ac */ /* 0x000e220008000a00 */
[----:B------:R-:W-:-:S04]  /*0cf0*/  IMAD.WIDE.U32 R12, R15, 0xa0000, R12 ;  /* 0x000a00000f0c7825 */ /* 0x000fc800078e000c */
[----:B------:R-:W3:Y:S01]  /*0d00*/  LDG.E.64.CONSTANT R76, desc[UR16][R76.64] ;  /* 0x000000104c4c7981 */ /* 0x000ee2000c1e9b00 */
[----:B------:R-:W-:-:S04]  /*0d10*/  IADD3 R153, P1, PT, R153, R12, RZ ;  /* 0x0000000c99997210 */ /* 0x000fc80007f3e0ff */
        /* <DEDUP_REMOVED lines=13> */
[----:B------:R-:W5:Y:S01]  /*0df0*/  LDG.E.64.CONSTANT R16, desc[UR16][R64.64+0x8c00] ;  /* 0x008c001040107981 */ /* 0x000f62000c1e9b00 */
[----:B0-----:R-:W-:Y:S01]  /*0e00*/  IADD3 R74, P0, PT, R152, UR24, RZ ;  /* 0x00000018984a7c10 */ /* 0x001fe2000ff1e0ff */
[----:B------:R-:W0:Y:S03]  /*0e10*/  S2R R133, SR_CgaCtaId ;  /* 0x0000000000857919 */ /* 0x000e260000008800 */
[----:B------:R-:W-:Y:S01]  /*0e20*/  IADD3.X R75, PT, PT, R153, UR25, RZ, P0, !PT ;  /* 0x00000019994b7c10 */ /* 0x000fe200087fe4ff */
[----:B------:R-:W5:Y:S04]  /*0e30*/  LDG.E.64.CONSTANT R50, desc[UR16][R64.64+0xc800] ;  /* 0x00c8001040327981 */ /* 0x000f68000c1e9b00 */
[----:B------:R-:W5:Y:S04]  /*0e40*/  LDG.E.64.CONSTANT R18, desc[UR16][R74.64] ;  /* 0x000000104a127981 */ /* 0x000f68000c1e9b00 */
[----:B------:R-:W5:Y:S04]  /*0e50*/  LDG.E.64.CONSTANT R54, desc[UR16][R74.64+0x1400] ;  /* 0x001400104a367981 */ /* 0x000f68000c1e9b00 */
[----:B------:R-:W5:Y:S04]  /*0e60*/  LDG.E.64.CONSTANT R52, desc[UR16][R74.64+0x2800] ;  /* 0x002800104a347981 */ /* 0x000f68000c1e9b00 */
[----:B------:R-:W5:Y:S01]  /*0e70*/  LDG.E.64.CONSTANT R72, desc[UR16][R74.64+0x5000] ;  /* 0x005000104a487981 */ /* 0x000f62000c1e9b00 */
[----:B---3--:R-:W-:-:S06]  /*0e80*/  FADD.FTZ R49, R77, UR10 ;  /* 0x0000000a4d317e21 */ /* 0x008fcc0008010000 */
[----:B------:R-:W1:Y:S01]  /*0e90*/  MUFU.RSQ R49, R49 ;  /* 0x0000003100317308 */ /* 0x000e620000001400 */
[----:B--2---:R-:W-:-:S05]  /*0ea0*/  HADD2.F32 R27, -RZ, R28.H0_H0 ;  /* 0x2000001cff1b7230 */ /* 0x004fca0000004100 */
[----:B------:R-:W-:Y:S01]  /*0eb0*/  FADD.FTZ R0, -R76, R27 ;  /* 0x0000001b4c007221 */ /* 0x000fe20000010100 */
[----:B------:R-:W-:-:S05]  /*0ec0*/  HADD2.F32 R27, -RZ, R28.H1_H1 ;  /* 0x3000001cff1b7230 */ /* 0x000fca0000004100 */
[----:B------:R-:W-:Y:S01]  /*0ed0*/  FADD.FTZ R48, -R76, R27 ;  /* 0x0000001b4c307221 */ /* 0x000fe20000010100 */
[----:B------:R-:W-:-:S05]  /*0ee0*/  HADD2.F32 R27, -RZ, R29.H0_H0 ;  /* 0x2000001dff1b7230 */ /* 0x000fca0000004100 */
[----:B------:R-:W-:Y:S01]  /*0ef0*/  FADD.FTZ R26, -R76, R27 ;  /* 0x0000001b4c1a7221 */ /* 0x000fe20000010100 */
[----:B------:R-:W-:-:S05]  /*0f00*/  HADD2.F32 R27, -RZ, R29.H1_H1 ;  /* 0x3000001dff1b7230 */ /* 0x000fca0000004100 */
[----:B------:R-:W-:Y:S01]  /*0f10*/  FADD.FTZ R46, -R76, R27 ;  /* 0x0000001b4c2e7221 */ /* 0x000fe20000010100 */
[----:B----4-:R-:W-:Y:S02]  /*0f20*/  HADD2.F32 R27, -RZ, R12.H0_H0 ;  /* 0x2000000cff1b7230 */ /* 0x010fe40000004100 */
[----:B-1----:R-:W-:-:S03]  /*0f30*/  FMUL.FTZ R47, R49, R26 ;  /* 0x0000001a312f7220 */ /* 0x002fc60000410000 */
[----:B------:R-:W-:Y:S01]  /*0f40*/  FADD.FTZ R26, -R76, R27 ;  /* 0x0000001b4c1a7221 */ /* 0x000fe20000010100 */
[----:B------:R-:W-:-:S05]  /*0f50*/  HADD2.F32 R27, -RZ, R12.H1_H1 ;  /* 0x3000000cff1b7230 */ /* 0x000fca0000004100 */
[----:B------:R-:W-:Y:S01]  /*0f60*/  FADD.FTZ R44, -R76, R27 ;  /* 0x0000001b4c2c7221 */ /* 0x000fe20000010100 */
[----:B------:R-:W-:-:S05]  /*0f70*/  HADD2.F32 R27, -RZ, R13.H0_H0 ;  /* 0x2000000dff1b7230 */ /* 0x000fca0000004100 */
[----:B------:R-:W-:Y:S01]  /*0f80*/  FADD.FTZ R12, -R76, R27 ;  /* 0x0000001b4c0c7221 */ /* 0x000fe20000010100 */
[----:B------:R-:W-:-:S05]  /*0f90*/  HADD2.F32 R27, -RZ, R13.H1_H1 ;  /* 0x3000000dff1b7230 */ /* 0x000fca0000004100 */
[C---:B------:R-:W-:Y:S01]  /*0fa0*/  FADD.FTZ R42, -R76.reuse, R27 ;  /* 0x0000001b4c2a7221 */ /* 0x040fe20000010100 */
[--C-:B-----5:R-:W-:Y:S02]  /*0fb0*/  HADD2.F32 R27, -RZ, R14.reuse.H0_H0 ;  /* 0x2000000eff1b7230 */ /* 0x120fe40000004100 */
[C---:B------:R-:W-:Y:S01]  /*0fc0*/  FMUL.FTZ R43, R49.reuse, R12 ;  /* 0x0000000c312b7220 */ /* 0x040fe20000410000 */
[----:B------:R-:W-:Y:S01]  /*0fd0*/  FMUL.FTZ R45, R49, R26 ;  /* 0x0000001a312d7220 */ /* 0x000fe20000410000 */
[----:B------:R-:W2:Y:S01]  /*0fe0*/  LDG.E.64.CONSTANT R12, desc[UR16][R64.64+0xa000] ;  /* 0x00a00010400c7981 */ /* 0x000ea2000c1e9b00 */
[----:B------:R-:W-:Y:S01]  /*0ff0*/  FADD.FTZ R26, -R76, R27 ;  /* 0x0000001b4c1a7221 */ /* 0x000fe20000010100 */
[----:B------:R-:W-:-:S05]  /*1000*/  HADD2.F32 R27, -RZ, R14.H1_H1 ;  /* 0x3000000eff1b7230 */ /* 0x000fca0000004100 */
[----:B------:R-:W-:Y:S01]  /*1010*/  FADD.FTZ R40, -R76, R27 ;  /* 0x0000001b4c287221 */ /* 0x000fe20000010100 */
[--C-:B------:R-:W-:Y:S02]  /*1020*/  HADD2.F32 R27, -RZ, R15.reuse.H0_H0 ;  /* 0x2000000fff1b7230 */ /* 0x100fe40000004100 */
[----:B------:R-:W-:-:S03]  /*1030*/  HADD2.F32 R15, -RZ, R15.H1_H1 ;  /* 0x3000000fff0f7230 */ /* 0x000fc60000004100 */
[C---:B------:R-:W-:Y:S02]  /*1040*/  FADD.FTZ R14, -R76.reuse, R27 ;  /* 0x0000001b4c0e7221 */ /* 0x040fe40000010100 */
[----:B------:R-:W-:Y:S02]  /*1050*/  FADD.FTZ R38, -R76, R15 ;  /* 0x0000000f4c267221 */ /* 0x000fe40000010100 */
[C---:B------:R-:W-:Y:S02]  /*1060*/  FMUL.FTZ R39, R49.reuse, R14 ;  /* 0x0000000e31277220 */ /* 0x040fe40000410000 */
[----:B------:R-:W3:Y:S01]  /*1070*/  LDG.E.64.CONSTANT R14, desc[UR16][R74.64+0x3c00] ;  /* 0x003c00104a0e7981 */ /* 0x000ee2000c1e9b00 */
[----:B------:R-:W-:Y:S02]  /*1080*/  HADD2.F32 R27, -RZ, R10.H0_H0 ;  /* 0x2000000aff1b7230 */ /* 0x000fe40000004100 */
[----:B------:R-:W-:-:S03]  /*1090*/  FMUL.FTZ R41, R49, R26 ;  /* 0x0000001a31297220 */ /* 0x000fc60000410000 */
[----:B------:R-:W-:Y:S01]  /*10a0*/  FADD.FTZ R26, -R76, R27 ;  /* 0x0000001b4c1a7221 */ /* 0x000fe20000010100 */
[----:B------:R-:W-:-:S05]  /*10b0*/  HADD2.F32 R27, -RZ, R10.H1_H1 ;  /* 0x3000000aff1b7230 */ /* 0x000fca0000004100 */
[----:B------:R-:W-:Y:S01]  /*10c0*/  FADD.FTZ R36, -R76, R27 ;  /* 0x0000001b4c247221 */ /* 0x000fe20000010100 */
[----:B------:R-:W-:-:S05]  /*10d0*/  HADD2.F32 R27, -RZ, R11.H0_H0 ;  /* 0x2000000bff1b7230 */ /* 0x000fca0000004100 */
[----:B------:R-:W-:Y:S01]  /*10e0*/  FADD.FTZ R10, -R76, R27 ;  /* 0x0000001b4c0a7221 */ /* 0x000fe20000010100 */
[----:B------:R-:W-:-:S05]  /*10f0*/  HADD2.F32 R27, -RZ, R11.H1_H1 ;  /* 0x3000000bff1b7230 */ /* 0x000fca0000004100 */
[C---:B------:R-:W-:Y:S01]  /*1100*/  FADD.FTZ R34, -R76.reuse, R27 ;  /* 0x0000001b4c227221 */ /* 0x040fe20000010100 */
[--C-:B------:R-:W-:Y:S02]  /*1110*/  HADD2.F32 R27, -RZ, R24.reuse.H0_H0 ;  /* 0x20000018ff1b7230 */ /* 0x100fe40000004100 */
[C---:B------:R-:W-:Y:S01]  /*1120*/  FMUL.FTZ R35, R49.reuse, R10 ;  /* 0x0000000a31237220 */ /* 0x040fe20000410000 */
[C---:B------:R-:W-:Y:S01]  /*1130*/  FMUL.FTZ R37, R49.reuse, R26 ;  /* 0x0000001a31257220 */ /* 0x040fe20000410000 */
[----:B------:R-:W4:Y:S01]  /*1140*/  LDG.E.64.CONSTANT R10, desc[UR16][R64.64+0xb400] ;  /* 0x00b40010400a7981 */ /* 0x000f22000c1e9b00 */
[C---:B------:R-:W-:Y:S01]  /*1150*/  FMUL.FTZ R0, R49.reuse, R0 ;  /* 0x0000000031007220 */ /* 0x040fe20000410000 */
[----:B------:R-:W-:Y:S01]  /*1160*/  FADD.FTZ R26, -R76, R27 ;  /* 0x0000001b4c1a7221 */ /* 0x000fe20000010100 */
[----:B------:R-:W-:Y:S02]  /*1170*/  HADD2.F32 R27, -RZ, R24.H1_H1 ;  /* 0x30000018ff1b7230 */ /* 0x000fe40000004100 */
[----:B------:R-:W-:Y:S01]  /*1180*/  FMUL.FTZ R48, R49, R48 ;  /* 0x0000003031307220 */ /* 0x000fe20000410000 */
[----:B------:R-:W-:-:S02]  /*1190*/  FFMA.FTZ R59, R9, R0, R5 ;  /* 0x00000000093b7223 */ /* 0x000fc40000010005 */
[----:B------:R-:W-:Y:S01]  /*11a0*/  FADD.FTZ R32, -R76, R27 ;  /* 0x0000001b4c207221 */ /* 0x000fe20000010100 */
[--C-:B------:R-:W-:Y:S02]  /*11b0*/  HADD2.F32 R27, -RZ, R25.reuse.H0_H0 ;  /* 0x20000019ff1b7230 */ /* 0x100fe40000004100 */
[----:B------:R-:W-:Y:S01]  /*11c0*/  FMUL.FTZ R131, R59, -1.4426950216293334961 ;  /* 0xbfb8aa3b3b837820 */ /* 0x000fe20000410000 */
[----:B------:R-:W-:Y:S02]  /*11d0*/  HADD2.F32 R25, -RZ, R25.H1_H1 ;  /* 0x30000019ff197230 */ /* 0x000fe40000004100 */
[----:B------:R-:W-:Y:S01]  /*11e0*/  FFMA.FTZ R106, R8, R48, R4 ;  /* 0x00000030086a7223 */ /* 0x000fe20000010004 */
[----:B------:R-:W-:-:S03]  /*11f0*/  FADD.FTZ R24, -R76, R27 ;  /* 0x0000001b4c187221 */ /* 0x000fc60000010100 */
[----:B------:R-:W-:Y:S01]  /*1200*/  FMUL.FTZ R130, R106, -1.4426950216293334961 ;  /* 0xbfb8aa3b6a827820 */ /* 0x000fe20000410000 */
[----:B------:R-:W-:Y:S01]  /*1210*/  FADD.FTZ R30, -R76, R25 ;  /* 0x000000194c1e7221 */ /* 0x000fe20000010100 */
[----:B------:R-:W1:Y:S01]  /*1220*/  MUFU.EX2 R131, R131 ;  /* 0x0000008300837308 */ /* 0x000e620000000800 */
[----:B------:R-:W-:Y:S02]  /*1230*/  HADD2.F32 R25, -RZ, R22.H0_H0 ;  /* 0x20000016ff197230 */ /* 0x000fe40000004100 */
[----:B------:R-:W-:-:S03]  /*1240*/  FMUL.FTZ R31, R49, R24 ;  /* 0x00000018311f7220 */ /* 0x000fc60000410000 */
[C---:B------:R-:W-:Y:S01]  /*1250*/  FADD.FTZ R24, -R76.reuse, R25 ;  /* 0x000000194c187221 */ /* 0x040fe20000010100 */
[----:B------:R-:W-:Y:S01]  /*1260*/  HADD2.F32 R25, -RZ, R22.H1_H1 ;  /* 0x30000016ff197230 */ /* 0x000fe20000004100 */
[----:B------:R-:W5:Y:S04]  /*1270*/  MUFU.EX2 R130, R130 ;  /* 0x0000008200827308 */ /* 0x000f680000000800 */
[C---:B------:R-:W-:Y:S01]  /*1280*/  FADD.FTZ R28, -R76.reuse, R25 ;  /* 0x000000194c1c7221 */ /* 0x040fe20000010100 */
[--C-:B------:R-:W-:Y:S02]  /*1290*/  HADD2.F32 R25, -RZ, R23.reuse.H0_H0 ;  /* 0x20000017ff197230 */ /* 0x100fe40000004100 */
[----:B------:R-:W-:Y:S02]  /*12a0*/  HADD2.F32 R23, -RZ, R23.H1_H1 ;  /* 0x30000017ff177230 */ /* 0x000fe40000004100 */
[----:B------:R-:W-:Y:S01]  /*12b0*/  FMUL.FTZ R33, R49, R26 ;  /* 0x0000001a31217220 */ /* 0x000fe20000410000 */
[----:B-1----:R-:W-:Y:S01]  /*12c0*/  FADD.FTZ R131, R131, 1 ;  /* 0x3f80000083837421 */ /* 0x002fe20000010000 */
[----:B------:R-:W-:Y:S01]  /*12d0*/  FFMA.FTZ R107, R7, R47, R3 ;  /* 0x0000002f076b7223 */ /* 0x000fe20000010003 */
[C---:B------:R-:W-:Y:S01]  /*12e0*/  FADD.FTZ R22, -R76.reuse, R25 ;  /* 0x000000194c167221 */ /* 0x040fe20000010100 */
[----:B------:R-:W-:Y:S01]  /*12f0*/  FADD.FTZ R26, -R76, R23 ;  /* 0x000000174c1a7221 */ /* 0x000fe20000010100 */
[----:B------:R-:W-:-:S02]  /*1300*/  HADD2.F32 R23, -RZ, R20.H0_H0 ;  /* 0x20000014ff177230 */ /* 0x000fc40000004100 */
[----:B------:R-:W-:Y:S01]  /*1310*/  FMUL.FTZ R42, R49, R42 ;  /* 0x0000002a312a7220 */ /* 0x000fe20000410000 */
[----:B------:R-:W-:Y:S01]  /*1320*/  FMUL.FTZ R129, R107, -1.4426950216293334961 ;  /* 0xbfb8aa3b6b817820 */ /* 0x000fe20000410000 */
[----:B------:R-:W-:Y:S01]  /*1330*/  FMUL.FTZ R27, R49, R22 ;  /* 0x00000016311b7220 */ /* 0x000fe20000410000 */
[----:B-----5:R-:W-:Y:S01]  /*1340*/  FADD.FTZ R130, R130, 1 ;  /* 0x3f80000082827421 */ /* 0x020fe20000010000 */
[--C-:B------:R-:W-:Y:S01]  /*1350*/  HADD2.F32 R81, -RZ, R21.reuse.H0_H0 ;  /* 0x20000015ff517230 */ /* 0x100fe20000004100 */
[----:B------:R-:W1:Y:S01]  /*1360*/  MUFU.RCP R131, R131 ;  /* 0x0000008300837308 */ /* 0x000e620000001000 */
[----:B------:R-:W-:Y:S01]  /*1370*/  FFMA.FTZ R67, R6, R42, R2 ;  /* 0x0000002a06437223 */ /* 0x000fe20000010002 */
[C---:B------:R-:W-:Y:S01]  /*1380*/  FADD.FTZ R22, -R76.reuse, R23 ;  /* 0x000000174c167221 */ /* 0x040fe20000010100 */
[----:B------:R-:W-:Y:S02]  /*1390*/  HADD2.F32 R21, -RZ, R21.H1_H1 ;  /* 0x30000015ff157230 */ /* 0x000fe40000004100 */
[----:B------:R-:W-:Y:S01]  /*13a0*/  FFMA.FTZ R103, R9, R45, R5 ;  /* 0x0000002d09677223 */ /* 0x000fe20000010005 */
[----:B------:R-:W-:Y:S01]  /*13b0*/  FMUL.FTZ R124, R67, -1.4426950216293334961 ;  /* 0xbfb8aa3b437c7820 */ /* 0x000fe20000410000 */
[C---:B------:R-:W-:Y:S01]  /*13c0*/  FMUL.FTZ R25, R49.reuse, R22 ;  /* 0x0000001631197220 */ /* 0x040fe20000410000 */
[----:B------:R-:W5:Y:S01]  /*13d0*/  MUFU.EX2 R129, R129 ;  /* 0x0000008100817308 */ /* 0x000f620000000800 */
[----:B------:R-:W-:Y:S01]  /*13e0*/  FADD.FTZ R22, -R76, R21 ;  /* 0x000000154c167221 */ /* 0x000fe20000010100 */
[----:B------:R-:W-:Y:S01]  /*13f0*/  FMUL.FTZ R46, R49, R46 ;  /* 0x0000002e312e7220 */ /* 0x000fe20000410000 */
[----:B------:R-:W-:Y:S01]  /*1400*/  FMUL.FTZ R69, R103, -1.4426950216293334961 ;  /* 0xbfb8aa3b67457820 */ /* 0x000fe20000410000 */
[----:B------:R-:W-:-:S04]  /*1410*/  HADD2.F32 R21, -RZ, R16.H0_H0 ;  /* 0x20000010ff157230 */ /* 0x000fc80000004100 */
[----:B------:R-:W0:Y:S01]  /*1420*/  MUFU.RCP R130, R130 ;  /* 0x0000008200827308 */ /* 0x000e220000001000 */
[----:B------:R-:W-:Y:S02]  /*1430*/  HADD2.F32 R23, -RZ, R20.H1_H1 ;  /* 0x30000014ff177230 */ /* 0x000fe40000004100 */
[----:B------:R-:W-:Y:S01]  /*1440*/  FMUL.FTZ R44, R49, R44 ;  /* 0x0000002c312c7220 */ /* 0x000fe20000410000 */
[----:B------:R-:W-:Y:S01]  /*1450*/  FADD.FTZ R20, -R76, R81 ;  /* 0x000000514c147221 */ /* 0x000fe20000010100 */
[----:B------:R-:W-:Y:S01]  /*1460*/  FFMA.FTZ R108, R6, R46, R2 ;  /* 0x0000002e066c7223 */ /* 0x000fe20000010002 */
[----:B------:R-:W-:Y:S02]  /*1470*/  HADD2.F32 R81, -RZ, R16.H1_H1 ;  /* 0x30000010ff517230 */ /* 0x000fe40000004100 */
[----:B------:R-:W-:Y:S01]  /*1480*/  FADD.FTZ R16, -R76, R21 ;  /* 0x000000154c107221 */ /* 0x000fe20000010100 */
[----:B------:R-:W0:Y:S01]  /*1490*/  MUFU.EX2 R124, R124 ;  /* 0x0000007c007c7308 */ /* 0x000e220000000800 */
[----:B------:R-:W-:Y:S01]  /*14a0*/  FFMA.FTZ R104, R8, R44, R4 ;  /* 0x0000002c08687223 */ /* 0x000fe20000010004 */
[----:B------:R-:W-:Y:S01]  /*14b0*/  FMUL.FTZ R126, R108, -1.4426950216293334961 ;  /* 0xbfb8aa3b6c7e7820 */ /* 0x000fe20000410000 */
[----:B------:R-:W-:Y:S01]  /*14c0*/  FFMA.FTZ R62, R9, R41, R5 ;  /* 0x00000029093e7223 */ /* 0x000fe20000010005 */
[----:B------:R-:W-:Y:S01]  /*14d0*/  FFMA.FTZ R102, R7, R43, R3 ;  /* 0x0000002b07667223 */ /* 0x000fe20000010003 */
[----:B------:R-:W-:-:S03]  /*14e0*/  FMUL.FTZ R21, R49, R16 ;  /* 0x0000001031157220 */ /* 0x000fc60000410000 */
[----:B------:R-:W0:Y:S01]  /*14f0*/  MUFU.EX2 R69, R69 ;  /* 0x0000004500457308 */ /* 0x000e220000000800 */
[----:B------:R-:W-:Y:S01]  /*1500*/  FMUL.FTZ R40, R49, R40 ;  /* 0x0000002831287220 */ /* 0x000fe20000410000 */
[----:B------:R-:W-:Y:S01]  /*1510*/  MOV R16, 0x400 ;  /* 0x0000040000107802 */ /* 0x000fe20000000f00 */
[----:B-1----:R-:W-:Y:S01]  /*1520*/  FADD.FTZ R132, -R131, 1 ;  /* 0x3f80000083847421 */ /* 0x002fe20000010100 */
[----:B------:R-:W-:Y:S01]  /*1530*/  FMUL.FTZ R125, R104, -1.4426950216293334961 ;  /* 0xbfb8aa3b687d7820 */ /* 0x000fe20000410000 */
[----:B------:R-:W-:Y:S01]  /*1540*/  FMUL.FTZ R105, R62, -1.4426950216293334961 ;  /* 0xbfb8aa3b3e697820 */ /* 0x000fe20000410000 */
[----:B------:R-:W-:Y:S01]  /*1550*/  FMUL.FTZ R122, R102, -1.4426950216293334961 ;  /* 0xbfb8aa3b667a7820 */ /* 0x000fe20000410000 */
[----:B------:R-:W-:Y:S01]  /*1560*/  FFMA.FTZ R60, R8, R40, R4 ;  /* 0x00000028083c7223 */ /* 0x000fe20000010004 */
[----:B------:R-:W1:Y:S01]  /*1570*/  MUFU.EX2 R126, R126 ;  /* 0x0000007e007e7308 */ /* 0x000e620000000800 */
[----:B------:R-:W-:Y:S01]  /*1580*/  IADD3 R16, PT, PT, R16, 0x2800, RZ ;  /* 0x0000280010107810 */ /* 0x000fe20007ffe0ff */
[----:B------:R-:W-:Y:S01]  /*1590*/  FFMA.FTZ R132, R59, R132, 1 ;  /* 0x3f8000003b847423 */ /* 0x000fe20000010084 */
[----:B-----5:R-:W-:Y:S01]  /*15a0*/  FADD.FTZ R129, R129, 1 ;  /* 0x3f80000081817421 */ /* 0x020fe20000010000 */
[----:B0-----:R-:W-:Y:S01]  /*15b0*/  FADD.FTZ R59, -R130, 1 ;  /* 0x3f800000823b7421 */ /* 0x001fe20000010100 */
[----:B------:R-:W-:Y:S01]  /*15c0*/  FMUL.FTZ R66, R60, -1.4426950216293334961 ;  /* 0xbfb8aa3b3c427820 */ /* 0x000fe20000410000 */
[----:B------:R-:W-:-:S02]  /*15d0*/  LEA R133, R133, R16, 0x18 ;  /* 0x0000001085857211 */ /* 0x000fc400078ec0ff */
[----:B------:R-:W0:Y:S01]  /*15e0*/  MUFU.EX2 R125, R125 ;  /* 0x0000007d007d7308 */ /* 0x000e220000000800 */
[----:B------:R-:W-:Y:S01]  /*15f0*/  FFMA.FTZ R59, R106, R59, 1 ;  /* 0x3f8000006a3b7423 */ /* 0x000fe2000001003b */
[----:B------:R-:W-:Y:S01]  /*1600*/  FADD.FTZ R124, R124, 1 ;  /* 0x3f8000007c7c7421 */ /* 0x000fe20000010000 */
[----:B------:R-:W-:-:S05]  /*1610*/  FADD.FTZ R16, R69, 1 ;  /* 0x3f80000045107421 */ /* 0x000fca0000010000 */
[----:B------:R-:W5:Y:S01]  /*1620*/  MUFU.EX2 R105, R105 ;  /* 0x0000006900697308 */ /* 0x000f620000000800 */
[----:B------:R-:W-:Y:S02]  /*1630*/  IMAD R133, R68, 0x28, R133 ;  /* 0x0000002844857824 */ /* 0x000fe400078e0285 */
[----:B------:R-:W-:Y:S01]  /*1640*/  FMUL.FTZ R130, R130, R59 ;  /* 0x0000003b82827220 */ /* 0x000fe20000410000 */
[----:B------:R-:W4:Y:S04]  /*1650*/  LDG.E.64.CONSTANT R68, desc[UR16][R74.64+0x6400] ;  /* 0x006400104a447981 */ /* 0x000f28000c1e9b00 */
[----:B------:R-:W5:Y:S01]  /*1660*/  MUFU.EX2 R122, R122 ;  /* 0x0000007a007a7308 */ /* 0x000f620000000800 */
[--C-:B------:R-:W-:Y:S02]  /*1670*/  HADD2.F32 R59, -RZ, R18.reuse.H0_H0 ;  /* 0x20000012ff3b7230 */ /* 0x100fe40000004100 */
[----:B------:R-:W-:-:S05]  /*1680*/  HADD2.F32 R151, -RZ, R18.H1_H1 ;  /* 0x30000012ff977230 */ /* 0x000fca0000004100 */
[----:B------:R-:W5:Y:S01]  /*1690*/  MUFU.RCP R129, R129 ;  /* 0x0000008100817308 */ /* 0x000f620000001000 */
[----:B-1----:R-:W-:-:S07]  /*16a0*/  FADD.FTZ R126, R126, 1 ;  /* 0x3f8000007e7e7421 */ /* 0x002fce0000010000 */
[----:B------:R-:W1:Y:S08]  /*16b0*/  MUFU.EX2 R66, R66 ;  /* 0x0000004200427308 */ /* 0x000e700000000800 */
[----:B------:R-:W1:Y:S01]  /*16c0*/  MUFU.RCP R18, R124 ;  /* 0x0000007c00127308 */ /* 0x000e620000001000 */
[----:B0-----:R-:W-:Y:S01]  /*16d0*/  FADD.FTZ R125, R125, 1 ;  /* 0x3f8000007d7d7421 */ /* 0x001fe20000010000 */
[----:B------:R-:W-:Y:S01]  /*16e0*/  FFMA.FTZ R97, R9, R37, R5 ;  /* 0x0000002509617223 */ /* 0x000fe20000010005 */
[----:B-----5:R-:W-:Y:S01]  /*16f0*/  FADD.FTZ R105, R105, 1 ;  /* 0x3f80000069697421 */ /* 0x020fe20000010000 */
[----:B------:R-:W-:Y:S01]  /*1700*/  FADD.FTZ R122, R122, 1 ;  /* 0x3f8000007a7a7421 */ /* 0x000fe20000010000 */
[----:B------:R-:W-:Y:S01]  /*1710*/  FMUL.FTZ R38, R49, R38 ;  /* 0x0000002631267220 */ /* 0x000fe20000410000 */
[----:B------:R-:W-:-:S02]  /*1720*/  FADD.FTZ R134, -R129, 1 ;  /* 0x3f80000081867421 */ /* 0x000fc40000010100 */
[----:B------:R-:W0:Y:S01]  /*1730*/  MUFU.RCP R126, R126 ;  /* 0x0000007e007e7308 */ /* 0x000e220000001000 */
[----:B------:R-:W-:Y:S01]  /*1740*/  FMUL.FTZ R63, R97, -1.4426950216293334961 ;  /* 0xbfb8aa3b613f7820 */ /* 0x000fe20000410000 */
[----:B------:R-:W-:Y:S01]  /*1750*/  FFMA.FTZ R61, R7, R39, R3 ;  /* 0x00000027073d7223 */ /* 0x000fe20000010003 */
[----:B------:R-:W-:Y:S01]  /*1760*/  FFMA.FTZ R82, R6, R38, R2 ;  /* 0x0000002606527223 */ /* 0x000fe20000010002 */
[----:B------:R-:W-:-:S04]  /*1770*/  FFMA.FTZ R134, R107, R134, 1 ;  /* 0x3f8000006b867423 */ /* 0x000fc80000010086 */
[----:B------:R-:W5:Y:S01]  /*1780*/  MUFU.RCP R125, R125 ;  /* 0x0000007d007d7308 */ /* 0x000f620000001000 */
[----:B------:R-:W-:Y:S01]  /*1790*/  FMUL.FTZ R101, R61, -1.4426950216293334961 ;  /* 0xbfb8aa3b3d657820 */ /* 0x000fe20000410000 */
[----:B------:R-:W-:-:S06]  /*17a0*/  FMUL.FTZ R77, R82, -1.4426950216293334961 ;  /* 0xbfb8aa3b524d7820 */ /* 0x000fcc0000410000 */
[----:B------:R1:W-:Y:S01]  /*17b0*/  MUFU.RCP R106, R122 ;  /* 0x0000007a006a7308 */ /* 0x0003e20000001000 */
[----:B------:R-:W-:-:S07]  /*17c0*/  FMUL.FTZ R134, R129, R134 ;  /* 0x0000008681867220 */ /* 0x000fce0000410000 */
[----:B------:R-:W5:Y:S01]  /*17d0*/  MUFU.RCP R105, R105 ;  /* 0x0000006900697308 */ /* 0x000f620000001000 */
[----:B-1----:R-:W-:Y:S01]  /*17e0*/  FADD.FTZ R122, R66, 1 ;  /* 0x3f800000427a7421 */ /* 0x002fe20000010000 */
[----:B------:R-:W-:-:S06]  /*17f0*/  FADD.FTZ R66, -R18, 1 ;  /* 0x3f80000012427421 */ /* 0x000fcc0000010100 */
[----:B------:R-:W1:Y:S01]  /*1800*/  MUFU.RCP R16, R16 ;  /* 0x0000001000107308 */ /* 0x000e620000001000 */
[----:B------:R-:W-:Y:S02]  /*1810*/  FFMA.FTZ R129, R67, R66, 1 ;  /* 0x3f80000043817423 */ /* 0x000fe40000010042 */
[----:B------:R-:W4:Y:S05]  /*1820*/  LDG.E.64.CONSTANT R66, desc[UR16][R74.64+0x7800] ;  /* 0x007800104a427981 */ /* 0x000f2a000c1e9b00 */
[----:B------:R-:W1:Y:S01]  /*1830*/  MUFU.EX2 R63, R63 ;  /* 0x0000003f003f7308 */ /* 0x000e620000000800 */
[----:B------:R-:W-:Y:S01]  /*1840*/  LEA R154, R154, R133, 0x3 ;  /* 0x000000859a9a7211 */ /* 0x000fe200078e18ff */
[----:B0-----:R-:W-:Y:S01]  /*1850*/  FADD.FTZ R133, -R126, 1 ;  /* 0x3f8000007e857421 */ /* 0x001fe20000010100 */
[----:B------:R-:W-:-:S05]  /*1860*/  FMUL.FTZ R36, R49, R36 ;  /* 0x0000002431247220 */ /* 0x000fca0000410000 */
[----:B------:R-:W0:Y:S01]  /*1870*/  MUFU.EX2 R101, R101 ;  /* 0x0000006500657308 */ /* 0x000e220000000800 */
[----:B-----5:R-:W-:Y:S01]  /*1880*/  FADD.FTZ R107, -R125, 1 ;  /* 0x3f8000007d6b7421 */ /* 0x020fe20000010100 */
[----:B------:R-:W-:-:S06]  /*1890*/  HADD2.F32 R145, -RZ, R55.H0_H0 ;  /* 0x20000037ff917230 */ /* 0x000fcc0000004100 */
[----:B------:R-:W5:Y:S01]  /*18a0*/  MUFU.EX2 R77, R77 ;  /* 0x0000004d004d7308 */ /* 0x000f620000000800 */
[----:B------:R-:W-:Y:S02]  /*18b0*/  HADD2.F32 R144, -RZ, R55.H1_H1 ;  /* 0x30000037ff907230 */ /* 0x000fe40000004100 */
[----:B------:R-:W-:Y:S01]  /*18c0*/  FFMA.FTZ R133, R108, R133, 1 ;  /* 0x3f8000006c857423 */ /* 0x000fe20000010085 */
[----:B------:R-:W-:Y:S01]  /*18d0*/  FADD.FTZ R55, -R105, 1 ;  /* 0x3f80000069377421 */ /* 0x000fe20000010100 */
[----:B------:R-:W-:Y:S01]  /*18e0*/  FMUL.FTZ R34, R49, R34 ;  /* 0x0000002231227220 */ /* 0x000fe20000410000 */
[----:B-1----:R-:W-:Y:S01]  /*18f0*/  FADD.FTZ R108, -R16, 1 ;  /* 0x3f800000106c7421 */ /* 0x002fe20000010100 */
[----:B------:R-:W-:Y:S01]  /*1900*/  FFMA.FTZ R96, R8, R36, R4 ;  /* 0x0000002408607223 */ /* 0x000fe20000010004 */
[----:B------:R-:W-:Y:S01]  /*1910*/  FFMA.FTZ R104, R104, R107, 1 ;  /* 0x3f80000068687423 */ /* 0x000fe2000001006b */
[--C-:B------:R-:W-:Y:S02]  /*1920*/  HADD2.F32 R147, -RZ, R54.reuse.H0_H0 ;  /* 0x20000036ff937230 */ /* 0x100fe40000004100 */
[----:B------:R-:W-:Y:S01]  /*1930*/  FMUL.FTZ R129, R18, R129 ;  /* 0x0000008112817220 */ /* 0x000fe20000410000 */
[----:B------:R-:W-:-:S02]  /*1940*/  HADD2.F32 R146, -RZ, R54.H1_H1 ;  /* 0x30000036ff927230 */ /* 0x000fc40000004100 */
[----:B------:R-:W-:Y:S01]  /*1950*/  FFMA.FTZ R94, R7, R35, R3 ;  /* 0x00000023075e7223 */ /* 0x000fe20000010003 */
[--C-:B------:R-:W-:Y:S02]  /*1960*/  HADD2.F32 R149, -RZ, R19.reuse.H0_H0 ;  /* 0x20000013ff957230 */ /* 0x100fe40000004100 */
[----:B------:R-:W-:Y:S01]  /*1970*/  FADD.FTZ R107, -R106, 1 ;  /* 0x3f8000006a6b7421 */ /* 0x000fe20000010100 */
[----:B------:R-:W-:Y:S02]  /*1980*/  HADD2.F32 R148, -RZ, R19.H1_H1 ;  /* 0x30000013ff947230 */ /* 0x000fe40000004100 */
[----:B------:R-:W-:Y:S01]  /*1990*/  FADD.FTZ R54, R63, 1 ;  /* 0x3f8000003f367421 */ /* 0x000fe20000010000 */
[----:B------:R-:W-:Y:S01]  /*19a0*/  FFMA.FTZ R18, R62, R55, 1 ;  /* 0x3f8000003e127423 */ /* 0x000fe20000010037 */
[----:B------:R-:W-:Y:S01]  /*19b0*/  FFMA.FTZ R95, R6, R34, R2 ;  /* 0x00000022065f7223 */ /* 0x000fe20000010002 */
[----:B------:R-:W-:Y:S01]  /*19c0*/  FFMA.FTZ R19, R103, R108, 1 ;  /* 0x3f80000067137423 */ /* 0x000fe2000001006c */
[----:B------:R-:W4:Y:S01]  /*19d0*/  LDG.E.64.CONSTANT R62, desc[UR16][R74.64+0x8c00] ;  /* 0x008c00104a3e7981 */ /* 0x000f22000c1e9b00 */
[----:B------:R-:W-:Y:S01]  /*19e0*/  FMUL.FTZ R99, R96, -1.4426950216293334961 ;  /* 0xbfb8aa3b60637820 */ /* 0x000fe20000410000 */
[----:B------:R-:W1:Y:S01]  /*19f0*/  MUFU.RCP R103, R122 ;  /* 0x0000007a00677308 */ /* 0x000e620000001000 */
[----:B------:R-:W-:Y:S01]  /*1a00*/  FMUL.FTZ R100, R94, -1.4426950216293334961 ;  /* 0xbfb8aa3b5e647820 */ /* 0x000fe20000410000 */
[----:B------:R-:W-:Y:S01]  /*1a10*/  FFMA.FTZ R107, R102, R107, 1 ;  /* 0x3f800000666b7423 */ /* 0x000fe2000001006b */
[----:B------:R-:W-:Y:S01]  /*1a20*/  FMUL.FTZ R83, R95, -1.4426950216293334961 ;  /* 0xbfb8aa3b5f537820 */ /* 0x000fe20000410000 */
[----:B------:R-:W-:Y:S01]  /*1a30*/  FMUL.FTZ R102, R16, R19 ;  /* 0x0000001310667220 */ /* 0x000fe20000410000 */
[----:B0-----:R-:W-:Y:S01]  /*1a40*/  FADD.FTZ R101, R101, 1 ;  /* 0x3f80000065657421 */ /* 0x001fe20000010000 */
[----:B-----5:R-:W-:-:S02]  /*1a50*/  FADD.FTZ R16, R77, 1 ;  /* 0x3f8000004d107421 */ /* 0x020fc40000010000 */
[----:B------:R-:W0:Y:S08]  /*1a60*/  MUFU.EX2 R99, R99 ;  /* 0x0000006300637308 */ /* 0x000e300000000800 */
[----:B------:R-:W5:Y:S08]  /*1a70*/  MUFU.EX2 R100, R100 ;  /* 0x0000006400647308 */ /* 0x000f700000000800 */
[----:B------:R-:W2:Y:S08]  /*1a80*/  MUFU.EX2 R83, R83 ;  /* 0x0000005300537308 */ /* 0x000eb00000000800 */
[----:B------:R-:W3:Y:S08]  /*1a90*/  MUFU.RCP R101, R101 ;  /* 0x0000006500657308 */ /* 0x000ef00000001000 */
[----:B------:R-:W3:Y:S01]  /*1aa0*/  MUFU.RCP R16, R16 ;  /* 0x0000001000107308 */ /* 0x000ee20000001000 */
[----:B-1----:R-:W-:Y:S01]  /*1ab0*/  FADD.FTZ R55, -R103, 1 ;  /* 0x3f80000067377421 */ /* 0x002fe20000010100 */
[----:B------:R-:W-:-:S03]  /*1ac0*/  FFMA.FTZ R70, R9, R33, R5 ;  /* 0x0000002109467223 */ /* 0x000fc60000010005 */
[----:B------:R-:W-:Y:S01]  /*1ad0*/  FFMA.FTZ R142, R60, R55, 1 ;  /* 0x3f8000003c8e7423 */ /* 0x000fe20000010037 */
[----:B0-----:R-:W-:Y:S01]  /*1ae0*/  FADD.FTZ R55, R99, 1 ;  /* 0x3f80000063377421 */ /* 0x001fe20000010000 */
[----:B-----5:R-:W-:Y:S01]  /*1af0*/  FADD.FTZ R99, R100, 1 ;  /* 0x3f80000064637421 */ /* 0x020fe20000010000 */
[----:B------:R-:W-:Y:S01]  /*1b00*/  FMUL.FTZ R106, R106, R107 ;  /* 0x0000006b6a6a7220 */ /* 0x000fe20000410000 */
[----:B------:R-:W-:Y:S01]  /*1b10*/  FMUL.FTZ R147, R147, R102 ;  /* 0x0000006693937220 */ /* 0x000fe20000410000 */
[----:B--2---:R-:W-:Y:S01]  /*1b20*/  FADD.FTZ R100, R83, 1 ;  /* 0x3f80000053647421 */ /* 0x004fe20000010000 */
[----:B------:R-:W0:Y:S01]  /*1b30*/  MUFU.RCP R54, R54 ;  /* 0x0000003600367308 */ /* 0x000e220000001000 */
[----:B---3--:R-:W-:Y:S01]  /*1b40*/  FADD.FTZ R102, -R101, 1 ;  /* 0x3f80000065667421 */ /* 0x008fe20000010100 */
[----:B------:R-:W-:Y:S01]  /*1b50*/  FMUL.FTZ R98, R70, -1.4426950216293334961 ;  /* 0xbfb8aa3b46627820 */ /* 0x000fe20000410000 */
[----:B------:R-:W-:Y:S01]  /*1b60*/  FMUL.FTZ R132, R131, R132 ;  /* 0x0000008483847220 */ /* 0x000fe20000410000 */
[----:B------:R-:W-:Y:S01]  /*1b70*/  FADD.FTZ R107, -R16, 1 ;  /* 0x3f800000106b7421 */ /* 0x000fe20000010100 */
[----:B------:R-:W-:-:S03]  /*1b80*/  HADD2.F32 R131, -RZ, R17.H0_H0 ;  /* 0x20000011ff837230 */ /* 0x000fc60000004100 */
[----:B------:R-:W1:Y:S01]  /*1b90*/  MUFU.RCP R55, R55 ;  /* 0x0000003700377308 */ /* 0x000e620000001000 */
[----:B------:R-:W-:Y:S01]  /*1ba0*/  FFMA.FTZ R102, R61, R102, 1 ;  /* 0x3f8000003d667423 */ /* 0x000fe20000010066 */
[----:B------:R-:W-:Y:S01]  /*1bb0*/  FFMA.FTZ R107, R82, R107, 1 ;  /* 0x3f800000526b7423 */ /* 0x000fe2000001006b */
[----:B------:R-:W-:Y:S01]  /*1bc0*/  HADD2.F32 R17, -RZ, R17.H1_H1 ;  /* 0x30000011ff117230 */ /* 0x000fe20000004100 */
[----:B------:R-:W2:Y:S04]  /*1bd0*/  LDG.E.64.CONSTANT R60, desc[UR16][R74.64+0xa000] ;  /* 0x00a000104a3c7981 */ /* 0x000ea8000c1e9b00 */
[----:B------:R-:W3:Y:S01]  /*1be0*/  MUFU.RCP R100, R100 ;  /* 0x0000006400647308 */ /* 0x000ee20000001000 */
[----:B------:R-:W-:Y:S01]  /*1bf0*/  FMUL.FTZ R140, R16, R107 ;  /* 0x0000006b108c7220 */ /* 0x000fe20000410000 */
[----:B------:R-:W-:Y:S01]  /*1c00*/  FMUL.FTZ R141, R101, R102 ;  /* 0x00000066658d7220 */ /* 0x000fe20000410000 */
[----:B------:R-:W-:Y:S01]  /*1c10*/  FADD.FTZ R16, -R76, R17 ;  /* 0x000000114c107221 */ /* 0x000fe20000010100 */
[----:B------:R-:W-:-:S04]  /*1c20*/  HADD2.F32 R17, -RZ, R12.H0_H0 ;  /* 0x2000000cff117230 */ /* 0x000fc80000004100 */
[----:B------:R-:W5:Y:S01]  /*1c30*/  MUFU.EX2 R98, R98 ;  /* 0x0000006200627308 */ /* 0x000f620000000800 */
[----:B------:R-:W-:Y:S02]  /*1c40*/  HADD2.F32 R101, -RZ, R12.H1_H1 ;  /* 0x3000000cff657230 */ /* 0x000fe40000004100 */
[--C-:B------:R-:W-:Y:S02]  /*1c50*/  HADD2.F32 R12, -RZ, R53.reuse.H0_H0 ;  /* 0x20000035ff0c7230 */ /* 0x100fe40000004100 */
[----:B------:R-:W-:Y:S02]  /*1c60*/  HADD2.F32 R53, -RZ, R53.H1_H1 ;  /* 0x30000035ff357230 */ /* 0x000fe40000004100 */
[----:B------:R-:W-:Y:S01]  /*1c70*/  FMUL.FTZ R30, R49, R30 ;  /* 0x0000001e311e7220 */ /* 0x000fe20000410000 */
[----:B------:R-:W-:Y:S01]  /*1c80*/  FMUL.FTZ R141, R12, R141 ;  /* 0x0000008d0c8d7220 */ /* 0x000fe20000410000 */
[----:B0-----:R-:W-:Y:S01]  /*1c90*/  FADD.FTZ R12, -R54, 1 ;  /* 0x3f800000360c7421 */ /* 0x001fe20000010100 */
[----:B------:R-:W-:Y:S01]  /*1ca0*/  FMUL.FTZ R140, R53, R140 ;  /* 0x0000008c358c7220 */ /* 0x000fe20000410000 */
[----:B-1----:R-:W-:Y:S01]  /*1cb0*/  FADD.FTZ R53, -R55, 1 ;  /* 0x3f80000037357421 */ /* 0x002fe20000010100 */
[----:B------:R-:W-:Y:S01]  /*1cc0*/  FFMA.FTZ R58, R7, R31, R3 ;  /* 0x0000001f073a7223 */ /* 0x000fe20000010003 */
[----:B------:R-:W-:Y:S01]  /*1cd0*/  FFMA.FTZ R97, R97, R12, 1 ;  /* 0x3f80000061617423 */ /* 0x000fe2000001000c */
[----:B------:R-:W-:Y:S01]  /*1ce0*/  FFMA.FTZ R56, R6, R30, R2 ;  /* 0x0000001e06387223 */ /* 0x000fe20000010002 */
[----:B---3--:R-:W-:Y:S01]  /*1cf0*/  FADD.FTZ R12, -R100, 1 ;  /* 0x3f800000640c7421 */ /* 0x008fe20000010100 */
[----:B------:R-:W-:Y:S01]  /*1d00*/  FFMA.FTZ R96, R96, R53, 1 ;  /* 0x3f80000060607423 */ /* 0x000fe20000010035 */
[----:B-----5:R-:W-:Y:S01]  /*1d10*/  FADD.FTZ R98, R98, 1 ;  /* 0x3f80000062627421 */ /* 0x020fe20000010000 */
[----:B------:R-:W-:Y:S01]  /*1d20*/  FMUL.FTZ R78, R58, -1.4426950216293334961 ;  /* 0xbfb8aa3b3a4e7820 */ /* 0x000fe20000410000 */
[----:B------:R-:W-:Y:S01]  /*1d30*/  FMUL.FTZ R71, R56, -1.4426950216293334961 ;  /* 0xbfb8aa3b38477820 */ /* 0x000fe20000410000 */
[----:B------:R-:W-:Y:S01]  /*1d40*/  FFMA.FTZ R95, R95, R12, 1 ;  /* 0x3f8000005f5f7423 */ /* 0x000fe2000001000c */
[----:B------:R-:W-:Y:S01]  /*1d50*/  FMUL.FTZ R12, R54, R97 ;  /* 0x00000061360c7220 */ /* 0x000fe20000410000 */
[----:B------:R-:W-:Y:S01]  /*1d60*/  FMUL.FTZ R53, R55, R96 ;  /* 0x0000006037357220 */ /* 0x000fe20000410000 */
[----:B------:R-:W0:Y:S01]  /*1d70*/  MUFU.RCP R135, R98 ;  /* 0x0000006200877308 */ /* 0x000e220000001000 */
[----:B------:R-:W3:Y:S01]  /*1d80*/  LDG.E.64.CONSTANT R54, desc[UR16][R74.64+0xb400] ;  /* 0x00b400104a367981 */ /* 0x000ee2000c1e9b00 */
[----:B------:R-:W-:-:S02]  /*1d90*/  HADD2.F32 R138, -RZ, R14.H1_H1 ;  /* 0x3000000eff8a7230 */ /* 0x000fc40000004100 */
[----:B------:R-:W-:-:S04]  /*1da0*/  HADD2.F32 R143, -RZ, R52.H0_H0 ;  /* 0x20000034ff8f7230 */ /* 0x000fc80000004100 */
[----:B------:R-:W1:Y:S01]  /*1db0*/  MUFU.EX2 R78, R78 ;  /* 0x0000004e004e7308 */ /* 0x000e620000000800 */
[----:B------:R-:W-:Y:S02]  /*1dc0*/  HADD2.F32 R83, -RZ, R52.H1_H1 ;  /* 0x30000034ff537230 */ /* 0x000fe40000004100 */
[----:B------:R-:W-:Y:S02]  /*1dd0*/  FMUL.FTZ R138, R138, R53 ;  /* 0x000000358a8a7220 */ /* 0x000fe40000410000 */
[----:B------:R-:W5:Y:S03]  /*1de0*/  LDG.E.64.CONSTANT R52, desc[UR16][R64.64+0xdc00] ;  /* 0x00dc001040347981 */ /* 0x000f66000c1e9b00 */
[----:B------:R-:W1:Y:S01]  /*1df0*/  MUFU.EX2 R71, R71 ;  /* 0x0000004700477308 */ /* 0x000e620000000800 */
[--C-:B------:R-:W-:Y:S02]  /*1e00*/  HADD2.F32 R136, -RZ, R15.reuse.H1_H1 ;  /* 0x3000000fff887230 */ /* 0x100fe40000004100 */
[----:B------:R-:W-:Y:S01]  /*1e10*/  FMUL.FTZ R95, R100, R95 ;  /* 0x0000005f645f7220 */ /* 0x000fe20000410000 */
[----:B------:R-:W-:Y:S01]  /*1e20*/  FMUL.FTZ R133, R126, R133 ;  /* 0x000000857e857220 */ /* 0x000fe20000410000 */
[----:B------:R-:W-:-:S02]  /*1e30*/  HADD2.F32 R137, -RZ, R15.H0_H0 ;  /* 0x2000000fff897230 */ /* 0x000fc40000004100 */
[----:B------:R-:W-:Y:S01]  /*1e40*/  FMUL.FTZ R136, R136, R95 ;  /* 0x0000005f88887220 */ /* 0x000fe20000410000 */
[--C-:B------:R-:W-:Y:S02]  /*1e50*/  HADD2.F32 R15, -RZ, R13.reuse.H0_H0 ;  /* 0x2000000dff0f7230 */ /* 0x100fe40000004100 */
[----:B------:R-:W-:Y:S02]  /*1e60*/  HADD2.F32 R95, -RZ, R13.H1_H1 ;  /* 0x3000000dff5f7230 */ /* 0x000fe40000004100 */
[----:B0-----:R-:W-:Y:S01]  /*1e70*/  FADD.FTZ R13, -R135, 1 ;  /* 0x3f800000870d7421 */ /* 0x001fe20000010100 */
[----:B------:R-:W-:Y:S01]  /*1e80*/  FMUL.FTZ R148, R148, R133 ;  /* 0x0000008594947220 */ /* 0x000fe20000410000 */
[----:B------:R-:W-:Y:S01]  /*1e90*/  FMUL.FTZ R59, R59, R132 ;  /* 0x000000843b3b7220 */ /* 0x000fe20000410000 */
[----:B-1----:R-:W-:Y:S01]  /*1ea0*/  FADD.FTZ R133, R78, 1 ;  /* 0x3f8000004e857421 */ /* 0x002fe20000010000 */
[----:B------:R-:W-:Y:S01]  /*1eb0*/  FFMA.FTZ R78, R70, R13, 1 ;  /* 0x3f800000464e7423 */ /* 0x000fe2000001000d */
[----:B------:R-:W-:-:S02]  /*1ec0*/  FADD.FTZ R132, R71, 1 ;  /* 0x3f80000047847421 */ /* 0x000fc40000010000 */
[----:B------:R-:W5:Y:S01]  /*1ed0*/  LDG.E.64.CONSTANT R70, desc[UR16][R74.64+0xc800] ;  /* 0x00c800104a467981 */ /* 0x000f62000c1e9b00 */
[----:B------:R-:W-:-:S04]  /*1ee0*/  FMUL.FTZ R32, R49, R32 ;  /* 0x0000002031207220 */ /* 0x000fc80000410000 */
[----:B------:R-:W-:-:S04]  /*1ef0*/  FFMA.FTZ R57, R8, R32, R4 ;  /* 0x0000002008397223 */ /* 0x000fc80000010004 */
[----:B------:R-:W-:-:S06]  /*1f00*/  FMUL.FTZ R79, R57, -1.4426950216293334961 ;  /* 0xbfb8aa3b394f7820 */ /* 0x000fcc0000410000 */
[----:B------:R-:W0:Y:S01]  /*1f10*/  MUFU.EX2 R79, R79 ;  /* 0x0000004f004f7308 */ /* 0x000e220000000800 */
[----:B------:R-:W-:Y:S01]  /*1f20*/  FMUL.FTZ R29, R49, R24 ;  /* 0x00000018311d7220 */ /* 0x000fe20000410000 */
[----:B------:R-:W-:-:S03]  /*1f30*/  FMUL.FTZ R149, R149, R134 ;  /* 0x0000008695957220 */ /* 0x000fc60000410000 */
[----:B------:R-:W-:Y:S01]  /*1f40*/  FFMA.FTZ R112, R9, R29, R5 ;  /* 0x0000001d09707223 */ /* 0x000fe20000010005 */
[----:B------:R-:W-:-:S03]  /*1f50*/  FMUL.FTZ R28, R49, R28 ;  /* 0x0000001c311c7220 */ /* 0x000fc60000410000 */
[----:B------:R-:W-:Y:S01]  /*1f60*/  FMUL.FTZ R128, R112, -1.4426950216293334961 ;  /* 0xbfb8aa3b70807820 */ /* 0x000fe20000410000 */
[----:B0-----:R-:W-:-:S04]  /*1f70*/  FADD.FTZ R79, R79, 1 ;  /* 0x3f8000004f4f7421 */ /* 0x001fc80000010000 */
[----:B------:R0:W1:Y:S01]  /*1f80*/  MUFU.RCP R134, R79 ;  /* 0x0000004f00867308 */ /* 0x0000620000001000 */
[----:B------:R-:W-:Y:S01]  /*1f90*/  FFMA.FTZ R116, R8, R28, R4 ;  /* 0x0000001c08747223 */ /* 0x000fe20000010004 */
[----:B----4-:R-:W-:Y:S02]  /*1fa0*/  HADD2.F32 R13, -RZ, R10.H0_H0 ;  /* 0x2000000aff0d7230 */ /* 0x010fe40000004100 */
[----:B------:R-:W-:Y:S02]  /*1fb0*/  HADD2.F32 R139, -RZ, R14.H0_H0 ;  /* 0x2000000eff8b7230 */ /* 0x000fe40000004100 */
[----:B------:R-:W-:Y:S02]  /*1fc0*/  FMUL.FTZ R127, R116, -1.4426950216293334961 ;  /* 0xbfb8aa3b747f7820 */ /* 0x000fe40000410000 */
[----:B------:R-:W4:Y:S01]  /*1fd0*/  MUFU.EX2 R128, R128 ;  /* 0x0000008000807308 */ /* 0x000f220000000800 */
[----:B0-----:R-:W-:Y:S02]  /*1fe0*/  HADD2.F32 R79, -RZ, R10.H1_H1 ;  /* 0x3000000aff4f7230 */ /* 0x001fe40000004100 */
[C---:B------:R-:W-:Y:S01]  /*1ff0*/  FADD.FTZ R10, -R76.reuse, R13 ;  /* 0x0000000d4c0a7221 */ /* 0x040fe20000010100 */
[----:B------:R-:W-:Y:S01]  /*2000*/  FFMA.FTZ R113, R7, R27, R3 ;  /* 0x0000001b07717223 */ /* 0x000fe20000010003 */
[----:B------:R-:W-:Y:S01]  /*2010*/  FMUL.FTZ R26, R49, R26 ;  /* 0x0000001a311a7220 */ /* 0x000fe20000410000 */
[----:B------:R-:W-:Y:S01]  /*2020*/  FMUL.FTZ R139, R139, R12 ;  /* 0x0000000c8b8b7220 */ /* 0x000fe20000410000 */
[----:B------:R-:W-:Y:S01]  /*2030*/  FADD.FTZ R12, -R76, R15 ;  /* 0x0000000f4c0c7221 */ /* 0x000fe20000010100 */
[----:B------:R-:W-:Y:S01]  /*2040*/  FMUL.FTZ R13, R49, R10 ;  /* 0x0000000a310d7220 */ /* 0x000fe20000410000 */
[----:B------:R-:W0:Y:S01]  /*2050*/  MUFU.EX2 R127, R127 ;  /* 0x0000007f007f7308 */ /* 0x000e220000000800 */
[----:B------:R-:W-:Y:S01]  /*2060*/  FMUL.FTZ R123, R113, -1.4426950216293334961 ;  /* 0xbfb8aa3b717b7820 */ /* 0x000fe20000410000 */
[----:B-1----:R-:W-:Y:S01]  /*2070*/  FADD.FTZ R10, -R134, 1 ;  /* 0x3f800000860a7421 */ /* 0x002fe20000010100 */
[----:B------:R-:W-:Y:S01]  /*2080*/  FFMA.FTZ R117, R6, R26, R2 ;  /* 0x0000001a06757223 */ /* 0x000fe20000010002 */
[----:B------:R-:W-:Y:S01]  /*2090*/  FMUL.FTZ R15, R49, R12 ;  /* 0x0000000c310f7220 */ /* 0x000fe20000410000 */
[----:B------:R-:W-:Y:S01]  /*20a0*/  FADD.FTZ R12, -R76, R79 ;  /* 0x0000004f4c0c7221 */ /* 0x000fe20000010100 */
[----:B------:R-:W-:-:S02]  /*20b0*/  FFMA.FTZ R79, R57, R10, 1 ;  /* 0x3f800000394f7423 */ /* 0x000fc4000001000a */
[----:B------:R-:W1:Y:S01]  /*20c0*/  MUFU.RCP R132, R132 ;  /* 0x0000008400847308 */ /* 0x000e620000001000 */
[----:B------:R-:W-:Y:S01]  /*20d0*/  FMUL.FTZ R118, R117, -1.4426950216293334961 ;  /* 0xbfb8aa3b75767820 */ /* 0x000fe20000410000 */
[----:B------:R-:W-:Y:S01]  /*20e0*/  FMUL.FTZ R135, R135, R78 ;  /* 0x0000004e87877220 */ /* 0x000fe20000410000 */
[----:B------:R-:W-:Y:S01]  /*20f0*/  FMUL.FTZ R134, R134, R79 ;  /* 0x0000004f86867220 */ /* 0x000fe20000410000 */
[----:B----4-:R-:W-:Y:S01]  /*2100*/  FADD.FTZ R128, R128, 1 ;  /* 0x3f80000080807421 */ /* 0x010fe20000010000 */
[----:B------:R-:W4:Y:S03]  /*2110*/  LDG.E.64.CONSTANT R78, desc[UR16][R64.64+0xf000] ;  /* 0x00f00010404e7981 */ /* 0x000f26000c1e9b00 */
[----:B------:R-:W1:Y:S01]  /*2120*/  MUFU.EX2 R123, R123 ;  /* 0x0000007b007b7308 */ /* 0x000e620000000800 */
[----:B------:R-:W-:Y:S01]  /*2130*/  FMUL.FTZ R144, R144, R129 ;  /* 0x0000008190907220 */ /* 0x000fe20000410000 */
[----:B------:R-:W-:-:S02]  /*2140*/  HADD2.F32 R129, -RZ, R72.H0_H0 ;  /* 0x20000048ff817230 */ /* 0x000fc40000004100 */
[----:B------:R-:W-:-:S04]  /*2150*/  HADD2.F32 R72, -RZ, R72.H1_H1 ;  /* 0x30000048ff487230 */ /* 0x000fc80000004100 */
[----:B------:R-:W1:Y:S01]  /*2160*/  MUFU.EX2 R118, R118 ;  /* 0x0000007600767308 */ /* 0x000e620000000800 */
[----:B0-----:R-:W-:Y:S01]  /*2170*/  FADD.FTZ R127, R127, 1 ;  /* 0x3f8000007f7f7421 */ /* 0x001fe20000010000 */
[----:B------:R-:W-:Y:S01]  /*2180*/  FADD.FTZ R24, -R76, R23 ;  /* 0x000000174c187221 */ /* 0x000fe20000010100 */
[----:B-1----:R-:W-:Y:S01]  /*2190*/  FADD.FTZ R57, -R132, 1 ;  /* 0x3f80000084397421 */ /* 0x002fe20000010100 */
[----:B------:R-:W-:-:S04]  /*21a0*/  FMUL.FTZ R134, R72, R134 ;  /* 0x0000008648867220 */ /* 0x000fc80000410000 */
[----:B------:R-:W0:Y:S01]  /*21b0*/  MUFU.RCP R128, R128 ;  /* 0x0000008000807308 */ /* 0x000e220000001000 */
[----:B------:R-:W-:Y:S01]  /*21c0*/  FMUL.FTZ R24, R49, R24 ;  /* 0x0000001831187220 */ /* 0x000fe20000410000 */
[----:B------:R-:W-:Y:S01]  /*21d0*/  FFMA.FTZ R57, R56, R57, 1 ;  /* 0x3f80000038397423 */ /* 0x000fe20000010039 */
[----:B------:R-:W-:-:S05]  /*21e0*/  FADD.FTZ R123, R123, 1 ;  /* 0x3f8000007b7b7421 */ /* 0x000fca0000010000 */
[----:B------:R1:W0:Y:S01]  /*21f0*/  MUFU.RCP R72, R127 ;  /* 0x0000007f00487308 */ /* 0x0002220000001000 */
[----:B------:R-:W-:Y:S01]  /*2200*/  FMUL.FTZ R23, R49, R20 ;  /* 0x0000001431177220 */ /* 0x000fe20000410000 */
[----:B------:R-:W-:Y:S01]  /*2210*/  FFMA.FTZ R93, R8, R24, R4 ;  /* 0x00000018085d7223 */ /* 0x000fe20000010004 */
[----:B------:R-:W-:Y:S01]  /*2220*/  FMUL.FTZ R132, R132, R57 ;  /* 0x0000003984847220 */ /* 0x000fe20000410000 */
[----:B------:R-:W-:Y:S01]  /*2230*/  FFMA.FTZ R92, R9, R25, R5 ;  /* 0x00000019095c7223 */ /* 0x000fe20000010005 */
[----:B------:R-:W-:Y:S01]  /*2240*/  FADD.FTZ R20, -R76, R81 ;  /* 0x000000514c147221 */ /* 0x000fe20000010100 */
[----:B------:R-:W-:Y:S01]  /*2250*/  FADD.FTZ R118, R118, 1 ;  /* 0x3f80000076767421 */ /* 0x000fe20000010000 */
[--C-:B-1----:R-:W-:Y:S02]  /*2260*/  HADD2.F32 R127, -RZ, R73.reuse.H0_H0 ;  /* 0x20000049ff7f7230 */ /* 0x102fe40000004100 */
[----:B------:R-:W-:Y:S02]  /*2270*/  HADD2.F32 R73, -RZ, R73.H1_H1 ;  /* 0x30000049ff497230 */ /* 0x000fe40000004100 */
[----:B------:R-:W-:Y:S01]  /*2280*/  FMUL.FTZ R22, R49, R22 ;  /* 0x0000001631167220 */ /* 0x000fe20000410000 */
[----:B------:R-:W1:Y:S01]  /*2290*/  MUFU.RCP R123, R123 ;  /* 0x0000007b007b7308 */ /* 0x000e620000001000 */
[----:B------:R-:W-:Y:S01]  /*22a0*/  FFMA.FTZ R109, R7, R23, R3 ;  /* 0x00000017076d7223 */ /* 0x000fe20000010003 */
[----:B------:R-:W-:Y:S01]  /*22b0*/  FMUL.FTZ R115, R93, -1.4426950216293334961 ;  /* 0xbfb8aa3b5d737820 */ /* 0x000fe20000410000 */
[----:B------:R-:W-:Y:S01]  /*22c0*/  FMUL.FTZ R132, R73, R132 ;  /* 0x0000008449847220 */ /* 0x000fe20000410000 */
[----:B------:R-:W-:Y:S01]  /*22d0*/  FMUL.FTZ R114, R92, -1.4426950216293334961 ;  /* 0xbfb8aa3b5c727820 */ /* 0x000fe20000410000 */
[----:B------:R-:W-:Y:S01]  /*22e0*/  FMUL.FTZ R20, R49, R20 ;  /* 0x0000001431147220 */ /* 0x000fe20000410000 */
[----:B0-----:R-:W-:Y:S01]  /*22f0*/  FADD.FTZ R73, -R128, 1 ;  /* 0x3f80000080497421 */ /* 0x001fe20000010100 */
[----:B------:R-:W-:Y:S01]  /*2300*/  FFMA.FTZ R110, R6, R22, R2 ;  /* 0x00000016066e7223 */ /* 0x000fe20000010002 */
[----:B------:R-:W-:Y:S01]  /*2310*/  FMUL.FTZ R119, R109, -1.4426950216293334961 ;  /* 0xbfb8aa3b6d777820 */ /* 0x000fe20000410000 */
[----:B------:R-:W-:Y:S01]  /*2320*/  FADD.FTZ R108, -R76, R131 ;  /* 0x000000834c6c7221 */ /* 0x000fe20000010100 */
[----:B------:R-:W0:Y:S01]  /*2330*/  MUFU.RCP R118, R118 ;  /* 0x0000007600767308 */ /* 0x000e220000001000 */
[----:B------:R-:W-:Y:S01]  /*2340*/  FFMA.FTZ R81, R8, R20, R4 ;  /* 0x0000001408517223 */ /* 0x000fe20000010004 */
[----:B------:R-:W-:Y:S01]  /*2350*/  FFMA.FTZ R73, R112, R73, 1 ;  /* 0x3f80000070497423 */ /* 0x000fe20000010049 */
[----:B------:R-:W-:Y:S01]  /*2360*/  FMUL.FTZ R120, R110, -1.4426950216293334961 ;  /* 0xbfb8aa3b6e787820 */ /* 0x000fe20000410000 */
[----:B------:R-:W-:Y:S01]  /*2370*/  FADD.FTZ R112, -R72, 1 ;  /* 0x3f80000048707421 */ /* 0x000fe20000010100 */
[----:B------:R-:W-:Y:S01]  /*2380*/  FMUL.FTZ R19, R49, R108 ;  /* 0x0000006c31137220 */ /* 0x000fe20000410000 */
[----:B------:R-:W-:-:S02]  /*2390*/  FMUL.FTZ R18, R105, R18 ;  /* 0x0000001269127220 */ /* 0x000fc40000410000 */
[----:B------:R-:W0:Y:S01]  /*23a0*/  MUFU.EX2 R115, R115 ;  /* 0x0000007300737308 */ /* 0x000e220000000800 */
[----:B------:R-:W-:Y:S01]  /*23b0*/  FMUL.FTZ R111, R81, -1.4426950216293334961 ;  /* 0xbfb8aa3b516f7820 */ /* 0x000fe20000410000 */
[----:B------:R-:W-:Y:S01]  /*23c0*/  FFMA.FTZ R80, R9, R21, R5 ;  /* 0x0000001509507223 */ /* 0x000fe20000010005 */
[----:B------:R-:W-:Y:S01]  /*23d0*/  FFMA.FTZ R112, R116, R112, 1 ;  /* 0x3f80000074707423 */ /* 0x000fe20000010070 */
[----:B------:R-:W-:-:S04]  /*23e0*/  FFMA.FTZ R77, R7, R19, R3 ;  /* 0x00000013074d7223 */ /* 0x000fc80000010003 */
[----:B------:R-:W0:Y:S01]  /*23f0*/  MUFU.EX2 R114, R114 ;  /* 0x0000007200727308 */ /* 0x000e220000000800 */
[----:B------:R-:W-:Y:S01]  /*2400*/  FMUL.FTZ R143, R143, R18 ;  /* 0x000000128f8f7220 */ /* 0x000fe20000410000 */
[----:B------:R-:W-:Y:S01]  /*2410*/  FMUL.FTZ R18, R49, R16 ;  /* 0x0000001031127220 */ /* 0x000fe20000410000 */
[----:B------:R-:W-:Y:S01]  /*2420*/  FMUL.FTZ R151, R151, R130 ;  /* 0x0000008297977220 */ /* 0x000fe20000410000 */
[----:B------:R-:W-:-:S04]  /*2430*/  FADD.FTZ R16, -R76, R17 ;  /* 0x000000114c107221 */ /* 0x000fc80000010100 */
[----:B------:R-:W0:Y:S01]  /*2440*/  MUFU.EX2 R119, R119 ;  /* 0x0000007700777308 */ /* 0x000e220000000800 */
[----:B------:R-:W-:Y:S01]  /*2450*/  FMUL.FTZ R121, R80, -1.4426950216293334961 ;  /* 0xbfb8aa3b50797820 */ /* 0x000fe20000410000 */
[----:B------:R-:W-:Y:S01]  /*2460*/  FMUL.FTZ R130, R72, R112 ;  /* 0x0000007048827220 */ /* 0x000fe20000410000 */
[----:B------:R-:W-:Y:S01]  /*2470*/  FMUL.FTZ R122, R77, -1.4426950216293334961 ;  /* 0xbfb8aa3b4d7a7820 */ /* 0x000fe20000410000 */
[----:B-1----:R-:W-:-:S04]  /*2480*/  FADD.FTZ R112, -R123, 1 ;  /* 0x3f8000007b707421 */ /* 0x002fc80000010100 */
[----:B------:R-:W-:Y:S01]  /*2490*/  MUFU.EX2 R120, R120 ;  /* 0x0000007800787308 */ /* 0x000fe20000000800 */
[----:B------:R-:W-:Y:S01]  /*24a0*/  FMUL.FTZ R17, R49, R16 ;  /* 0x0000001031117220 */ /* 0x000fe20000410000 */
[----:B------:R-:W-:Y:S01]  /*24b0*/  FADD.FTZ R16, -R76, R101 ;  /* 0x000000654c107221 */ /* 0x000fe20000010100 */
[----:B------:R-:W-:-:S05]  /*24c0*/  FFMA.FTZ R112, R113, R112, 1 ;  /* 0x3f80000071707423 */ /* 0x000fca0000010070 */
[----:B------:R-:W1:Y:S01]  /*24d0*/  MUFU.EX2 R111, R111 ;  /* 0x0000006f006f7308 */ /* 0x000e620000000800 */
[----:B0-----:R-:W-:Y:S01]  /*24e0*/  FADD.FTZ R113, -R118, 1 ;  /* 0x3f80000076717421 */ /* 0x001fe20000010100 */
[----:B------:R-:W-:Y:S01]  /*24f0*/  FMUL.FTZ R142, R103, R142 ;  /* 0x0000008e678e7220 */ /* 0x000fe20000410000 */
[----:B------:R-:W-:Y:S01]  /*2500*/  FFMA.FTZ R82, R9, R17, R5 ;  /* 0x0000001109527223 */ /* 0x000fe20000010005 */
[----:B------:R-:W-:Y:S01]  /*2510*/  FMUL.FTZ R16, R49, R16 ;  /* 0x0000001031107220 */ /* 0x000fe20000410000 */
[----:B------:R-:W-:-:S03]  /*2520*/  FADD.FTZ R115, R115, 1 ;  /* 0x3f80000073737421 */ /* 0x000fc60000010000 */
[----:B------:R-:W0:Y:S01]  /*2530*/  MUFU.EX2 R121, R121 ;  /* 0x0000007900797308 */ /* 0x000e220000000800 */
[----:B------:R-:W-:Y:S01]  /*2540*/  FADD.FTZ R114, R114, 1 ;  /* 0x3f80000072727421 */ /* 0x000fe20000010000 */
[----:B------:R-:W-:Y:S01]  /*2550*/  FFMA.FTZ R113, R117, R113, 1 ;  /* 0x3f80000075717423 */ /* 0x000fe20000010071 */
[----:B------:R-:W-:Y:S01]  /*2560*/  FMUL.FTZ R142, R83, R142 ;  /* 0x0000008e538e7220 */ /* 0x000fe20000410000 */
[----:B------:R-:W-:-:S04]  /*2570*/  FMUL.FTZ R156, R82, -1.4426950216293334961 ;  /* 0xbfb8aa3b529c7820 */ /* 0x000fc80000410000 */
[----:B------:R-:W-:Y:S01]  /*2580*/  MUFU.EX2 R122, R122 ;  /* 0x0000007a007a7308 */ /* 0x000fe20000000800 */
[----:B------:R-:W-:Y:S01]  /*2590*/  FFMA.FTZ R83, R8, R16, R4 ;  /* 0x0000001008537223 */ /* 0x000fe20000010004 */
[----:B------:R-:W-:Y:S01]  /*25a0*/  FADD.FTZ R119, R119, 1 ;  /* 0x3f80000077777421 */ /* 0x000fe20000010000 */
[----:B------:R-:W-:Y:S01]  /*25b0*/  FMUL.FTZ R131, R128, R73 ;  /* 0x0000004980837220 */ /* 0x000fe20000410000 */
[----:B------:R-:W-:Y:S01]  /*25c0*/  FMUL.FTZ R135, R129, R135 ;  /* 0x0000008781877220 */ /* 0x000fe20000410000 */
[----:B------:R-:W-:Y:S01]  /*25d0*/  FMUL.FTZ R128, R118, R113 ;  /* 0x0000007176807220 */ /* 0x000fe20000410000 */
[----:B------:R-:W-:Y:S02]  /*25e0*/  FMUL.FTZ R129, R123, R112 ;  /* 0x000000707b817220 */ /* 0x000fe40000410000 */
[----:B------:R-:W0:Y:S01]  /*25f0*/  MUFU.RCP R72, R115 ;  /* 0x0000007300487308 */ /* 0x000e220000001000 */
[--C-:B------:R-:W-:Y:S02]  /*2600*/  HADD2.F32 R113, -RZ, R68.reuse.H0_H0 ;  /* 0x20000044ff717230 */ /* 0x100fe40000004100 */
[----:B------:R-:W-:Y:S01]  /*2610*/  FMUL.FTZ R126, R83, -1.4426950216293334961 ;  /* 0xbfb8aa3b537e7820 */ /* 0x000fe20000410000 */
[----:B------:R-:W-:-:S02]  /*2620*/  HADD2.F32 R68, -RZ, R68.H1_H1 ;  /* 0x30000044ff447230 */ /* 0x000fc40000004100 */
[----:B-1----:R-:W-:Y:S02]  /*2630*/  FADD.FTZ R111, R111, 1 ;  /* 0x3f8000006f6f7421 */ /* 0x002fe40000010000 */
[----:B------:R1:W-:Y:S01]  /*2640*/  MUFU.RCP R73, R114 ;  /* 0x0000007200497308 */ /* 0x0003e20000001000 */
[----:B------:R-:W-:-:S07]  /*2650*/  FMUL.FTZ R130, R68, R130 ;  /* 0x0000008244827220 */ /* 0x000fce0000410000 */
[----:B------:R-:W2:Y:S01]  /*2660*/  MUFU.RCP R112, R119 ;  /* 0x0000007700707308 */ /* 0x000ea20000001000 */
[----:B-1----:R-:W-:Y:S01]  /*2670*/  FADD.FTZ R114, R120, 1 ;  /* 0x3f80000078727421 */ /* 0x002fe20000010000 */
[----:B------:R-:W-:-:S06]  /*2680*/  FMUL.FTZ R125, R125, R104 ;  /* 0x000000687d7d7220 */ /* 0x000fcc0000410000 */
[----:B------:R-:W1:Y:S01]  /*2690*/  MUFU.EX2 R156, R156 ;  /* 0x0000009c009c7308 */ /* 0x000e620000000800 */
[----:B------:R-:W-:Y:S01]  /*26a0*/  FMUL.FTZ R145, R145, R106 ;  /* 0x0000006a91917220 */ /* 0x000fe20000410000 */
[----:B0-----:R-:W-:Y:S01]  /*26b0*/  FADD.FTZ R121, R121, 1 ;  /* 0x3f80000079797421 */ /* 0x001fe20000010000 */
[----:B------:R-:W-:-:S05]  /*26c0*/  HADD2.F32 R115, -RZ, R69.H0_H0 ;  /* 0x20000045ff737230 */ /* 0x000fca0000004100 */
[----:B------:R-:W0:Y:S01]  /*26d0*/  MUFU.RCP R99, R99 ;  /* 0x0000006300637308 */ /* 0x000e220000001000 */
[----:B------:R-:W-:Y:S01]  /*26e0*/  FFMA.FTZ R106, R6, R18, R2 ;  /* 0x00000012066a7223 */ /* 0x000fe20000010002 */
[----:B------:R-:W-:-:S06]  /*26f0*/  FMUL.FTZ R131, R113, R131 ;  /* 0x0000008371837220 */ /* 0x000fcc0000410000 */
[----:B------:R-:W0:Y:S01]  /*2700*/  MUFU.RCP R114, R114 ;  /* 0x0000007200727308 */ /* 0x000e220000001000 */
[----:B------:R-:W-:Y:S01]  /*2710*/  FMUL.FTZ R146, R146, R125 ;  /* 0x0000007d92927220 */ /* 0x000fe20000410000 */
[----:B------:R-:W-:-:S06]  /*2720*/  FMUL.FTZ R125, R106, -1.4426950216293334961 ;  /* 0xbfb8aa3b6a7d7820 */ /* 0x000fcc0000410000 */
[----:B------:R-:W0:Y:S08]  /*2730*/  MUFU.EX2 R126, R126 ;  /* 0x0000007e007e7308 */ /* 0x000e300000000800 */
[----:B------:R1:W-:Y:S01]  /*2740*/  MUFU.RCP R68, R111 ;  /* 0x0000006f00447308 */ /* 0x0003e20000001000 */
[----:B------:R-:W-:Y:S01]  /*2750*/  FFMA.FTZ R103, R7, R15, R3 ;  /* 0x0000000f07677223 */ /* 0x000fe20000010003 */
[----:B------:R-:W-:Y:S01]  /*2760*/  FADD.FTZ R116, -R72, 1 ;  /* 0x3f80000048747421 */ /* 0x000fe20000010100 */
[----:B-1----:R-:W-:-:S02]  /*2770*/  HADD2.F32 R111, -RZ, R69.H1_H1 ;  /* 0x30000045ff6f7230 */ /* 0x002fc40000004100 */
[----:B------:R-:W-:-:S03]  /*2780*/  FADD.FTZ R69, R122, 1 ;  /* 0x3f8000007a457421 */ /* 0x000fc60000010000 */
[----:B------:R-:W1:Y:S01]  /*2790*/  MUFU.RCP R133, R133 ;  /* 0x0000008500857308 */ /* 0x000e620000001000 */
[----:B------:R-:W-:Y:S01]  /*27a0*/  FADD.FTZ R14, -R76, R95 ;  /* 0x0000005f4c0e7221 */ /* 0x000fe20000010100 */
[----:B------:R-:W-:-:S06]  /*27b0*/  FMUL.FTZ R129, R115, R129 ;  /* 0x0000008173817220 */ /* 0x000fcc0000410000 */
[----:B------:R-:W3:Y:S01]  /*27c0*/  MUFU.RCP R113, R121 ;  /* 0x0000007900717308 */ /* 0x000ee20000001000 */
[----:B--2---:R-:W-:Y:S01]  /*27d0*/  FADD.FTZ R115, -R112, 1 ;  /* 0x3f80000070737421 */ /* 0x004fe20000010100 */
[----:B------:R-:W-:Y:S01]  /*27e0*/  FMUL.FTZ R162, R103, -1.4426950216293334961 ;  /* 0xbfb8aa3b67a27820 */ /* 0x000fe20000410000 */
[----:B------:R-:W-:Y:S01]  /*27f0*/  FMUL.FTZ R128, R111, R128 ;  /* 0x000000806f807220 */ /* 0x000fe20000410000 */
[----:B------:R-:W-:-:S04]  /*2800*/  FADD.FTZ R156, R156, 1 ;  /* 0x3f8000009c9c7421 */ /* 0x000fc80000010000 */
[----:B------:R-:W2:Y:S01]  /*2810*/  MUFU.RCP R69, R69 ;  /* 0x0000004500457308 */ /* 0x000ea20000001000 */
[----:B------:R-:W-:Y:S01]  /*2820*/  FFMA.FTZ R93, R93, R116, 1 ;  /* 0x3f8000005d5d7423 */ /* 0x000fe20000010074 */
[----:B0-----:R-:W-:Y:S01]  /*2830*/  FADD.FTZ R101, -R99, 1 ;  /* 0x3f80000063657421 */ /* 0x001fe20000010100 */
[----:B------:R-:W-:Y:S01]  /*2840*/  FMUL.FTZ R14, R49, R14 ;  /* 0x0000000e310e7220 */ /* 0x000fe20000410000 */
[----:B------:R-:W-:Y:S02]  /*2850*/  HADD2.F32 R95, -RZ, R11.H0_H0 ;  /* 0x2000000bff5f7230 */ /* 0x000fe40000004100 */
[----:B------:R-:W-:Y:S02]  /*2860*/  FADD.FTZ R111, -R73, 1 ;  /* 0x3f800000496f7421 */ /* 0x000fe40000010100 */
[----:B------:R-:W0:Y:S01]  /*2870*/  MUFU.EX2 R125, R125 ;  /* 0x0000007d007d7308 */ /* 0x000e220000000800 */
[----:B------:R-:W-:Y:S01]  /*2880*/  FFMA.FTZ R115, R109, R115, 1 ;  /* 0x3f8000006d737423 */ /* 0x000fe20000010073 */
[----:B------:R-:W-:Y:S01]  /*2890*/  FADD.FTZ R116, -R114, 1 ;  /* 0x3f80000072747421 */ /* 0x000fe20000010100 */
[----:B------:R-:W-:Y:S01]  /*28a0*/  FMUL.FTZ R93, R72, R93 ;  /* 0x0000005d485d7220 */ /* 0x000fe20000410000 */
[----:B------:R-:W-:Y:S01]  /*28b0*/  FFMA.FTZ R94, R94, R101, 1 ;  /* 0x3f8000005e5e7423 */ /* 0x000fe20000010065 */
[----:B------:R-:W-:Y:S01]  /*28c0*/  FFMA.FTZ R104, R6, R14, R2 ;  /* 0x0000000e06687223 */ /* 0x000fe20000010002 */
[----:B------:R-:W-:Y:S01]  /*28d0*/  FFMA.FTZ R92, R92, R111, 1 ;  /* 0x3f8000005c5c7423 */ /* 0x000fe2000001006f */
[----:B------:R-:W-:Y:S01]  /*28e0*/  FADD.FTZ R126, R126, 1 ;  /* 0x3f8000007e7e7421 */ /* 0x000fe20000010000 */
[----:B------:R-:W5:Y:S01]  /*28f0*/  MUFU.RCP R109, R156 ;  /* 0x0000009c006d7308 */ /* 0x000f620000001000 */
[----:B------:R-:W-:-:S02]  /*2900*/  HADD2.F32 R72, -RZ, R66.H1_H1 ;  /* 0x30000042ff487230 */ /* 0x000fc40000004100 */
[----:B------:R-:W-:Y:S01]  /*2910*/  FADD.FTZ R10, -R76, R95 ;  /* 0x0000005f4c0a7221 */ /* 0x000fe20000010100 */
[----:B------:R-:W-:Y:S02]  /*2920*/  HADD2.F32 R95, -RZ, R11.H1_H1 ;  /* 0x3000000bff5f7230 */ /* 0x000fe40000004100 */
[----:B------:R-:W-:Y:S01]  /*2930*/  FFMA.FTZ R116, R110, R116, 1 ;  /* 0x3f8000006e747423 */ /* 0x000fe20000010074 */
[----:B------:R-:W-:Y:S01]  /*2940*/  FMUL.FTZ R94, R99, R94 ;  /* 0x0000005e635e7220 */ /* 0x000fe20000410000 */
[----:B------:R-:W5:Y:S01]  /*2950*/  MUFU.EX2 R162, R162 ;  /* 0x000000a200a27308 */ /* 0x000f620000000800 */
[----:B------:R-:W-:Y:S01]  /*2960*/  FMUL.FTZ R159, R104, -1.4426950216293334961 ;  /* 0xbfb8aa3b689f7820 */ /* 0x000fe20000410000 */
[----:B------:R-:W-:Y:S01]  /*2970*/  FFMA.FTZ R97, R9, R13, R5 ;  /* 0x0000000d09617223 */ /* 0x000fe20000010005 */
[----:B------:R-:W-:Y:S01]  /*2980*/  FMUL.FTZ R92, R73, R92 ;  /* 0x0000005c495c7220 */ /* 0x000fe20000410000 */
[----:B-1----:R-:W-:Y:S01]  /*2990*/  FADD.FTZ R99, -R133, 1 ;  /* 0x3f80000085637421 */ /* 0x002fe20000010100 */
[----:B---3--:R-:W-:Y:S01]  /*29a0*/  FADD.FTZ R73, -R113, 1 ;  /* 0x3f80000071497421 */ /* 0x008fe20000010100 */
[----:B------:R-:W-:-:S02]  /*29b0*/  FMUL.FTZ R11, R49, R10 ;  /* 0x0000000a310b7220 */ /* 0x000fc40000410000 */
[----:B------:R1:W3:Y:S01]  /*29c0*/  MUFU.RCP R110, R126 ;  /* 0x0000007e006e7308 */ /* 0x0002e20000001000 */
[----:B------:R-:W-:Y:S01]  /*29d0*/  FMUL.FTZ R12, R49, R12 ;  /* 0x0000000c310c7220 */ /* 0x000fe20000410000 */
[----:B------:R-:W-:Y:S01]  /*29e0*/  FADD.FTZ R10, -R76, R95 ;  /* 0x0000005f4c0a7221 */ /* 0x000fe20000010100 */
[----:B------:R-:W-:Y:S01]  /*29f0*/  FMUL.FTZ R116, R114, R116 ;  /* 0x0000007472747220 */ /* 0x000fe20000410000 */
[----:B------:R-:W-:Y:S01]  /*2a00*/  FMUL.FTZ R157, R97, -1.4426950216293334961 ;  /* 0xbfb8aa3b619d7820 */ /* 0x000fe20000410000 */
[----:B--2---:R-:W-:Y:S01]  /*2a10*/  FADD.FTZ R114, -R69, 1 ;  /* 0x3f80000045727421 */ /* 0x004fe20000010100 */
[----:B-1----:R-:W-:Y:S01]  /*2a20*/  FMUL.FTZ R126, R72, R93 ;  /* 0x0000005d487e7220 */ /* 0x002fe20000410000 */
[----:B------:R-:W-:Y:S01]  /*2a30*/  FADD.FTZ R72, -R68, 1 ;  /* 0x3f80000044487421 */ /* 0x000fe20000010100 */
[----:B------:R-:W-:Y:S01]  /*2a40*/  FFMA.FTZ R58, R58, R99, 1 ;  /* 0x3f8000003a3a7423 */ /* 0x000fe20000010063 */
[----:B------:R-:W-:Y:S01]  /*2a50*/  FFMA.FTZ R80, R80, R73, 1 ;  /* 0x3f80000050507423 */ /* 0x000fe20000010049 */
[----:B------:R-:W1:Y:S01]  /*2a60*/  MUFU.EX2 R159, R159 ;  /* 0x0000009f009f7308 */ /* 0x000e620000000800 */
[----:B------:R-:W-:Y:S01]  /*2a70*/  FFMA.FTZ R81, R81, R72, 1 ;  /* 0x3f80000051517423 */ /* 0x000fe20000010048 */
[----:B------:R-:W-:Y:S01]  /*2a80*/  FFMA.FTZ R98, R8, R12, R4 ;  /* 0x0000000c08627223 */ /* 0x000fe20000010004 */
[----:B------:R-:W-:Y:S01]  /*2a90*/  FMUL.FTZ R10, R49, R10 ;  /* 0x0000000a310a7220 */ /* 0x000fe20000410000 */
[----:B0-----:R-:W-:Y:S01]  /*2aa0*/  FADD.FTZ R125, R125, 1 ;  /* 0x3f8000007d7d7421 */ /* 0x001fe20000010000 */
[----:B------:R-:W-:Y:S01]  /*2ab0*/  FFMA.FTZ R72, R77, R114, 1 ;  /* 0x3f8000004d487423 */ /* 0x000fe20000010072 */
[----:B------:R-:W-:-:S02]  /*2ac0*/  HADD2.F32 R95, -RZ, R50.H0_H0 ;  /* 0x20000032ff5f7230 */ /* 0x000fc40000004100 */
[----:B------:R-:W-:Y:S01]  /*2ad0*/  FMUL.FTZ R133, R133, R58 ;  /* 0x0000003a85857220 */ /* 0x000fe20000410000 */
[----:B------:R-:W-:Y:S01]  /*2ae0*/  FMUL.FTZ R77, R113, R80 ;  /* 0x00000050714d7220 */ /* 0x000fe20000410000 */
[----:B------:R-:W0:Y:S01]  /*2af0*/  MUFU.EX2 R157, R157 ;  /* 0x0000009d009d7308 */ /* 0x000e220000000800 */
[----:B------:R-:W-:Y:S01]  /*2b00*/  FMUL.FTZ R80, R68, R81 ;  /* 0x0000005144507220 */ /* 0x000fe20000410000 */
[----:B------:R-:W-:Y:S01]  /*2b10*/  FMUL.FTZ R158, R98, -1.4426950216293334961 ;  /* 0xbfb8aa3b629e7820 */ /* 0x000fe20000410000 */
[----:B------:R-:W-:Y:S01]  /*2b20*/  FFMA.FTZ R100, R6, R10, R2 ;  /* 0x0000000a06647223 */ /* 0x000fe20000010002 */
[----:B------:R-:W-:Y:S02]  /*2b30*/  HADD2.F32 R68, -RZ, R62.H0_H0 ;  /* 0x2000003eff447230 */ /* 0x000fe40000004100 */
[----:B------:R-:W-:Y:S01]  /*2b40*/  FFMA.FTZ R99, R7, R11, R3 ;  /* 0x0000000b07637223 */ /* 0x000fe20000010003 */
[----:B-----5:R-:W-:Y:S01]  /*2b50*/  FADD.FTZ R113, -R109, 1 ;  /* 0x3f8000006d717421 */ /* 0x020fe20000010100 */
[----:B------:R-:W-:Y:S01]  /*2b60*/  HADD2.F32 R57, -RZ, R50.H1_H1 ;  /* 0x30000032ff397230 */ /* 0x000fe20000004100 */
[----:B------:R-:W2:Y:S01]  /*2b70*/  MUFU.RCP R111, R125 ;  /* 0x0000007d006f7308 */ /* 0x000ea20000001000 */
[----:B------:R-:W-:Y:S01]  /*2b80*/  FMUL.FTZ R133, R127, R133 ;  /* 0x000000857f857220 */ /* 0x000fe20000410000 */
[----:B------:R-:W-:Y:S01]  /*2b90*/  FADD.FTZ R58, -R76, R95 ;  /* 0x0000005f4c3a7221 */ /* 0x000fe20000010100 */
[----:B------:R-:W-:-:S02]  /*2ba0*/  HADD2.F32 R127, -RZ, R66.H0_H0 ;  /* 0x20000042ff7f7230 */ /* 0x000fc40000004100 */
[----:B------:R-:W-:Y:S01]  /*2bb0*/  FADD.FTZ R162, R162, 1 ;  /* 0x3f800000a2a27421 */ /* 0x000fe20000010000 */
[----:B------:R-:W-:Y:S01]  /*2bc0*/  FMUL.FTZ R72, R69, R72 ;  /* 0x0000004845487220 */ /* 0x000fe20000410000 */
[----:B------:R-:W-:Y:S01]  /*2bd0*/  FMUL.FTZ R107, R100, -1.4426950216293334961 ;  /* 0xbfb8aa3b646b7820 */ /* 0x000fe20000410000 */
[----:B------:R-:W-:Y:S02]  /*2be0*/  HADD2.F32 R69, -RZ, R63.H0_H0 ;  /* 0x2000003fff457230 */ /* 0x000fe40000004100 */
[----:B------:R-:W-:Y:S01]  /*2bf0*/  FMUL.FTZ R155, R99, -1.4426950216293334961 ;  /* 0xbfb8aa3b639b7820 */ /* 0x000fe20000410000 */
[--C-:B------:R-:W-:Y:S02]  /*2c00*/  HADD2.F32 R124, -RZ, R51.reuse.H0_H0 ;  /* 0x20000033ff7c7230 */ /* 0x100fe40000004100 */
[----:B------:R-:W-:Y:S01]  /*2c10*/  FMUL.FTZ R77, R68, R77 ;  /* 0x0000004d444d7220 */ /* 0x000fe20000410000 */
[----:B------:R-:W-:Y:S01]  /*2c20*/  FFMA.FTZ R82, R82, R113, 1 ;  /* 0x3f80000052527423 */ /* 0x000fe20000010071 */
[----:B------:R-:W5:Y:S01]  /*2c30*/  MUFU.EX2 R158, R158 ;  /* 0x0000009e009e7308 */ /* 0x000f620000000800 */
[----:B------:R-:W-:-:S02]  /*2c40*/  HADD2.F32 R56, -RZ, R51.H1_H1 ;  /* 0x30000033ff387230 */ /* 0x000fc40000004100 */
[----:B---3--:R-:W-:Y:S01]  /*2c50*/  FADD.FTZ R68, -R110, 1 ;  /* 0x3f8000006e447421 */ /* 0x008fe20000010100 */
[----:B------:R-:W-:Y:S01]  /*2c60*/  FMUL.FTZ R58, R49, R58 ;  /* 0x0000003a313a7220 */ /* 0x000fe20000410000 */
[C---:B------:R-:W-:Y:S01]  /*2c70*/  FADD.FTZ R57, -R76.reuse, R57 ;  /* 0x000000394c397221 */ /* 0x040fe20000010100 */
[----:B------:R-:W-:Y:S01]  /*2c80*/  FMUL.FTZ R127, R127, R92 ;  /* 0x0000005c7f7f7220 */ /* 0x000fe20000410000 */
[--C-:B------:R-:W-:Y:S01]  /*2c90*/  HADD2.F32 R92, -RZ, R67.reuse.H0_H0 ;  /* 0x20000043ff5c7230 */ /* 0x100fe20000004100 */
[----:B------:R-:W3:Y:S01]  /*2ca0*/  MUFU.RCP R66, R162 ;  /* 0x000000a200427308 */ /* 0x000ee20000001000 */
[----:B------:R-:W-:Y:S01]  /*2cb0*/  FMUL.FTZ R72, R69, R72 ;  /* 0x0000004845487220 */ /* 0x000fe20000410000 */
[----:B------:R-:W-:Y:S01]  /*2cc0*/  FADD.FTZ R124, -R76, R124 ;  /* 0x0000007c4c7c7221 */ /* 0x000fe20000010100 */
[----:B------:R-:W-:Y:S01]  /*2cd0*/  FMUL.FTZ R115, R112, R115 ;  /* 0x0000007370737220 */ /* 0x000fe20000410000 */
[----:B------:R-:W-:Y:S02]  /*2ce0*/  HADD2.F32 R67, -RZ, R67.H1_H1 ;  /* 0x30000043ff437230 */ /* 0x000fe40000004100 */
[----:B------:R-:W-:Y:S01]  /*2cf0*/  FFMA.FTZ R69, R83, R68, 1 ;  /* 0x3f80000053457423 */ /* 0x000fe20000010044 */
[----:B------:R-:W-:Y:S01]  /*2d00*/  FMUL.FTZ R109, R109, R82 ;  /* 0x000000526d6d7220 */ /* 0x000fe20000410000 */
[----:B------:R-:W-:Y:S01]  /*2d10*/  FFMA.FTZ R50, R9, R58, R5 ;  /* 0x0000003a09327223 */ /* 0x000fe20000010005 */
[----:B------:R-:W4:Y:S01]  /*2d20*/  MUFU.EX2 R107, R107 ;  /* 0x0000006b006b7308 */ /* 0x000f220000000800 */
[----:B------:R-:W-:Y:S01]  /*2d30*/  FMUL.FTZ R57, R49, R57 ;  /* 0x0000003931397220 */ /* 0x000fe20000410000 */
[----:B------:R-:W-:Y:S01]  /*2d40*/  FADD.FTZ R56, -R76, R56 ;  /* 0x000000384c387221 */ /* 0x000fe20000010100 */
[----:B------:R-:W4:Y:S01]  /*2d50*/  LDG.E.64.CONSTANT R82, desc[UR16][R74.64+0xdc00] ;  /* 0x00dc00104a527981 */ /* 0x000f22000c1e9b00 */
[----:B-1----:R-:W-:Y:S01]  /*2d60*/  FADD.FTZ R159, R159, 1 ;  /* 0x3f8000009f9f7421 */ /* 0x002fe20000010000 */
[----:B------:R-:W-:-:S03]  /*2d70*/  FMUL.FTZ R137, R137, R94 ;  /* 0x0000005e89897220 */ /* 0x000fc60000410000 */
[----:B------:R-:W1:Y:S01]  /*2d80*/  MUFU.EX2 R155, R155 ;  /* 0x0000009b009b7308 */ /* 0x000e620000000800 */
[C---:B------:R-:W-:Y:S01]  /*2d90*/  FMUL.FTZ R124, R49.reuse, R124 ;  /* 0x0000007c317c7220 */ /* 0x040fe20000410000 */
[----:B------:R-:W-:Y:S01]  /*2da0*/  FMUL.FTZ R93, R92, R115 ;  /* 0x000000735c5d7220 */ /* 0x000fe20000410000 */
[----:B------:R-:W-:Y:S01]  /*2db0*/  FMUL.FTZ R108, R50, -1.4426950216293334961 ;  /* 0xbfb8aa3b326c7820 */ /* 0x000fe20000410000 */
[----:B------:R-:W-:Y:S01]  /*2dc0*/  FFMA.FTZ R94, R8, R57, R4 ;  /* 0x00000039085e7223 */ /* 0x000fe20000010004 */
[----:B------:R-:W-:Y:S01]  /*2dd0*/  FMUL.FTZ R56, R49, R56 ;  /* 0x0000003831387220 */ /* 0x000fe20000410000 */
[----:B------:R-:W-:Y:S01]  /*2de0*/  FMUL.FTZ R92, R67, R116 ;  /* 0x00000074435c7220 */ /* 0x000fe20000410000 */
[----:B0-----:R-:W-:Y:S01]  /*2df0*/  FADD.FTZ R112, R157, 1 ;  /* 0x3f8000009d707421 */ /* 0x001fe20000010000 */
[----:B------:R-:W0:Y:S01]  /*2e00*/  MUFU.RCP R67, R159 ;  /* 0x0000009f00437308 */ /* 0x000e220000001000 */
[----:B------:R-:W-:Y:S01]  /*2e10*/  FFMA.FTZ R95, R7, R124, R3 ;  /* 0x0000007c075f7223 */ /* 0x000fe20000010003 */
[----:B--2---:R-:W-:Y:S01]  /*2e20*/  FADD.FTZ R73, -R111, 1 ;  /* 0x3f8000006f497421 */ /* 0x004fe20000010100 */
[----:B------:R-:W-:Y:S01]  /*2e30*/  FMUL.FTZ R105, R94, -1.4426950216293334961 ;  /* 0xbfb8aa3b5e697820 */ /* 0x000fe20000410000 */
[----:B------:R-:W-:Y:S01]  /*2e40*/  FFMA.FTZ R96, R6, R56, R2 ;  /* 0x0000003806607223 */ /* 0x000fe20000010002 */
[----:B------:R-:W-:Y:S01]  /*2e50*/  FMUL.FTZ R102, R95, -1.4426950216293334961 ;  /* 0xbfb8aa3b5f667820 */ /* 0x000fe20000410000 */
[----:B------:R-:W-:-:S02]  /*2e60*/  FFMA.FTZ R106, R106, R73, 1 ;  /* 0x3f8000006a6a7423 */ /* 0x000fc40000010049 */
[----:B------:R-:W2:Y:S01]  /*2e70*/  MUFU.EX2 R108, R108 ;  /* 0x0000006c006c7308 */ /* 0x000ea20000000800 */
[----:B------:R-:W-:Y:S01]  /*2e80*/  FMUL.FTZ R101, R96, -1.4426950216293334961 ;  /* 0xbfb8aa3b60657820 */ /* 0x000fe20000410000 */
[----:B-----5:R-:W-:Y:S01]  /*2e90*/  FADD.FTZ R158, R158, 1 ;  /* 0x3f8000009e9e7421 */ /* 0x020fe20000010000 */
[----:B---3--:R-:W-:Y:S01]  /*2ea0*/  FADD.FTZ R114, -R66, 1 ;  /* 0x3f80000042727421 */ /* 0x008fe20000010100 */
[----:B------:R-:W-:-:S04]  /*2eb0*/  HADD2.F32 R73, -RZ, R62.H1_H1 ;  /* 0x3000003eff497230 */ /* 0x000fc80000004100 */
[----:B------:R-:W3:Y:S01]  /*2ec0*/  MUFU.RCP R112, R112 ;  /* 0x0000007000707308 */ /* 0x000ee20000001000 */
[----:B------:R-:W-:Y:S01]  /*2ed0*/  FMUL.FTZ R106, R111, R106 ;  /* 0x0000006a6f6a7220 */ /* 0x000fe20000410000 */
[----:B------:R-:W-:Y:S02]  /*2ee0*/  HADD2.F32 R111, -RZ, R63.H1_H1 ;  /* 0x3000003fff6f7230 */ /* 0x000fe40000004100 */
[----:B----4-:R-:W-:Y:S01]  /*2ef0*/  FADD.FTZ R107, R107, 1 ;  /* 0x3f8000006b6b7421 */ /* 0x010fe20000010000 */
[----:B-1----:R-:W-:Y:S01]  /*2f00*/  FADD.FTZ R155, R155, 1 ;  /* 0x3f8000009b9b7421 */ /* 0x002fe20000010000 */
[----:B------:R-:W-:Y:S02]  /*2f10*/  FFMA.FTZ R103, R103, R114, 1 ;  /* 0x3f80000067677423 */ /* 0x000fe40000010072 */
[----:B------:R-:W1:Y:S01]  /*2f20*/  MUFU.EX2 R105, R105 ;  /* 0x0000006900697308 */ /* 0x000e620000000800 */
[----:B------:R-:W-:Y:S01]  /*2f30*/  FMUL.FTZ R106, R111, R106 ;  /* 0x0000006a6f6a7220 */ /* 0x000fe20000410000 */
[----:B------:R-:W-:-:S06]  /*2f40*/  FMUL.FTZ R68, R66, R103 ;  /* 0x0000006742447220 */ /* 0x000fcc0000410000 */
[----:B------:R-:W4:Y:S01]  /*2f50*/  MUFU.RCP R62, R158 ;  /* 0x0000009e003e7308 */ /* 0x000f220000001000 */
[----:B0-----:R-:W-:Y:S01]  /*2f60*/  FADD.FTZ R111, -R67, 1 ;  /* 0x3f800000436f7421 */ /* 0x001fe20000010100 */
[----:B------:R-:W-:-:S06]  /*2f70*/  HADD2.F32 R66, -RZ, R60.H1_H1 ;  /* 0x3000003cff427230 */ /* 0x000fcc0000004100 */
[----:B------:R-:W0:Y:S01]  /*2f80*/  MUFU.EX2 R102, R102 ;  /* 0x0000006600667308 */ /* 0x000e220000000800 */
[----:B------:R-:W-:-:S07]  /*2f90*/  FMUL.FTZ R69, R110, R69 ;  /* 0x000000456e457220 */ /* 0x000fce0000410000 */
[----:B------:R-:W5:Y:S01]  /*2fa0*/  MUFU.EX2 R101, R101 ;  /* 0x0000006500657308 */ /* 0x000f620000000800 */
[----:B------:R-:W-:Y:S01]  /*2fb0*/  FFMA.FTZ R114, R104, R111, 1 ;  /* 0x3f80000068727423 */ /* 0x000fe2000001006f */
[----:B--2---:R-:W-:-:S06]  /*2fc0*/  FADD.FTZ R108, R108, 1 ;  /* 0x3f8000006c6c7421 */ /* 0x004fcc0000010000 */
[----:B------:R-:W2:Y:S01]  /*2fd0*/  MUFU.RCP R63, R155 ;  /* 0x0000009b003f7308 */ /* 0x000ea20000001000 */
[----:B------:R-:W-:Y:S01]  /*2fe0*/  FMUL.FTZ R69, R66, R69 ;  /* 0x0000004542457220 */ /* 0x000fe20000410000 */
[----:B---3--:R-:W-:-:S06]  /*2ff0*/  FADD.FTZ R66, -R112, 1 ;  /* 0x3f80000070427421 */ /* 0x008fcc0000010100 */
[----:B------:R-:W3:Y:S01]  /*3000*/  MUFU.RCP R107, R107 ;  /* 0x0000006b006b7308 */ /* 0x000ee20000001000 */
[----:B------:R-:W-:Y:S02]  /*3010*/  HADD2.F32 R104, -RZ, R60.H0_H0 ;  /* 0x2000003cff687230 */ /* 0x000fe40000004100 */
[----:B------:R-:W-:Y:S01]  /*3020*/  FMUL.FTZ R114, R67, R114 ;  /* 0x0000007243727220 */ /* 0x000fe20000410000 */
[----:B-1----:R-:W-:Y:S01]  /*3030*/  FADD.FTZ R105, R105, 1 ;  /* 0x3f80000069697421 */ /* 0x002fe20000010000 */
[--C-:B------:R-:W-:Y:S02]  /*3040*/  HADD2.F32 R67, -RZ, R61.reuse.H0_H0 ;  /* 0x2000003dff437230 */ /* 0x100fe40000004100 */
[----:B------:R-:W-:Y:S01]  /*3050*/  FFMA.FTZ R103, R97, R66, 1 ;  /* 0x3f80000061677423 */ /* 0x000fe20000010042 */
[----:B------:R-:W-:Y:S02]  /*3060*/  HADD2.F32 R61, -RZ, R61.H1_H1 ;  /* 0x3000003dff3d7230 */ /* 0x000fe40000004100 */
[----:B----4-:R-:W-:Y:S01]  /*3070*/  FADD.FTZ R97, -R62, 1 ;  /* 0x3f8000003e617421 */ /* 0x010fe20000010100 */
[----:B------:R-:W1:Y:S01]  /*3080*/  MUFU.RCP R108, R108 ;  /* 0x0000006c006c7308 */ /* 0x000e620000001000 */
[----:B------:R-:W-:Y:S01]  /*3090*/  FMUL.FTZ R104, R104, R109 ;  /* 0x0000006d68687220 */ /* 0x000fe20000410000 */
[----:B0-----:R-:W-:Y:S01]  /*30a0*/  FADD.FTZ R102, R102, 1 ;  /* 0x3f80000066667421 */ /* 0x001fe20000010000 */
[----:B-----5:R-:W-:Y:S01]  /*30b0*/  FADD.FTZ R109, R101, 1 ;  /* 0x3f800000656d7421 */ /* 0x020fe20000010000 */
[----:B------:R-:W-:Y:S01]  /*30c0*/  FMUL.FTZ R68, R67, R68 ;  /* 0x0000004443447220 */ /* 0x000fe20000410000 */
[----:B------:R-:W-:-:S03]  /*30d0*/  FMUL.FTZ R67, R61, R114 ;  /* 0x000000723d437220 */ /* 0x000fc60000410000 */
[----:B------:R3:W0:Y:S01]  /*30e0*/  MUFU.RCP R60, R105 ;  /* 0x00000069003c7308 */ /* 0x0006220000001000 */
[----:B--2---:R-:W-:Y:S01]  /*30f0*/  FADD.FTZ R66, -R63, 1 ;  /* 0x3f8000003f427421 */ /* 0x004fe20000010100 */
[----:B------:R-:W-:-:S06]  /*3100*/  FFMA.FTZ R101, R98, R97, 1 ;  /* 0x3f80000062657423 */ /* 0x000fcc0000010061 */
[----:B------:R2:W4:Y:S01]  /*3110*/  MUFU.RCP R61, R102 ;  /* 0x00000066003d7308 */ /* 0x0005220000001000 */
[----:B---3--:R-:W-:Y:S01]  /*3120*/  FADD.FTZ R105, -R107, 1 ;  /* 0x3f8000006b697421 */ /* 0x008fe20000010100 */
[----:B------:R-:W-:-:S06]  /*3130*/  FFMA.FTZ R66, R99, R66, 1 ;  /* 0x3f80000063427423 */ /* 0x000fcc0000010042 */
[----:B------:R-:W3:Y:S01]  /*3140*/  MUFU.RCP R97, R109 ;  /* 0x0000006d00617308 */ /* 0x000ee20000001000 */
[----:B------:R-:W-:Y:S01]  /*3150*/  FFMA.FTZ R100, R100, R105, 1 ;  /* 0x3f80000064647423 */ /* 0x000fe20000010069 */
[--C-:B--2---:R-:W-:Y:S02]  /*3160*/  HADD2.F32 R102, -RZ, R55.reuse.H0_H0 ;  /* 0x20000037ff667230 */ /* 0x104fe40000004100 */
[----:B------:R-:W-:Y:S01]  /*3170*/  FMUL.FTZ R63, R63, R66 ;  /* 0x000000423f3f7220 */ /* 0x000fe20000410000 */
[----:B------:R-:W-:Y:S02]  /*3180*/  HADD2.F32 R55, -RZ, R55.H1_H1 ;  /* 0x30000037ff377230 */ /* 0x000fe40000004100 */
[----:B------:R-:W-:Y:S01]  /*3190*/  FMUL.FTZ R73, R73, R80 ;  /* 0x0000005049497220 */ /* 0x000fe20000410000 */
[----:B------:R-:W-:Y:S01]  /*31a0*/  FMUL.FTZ R100, R107, R100 ;  /* 0x000000646b647220 */ /* 0x000fe20000410000 */
[----:B------:R-:W2:Y:S01]  /*31b0*/  LDG.E.64.CONSTANT R80, desc[UR16][R64.64+0x10400] ;  /* 0x0104001040507981 */ /* 0x000ea2000c1e9b00 */
[----:B------:R-:W-:-:S02]  /*31c0*/  HADD2.F32 R66, -RZ, R54.H0_H0 ;  /* 0x20000036ff427230 */ /* 0x000fc40000004100 */
[----:B------:R-:W-:Y:S01]  /*31d0*/  FMUL.FTZ R103, R112, R103 ;  /* 0x0000006770677220 */ /* 0x000fe20000410000 */
[----:B------:R-:W-:Y:S02]  /*31e0*/  HADD2.F32 R54, -RZ, R54.H1_H1 ;  /* 0x30000036ff367230 */ /* 0x000fe40000004100 */
[----:B-1----:R-:W-:Y:S01]  /*31f0*/  FADD.FTZ R99, -R108, 1 ;  /* 0x3f8000006c637421 */ /* 0x002fe20000010100 */
[----:B------:R-:W-:Y:S01]  /*3200*/  FMUL.FTZ R102, R102, R63 ;  /* 0x0000003f66667220 */ /* 0x000fe20000410000 */
[----:B------:R-:W-:Y:S01]  /*3210*/  FMUL.FTZ R101, R62, R101 ;  /* 0x000000653e657220 */ /* 0x000fe20000410000 */
[----:B------:R-:W-:Y:S01]  /*3220*/  FMUL.FTZ R63, R55, R100 ;  /* 0x00000064373f7220 */ /* 0x000fe20000410000 */
[----:B0-----:R-:W-:Y:S01]  /*3230*/  FADD.FTZ R55, -R60, 1 ;  /* 0x3f8000003c377421 */ /* 0x001fe20000010100 */
[--C-:B------:R-:W-:Y:S02]  /*3240*/  HADD2.F32 R105, -RZ, R52.reuse.H0_H0 ;  /* 0x20000034ff697230 */ /* 0x100fe40000004100 */
[----:B------:R-:W-:Y:S01]  /*3250*/  FMUL.FTZ R66, R66, R103 ;  /* 0x0000006742427220 */ /* 0x000fe20000410000 */
[----:B------:R-:W-:Y:S01]  /*3260*/  FFMA.FTZ R99, R50, R99, 1 ;  /* 0x3f80000032637423 */ /* 0x000fe20000010063 */
[----:B------:R-:W-:Y:S01]  /*3270*/  FMUL.FTZ R103, R54, R101 ;  /* 0x0000006536677220 */ /* 0x000fe20000410000 */
[----:B----4-:R-:W-:Y:S01]  /*3280*/  FADD.FTZ R50, -R61, 1 ;  /* 0x3f8000003d327421 */ /* 0x010fe20000010100 */
[----:B---3--:R-:W-:Y:S01]  /*3290*/  FADD.FTZ R101, -R97, 1 ;  /* 0x3f80000061657421 */ /* 0x008fe20000010100 */
[----:B------:R-:W-:Y:S01]  /*32a0*/  FFMA.FTZ R55, R94, R55, 1 ;  /* 0x3f8000005e377423 */ /* 0x000fe20000010037 */
[----:B------:R-:W-:Y:S01]  /*32b0*/  FADD.FTZ R62, -R76, R105 ;  /* 0x000000694c3e7221 */ /* 0x000fe20000010100 */
[----:B------:R-:W-:Y:S01]  /*32c0*/  FFMA.FTZ R54, R95, R50, 1 ;  /* 0x3f8000005f367423 */ /* 0x000fe20000010032 */
[----:B------:R-:W-:Y:S01]  /*32d0*/  FFMA.FTZ R96, R96, R101, 1 ;  /* 0x3f80000060607423 */ /* 0x000fe20000010065 */
[----:B------:R-:W-:Y:S01]  /*32e0*/  FMUL.FTZ R50, R60, R55 ;  /* 0x000000373c327220 */ /* 0x000fe20000410000 */
[----:B------:R-:W-:Y:S01]  /*32f0*/  FMUL.FTZ R55, R49, R62 ;  /* 0x0000003e31377220 */ /* 0x000fe20000410000 */
[----:B------:R-:W-:-:S02]  /*3300*/  HADD2.F32 R95, -RZ, R52.H1_H1 ;  /* 0x30000034ff5f7230 */ /* 0x000fc40000004100 */
[----:B------:R-:W-:Y:S01]  /*3310*/  FMUL.FTZ R52, R97, R96 ;  /* 0x0000006061347220 */ /* 0x000fe20000410000 */
[----:B------:R-:W-:Y:S01]  /*3320*/  FMUL.FTZ R60, R61, R54 ;  /* 0x000000363d3c7220 */ /* 0x000fe20000410000 */
[----:B------:R-:W-:Y:S01]  /*3330*/  FFMA.FTZ R96, R9, R55, R5 ;  /* 0x0000003709607223 */ /* 0x000fe20000010005 */
[--C-:B------:R-:W-:Y:S02]  /*3340*/  HADD2.F32 R61, -RZ, R70.reuse.H1_H1 ;  /* 0x30000046ff3d7230 */ /* 0x100fe40000004100 */
[----:B------:R-:W-:Y:S02]  /*3350*/  HADD2.F32 R62, -RZ, R70.H0_H0 ;  /* 0x20000046ff3e7230 */ /* 0x000fe40000004100 */
[----:B------:R-:W-:Y:S01]  /*3360*/  FMUL.FTZ R70, R96, -1.4426950216293334961 ;  /* 0xbfb8aa3b60467820 */ /* 0x000fe20000410000 */
[----:B------:R-:W-:-:S03]  /*3370*/  FMUL.FTZ R61, R61, R50 ;  /* 0x000000323d3d7220 */ /* 0x000fc60000410000 */
[----:B------:R-:W0:Y:S01]  /*3380*/  MUFU.EX2 R50, R70 ;  /* 0x0000004600327308 */ /* 0x000e220000000800 */
[----:B------:R-:W-:-:S04]  /*3390*/  FMUL.FTZ R99, R108, R99 ;  /* 0x000000636c637220 */ /* 0x000fc80000410000 */
[----:B------:R-:W-:Y:S01]  /*33a0*/  FMUL.FTZ R62, R62, R99 ;  /* 0x000000633e3e7220 */ /* 0x000fe20000410000 */
[----:B------:R-:W-:-:S05]  /*33b0*/  HADD2.F32 R99, -RZ, R53.H1_H1 ;  /* 0x30000035ff637230 */ /* 0x000fca0000004100 */
[----:B------:R-:W-:Y:S01]  /*33c0*/  FADD.FTZ R98, -R76, R99 ;  /* 0x000000634c627221 */ /* 0x000fe20000010100 */
[----:B------:R-:W-:Y:S01]  /*33d0*/  FFMA.FTZ R107, R48, R151, R88 ;  /* 0x00000097306b7223 */ /* 0x000fe20000010058 */
[----:B------:R-:W-:Y:S01]  /*33e0*/  FADD.FTZ R108, R151, R89 ;  /* 0x00000059976c7221 */ /* 0x000fe20000010000 */
[----:B0-----:R-:W-:Y:S01]  /*33f0*/  FADD.FTZ R99, R50, 1 ;  /* 0x3f80000032637421 */ /* 0x001fe20000010000 */
[----:B------:R-:W-:Y:S01]  /*3400*/  FMUL.FTZ R50, R9, R59 ;  /* 0x0000003b09327220 */ /* 0x000fe20000410000 */
[----:B------:R-:W-:Y:S01]  /*3410*/  FMUL.FTZ R151, R8, R151 ;  /* 0x0000009708977220 */ /* 0x000fe20000410000 */
[-C--:B------:R-:W-:Y:S01]  /*3420*/  FFMA.FTZ R109, R47, R149.reuse, R86 ;  /* 0x000000952f6d7223 */ /* 0x080fe20000010056 */
[----:B------:R-:W-:Y:S01]  /*3430*/  FADD.FTZ R111, R149, R87 ;  /* 0x00000057956f7221 */ /* 0x000fe20000010000 */
[----:B------:R-:W-:Y:S01]  /*3440*/  FFMA.FTZ R115, R0, R50, RZ ;  /* 0x0000003200737223 */ /* 0x000fe200000100ff */
[----:B------:R-:W-:Y:S01]  /*3450*/  FFMA.FTZ R110, R46, R148, R84 ;  /* 0x000000942e6e7223 */ /* 0x000fe20000010054 */
[----:B------:R-:W-:Y:S01]  /*3460*/  FADD.FTZ R113, R148, R85 ;  /* 0x0000005594717221 */ /* 0x000fe20000010000 */
[----:B------:R-:W3:Y:S01]  /*3470*/  LDG.E.64.CONSTANT R86, desc[UR16][R64.64+0x12c00] ;  /* 0x012c001040567981 */ /* 0x000ee2000c1e9b00 */
[----:B------:R-:W-:-:S03]  /*3480*/  FMUL.FTZ R149, R7, R149 ;  /* 0x0000009507957220 */ /* 0x000fc60000410000 */
[----:B------:R0:W4:Y:S01]  /*3490*/  LDG.E.64.CONSTANT R84, desc[UR16][R64.64+0x11800] ;  /* 0x0118001040547981 */ /* 0x000122000c1e9b00 */
[--C-:B------:R-:W-:Y:S02]  /*34a0*/  HADD2.F32 R97, -RZ, R71.reuse.H0_H0 ;  /* 0x20000047ff617230 */ /* 0x100fe40000004100 */
[----:B------:R-:W-:Y:S01]  /*34b0*/  FFMA.FTZ R70, R0, R59, R90 ;  /* 0x0000003b00467223 */ /* 0x000fe2000001005a */
[----:B------:R-:W-:Y:S02]  /*34c0*/  HADD2.F32 R105, -RZ, R71.H1_H1 ;  /* 0x30000047ff697230 */ /* 0x000fe40000004100 */
[----:B------:R-:W-:Y:S01]  /*34d0*/  FADD.FTZ R71, R59, R91 ;  /* 0x0000005b3b477221 */ /* 0x000fe20000010000 */
[----:B------:R-:W-:Y:S01]  /*34e0*/  FMUL.FTZ R148, R6, R148 ;  /* 0x0000009406947220 */ /* 0x000fe20000410000 */
[----:B------:R-:W-:Y:S01]  /*34f0*/  FFMA.FTZ R107, R44, R146, R107 ;  /* 0x000000922c6b7223 */ /* 0x000fe2000001006b */
[----:B------:R-:W5:Y:S01]  /*3500*/  LDG.E.64.CONSTANT R88, desc[UR16][R74.64+0xf000] ;  /* 0x00f000104a587981 */ /* 0x000f62000c1e9b00 */
[----:B0-----:R-:W-:Y:S01]  /*3510*/  FFMA.FTZ R64, R48, R151, R115 ;  /* 0x0000009730407223 */ /* 0x001fe20000010073 */
[----:B------:R-:W-:Y:S01]  /*3520*/  FFMA.FTZ R70, R45, R147, R70 ;  /* 0x000000932d467223 */ /* 0x000fe20000010046 */
        /* <DEDUP_REMOVED lines=11> */
[----:B------:R-:W-:Y:S01]  /*35e0*/  FMUL.FTZ R145, R7, R145 ;  /* 0x0000009107917220 */ /* 0x000fe20000410000 */
[----:B------:R-:W-:Y:S01]  /*35f0*/  FADD.FTZ R54, -R76, R95 ;  /* 0x0000005f4c367221 */ /* 0x000fe20000010100 */
[----:B------:R-:W3:Y:S01]  /*3600*/  LDG.E.64.CONSTANT R90, desc[UR16][R74.64+0x10400] ;  /* 0x010400104a5a7981 */ /* 0x000ee2000c1e9b00 */
[----:B------:R-:W-:Y:S01]  /*3610*/  FFMA.FTZ R64, R44, R146, R65 ;  /* 0x000000922c407223 */ /* 0x000fe20000010041 */
[----:B------:R-:W-:-:S03]  /*3620*/  FMUL.FTZ R144, R6, R144 ;  /* 0x0000009006907220 */ /* 0x000fc60000410000 */
[----:B------:R-:W-:Y:S01]  /*3630*/  FFMA.FTZ R65, R43, R145, R64 ;  /* 0x000000912b417223 */ /* 0x000fe20000010040 */
[-C--:B------:R-:W-:Y:S01]  /*3640*/  FFMA.FTZ R70, R41, R143.reuse, R70 ;  /* 0x0000008f29467223 */ /* 0x080fe20000010046 */
[----:B------:R-:W-:Y:S01]  /*3650*/  FADD.FTZ R71, R71, R143 ;  /* 0x0000008f47477221 */ /* 0x000fe20000010000 */
[----:B------:R-:W-:Y:S01]  /*3660*/  FMUL.FTZ R143, R9, R143 ;  /* 0x0000008f098f7220 */ /* 0x000fe20000410000 */
        /* <DEDUP_REMOVED lines=37> */
[----:B------:R-:W-:-:S02]  /*38c0*/  HADD2.F32 R95, -RZ, R53.H0_H0 ;  /* 0x20000035ff5f7230 */ /* 0x000fc40000004100 */
[-C--:B------:R-:W-:Y:S01]  /*38d0*/  FFMA.FTZ R109, R31, R133.reuse, R109 ;  /* 0x000000851f6d7223 */ /* 0x080fe2000001006d */
[----:B------:R-:W-:Y:S01]  /*38e0*/  FADD.FTZ R111, R111, R133 ;  /* 0x000000856f6f7221 */ /* 0x000fe20000010000 */
[----:B------:R-:W-:Y:S01]  /*38f0*/  FMUL.FTZ R133, R7, R133 ;  /* 0x0000008507857220 */ /* 0x000fe20000410000 */
[----:B------:R-:W-:Y:S01]  /*3900*/  FFMA.FTZ R64, R32, R134, R65 ;  /* 0x0000008620407223 */ /* 0x000fe20000010041 */
[-C--:B------:R-:W-:Y:S01]  /*3910*/  FFMA.FTZ R110, R30, R132.reuse, R110 ;  /* 0x000000841e6e7223 */ /* 0x080fe2000001006e */
[----:B------:R-:W-:Y:S01]  /*3920*/  FADD.FTZ R113, R113, R132 ;  /* 0x0000008471717221 */ /* 0x000fe20000010000 */
[----:B------:R-:W-:Y:S01]  /*3930*/  FADD.FTZ R94, -R76, R95 ;  /* 0x0000005f4c5e7221 */ /* 0x000fe20000010100 */
[----:B------:R-:W-:Y:S01]  /*3940*/  FMUL.FTZ R132, R6, R132 ;  /* 0x0000008406847220 */ /* 0x000fe20000410000 */
[----:B------:R-:W-:Y:S01]  /*3950*/  FFMA.FTZ R65, R31, R133, R64 ;  /* 0x000000851f417223 */ /* 0x000fe20000010040 */
[----:B------:R-:W-:Y:S01]  /*3960*/  FMUL.FTZ R54, R49, R54 ;  /* 0x0000003631367220 */ /* 0x000fe20000410000 */
[-C--:B------:R-:W-:Y:S01]  /*3970*/  FFMA.FTZ R70, R29, R131.reuse, R70 ;  /* 0x000000831d467223 */ /* 0x080fe20000010046 */
[----:B------:R-:W-:Y:S01]  /*3980*/  FADD.FTZ R71, R71, R131 ;  /* 0x0000008347477221 */ /* 0x000fe20000010000 */
[----:B------:R-:W-:Y:S01]  /*3990*/  FMUL.FTZ R53, R49, R94 ;  /* 0x0000005e31357220 */ /* 0x000fe20000410000 */
[----:B------:R-:W-:Y:S01]  /*39a0*/  FMUL.FTZ R131, R9, R131 ;  /* 0x0000008309837220 */ /* 0x000fe20000410000 */
[----:B------:R-:W-:Y:S01]  /*39b0*/  FFMA.FTZ R64, R30, R132, R65 ;  /* 0x000000841e407223 */ /* 0x000fe20000010041 */
[----:B------:R-:W-:Y:S01]  /*39c0*/  FFMA.FTZ R95, R8, R54, R4 ;  /* 0x00000036085f7223 */ /* 0x000fe20000010004 */
[-C--:B------:R-:W-:Y:S01]  /*39d0*/  FFMA.FTZ R107, R28, R130.reuse, R107 ;  /* 0x000000821c6b7223 */ /* 0x080fe2000001006b */
[----:B------:R-:W-:Y:S01]  /*39e0*/  FADD.FTZ R108, R108, R130 ;  /* 0x000000826c6c7221 */ /* 0x000fe20000010000 */
[----:B------:R-:W-:Y:S01]  /*39f0*/  FFMA.FTZ R94, R7, R53, R3 ;  /* 0x00000035075e7223 */ /* 0x000fe20000010003 */
[----:B------:R-:W-:Y:S01]  /*3a00*/  FMUL.FTZ R130, R8, R130 ;  /* 0x0000008208827220 */ /* 0x000fe20000410000 */
[----:B------:R-:W-:Y:S01]  /*3a10*/  FFMA.FTZ R65, R29, R131, R64 ;  /* 0x000000831d417223 */ /* 0x000fe20000010040 */
[----:B------:R-:W-:Y:S01]  /*3a20*/  FMUL.FTZ R101, R95, -1.4426950216293334961 ;  /* 0xbfb8aa3b5f657820 */ /* 0x000fe20000410000 */
[-C--:B------:R-:W-:Y:S01]  /*3a30*/  FFMA.FTZ R109, R27, R129.reuse, R109 ;  /* 0x000000811b6d7223 */ /* 0x080fe2000001006d */
[----:B------:R-:W-:Y:S01]  /*3a40*/  FADD.FTZ R111, R111, R129 ;  /* 0x000000816f6f7221 */ /* 0x000fe20000010000 */
[----:B------:R-:W-:Y:S01]  /*3a50*/  FMUL.FTZ R112, R94, -1.4426950216293334961 ;  /* 0xbfb8aa3b5e707820 */ /* 0x000fe20000410000 */
[----:B------:R-:W-:Y:S01]  /*3a60*/  FMUL.FTZ R129, R7, R129 ;  /* 0x0000008107817220 */ /* 0x000fe20000410000 */
[----:B------:R-:W-:Y:S01]  /*3a70*/  FFMA.FTZ R64, R28, R130, R65 ;  /* 0x000000821c407223 */ /* 0x000fe20000010041 */
[-C--:B------:R-:W-:Y:S01]  /*3a80*/  FFMA.FTZ R110, R26, R128.reuse, R110 ;  /* 0x000000801a6e7223 */ /* 0x080fe2000001006e */
[----:B------:R-:W-:Y:S01]  /*3a90*/  FADD.FTZ R113, R113, R128 ;  /* 0x0000008071717221 */ /* 0x000fe20000010000 */
[----:B------:R-:W-:Y:S01]  /*3aa0*/  FMUL.FTZ R128, R6, R128 ;  /* 0x0000008006807220 */ /* 0x000fe20000410000 */
[----:B------:R-:W-:Y:S01]  /*3ab0*/  FFMA.FTZ R65, R27, R129, R64 ;  /* 0x000000811b417223 */ /* 0x000fe20000010040 */
[----:B------:R-:W0:Y:S01]  /*3ac0*/  MUFU.EX2 R101, R101 ;  /* 0x0000006500657308 */ /* 0x000e220000000800 */
[-C--:B------:R-:W-:Y:S01]  /*3ad0*/  FFMA.FTZ R70, R25, R127.reuse, R70 ;  /* 0x0000007f19467223 */ /* 0x080fe20000010046 */
[----:B------:R-:W-:Y:S01]  /*3ae0*/  FADD.FTZ R71, R71, R127 ;  /* 0x0000007f47477221 */ /* 0x000fe20000010000 */
[----:B------:R-:W-:Y:S01]  /*3af0*/  FMUL.FTZ R127, R9, R127 ;  /* 0x0000007f097f7220 */ /* 0x000fe20000410000 */
[----:B------:R-:W-:-:S04]  /*3b00*/  FFMA.FTZ R64, R26, R128, R65 ;  /* 0x000000801a407223 */ /* 0x000fc80000010041 */
[----:B------:R-:W1:Y:S01]  /*3b10*/  MUFU.EX2 R112, R112 ;  /* 0x0000007000707308 */ /* 0x000e620000000800 */
        /* <DEDUP_REMOVED lines=13> */
[----:B------:R-:W-:Y:S02]  /*3bf0*/  HADD2.F32 R100, -RZ, R78.H1_H1 ;  /* 0x3000004eff647230 */ /* 0x000fe40000004100 */
[----:B0-----:R-:W-:Y:S01]  /*3c00*/  FADD.FTZ R78, R101, 1 ;  /* 0x3f800000654e7421 */ /* 0x001fe20000010000 */
[----:B-1----:R-:W-:Y:S01]  /*3c10*/  FADD.FTZ R101, R112, 1 ;  /* 0x3f80000070657421 */ /* 0x002fe20000010000 */
        /* <DEDUP_REMOVED lines=12> */
[----:B------:R-:W-:Y:S01]  /*3ce0*/  FMUL.FTZ R71, R6, R106 ;  /* 0x0000006a06477220 */ /* 0x000fe20000410000 */
[----:B------:R-:W-:-:S02]  /*3cf0*/  FFMA.FTZ R65, R17, R104, R70 ;  /* 0x0000006811417223 */ /* 0x000fc40000010046 */
[----:B------:R-:W-:Y:S01]  /*3d00*/  FFMA.FTZ R115, R19, R72, R112 ;  /* 0x0000004813737223 */ /* 0x000fe20000010070 */
[----:B------:R-:W-:Y:S01]  /*3d10*/  FADD.FTZ R64, R64, R104 ;  /* 0x0000006840407221 */ /* 0x000fe20000010000 */
[----:B------:R-:W-:Y:S02]  /*3d20*/  FMUL.FTZ R70, R9, R104 ;  /* 0x0000006809467220 */ /* 0x000fe40000410000 */
[----:B------:R-:W-:Y:S01]  /*3d30*/  FFMA.FTZ R104, R18, R71, R115 ;  /* 0x0000004712687223 */ /* 0x000fe20000010073 */
[-C--:B------:R-:W-:Y:S01]  /*3d40*/  FFMA.FTZ R107, R16, R69.reuse, R107 ;  /* 0x00000045106b7223 */ /* 0x080fe2000001006b */
[----:B------:R-:W-:Y:S01]  /*3d50*/  FADD.FTZ R108, R108, R69 ;  /* 0x000000456c6c7221 */ /* 0x000fe20000010000 */
[----:B------:R-:W-:Y:S01]  /*3d60*/  FMUL.FTZ R69, R8, R69 ;  /* 0x0000004508457220 */ /* 0x000fe20000410000 */
[----:B------:R-:W-:Y:S01]  /*3d70*/  FFMA.FTZ R115, R17, R70, R104 ;  /* 0x0000004611737223 */ /* 0x000fe20000010068 */
[----:B------:R-:W-:Y:S01]  /*3d80*/  FFMA.FTZ R110, R18, R106, R110 ;  /* 0x0000006a126e7223 */ /* 0x000fe2000001006e */
[----:B------:R-:W-:Y:S01]  /*3d90*/  FADD.FTZ R113, R113, R106 ;  /* 0x0000006a71717221 */ /* 0x000fe20000010000 */
        /* <DEDUP_REMOVED lines=13> */
[----:B------:R-:W-:-:S02]  /*3e70*/  FMUL.FTZ R105, R105, R52 ;  /* 0x0000003469697220 */ /* 0x000fc40000410000 */
[----:B------:R-:W-:Y:S01]  /*3e80*/  FFMA.FTZ R113, R13, R66, R64 ;  /* 0x000000420d717223 */ /* 0x000fe20000010040 */
[----:B------:R-:W-:Y:S01]  /*3e90*/  FFMA.FTZ R107, R12, R103, R107 ;  /* 0x000000670c6b7223 */ /* 0x000fe2000001006b */
[----:B------:R-:W-:Y:S01]  /*3ea0*/  FADD.FTZ R108, R108, R103 ;  /* 0x000000676c6c7221 */ /* 0x000fe20000010000 */
[----:B------:R-:W-:Y:S01]  /*3eb0*/  FMUL.FTZ R52, R49, R98 ;  /* 0x0000006231347220 */ /* 0x000fe20000410000 */
[-C--:B------:R-:W-:Y:S01]  /*3ec0*/  FFMA.FTZ R109, R11, R102.reuse, R109 ;  /* 0x000000660b6d7223 */ /* 0x080fe2000001006d */
[----:B------:R-:W-:Y:S01]  /*3ed0*/  FADD.FTZ R103, R111, R102 ;  /* 0x000000666f677221 */ /* 0x000fe20000010000 */
[----:B------:R-:W-:Y:S01]  /*3ee0*/  FMUL.FTZ R64, R7, R102 ;  /* 0x0000006607407220 */ /* 0x000fe20000410000 */
[----:B------:R-:W-:Y:S01]  /*3ef0*/  FFMA.FTZ R102, R12, R65, R113 ;  /* 0x000000410c667223 */ /* 0x000fe20000010071 */
[----:B------:R-:W-:Y:S01]  /*3f00*/  FFMA.FTZ R98, R6, R52, R2 ;  /* 0x0000003406627223 */ /* 0x000fe20000010002 */
[-C--:B------:R-:W-:Y:S01]  /*3f10*/  FFMA.FTZ R113, R10, R63.reuse, R110 ;  /* 0x0000003f0a717223 */ /* 0x080fe2000001006e */
[----:B------:R-:W-:Y:S01]  /*3f20*/  FADD.FTZ R112, R112, R63 ;  /* 0x0000003f70707221 */ /* 0x000fe20000010000 */
[----:B------:R-:W-:Y:S01]  /*3f30*/  FMUL.FTZ R63, R6, R63 ;  /* 0x0000003f063f7220 */ /* 0x000fe20000410000 */
[----:B------:R-:W-:Y:S01]  /*3f40*/  FFMA.FTZ R115, R11, R64, R102 ;  /* 0x000000400b737223 */ /* 0x000fe20000010066 */
[----:B------:R-:W-:Y:S01]  /*3f50*/  FMUL.FTZ R60, R97, R60 ;  /* 0x0000003c613c7220 */ /* 0x000fe20000410000 */
[----:B------:R-:W-:Y:S01]  /*3f60*/  FMUL.FTZ R97, R98, -1.4426950216293334961 ;  /* 0xbfb8aa3b62617820 */ /* 0x000fe20000410000 */
        /* <DEDUP_REMOVED lines=8> */
[----:B------:R-:W0:Y:S01]  /*3ff0*/  MUFU.EX2 R97, R97 ;  /* 0x0000006100617308 */ /* 0x000e220000000800 */
[----:B------:R-:W-:Y:S01]  /*4000*/  FFMA.FTZ R108, R124, R60, R109 ;  /* 0x0000003c7c6c7223 */ /* 0x000fe2000001006d */
[----:B------:R-:W-:Y:S01]  /*4010*/  FADD.FTZ R109, R103, R60 ;  /* 0x0000003c676d7221 */ /* 0x000fe20000010000 */
[----:B------:R-:W-:Y:S01]  /*4020*/  FFMA.FTZ R103, R57, R61, R102 ;  /* 0x0000003d39677223 */ /* 0x000fe20000010066 */
[----:B------:R-:W-:-:S04]  /*4030*/  FADD.FTZ R102, -R76, R59 ;  /* 0x0000003b4c667221 */ /* 0x000fc80000010100 */
[----:B------:R-:W-:Y:S01]  /*4040*/  FMUL.FTZ R59, R49, R102 ;  /* 0x00000066313b7220 */ /* 0x000fe20000410000 */
[----:B------:R-:W1:Y:S01]  /*4050*/  MUFU.RCP R78, R78 ;  /* 0x0000004e004e7308 */ /* 0x000e620000001000 */
[----:B------:R-:W-:Y:S02]  /*4060*/  FADD.FTZ R100, -R76, R100 ;  /* 0x000000644c647221 */ /* 0x000fe40000010100 */
[----:B------:R-:W-:-:S04]  /*4070*/  FFMA.FTZ R102, R9, R59, R5 ;  /* 0x0000003b09667223 */ /* 0x000fc80000010005 */
[----:B------:R-:W-:Y:S01]  /*4080*/  FMUL.FTZ R114, R102, -1.4426950216293334961 ;  /* 0xbfb8aa3b66727820 */ /* 0x000fe20000410000 */
[----:B0-----:R-:W-:Y:S01]  /*4090*/  FADD.FTZ R122, R97, 1 ;  /* 0x3f800000617a7421 */ /* 0x001fe20000010000 */
[----:B------:R-:W-:Y:S01]  /*40a0*/  FMUL.FTZ R97, R49, R100 ;  /* 0x0000006431617220 */ /* 0x000fe20000410000 */
[----:B------:R-:W0:Y:S01]  /*40b0*/  MUFU.RCP R104, R101 ;  /* 0x0000006500687308 */ /* 0x000e220000001000 */
[----:B------:R-:W-:Y:S02]  /*40c0*/  FMUL.FTZ R60, R7, R60 ;  /* 0x0000003c073c7220 */ /* 0x000fe40000410000 */
[----:B------:R-:W-:Y:S01]  /*40d0*/  FFMA.FTZ R100, R8, R97, R4 ;  /* 0x0000006108647223 */ /* 0x000fe20000010004 */
[--C-:B------:R-:W-:Y:S02]  /*40e0*/  HADD2.F32 R117, -RZ, R79.reuse.H1_H1 ;  /* 0x3000004fff757230 */ /* 0x100fe40000004100 */
[----:B------:R-:W-:Y:S02]  /*40f0*/  FFMA.FTZ R124, R124, R60, R103 ;  /* 0x0000003c7c7c7223 */ /* 0x000fe40000010067 */
[----:B------:R-:W2:Y:S01]  /*4100*/  MUFU.EX2 R114, R114 ;  /* 0x0000007200727308 */ /* 0x000ea20000000800 */
[----:B------:R-:W-:-:S02]  /*4110*/  HADD2.F32 R103, -RZ, R79.H0_H0 ;  /* 0x2000004fff677230 */ /* 0x000fc40000004100 */
[----:B------:R-:W-:Y:S01]  /*4120*/  FMUL.FTZ R79, R100, -1.4426950216293334961 ;  /* 0xbfb8aa3b644f7820 */ /* 0x000fe20000410000 */
[----:B-1----:R-:W-:-:S05]  /*4130*/  FADD.FTZ R118, -R78, 1 ;  /* 0x3f8000004e767421 */ /* 0x002fca0000010100 */
[----:B------:R-:W1:Y:S01]  /*4140*/  MUFU.EX2 R79, R79 ;  /* 0x0000004f004f7308 */ /* 0x000e620000000800 */
[----:B------:R-:W-:Y:S01]  /*4150*/  FFMA.FTZ R118, R95, R118, 1 ;  /* 0x3f8000005f767423 */ /* 0x000fe20000010076 */
[----:B------:R-:W-:Y:S01]  /*4160*/  FADD.FTZ R95, -R76, R117 ;  /* 0x000000754c5f7221 */ /* 0x000fe20000010100 */
[----:B0-----:R-:W-:-:S04]  /*4170*/  FADD.FTZ R117, -R104, 1 ;  /* 0x3f80000068757421 */ /* 0x001fc80000010100 */
[----:B------:R-:W-:Y:S01]  /*4180*/  FFMA.FTZ R117, R94, R117, 1 ;  /* 0x3f8000005e757423 */ /* 0x000fe20000010075 */
[----:B--2---:R-:W-:Y:S01]  /*4190*/  FADD.FTZ R114, R114, 1 ;  /* 0x3f80000072727421 */ /* 0x004fe20000010000 */
[----:B------:R-:W-:Y:S02]  /*41a0*/  FMUL.FTZ R118, R78, R118 ;  /* 0x000000764e767220 */ /* 0x000fe40000410000 */
[----:B------:R-:W-:Y:S01]  /*41b0*/  FMUL.FTZ R78, R104, R117 ;  /* 0x00000075684e7220 */ /* 0x000fe20000410000 */
[----:B------:R0:W-:Y:S01]  /*41c0*/  MUFU.RCP R123, R114 ;  /* 0x00000072007b7308 */ /* 0x0001e20000001000 */
[----:B-1----:R-:W-:Y:S01]  /*41d0*/  FADD.FTZ R125, R79, 1 ;  /* 0x3f8000004f7d7421 */ /* 0x002fe20000010000 */
[----:B0-----:R-:W-:-:S05]  /*41e0*/  HADD2.F32 R114, -RZ, R83.H0_H0 ;  /* 0x20000053ff727230 */ /* 0x001fca0000004100 */
[----:B------:R-:W-:Y:S02]  /*41f0*/  FMUL.FTZ R114, R114, R78 ;  /* 0x0000004e72727220 */ /* 0x000fe40000410000 */
[----:B------:R-:W2:Y:S01]  /*4200*/  LDG.E.64.CONSTANT R78, desc[UR16][R74.64+0x11800] ;  /* 0x011800104a4e7981 */ /* 0x000ea2000c1e9b00 */
[----:B------:R-:W0:Y:S08]  /*4210*/  MUFU.RCP R99, R99 ;  /* 0x0000006300637308 */ /* 0x000e300000001000 */
[----:B------:R-:W1:Y:S01]  /*4220*/  MUFU.RCP R122, R122 ;  /* 0x0000007a007a7308 */ /* 0x000e620000001000 */
[----:B------:R-:W2:Y:S01]  /*4230*/  LDG.E.64.CONSTANT R74, desc[UR16][R74.64+0x12c00] ;  /* 0x012c00104a4a7981 */ /* 0x000ea2000c1e9b00 */
[----:B0-----:R-:W-:-:S04]  /*4240*/  FADD.FTZ R115, -R99, 1 ;  /* 0x3f80000063737421 */ /* 0x001fc80000010100 */
[----:B------:R-:W-:Y:S01]  /*4250*/  FFMA.FTZ R115, R96, R115, 1 ;  /* 0x3f80000060737423 */ /* 0x000fe20000010073 */
[----:B------:R-:W-:-:S04]  /*4260*/  FADD.FTZ R96, -R76, R103 ;  /* 0x000000674c607221 */ /* 0x000fc80000010100 */
[----:B------:R-:W-:-:S04]  /*4270*/  FMUL.FTZ R96, R49, R96 ;  /* 0x0000006031607220 */ /* 0x000fc80000410000 */
[----:B------:R-:W-:Y:S01]  /*4280*/  FFMA.FTZ R101, R7, R96, R3 ;  /* 0x0000006007657223 */ /* 0x000fe20000010003 */
[----:B------:R-:W-:-:S03]  /*4290*/  HADD2.F32 R103, -RZ, R80.H0_H0 ;  /* 0x20000050ff677230 */ /* 0x000fc60000004100 */
[----:B------:R-:W-:Y:S01]  /*42a0*/  FMUL.FTZ R116, R101, -1.4426950216293334961 ;  /* 0xbfb8aa3b65747820 */ /* 0x000fe20000410000 */
[----:B------:R-:W-:Y:S01]  /*42b0*/  FMUL.FTZ R95, R49, R95 ;  /* 0x0000005f315f7220 */ /* 0x000fe20000410000 */
[----:B-1----:R-:W-:Y:S01]  /*42c0*/  FADD.FTZ R119, -R122, 1 ;  /* 0x3f8000007a777421 */ /* 0x002fe20000010100 */
[----:B------:R-:W-:Y:S02]  /*42d0*/  FADD.FTZ R94, -R76, R103 ;  /* 0x000000674c5e7221 */ /* 0x000fe40000010100 */
[----:B------:R-:W-:Y:S01]  /*42e0*/  FFMA.FTZ R103, R6, R95, R2 ;  /* 0x0000005f06677223 */ /* 0x000fe20000010002 */
[----:B------:R-:W0:Y:S01]  /*42f0*/  MUFU.EX2 R116, R116 ;  /* 0x0000007400747308 */ /* 0x000e220000000800 */
[----:B------:R-:W-:Y:S01]  /*4300*/  FFMA.FTZ R98, R98, R119, 1 ;  /* 0x3f80000062627423 */ /* 0x000fe20000010077 */
[----:B------:R-:W-:Y:S02]  /*4310*/  HADD2.F32 R80, -RZ, R80.H1_H1 ;  /* 0x30000050ff507230 */ /* 0x000fe40000004100 */
[----:B------:R-:W-:Y:S01]  /*4320*/  FMUL.FTZ R119, R103, -1.4426950216293334961 ;  /* 0xbfb8aa3b67777820 */ /* 0x000fe20000410000 */
[----:B------:R-:W-:Y:S01]  /*4330*/  FMUL.FTZ R94, R49, R94 ;  /* 0x0000005e315e7220 */ /* 0x000fe20000410000 */
[----:B------:R-:W-:Y:S01]  /*4340*/  FMUL.FTZ R115, R99, R115 ;  /* 0x0000007363737220 */ /* 0x000fe20000410000 */
[----:B------:R-:W-:Y:S01]  /*4350*/  FMUL.FTZ R122, R122, R98 ;  /* 0x000000627a7a7220 */ /* 0x000fe20000410000 */
[--C-:B------:R-:W-:Y:S01]  /*4360*/  HADD2.F32 R99, -RZ, R82.reuse.H0_H0 ;  /* 0x20000052ff637230 */ /* 0x100fe20000004100 */
[----:B------:R1:W4:Y:S01]  /*4370*/  MUFU.EX2 R117, R119 ;  /* 0x0000007700757308 */ /* 0x0003220000000800 */
[----:B------:R-:W-:-:S02]  /*4380*/  HADD2.F32 R98, -RZ, R82.H1_H1 ;  /* 0x30000052ff627230 */ /* 0x000fc40000004100 */
[----:B------:R-:W-:Y:S01]  /*4390*/  FADD.FTZ R82, -R76, R80 ;  /* 0x000000504c527221 */ /* 0x000fe20000010100 */
[----:B------:R-:W-:Y:S01]  /*43a0*/  FFMA.FTZ R104, R9, R94, R5 ;  /* 0x0000005e09687223 */ /* 0x000fe20000010005 */
[--C-:B------:R-:W-:Y:S02]  /*43b0*/  HADD2.F32 R80, -RZ, R81.reuse.H0_H0 ;  /* 0x20000051ff507230 */ /* 0x100fe40000004100 */
[----:B------:R-:W-:Y:S02]  /*43c0*/  HADD2.F32 R81, -RZ, R81.H1_H1 ;  /* 0x30000051ff517230 */ /* 0x000fe40000004100 */
[----:B------:R-:W-:Y:S01]  /*43d0*/  FMUL.FTZ R82, R49, R82 ;  /* 0x0000005231527220 */ /* 0x000fe20000410000 */
[----:B------:R-:W5:Y:S01]  /*43e0*/  MUFU.RCP R125, R125 ;  /* 0x0000007d007d7308 */ /* 0x000f620000001000 */
[----:B-1----:R-:W-:Y:S01]  /*43f0*/  FMUL.FTZ R119, R104, -1.4426950216293334961 ;  /* 0xbfb8aa3b68777820 */ /* 0x002fe20000410000 */
[----:B0-----:R-:W-:Y:S01]  /*4400*/  FADD.FTZ R157, R116, 1 ;  /* 0x3f800000749d7421 */ /* 0x001fe20000010000 */
[----:B------:R-:W-:Y:S01]  /*4410*/  FMUL.FTZ R118, R98, R118 ;  /* 0x0000007662767220 */ /* 0x000fe20000410000 */
[----:B------:R-:W-:Y:S01]  /*4420*/  FFMA.FTZ R98, R8, R82, R4 ;  /* 0x0000005208627223 */ /* 0x000fe20000010004 */
[C---:B------:R-:W-:Y:S01]  /*4430*/  FADD.FTZ R81, -R76.reuse, R81 ;  /* 0x000000514c517221 */ /* 0x040fe20000010100 */
[----:B------:R-:W-:Y:S01]  /*4440*/  FADD.FTZ R80, -R76, R80 ;  /* 0x000000504c507221 */ /* 0x000fe20000010100 */
[----:B------:R-:W-:Y:S01]  /*4450*/  FADD.FTZ R156, -R123, 1 ;  /* 0x3f8000007b9c7421 */ /* 0x000fe20000010100 */
[----:B------:R-:W0:Y:S01]  /*4460*/  MUFU.EX2 R119, R119 ;  /* 0x0000007700777308 */ /* 0x000e220000000800 */
[----:B------:R-:W-:Y:S01]  /*4470*/  FMUL.FTZ R120, R98, -1.4426950216293334961 ;  /* 0xbfb8aa3b62787820 */ /* 0x000fe20000410000 */
[C---:B------:R-:W-:Y:S01]  /*4480*/  FMUL.FTZ R81, R49.reuse, R81 ;  /* 0x0000005131517220 */ /* 0x040fe20000410000 */
[----:B------:R-:W-:Y:S01]  /*4490*/  FMUL.FTZ R80, R49, R80 ;  /* 0x0000005031507220 */ /* 0x000fe20000410000 */
[----:B------:R-:W-:Y:S01]  /*44a0*/  FFMA.FTZ R156, R102, R156, 1 ;  /* 0x3f800000669c7423 */ /* 0x000fe2000001009c */
[----:B----4-:R-:W-:-:S03]  /*44b0*/  FADD.FTZ R117, R117, 1 ;  /* 0x3f80000075757421 */ /* 0x010fc60000010000 */
[----:B------:R-:W1:Y:S01]  /*44c0*/  MUFU.RCP R157, R157 ;  /* 0x0000009d009d7308 */ /* 0x000e620000001000 */
[----:B------:R-:W-:Y:S01]  /*44d0*/  FMUL.FTZ R115, R99, R115 ;  /* 0x0000007363737220 */ /* 0x000fe20000410000 */
[----:B------:R-:W-:Y:S01]  /*44e0*/  FFMA.FTZ R102, R6, R81, R2 ;  /* 0x0000005106667223 */ /* 0x000fe20000010002 */
[----:B------:R-:W-:Y:S02]  /*44f0*/  HADD2.F32 R83, -RZ, R83.H1_H1 ;  /* 0x30000053ff537230 */ /* 0x000fe40000004100 */
[----:B------:R-:W-:Y:S01]  /*4500*/  FFMA.FTZ R99, R7, R80, R3 ;  /* 0x0000005007637223 */ /* 0x000fe20000010003 */
[----:B------:R-:W-:Y:S02]  /*4510*/  FMUL.FTZ R155, R102, -1.4426950216293334961 ;  /* 0xbfb8aa3b669b7820 */ /* 0x000fe40000410000 */
[----:B------:R-:W4:Y:S01]  /*4520*/  MUFU.EX2 R120, R120 ;  /* 0x0000007800787308 */ /* 0x000f220000000800 */
[----:B------:R-:W-:Y:S01]  /*4530*/  FMUL.FTZ R121, R99, -1.4426950216293334961 ;  /* 0xbfb8aa3b63797820 */ /* 0x000fe20000410000 */
[----:B------:R-:W-:Y:S01]  /*4540*/  FMUL.FTZ R116, R83, R122 ;  /* 0x0000007a53747220 */ /* 0x000fe20000410000 */
[----:B-----5:R-:W-:-:S05]  /*4550*/  FADD.FTZ R83, -R125, 1 ;  /* 0x3f8000007d537421 */ /* 0x020fca0000010100 */
[----:B------:R-:W5:Y:S01]  /*4560*/  MUFU.RCP R117, R117 ;  /* 0x0000007500757308 */ /* 0x000f620000001000 */
[----:B------:R-:W-:Y:S01]  /*4570*/  FFMA.FTZ R83, R100, R83, 1 ;  /* 0x3f80000064537423 */ /* 0x000fe20000010053 */
[----:B0-----:R-:W-:Y:S01]  /*4580*/  FADD.FTZ R119, R119, 1 ;  /* 0x3f80000077777421 */ /* 0x001fe20000010000 */
[----:B-1----:R-:W-:Y:S01]  /*4590*/  FADD.FTZ R100, -R157, 1 ;  /* 0x3f8000009d647421 */ /* 0x002fe20000010100 */
[----:B------:R-:W-:-:S04]  /*45a0*/  FMUL.FTZ R156, R123, R156 ;  /* 0x0000009c7b9c7220 */ /* 0x000fc80000410000 */
[----:B------:R-:W0:Y:S01]  /*45b0*/  MUFU.EX2 R155, R155 ;  /* 0x0000009b009b7308 */ /* 0x000e220000000800 */
[----:B------:R-:W-:Y:S01]  /*45c0*/  FMUL.FTZ R123, R125, R83 ;  /* 0x000000537d7b7220 */ /* 0x000fe20000410000 */
[----:B------:R-:W-:-:S06]  /*45d0*/  FFMA.FTZ R100, R101, R100, 1 ;  /* 0x3f80000065647423 */ /* 0x000fcc0000010064 */
[----:B------:R-:W1:Y:S01]  /*45e0*/  MUFU.EX2 R121, R121 ;  /* 0x0000007900797308 */ /* 0x000e620000000800 */
[----:B----4-:R-:W-:Y:S01]  /*45f0*/  FADD.FTZ R122, R120, 1 ;  /* 0x3f800000787a7421 */ /* 0x010fe20000010000 */
[----:B------:R-:W-:-:S06]  /*4600*/  FMUL.FTZ R120, R157, R100 ;  /* 0x000000649d787220 */ /* 0x000fcc0000410000 */
[----:B------:R4:W3:Y:S01]  /*4610*/  MUFU.RCP R83, R119 ;  /* 0x0000007700537308 */ /* 0x0008e20000001000 */
[----:B-----5:R-:W-:Y:S01]  /*4620*/  FADD.FTZ R100, -R117, 1 ;  /* 0x3f80000075647421 */ /* 0x020fe20000010100 */
[----:B0-----:R-:W-:-:S03]  /*4630*/  FADD.FTZ R101, R155, 1 ;  /* 0x3f8000009b657421 */ /* 0x001fc60000010000 */
[----:B------:R-:W-:-:S03]  /*4640*/  FFMA.FTZ R100, R103, R100, 1 ;  /* 0x3f80000067647423 */ /* 0x000fc60000010064 */
[----:B------:R-:W0:Y:S01]  /*4650*/  MUFU.RCP R122, R122 ;  /* 0x0000007a007a7308 */ /* 0x000e220000001000 */
[----:B-1----:R-:W-:Y:S01]  /*4660*/  FADD.FTZ R121, R121, 1 ;  /* 0x3f80000079797421 */ /* 0x002fe20000010000 */
[----:B------:R-:W-:Y:S01]  /*4670*/  FMUL.FTZ R117, R117, R100 ;  /* 0x0000006475757220 */ /* 0x000fe20000410000 */
[--C-:B----4-:R-:W-:Y:S02]  /*4680*/  HADD2.F32 R119, -RZ, R88.reuse.H0_H0 ;  /* 0x20000058ff777230 */ /* 0x110fe40000004100 */
[----:B------:R-:W-:-:S03]  /*4690*/  HADD2.F32 R103, -RZ, R88.H1_H1 ;  /* 0x30000058ff677230 */ /* 0x000fc60000004100 */
[----:B------:R3:W-:Y:S01]  /*46a0*/  MUFU.RCP R100, R121 ;  /* 0x0000007900647308 */ /* 0x0007e20000001000 */
[--C-:B------:R-:W-:Y:S02]  /*46b0*/  HADD2.F32 R88, -RZ, R89.reuse.H0_H0 ;  /* 0x20000059ff587230 */ /* 0x100fe40000004100 */
[----:B------:R-:W-:-:S05]  /*46c0*/  HADD2.F32 R89, -RZ, R89.H1_H1 ;  /* 0x30000059ff597230 */ /* 0x000fca0000004100 */
[----:B------:R-:W1:Y:S01]  /*46d0*/  MUFU.RCP R101, R101 ;  /* 0x0000006500657308 */ /* 0x000e620000001000 */
[----:B---3--:R-:W-:-:S04]  /*46e0*/  FADD.FTZ R121, -R83, 1 ;  /* 0x3f80000053797421 */ /* 0x008fc80000010100 */
[----:B------:R-:W-:Y:S01]  /*46f0*/  FFMA.FTZ R121, R104, R121, 1 ;  /* 0x3f80000068797423 */ /* 0x000fe20000010079 */
[----:B------:R-:W-:Y:S01]  /*4700*/  FMUL.FTZ R117, R89, R117 ;  /* 0x0000007559757220 */ /* 0x000fe20000410000 */
[----:B------:R-:W-:Y:S02]  /*4710*/  HADD2.F32 R89, -RZ, R84.H0_H0 ;  /* 0x20000054ff597230 */ /* 0x000fe40000004100 */
[----:B------:R-:W-:Y:S01]  /*4720*/  FMUL.FTZ R121, R83, R121 ;  /* 0x0000007953797220 */ /* 0x000fe20000410000 */
[----:B0-----:R-:W-:-:S04]  /*4730*/  FADD.FTZ R83, -R122, 1 ;  /* 0x3f8000007a537421 */ /* 0x001fc80000010100 */
[----:B------:R-:W-:Y:S01]  /*4740*/  FFMA.FTZ R83, R98, R83, 1 ;  /* 0x3f80000062537423 */ /* 0x000fe20000010053 */
[----:B------:R-:W-:Y:S01]  /*4750*/  FADD.FTZ R98, -R76, R89 ;  /* 0x000000594c627221 */ /* 0x000fe20000010100 */
[----:B-1----:R-:W-:-:S03]  /*4760*/  FADD.FTZ R89, -R101, 1 ;  /* 0x3f80000065597421 */ /* 0x002fc60000010100 */
[----:B------:R-:W-:Y:S01]  /*4770*/  FMUL.FTZ R98, R49, R98 ;  /* 0x0000006231627220 */ /* 0x000fe20000410000 */
[----:B------:R-:W-:Y:S02]  /*4780*/  HADD2.F32 R84, -RZ, R84.H1_H1 ;  /* 0x30000054ff547230 */ /* 0x000fe40000004100 */
[----:B------:R-:W-:Y:S01]  /*4790*/  FMUL.FTZ R120, R88, R120 ;  /* 0x0000007858787220 */ /* 0x000fe20000410000 */
[----:B------:R-:W-:Y:S01]  /*47a0*/  FFMA.FTZ R89, R102, R89, 1 ;  /* 0x3f80000066597423 */ /* 0x000fe20000010059 */
[----:B------:R-:W-:Y:S01]  /*47b0*/  FADD.FTZ R88, -R100, 1 ;  /* 0x3f80000064587421 */ /* 0x000fe20000010100 */
[----:B------:R-:W-:Y:S01]  /*47c0*/  FFMA.FTZ R102, R9, R98, R5 ;  /* 0x0000006209667223 */ /* 0x000fe20000010005 */
[----:B------:R-:W-:Y:S01]  /*47d0*/  FMUL.FTZ R122, R122, R83 ;  /* 0x000000537a7a7220 */ /* 0x000fe20000410000 */
[----:B------:R-:W-:Y:S01]  /*47e0*/  FMUL.FTZ R119, R119, R156 ;  /* 0x0000009c77777220 */ /* 0x000fe20000410000 */
[----:B------:R-:W-:Y:S01]  /*47f0*/  FADD.FTZ R83, -R76, R84 ;  /* 0x000000544c537221 */ /* 0x000fe20000010100 */
[----:B------:R-:W-:Y:S01]  /*4800*/  FFMA.FTZ R88, R99, R88, 1 ;  /* 0x3f80000063587423 */ /* 0x000fe20000010058 */
[----:B------:R-:W-:Y:S01]  /*4810*/  FMUL.FTZ R156, R102, -1.4426950216293334961 ;  /* 0xbfb8aa3b669c7820 */ /* 0x000fe20000410000 */
[----:B------:R-:W-:-:S02]  /*4820*/  HADD2.F32 R99, -RZ, R85.H0_H0 ;  /* 0x20000055ff637230 */ /* 0x000fc40000004100 */
[----:B------:R-:W-:Y:S01]  /*4830*/  FMUL.FTZ R83, R49, R83 ;  /* 0x0000005331537220 */ /* 0x000fe20000410000 */
[----:B------:R-:W-:Y:S01]  /*4840*/  FMUL.FTZ R88, R100, R88 ;  /* 0x0000005864587220 */ /* 0x000fe20000410000 */
[----:B------:R-:W-:Y:S02]  /*4850*/  HADD2.F32 R100, -RZ, R85.H1_H1 ;  /* 0x30000055ff647230 */ /* 0x000fe40000004100 */
[----:B------:R-:W-:Y:S01]  /*4860*/  FADD.FTZ R99, -R76, R99 ;  /* 0x000000634c637221 */ /* 0x000fe20000010100 */
[----:B------:R-:W0:Y:S01]  /*4870*/  MUFU.EX2 R156, R156 ;  /* 0x0000009c009c7308 */ /* 0x000e220000000800 */
[----:B------:R-:W-:Y:S01]  /*4880*/  FFMA.FTZ R104, R8, R83, R4 ;  /* 0x0000005308687223 */ /* 0x000fe20000010004 */
[----:B------:R-:W-:Y:S01]  /*4890*/  FMUL.FTZ R84, R101, R89 ;  /* 0x0000005965547220 */ /* 0x000fe20000410000 */
[----:B------:R-:W-:Y:S01]  /*48a0*/  FMUL.FTZ R101, R49, R99 ;  /* 0x0000006331657220 */ /* 0x000fe20000410000 */
[----:B------:R-:W-:Y:S01]  /*48b0*/  FADD.FTZ R100, -R76, R100 ;  /* 0x000000644c647221 */ /* 0x000fe20000010100 */
[----:B------:R-:W-:Y:S01]  /*48c0*/  FMUL.FTZ R155, R104, -1.4426950216293334961 ;  /* 0xbfb8aa3b689b7820 */ /* 0x000fe20000410000 */
[----:B------:R-:W-:-:S02]  /*48d0*/  HADD2.F32 R99, -RZ, R86.H0_H0 ;  /* 0x20000056ff637230 */ /* 0x000fc40000004100 */
[----:B------:R-:W-:Y:S01]  /*48e0*/  FMUL.FTZ R123, R103, R123 ;  /* 0x0000007b677b7220 */ /* 0x000fe20000410000 */
[----:B------:R-:W-:Y:S01]  /*48f0*/  FFMA.FTZ R103, R7, R101, R3 ;  /* 0x0000006507677223 */ /* 0x000fe20000010003 */
[----:B------:R-:W-:Y:S01]  /*4900*/  FMUL.FTZ R100, R49, R100 ;  /* 0x0000006431647220 */ /* 0x000fe20000410000 */
[----:B------:R-:W-:Y:S01]  /*4910*/  FADD.FTZ R99, -R76, R99 ;  /* 0x000000634c637221 */ /* 0x000fe20000010100 */
[----:B------:R-:W1:Y:S01]  /*4920*/  MUFU.EX2 R155, R155 ;  /* 0x0000009b009b7308 */ /* 0x000e620000000800 */
[----:B------:R-:W-:Y:S01]  /*4930*/  FMUL.FTZ R158, R103, -1.4426950216293334961 ;  /* 0xbfb8aa3b679e7820 */ /* 0x000fe20000410000 */
[----:B------:R-:W-:Y:S01]  /*4940*/  FFMA.FTZ R85, R6, R100, R2 ;  /* 0x0000006406557223 */ /* 0x000fe20000010002 */
[----:B------:R-:W-:Y:S01]  /*4950*/  FMUL.FTZ R99, R49, R99 ;  /* 0x0000006331637220 */ /* 0x000fe20000410000 */
[----:B0-----:R-:W-:Y:S02]  /*4960*/  FADD.FTZ R156, R156, 1 ;  /* 0x3f8000009c9c7421 */ /* 0x001fe40000010000 */
[----:B------:R-:W-:Y:S01]  /*4970*/  FMUL.FTZ R125, R85, -1.4426950216293334961 ;  /* 0xbfb8aa3b557d7820 */ /* 0x000fe20000410000 */
[----:B------:R-:W-:Y:S01]  /*4980*/  FFMA.FTZ R89, R9, R99, R5 ;  /* 0x0000006309597223 */ /* 0x000fe20000010005 */
[----:B------:R-:W0:Y:S03]  /*4990*/  MUFU.EX2 R158, R158 ;  /* 0x0000009e009e7308 */ /* 0x000e260000000800 */
[----:B------:R-:W-:Y:S01]  /*49a0*/  FMUL.FTZ R157, R89, -1.4426950216293334961 ;  /* 0xbfb8aa3b599d7820 */ /* 0x000fe20000410000 */
[----:B------:R-:W-:-:S04]  /*49b0*/  HADD2.F32 R159, -RZ, R90.H0_H0 ;  /* 0x2000005aff9f7230 */ /* 0x000fc80000004100 */
[----:B------:R-:W3:Y:S01]  /*49c0*/  MUFU.EX2 R125, R125 ;  /* 0x0000007d007d7308 */ /* 0x000ee20000000800 */
[----:B------:R-:W-:Y:S02]  /*49d0*/  HADD2.F32 R90, -RZ, R90.H1_H1 ;  /* 0x3000005aff5a7230 */ /* 0x000fe40000004100 */
[----:B-1----:R-:W-:-:S05]  /*49e0*/  FADD.FTZ R155, R155, 1 ;  /* 0x3f8000009b9b7421 */ /* 0x002fca0000010000 */
[----:B------:R-:W1:Y:S01]  /*49f0*/  MUFU.RCP R156, R156 ;  /* 0x0000009c009c7308 */ /* 0x000e620000001000 */
[----:B------:R-:W-:Y:S01]  /*4a00*/  FMUL.FTZ R122, R90, R122 ;  /* 0x0000007a5a7a7220 */ /* 0x000fe20000410000 */
[----:B------:R-:W-:-:S06]  /*4a10*/  HADD2.F32 R90, -RZ, R91.H0_H0 ;  /* 0x2000005bff5a7230 */ /* 0x000fcc0000004100 */
[----:B------:R-:W4:Y:S01]  /*4a20*/  MUFU.EX2 R157, R157 ;  /* 0x0000009d009d7308 */ /* 0x000f220000000800 */
[----:B0-----:R-:W-:Y:S01]  /*4a30*/  FADD.FTZ R158, R158, 1 ;  /* 0x3f8000009e9e7421 */ /* 0x001fe20000010000 */
[----:B------:R-:W-:-:S06]  /*4a40*/  FMUL.FTZ R90, R90, R88 ;  /* 0x000000585a5a7220 */ /* 0x000fcc0000410000 */
[----:B------:R-:W0:Y:S01]  /*4a50*/  MUFU.RCP R155, R155 ;  /* 0x0000009b009b7308 */ /* 0x000e220000001000 */
[----:B---3--:R-:W-:-:S07]  /*4a60*/  FADD.FTZ R125, R125, 1 ;  /* 0x3f8000007d7d7421 */ /* 0x008fce0000010000 */
[----:B------:R1:W3:Y:S02]  /*4a70*/  MUFU.RCP R88, R158 ;  /* 0x0000009e00587308 */ /* 0x0002e40000001000 */
[----:B-1----:R-:W-:-:S06]  /*4a80*/  FADD.FTZ R158, -R156, 1 ;  /* 0x3f8000009c9e7421 */ /* 0x002fcc0000010100 */
[----:B------:R-:W1:Y:S01]  /*4a90*/  MUFU.RCP R125, R125 ;  /* 0x0000007d007d7308 */ /* 0x000e620000001000 */
[----:B------:R-:W-:Y:S01]  /*4aa0*/  FFMA.FTZ R158, R102, R158, 1 ;  /* 0x3f800000669e7423 */ /* 0x000fe2000001009e */
[----:B----4-:R-:W-:Y:S01]  /*4ab0*/  FADD.FTZ R102, R157, 1 ;  /* 0x3f8000009d667421 */ /* 0x010fe20000010000 */
[----:B0-----:R-:W-:-:S05]  /*4ac0*/  FADD.FTZ R157, -R155, 1 ;  /* 0x3f8000009b9d7421 */ /* 0x001fca0000010100 */
[----:B------:R-:W0:Y:S01]  /*4ad0*/  MUFU.RCP R102, R102 ;  /* 0x0000006600667308 */ /* 0x000e220000001000 */
[----:B------:R-:W-:Y:S01]  /*4ae0*/  FFMA.FTZ R104, R104, R157, 1 ;  /* 0x3f80000068687423 */ /* 0x000fe2000001009d */
[C---:B---3--:R-:W-:Y:S01]  /*4af0*/  FADD.FTZ R157, -R88.reuse, 1 ;  /* 0x3f800000589d7421 */ /* 0x048fe20000010100 */
[----:B------:R-:W-:Y:S02]  /*4b00*/  HADD2.F32 R91, -RZ, R91.H1_H1 ;  /* 0x3000005bff5b7230 */ /* 0x000fe40000004100 */
[----:B------:R-:W-:Y:S02]  /*4b10*/  HADD2.F32 R86, -RZ, R86.H1_H1 ;  /* 0x30000056ff567230 */ /* 0x000fe40000004100 */
[----:B------:R-:W-:Y:S01]  /*4b20*/  FFMA.FTZ R103, R103, R157, 1 ;  /* 0x3f80000067677423 */ /* 0x000fe2000001009d */
[----:B------:R-:W-:Y:S01]  /*4b30*/  FMUL.FTZ R84, R91, R84 ;  /* 0x000000545b547220 */ /* 0x000fe20000410000 */
[----:B-1----:R-:W-:Y:S02]  /*4b40*/  FADD.FTZ R91, -R125, 1 ;  /* 0x3f8000007d5b7421 */ /* 0x002fe40000010100 */
[----:B------:R-:W-:Y:S01]  /*4b50*/  FMUL.FTZ R88, R88, R103 ;  /* 0x0000006758587220 */ /* 0x000fe20000410000 */
[----:B------:R-:W-:Y:S01]  /*4b60*/  FADD.FTZ R103, -R76, R86 ;  /* 0x000000564c677221 */ /* 0x000fe20000010100 */
[----:B------:R-:W-:Y:S01]  /*4b70*/  FADD.FTZ R86, RZ, R50 ;  /* 0x00000032ff567221 */ /* 0x000fe20000010000 */
[----:B------:R-:W-:-:S02]  /*4b80*/  FFMA.FTZ R85, R85, R91, 1 ;  /* 0x3f80000055557423 */ /* 0x000fc4000001005b */
[----:B------:R-:W-:Y:S01]  /*4b90*/  FMUL.FTZ R103, R49, R103 ;  /* 0x0000006731677220 */ /* 0x000fe20000410000 */
[----:B0-----:R-:W-:Y:S01]  /*4ba0*/  FADD.FTZ R91, -R102, 1 ;  /* 0x3f800000665b7421 */ /* 0x001fe20000010100 */
[----:B------:R-:W-:-:S03]  /*4bb0*/  FADD.FTZ R86, R86, R151 ;  /* 0x0000009756567221 */ /* 0x000fc60000010000 */
[----:B------:R-:W-:Y:S01]  /*4bc0*/  FFMA.FTZ R91, R89, R91, 1 ;  /* 0x3f800000595b7423 */ /* 0x000fe2000001005b */
[----:B------:R-:W-:Y:S01]  /*4bd0*/  FFMA.FTZ R89, R8, R103, R4 ;  /* 0x0000006708597223 */ /* 0x000fe20000010004 */
[----:B------:R-:W-:-:S03]  /*4be0*/  FADD.FTZ R86, R86, R149 ;  /* 0x0000009556567221 */ /* 0x000fc60000010000 */
[----:B------:R-:W-:Y:S01]  /*4bf0*/  FMUL.FTZ R157, R89, -1.4426950216293334961 ;  /* 0xbfb8aa3b599d7820 */ /* 0x000fe20000410000 */
[----:B------:R-:W-:Y:S01]  /*4c00*/  FMUL.FTZ R91, R102, R91 ;  /* 0x0000005b665b7220 */ /* 0x000fe20000410000 */
[----:B------:R-:W-:Y:S02]  /*4c10*/  HADD2.F32 R102, -RZ, R87.H0_H0 ;  /* 0x20000057ff667230 */ /* 0x000fe40000004100 */
[----:B------:R-:W-:Y:S02]  /*4c20*/  FADD.FTZ R86, R86, R148 ;  /* 0x0000009456567221 */ /* 0x000fe40000010000 */
[----:B------:R-:W0:Y:S02]  /*4c30*/  MUFU.EX2 R157, R157 ;  /* 0x0000009d009d7308 */ /* 0x000e240000000800 */
[----:B------:R-:W-:Y:S01]  /*4c40*/  FADD.FTZ R86, R86, R147 ;  /* 0x0000009356567221 */ /* 0x000fe20000010000 */
[----:B------:R-:W-:-:S03]  /*4c50*/  FADD.FTZ R102, -R76, R102 ;  /* 0x000000664c667221 */ /* 0x000fc60000010100 */
[----:B------:R-:W-:Y:S01]  /*4c60*/  FADD.FTZ R86, R86, R146 ;  /* 0x0000009256567221 */ /* 0x000fe20000010000 */
[----:B------:R-:W-:Y:S01]  /*4c70*/  FMUL.FTZ R102, R49, R102 ;  /* 0x0000006631667220 */ /* 0x000fe20000410000 */
[----:B------:R-:W-:Y:S02]  /*4c80*/  FMUL.FTZ R125, R125, R85 ;  /* 0x000000557d7d7220 */ /* 0x000fe40000410000 */
[----:B------:R-:W-:Y:S01]  /*4c90*/  FADD.FTZ R86, R86, R145 ;  /* 0x0000009156567221 */ /* 0x000fe20000010000 */
[----:B------:R-:W-:Y:S01]  /*4ca0*/  FFMA.FTZ R85, R7, R102, R3 ;  /* 0x0000006607557223 */ /* 0x000fe20000010003 */
[----:B------:R-:W-:Y:S01]  /*4cb0*/  FMUL.FTZ R155, R155, R104 ;  /* 0x000000689b9b7220 */ /* 0x000fe20000410000 */
[----:B------:R-:W-:Y:S02]  /*4cc0*/  HADD2.F32 R104, -RZ, R87.H1_H1 ;  /* 0x30000057ff687230 */ /* 0x000fe40000004100 */
[----:B------:R-:W-:Y:S01]  /*4cd0*/  FADD.FTZ R86, R86, R144 ;  /* 0x0000009056567221 */ /* 0x000fe20000010000 */
[----:B------:R-:W-:-:S02]  /*4ce0*/  FMUL.FTZ R87, R85, -1.4426950216293334961 ;  /* 0xbfb8aa3b55577820 */ /* 0x000fc40000410000 */
[----:B------:R-:W-:Y:S01]  /*4cf0*/  FADD.FTZ R104, -R76, R104 ;  /* 0x000000684c687221 */ /* 0x000fe20000010100 */
[----:B0-----:R-:W-:Y:S01]  /*4d00*/  FADD.FTZ R157, R157, 1 ;  /* 0x3f8000009d9d7421 */ /* 0x001fe20000010000 */
[----:B------:R-:W-:Y:S01]  /*4d10*/  FADD.FTZ R86, R86, R143 ;  /* 0x0000008f56567221 */ /* 0x000fe20000010000 */
[----:B------:R-:W-:Y:S01]  /*4d20*/  FMUL.FTZ R156, R156, R158 ;  /* 0x0000009e9c9c7220 */ /* 0x000fe20000410000 */
[----:B------:R-:W0:Y:S01]  /*4d30*/  MUFU.EX2 R87, R87 ;  /* 0x0000005700577308 */ /* 0x000e220000000800 */
[----:B------:R-:W-:Y:S01]  /*4d40*/  FMUL.FTZ R104, R49, R104 ;  /* 0x0000006831687220 */ /* 0x000fe20000410000 */
[----:B------:R-:W-:-:S03]  /*4d50*/  FADD.FTZ R158, R86, R142 ;  /* 0x0000008e569e7221 */ /* 0x000fc60000010000 */
[----:B------:R-:W-:Y:S01]  /*4d60*/  FFMA.FTZ R86, R6, R104, R2 ;  /* 0x0000006806567223 */ /* 0x000fe20000010002 */
[----:B------:R-:W-:Y:S02]  /*4d70*/  FADD.FTZ R158, R158, R141 ;  /* 0x0000008d9e9e7221 */ /* 0x000fe40000010000 */
[----:B------:R-:W1:Y:S01]  /*4d80*/  MUFU.RCP R157, R157 ;  /* 0x0000009d009d7308 */ /* 0x000e620000001000 */
[----:B------:R-:W-:Y:S01]  /*4d90*/  FMUL.FTZ R121, R159, R121 ;  /* 0x000000799f797220 */ /* 0x000fe20000410000 */
[----:B------:R-:W-:Y:S01]  /*4da0*/  FMUL.FTZ R159, R86, -1.4426950216293334961 ;  /* 0xbfb8aa3b569f7820 */ /* 0x000fe20000410000 */
[----:B------:R-:W-:-:S04]  /*4db0*/  FADD.FTZ R158, R158, R140 ;  /* 0x0000008c9e9e7221 */ /* 0x000fc80000010000 */
[----:B------:R-:W-:Y:S01]  /*4dc0*/  FADD.FTZ R158, R158, R139 ;  /* 0x0000008b9e9e7221 */ /* 0x000fe20000010000 */
[----:B------:R-:W3:Y:S01]  /*4dd0*/  MUFU.EX2 R159, R159 ;  /* 0x0000009f009f7308 */ /* 0x000ee20000000800 */
[----:B0-----:R-:W-:Y:S02]  /*4de0*/  FADD.FTZ R87, R87, 1 ;  /* 0x3f80000057577421 */ /* 0x001fe40000010000 */
[----:B------:R-:W-:-:S04]  /*4df0*/  FADD.FTZ R158, R158, R138 ;  /* 0x0000008a9e9e7221 */ /* 0x000fc80000010000 */
[----:B------:R-:W-:Y:S01]  /*4e00*/  FADD.FTZ R158, R158, R137 ;  /* 0x000000899e9e7221 */ /* 0x000fe20000010000 */
[----:B-1----:R-:W-:Y:S01]  /*4e10*/  FADD.FTZ R162, -R157, 1 ;  /* 0x3f8000009da27421 */ /* 0x002fe20000010100 */
[----:B------:R-:W0:Y:S03]  /*4e20*/  MUFU.RCP R87, R87 ;  /* 0x0000005700577308 */ /* 0x000e260000001000 */
[----:B------:R-:W-:Y:S01]  /*4e30*/  FFMA.FTZ R89, R89, R162, 1 ;  /* 0x3f80000059597423 */ /* 0x000fe200000100a2 */
[----:B------:R-:W-:-:S04]  /*4e40*/  FADD.FTZ R162, R158, R136 ;  /* 0x000000889ea27221 */ /* 0x000fc80000010000 */
[----:B------:R-:W-:Y:S01]  /*4e50*/  FADD.FTZ R162, R162, R135 ;  /* 0x00000087a2a27221 */ /* 0x000fe20000010000 */
[----:B---3--:R-:W-:-:S03]  /*4e60*/  FADD.FTZ R159, R159, 1 ;  /* 0x3f8000009f9f7421 */ /* 0x008fc60000010000 */
[----:B------:R-:W-:Y:S01]  /*4e70*/  FADD.FTZ R162, R162, R134 ;  /* 0x00000086a2a27221 */ /* 0x000fe20000010000 */
[----:B------:R-:W1:Y:S01]  /*4e80*/  MUFU.RCP R158, R159 ;  /* 0x0000009f009e7308 */ /* 0x000e620000001000 */
[----:B------:R-:W-:Y:S02]  /*4e90*/  FMUL.FTZ R89, R157, R89 ;  /* 0x000000599d597220 */ /* 0x000fe40000410000 */
[----:B------:R-:W-:Y:S01]  /*4ea0*/  FADD.FTZ R162, R162, R133 ;  /* 0x00000085a2a27221 */ /* 0x000fe20000010000 */
[----:B0-----:R-:W-:-:S03]  /*4eb0*/  FADD.FTZ R157, -R87, 1 ;  /* 0x3f800000579d7421 */ /* 0x001fc60000010100 */
[----:B------:R-:W-:Y:S01]  /*4ec0*/  FADD.FTZ R162, R162, R132 ;  /* 0x00000084a2a27221 */ /* 0x000fe20000010000 */
[----:B------:R-:W-:-:S03]  /*4ed0*/  FFMA.FTZ R157, R85, R157, 1 ;  /* 0x3f800000559d7423 */ /* 0x000fc6000001009d */
[----:B------:R-:W-:Y:S01]  /*4ee0*/  FADD.FTZ R162, R162, R131 ;  /* 0x00000083a2a27221 */ /* 0x000fe20000010000 */
[----:B------:R-:W-:-:S03]  /*4ef0*/  FMUL.FTZ R87, R87, R157 ;  /* 0x0000009d57577220 */ /* 0x000fc60000410000 */
[----:B------:R-:W-:Y:S01]  /*4f00*/  FADD.FTZ R157, R162, R130 ;  /* 0x00000082a29d7221 */ /* 0x000fe20000010000 */
[----:B-1----:R-:W-:-:S03]  /*4f10*/  FADD.FTZ R85, -R158, 1 ;  /* 0x3f8000009e557421 */ /* 0x002fc60000010100 */
[----:B------:R-:W-:Y:S01]  /*4f20*/  FADD.FTZ R157, R157, R129 ;  /* 0x000000819d9d7221 */ /* 0x000fe20000010000 */
[----:B------:R-:W-:Y:S01]  /*4f30*/  FFMA.FTZ R85, R86, R85, 1 ;  /* 0x3f80000056557423 */ /* 0x000fe20000010055 */
[--C-:B--2---:R-:W-:Y:S02]  /*4f40*/  HADD2.F32 R86, -RZ, R78.reuse.H0_H0 ;  /* 0x2000004eff567230 */ /* 0x104fe40000004100 */
[----:B------:R-:W-:Y:S01]  /*4f50*/  FADD.FTZ R157, R157, R128 ;  /* 0x000000809d9d7221 */ /* 0x000fe20000010000 */
[----:B------:R-:W-:-:S03]  /*4f60*/  HADD2.F32 R78, -RZ, R78.H1_H1 ;  /* 0x3000004eff4e7230 */ /* 0x000fc60000004100 */
[----:B------:R-:W-:Y:S02]  /*4f70*/  FADD.FTZ R157, R157, R127 ;  /* 0x0000007f9d9d7221 */ /* 0x000fe40000010000 */
[----:B------:R-:W-:Y:S02]  /*4f80*/  FMUL.FTZ R78, R78, R155 ;  /* 0x0000009b4e4e7220 */ /* 0x000fe40000410000 */
[----:B------:R-:W-:-:S04]  /*4f90*/  FADD.FTZ R155, R157, R126 ;  /* 0x0000007e9d9b7221 */ /* 0x000fc80000010000 */
[----:B------:R-:W-:Y:S01]  /*4fa0*/  FADD.FTZ R155, R155, R93 ;  /* 0x0000005d9b9b7221 */ /* 0x000fe20000010000 */
[----:B------:R-:W-:Y:S01]  /*4fb0*/  FMUL.FTZ R86, R86, R156 ;  /* 0x0000009c56567220 */ /* 0x000fe20000410000 */
[--C-:B------:R-:W-:Y:S02]  /*4fc0*/  HADD2.F32 R156, -RZ, R79.reuse.H0_H0 ;  /* 0x2000004fff9c7230 */ /* 0x100fe40000004100 */
[----:B------:R-:W-:Y:S01]  /*4fd0*/  FADD.FTZ R155, R155, R92 ;  /* 0x0000005c9b9b7221 */ /* 0x000fe20000010000 */
[----:B------:R-:W-:-:S03]  /*4fe0*/  HADD2.F32 R79, -RZ, R79.H1_H1 ;  /* 0x3000004fff4f7230 */ /* 0x000fc60000004100 */
[----:B------:R-:W-:Y:S02]  /*4ff0*/  FADD.FTZ R155, R155, R77 ;  /* 0x0000004d9b9b7221 */ /* 0x000fe40000010000 */
[----:B------:R-:W-:Y:S02]  /*5000*/  FMUL.FTZ R79, R79, R125 ;  /* 0x0000007d4f4f7220 */ /* 0x000fe40000410000 */
[----:B------:R-:W-:-:S04]  /*5010*/  FADD.FTZ R125, R155, R73 ;  /* 0x000000499b7d7221 */ /* 0x000fc80000010000 */
[----:B------:R-:W-:Y:S01]  /*5020*/  FADD.FTZ R125, R125, R72 ;  /* 0x000000487d7d7221 */ /* 0x000fe20000010000 */
[----:B------:R-:W-:-:S03]  /*5030*/  HADD2.F32 R155, -RZ, R74.H0_H0 ;  /* 0x2000004aff9b7230 */ /* 0x000fc60000004100 */
[----:B------:R-:W-:Y:S01]  /*5040*/  FADD.FTZ R125, R125, R71 ;  /* 0x000000477d7d7221 */ /* 0x000fe20000010000 */
[----:B------:R-:W-:-:S03]  /*5050*/  HADD2.F32 R74, -RZ, R74.H1_H1 ;  /* 0x3000004aff4a7230 */ /* 0x000fc60000004100 */
[----:B------:R-:W-:Y:S02]  /*5060*/  FADD.FTZ R125, R125, R70 ;  /* 0x000000467d7d7221 */ /* 0x000fe40000010000 */
[----:B------:R-:W-:Y:S02]  /*5070*/  FMUL.FTZ R89, R74, R89 ;  /* 0x000000594a597220 */ /* 0x000fe40000410000 */
[----:B------:R-:W-:-:S04]  /*5080*/  FADD.FTZ R74, R125, R69 ;  /* 0x000000457d4a7221 */ /* 0x000fc80000010000 */
[----:B------:R-:W-:-:S04]  /*5090*/  FADD.FTZ R74, R74, R68 ;  /* 0x000000444a4a7221 */ /* 0x000fc80000010000 */
[----:B------:R-:W-:Y:S01]  /*50a0*/  FADD.FTZ R74, R74, R67 ;  /* 0x000000434a4a7221 */ /* 0x000fe20000010000 */
[----:B------:R-:W-:-:S03]  /*50b0*/  HADD2.F32 R125, -RZ, R75.H0_H0 ;  /* 0x2000004bff7d7230 */ /* 0x000fc60000004100 */
[----:B------:R-:W-:Y:S01]  /*50c0*/  FADD.FTZ R74, R74, R66 ;  /* 0x000000424a4a7221 */ /* 0x000fe20000010000 */
[----:B------:R-:W-:Y:S02]  /*50d0*/  HADD2.F32 R75, -RZ, R75.H1_H1 ;  /* 0x3000004bff4b7230 */ /* 0x000fe40000004100 */
[----:B------:R-:W-:Y:S01]  /*50e0*/  FMUL.FTZ R85, R158, R85 ;  /* 0x000000559e557220 */ /* 0x000fe20000410000 */
[----:B------:R-:W-:-:S03]  /*50f0*/  FADD.FTZ R74, R74, R65 ;  /* 0x000000414a4a7221 */ /* 0x000fc60000010000 */
[----:B------:R-:W-:Y:S01]  /*5100*/  FMUL.FTZ R85, R75, R85 ;  /* 0x000000554b557220 */ /* 0x000fe20000410000 */
[----:B------:R-:W-:Y:S01]  /*5110*/  FADD.FTZ R75, R74, R64 ;  /* 0x000000404a4b7221 */ /* 0x000fe20000010000 */
[----:B------:R-:W-:Y:S01]  /*5120*/  FMUL.FTZ R87, R125, R87 ;  /* 0x000000577d577220 */ /* 0x000fe20000410000 */
[-C--:B------:R-:W-:Y:S02]  /*5130*/  FFMA.FTZ R74, R55, R115.reuse, R106 ;  /* 0x00000073374a7223 */ /* 0x080fe4000001006a */
[----:B------:R-:W-:Y:S01]  /*5140*/  FADD.FTZ R125, R75, R63 ;  /* 0x0000003f4b7d7221 */ /* 0x000fe20000010000 */
[----:B------:R-:W-:Y:S01]  /*5150*/  FADD.FTZ R111, R111, R115 ;  /* 0x000000736f6f7221 */ /* 0x000fe20000010000 */
[----:B------:R-:W-:Y:S01]  /*5160*/  FMUL.FTZ R106, R9, R115 ;  /* 0x00000073096a7220 */ /* 0x000fe20000410000 */
[----:B------:R-:W-:Y:S01]  /*5170*/  FADD.FTZ R115, R110, R118 ;  /* 0x000000766e737221 */ /* 0x000fe20000010000 */
[----:B------:R-:W-:Y:S01]  /*5180*/  FADD.FTZ R110, R125, R62 ;  /* 0x0000003e7d6e7221 */ /* 0x000fe20000010000 */
[----:B------:R-:W-:-:S03]  /*5190*/  FFMA.FTZ R113, R56, R105, R113 ;  /* 0x0000006938717223 */ /* 0x000fc60000010071 */
[----:B------:R-:W-:Y:S01]  /*51a0*/  FADD.FTZ R110, R110, R61 ;  /* 0x0000003d6e6e7221 */ /* 0x000fe20000010000 */
[----:B------:R-:W-:Y:S01]  /*51b0*/  FADD.FTZ R112, R112, R105 ;  /* 0x0000006970707221 */ /* 0x000fe20000010000 */
[----:B------:R-:W-:Y:S02]  /*51c0*/  FMUL.FTZ R105, R6, R105 ;  /* 0x0000006906697220 */ /* 0x000fe40000410000 */
        /* <DEDUP_REMOVED lines=9> */
[-C--:B------:R-:W-:Y:S01]  /*5260*/  FFMA.FTZ R118, R53, R114.reuse, R108 ;  /* 0x0000007235767223 */ /* 0x080fe2000001006c */
[----:B------:R-:W-:Y:S01]  /*5270*/  FMUL.FTZ R108, R7, R114 ;  /* 0x00000072076c7220 */ /* 0x000fe20000410000 */
[----:B------:R-:W-:Y:S01]  /*5280*/  FFMA.FTZ R124, R54, R107, R124 ;  /* 0x0000006b367c7223 */ /* 0x000fe2000001007c */
[----:B------:R-:W-:Y:S01]  /*5290*/  FADD.FTZ R112, R112, R107 ;  /* 0x0000006b70707221 */ /* 0x000fe20000010000 */
        /* <DEDUP_REMOVED lines=14> */
[----:B------:R-:W-:Y:S01]  /*5380*/  FMUL.FTZ R112, R7, R120 ;  /* 0x0000007807707220 */ /* 0x000fe20000410000 */
[----:B------:R-:W-:Y:S01]  /*5390*/  FFMA.FTZ R124, R97, R111, R124 ;  /* 0x0000006f617c7223 */ /* 0x000fe2000001007c */
[----:B------:R-:W-:Y:S01]  /*53a0*/  FADD.FTZ R74, R114, R111 ;  /* 0x0000006f724a7221 */ /* 0x000fe20000010000 */
[----:B------:R-:W-:Y:S01]  /*53b0*/  FMUL.FTZ R88, R156, R88 ;  /* 0x000000589c587220 */ /* 0x000fe20000410000 */
        /* <DEDUP_REMOVED lines=13> */
[C---:B------:R-:W-:Y:S01]  /*5490*/  FFMA.FTZ R159, R82.reuse, R122, R75 ;  /* 0x0000007a529f7223 */ /* 0x040fe2000001004b */
[----:B------:R-:W-:Y:S01]  /*54a0*/  FMUL.FTZ R116, R7, R90 ;  /* 0x0000005a07747220 */ /* 0x000fe20000410000 */
[----:B------:R-:W-:Y:S01]  /*54b0*/  FFMA.FTZ R75, R82, R115, R124 ;  /* 0x00000073524b7223 */ /* 0x000fe2000001007c */
[----:B------:R-:W-:Y:S01]  /*54c0*/  FADD.FTZ R74, R74, R115 ;  /* 0x000000734a4a7221 */ /* 0x000fe20000010000 */
[----:B------:R-:W-:Y:S01]  /*54d0*/  FFMA.FTZ R118, R96, R120, R118 ;  /* 0x0000007860767223 */ /* 0x000fe20000010076 */
[----:B------:R-:W-:Y:S01]  /*54e0*/  FADD.FTZ R155, R155, R117 ;  /* 0x000000759b9b7221 */ /* 0x000fe20000010000 */
[----:B------:R-:W-:Y:S01]  /*54f0*/  FFMA.FTZ R75, R80, R116, R75 ;  /* 0x00000074504b7223 */ /* 0x000fe2000001004b */
[----:B------:R-:W-:Y:S01]  /*5500*/  FADD.FTZ R74, R74, R116 ;  /* 0x000000744a4a7221 */ /* 0x000fe20000010000 */
[----:B------:R-:W-:Y:S01]  /*5510*/  FMUL.FTZ R117, R6, R84 ;  /* 0x0000005406757220 */ /* 0x000fe20000410000 */
[----:B------:R-:W-:Y:S01]  /*5520*/  FFMA.FTZ R164, R80, R90, R118 ;  /* 0x0000005a50a47223 */ /* 0x000fe20000010076 */
[----:B------:R-:W-:-:S02]  /*5530*/  FMUL.FTZ R118, R9, R86 ;  /* 0x0000005609767220 */ /* 0x000fc40000410000 */
[----:B------:R-:W-:Y:S01]  /*5540*/  FFMA.FTZ R75, R81, R117, R75 ;  /* 0x00000075514b7223 */ /* 0x000fe2000001004b */
[----:B------:R-:W-:Y:S01]  /*5550*/  FADD.FTZ R74, R74, R117 ;  /* 0x000000754a4a7221 */ /* 0x000fe20000010000 */
[----:B------:R-:W-:Y:S02]  /*5560*/  FMUL.FTZ R119, R8, R78 ;  /* 0x0000004e08777220 */ /* 0x000fe40000410000 */
[----:B------:R-:W-:Y:S01]  /*5570*/  FFMA.FTZ R75, R98, R118, R75 ;  /* 0x00000076624b7223 */ /* 0x000fe2000001004b */
[----:B------:R-:W-:Y:S01]  /*5580*/  FADD.FTZ R74, R74, R118 ;  /* 0x000000764a4a7221 */ /* 0x000fe20000010000 */
[----:B------:R-:W-:Y:S01]  /*5590*/  FADD.FTZ R125, R125, R120 ;  /* 0x000000787d7d7221 */ /* 0x000fe20000010000 */
        /* <DEDUP_REMOVED lines=10> */
[----:B------:R-:W-:Y:S01]  /*5640*/  FMUL.FTZ R123, R8, R89 ;  /* 0x00000059087b7220 */ /* 0x000fe20000410000 */
[----:B------:R-:W-:Y:S01]  /*5650*/  FFMA.FTZ R157, R98, R86, R157 ;  /* 0x00000056629d7223 */ /* 0x000fe2000001009d */
[----:B------:R-:W-:Y:S01]  /*5660*/  FFMA.FTZ R75, R99, R122, R75 ;  /* 0x0000007a634b7223 */ /* 0x000fe2000001004b */
[----:B------:R-:W-:Y:S01]  /*5670*/  FADD.FTZ R74, R74, R122 ;  /* 0x0000007a4a4a7221 */ /* 0x000fe20000010000 */
[----:B------:R-:W-:Y:S01]  /*5680*/  FADD.FTZ R158, R158, R86 ;  /* 0x000000569e9e7221 */ /* 0x000fe20000010000 */
[----:B------:R-:W-:Y:S01]  /*5690*/  FADD.FTZ R165, R125, R90 ;  /* 0x0000005a7da57221 */ /* 0x000fe20000010000 */
[----:B------:R-:W-:Y:S01]  /*56a0*/  FFMA.FTZ R75, R103, R123, R75 ;  /* 0x0000007b674b7223 */ /* 0x000fe2000001004b */
[----:B------:R-:W-:Y:S01]  /*56b0*/  FADD.FTZ R74, R74, R123 ;  /* 0x0000007b4a4a7221 */ /* 0x000fe20000010000 */
[----:B------:R-:W-:Y:S01]  /*56c0*/  FMUL.FTZ R124, R7, R87 ;  /* 0x00000057077c7220 */ /* 0x000fe20000410000 */
[----:B------:R-:W-:Y:S01]  /*56d0*/  FFMA.FTZ R90, R99, R91, R157 ;  /* 0x0000005b635a7223 */ /* 0x000fe2000001009d */
[----:B------:R-:W-:-:S02]  /*56e0*/  FADD.FTZ R91, R158, R91 ;  /* 0x0000005b9e5b7221 */ /* 0x000fc40000010000 */
[----:B------:R-:W0:Y:S01]  /*56f0*/  S2R R158, SR_TID.X ;  /* 0x00000000009e7919 */ /* 0x000e220000002100 */
[----:B------:R-:W-:Y:S01]  /*5700*/  FFMA.FTZ R75, R102, R124, R75 ;  /* 0x0000007c664b7223 */ /* 0x000fe2000001004b */
[----:B------:R-:W-:Y:S01]  /*5710*/  FADD.FTZ R74, R74, R124 ;  /* 0x0000007c4a4a7221 */ /* 0x000fe20000010000 */
[----:B------:R-:W-:-:S04]  /*5720*/  FMUL.FTZ R125, R6, R85 ;  /* 0x00000055067d7220 */ /* 0x000fc80000410000 */
[----:B------:R-:W-:Y:S01]  /*5730*/  FADD.FTZ R74, R74, R125 ;  /* 0x0000007d4a4a7221 */ /* 0x000fe20000010000 */
[----:B------:R-:W-:Y:S01]  /*5740*/  FFMA.FTZ R75, R104, R125, R75 ;  /* 0x0000007d684b7223 */ /* 0x000fe2000001004b */
[----:B------:R-:W-:-:S04]  /*5750*/  UIADD3 UR12, UP0, UPT, UR12, 0x8, URZ ;  /* 0x000000080c0c7890 */ /* 0x000fc8000ff1e0ff */
[----:B------:R1:W-:Y:S01]  /*5760*/  STS.64 [R154], R74 ;  /* 0x0000004a9a007388 */ /* 0x0003e20000000a00 */
[----:B------:R-:W-:Y:S02]  /*5770*/  UIADD3.X UR5, UPT, UPT, URZ, UR5, URZ, UP0, !UPT ;  /* 0x00000005ff057290 */ /* 0x000fe400087fe4ff */
[----:B------:R-:W-:Y:S01]  /*5780*/  UISETP.GE.U32.AND UP0, UPT, UR12, UR23, UPT ;  /* 0x000000170c00728c */ /* 0x000fe2000bf06070 */
[----:B------:R-:W-:-:S03]  /*5790*/  FFMA.FTZ R156, R81, R84, R156 ;  /* 0x00000054519c7223 */ /* 0x000fc6000001009c */
[----:B------:R-:W-:Y:S01]  /*57a0*/  UISETP.GE.AND.EX UP0, UPT, UR5, UR13, UPT, UP0 ;  /* 0x0000000d0500728c */ /* 0x000fe2000bf06300 */
[----:B------:R-:W-:Y:S01]  /*57b0*/  FADD.FTZ R155, R155, R84 ;  /* 0x000000549b9b7221 */ /* 0x000fe20000010000 */
[----:B------:R-:W-:Y:S01]  /*57c0*/  FFMA.FTZ R159, R83, R78, R159 ;  /* 0x0000004e539f7223 */ /* 0x000fe2000001009f */
[----:B------:R-:W-:Y:S01]  /*57d0*/  FFMA.FTZ R164, R101, R88, R164 ;  /* 0x0000005865a47223 */ /* 0x000fe200000100a4 */
[----:B------:R-:W-:Y:S01]  /*57e0*/  FFMA.FTZ R156, R100, R79, R156 ;  /* 0x0000004f649c7223 */ /* 0x000fe2000001009c */
[----:B------:R-:W-:Y:S01]  /*57f0*/  FADD.FTZ R162, R162, R78 ;  /* 0x0000004ea2a27221 */ /* 0x000fe20000010000 */
[----:B------:R-:W-:Y:S01]  /*5800*/  FADD.FTZ R165, R165, R88 ;  /* 0x00000058a5a57221 */ /* 0x000fe20000010000 */
[----:B------:R-:W-:Y:S01]  /*5810*/  FADD.FTZ R155, R155, R79 ;  /* 0x0000004f9b9b7221 */ /* 0x000fe20000010000 */
[----:B------:R-:W-:Y:S01]  /*5820*/  FFMA.FTZ R88, R103, R89, R159 ;  /* 0x0000005967587223 */ /* 0x000fe2000001009f */
[----:B------:R-:W-:Y:S01]  /*5830*/  FFMA.FTZ R86, R102, R87, R164 ;  /* 0x0000005766567223 */ /* 0x000fe200000100a4 */
[----:B------:R-:W-:Y:S01]  /*5840*/  FFMA.FTZ R84, R104, R85, R156 ;  /* 0x0000005568547223 */ /* 0x000fe2000001009c */
[----:B------:R-:W-:Y:S01]  /*5850*/  FADD.FTZ R89, R162, R89 ;  /* 0x00000059a2597221 */ /* 0x000fe20000010000 */
[----:B------:R-:W-:Y:S01]  /*5860*/  FADD.FTZ R87, R165, R87 ;  /* 0x00000057a5577221 */ /* 0x000fe20000010000 */
[----:B------:R-:W-:Y:S01]  /*5870*/  BAR.SYNC.DEFER_BLOCKING 0x0 ;  /* 0x0000000000007b1d */ /* 0x000fe20000010000 */
[----:B0-----:R-:W-:Y:S01]  /*5880*/  ISETP.GT.U32.AND P0, PT, R158, 0x1f, PT ;  /* 0x0000001f9e00780c */ /* 0x001fe20003f04070 */
[----:B------:R-:W-:-:S04]  /*5890*/  FADD.FTZ R85, R155, R85 ;  /* 0x000000559b557221 */ /* 0x000fc80000010000 */
[----:B-1----:R-:W-:Y:S08]  /*58a0*/  BRA.U !UP0, `(.L_x_1264) ;  /* 0x0000000108707547 */ /* 0x002ff0000b800000 */
[----:B------:R-:W2:Y:S04]  /*58b0*/  LDL R79, [R1+0x30] ;  /* 0x00003000014f7983 */ /* 0x000ea80000100800 */
[----:B------:R-:W3:Y:S04]  /*58c0*/  LDL R78, [R1+0x2c] ;  /* 0x00002c00014e7983 */ /* 0x000ee80000100800 */
[----:B------:R-:W4:Y:S01]  /*58d0*/  LDL R154, [R1+0x28] ;  /* 0x00002800019a7983 */ /* 0x000f220000100800 */
        /* <DEDUP_REMOVED lines=24> */
[----:B------:R0:W-:Y:S02]  /*5a60*/  STG.E.64 desc[UR16][R160.64+0x4000], R74 ;  /* 0x0040004aa0007986 */ /* 0x0001e4000c101b10 */
.L_x_1264:
        /* <DEDUP_REMOVED lines=13> */
[----:B------:R-:W5:Y:S04]  /*5b40*/  LDL R154, [R1] ;  /* 0x00000000019a7983 */ /* 0x000f680000100800 */
        /* <DEDUP_REMOVED lines=30> */
.L_x_1266:
[----:B------:R-:W-:Y:S05]  /*5d30*/  BSYNC.RECONVERGENT B0 ;  /* 0x0000000000007941 */ /* 0x000fea0003800200 */
.L_x_1265:
        /* <DEDUP_REMOVED lines=35> */
.L_x_1269:
        /* <DEDUP_REMOVED lines=8> */
.L_x_1268:
[----:B------:R-:W-:Y:S05]  /*5ff0*/  WARPSYNC.ALL ;  /* 0x0000000000007948 */ /* 0x000fea0003800000 */
[----:B------:R-:W-:Y:S06]  /*6000*/  BAR.SYNC.DEFER_BLOCKING 0x0 ;  /* 0x0000000000007b1d */ /* 0x000fec0000010000 */
[----:B------:R-:W-:Y:S05]  /*6010*/  BRA `(.L_x_1270) ;  /* 0x00000000005c7947 */ /* 0x000fea0003800000 */
.L_x_1267:
        /* <DEDUP_REMOVED lines=13> */
.L_x_1272:
        /* <DEDUP_REMOVED lines=8> */
.L_x_1271:
[----:B------:R-:W-:Y:S05]  /*6170*/  WARPSYNC.ALL ;  /* 0x0000000000007948 */ /* 0x000fea0003800000 */
[----:B------:R-:W-:Y:S06]  /*6180*/  BAR.SYNC.DEFER_BLOCKING 0x0 ;  /* 0x0000000000007b1d */ /* 0x000fec0000010000 */
.L_x_1270:
[----:B------:R-:W1:Y:S01]  /*6190*/  S2R R154, SR_TID.X ;  /* 0x00000000009a7919 */ /* 0x000e620000002100 */
[----:B------:R-:W-:Y:S01]  /*61a0*/  HADD2.F32 R51, -RZ, R51.H0_H0 ;  /* 0x20000033ff337230 */ /* 0x000fe20000004100 */
        /* <DEDUP_REMOVED lines=11> */
[----:B------:R-:W-:Y:S02]  /*6260*/  HFMA2 R78, -RZ, RZ, 0, 0 ;  /* 0x00000000ff4e7431 */ /* 0x000fe400000001ff */
[----:B------:R-:W-:Y:S01]  /*6270*/  FADD.FTZ R51, -R76, R51 ;  /* 0x000000334c337221 */ /* 0x000fe20000010100 */
[----:B------:R-:W-:Y:S02]  /*6280*/  UISETP.GE.U32.AND UP0, UPT, UR12, UR23, UPT ;  /* 0x000000170c00728c */ /* 0x000fe4000bf06070 */
[----:B------:R-:W-:Y:S01]  /*6290*/  ULOP3.LUT UR4, UR4, 0x1, URZ, 0x3c, !UPT ;  /* 0x0000000104047892 */ /* 0x000fe2000f8e3cff */
[----:B------:R-:W-:Y:S01]  /*62a0*/  FMUL.FTZ R51, R49, R51 ;  /* 0x0000003331337220 */ /* 0x000fe20000410000 */
        /* <DEDUP_REMOVED lines=45> */
[----:B------:R-:W-:Y:S01]  /*6580*/  FADD.FTZ R146, R146, -R74 ;  /* 0x8000004a92927221 */ /* 0x000fe20000010000 */
[-C--:B------:R-:W-:Y:S01]  /*6590*/  FFMA.FTZ R64, R11, -R75.reuse, R64 ;  /* 0x8000004b0b407223 */ /* 0x080fe20000010040 */
[-C--:B------:R-:W-:Y:S01]  /*65a0*/  FFMA.FTZ R76, R10, -R75.reuse, R63 ;  /* 0x8000004b0a4c7223 */ /* 0x080fe2000001003f */
[--C-:B------:R-:W-:Y:S01]  /*65b0*/  FADD.FTZ R145, R145, -R74.reuse ;  /* 0x8000004a91917221 */ /* 0x100fe20000010000 */
[--C-:B------:R-:W-:Y:S01]  /*65c0*/  FADD.FTZ R144, R144, -R74.reuse ;  /* 0x8000004a90907221 */ /* 0x100fe20000010000 */
[----:B------:R-:W-:Y:S01]  /*65d0*/  FADD.FTZ R142, R142, -R74 ;  /* 0x8000004a8e8e7221 */ /* 0x000fe20000010000 */
[-C--:B------:R-:W-:Y:S01]  /*65e0*/  FFMA.FTZ R66, R13, -R75.reuse, R66 ;  /* 0x8000004b0d427223 */ /* 0x080fe20000010042 */
        /* <DEDUP_REMOVED lines=77> */
[----:B------:R-:W-:Y:S01]  /*6ac0*/  F2FP.F16.F32.PACK_AB R10, R11, R10 ;  /* 0x0000000a0b0a723e */ /* 0x000fe200000000ff */
        /* <DEDUP_REMOVED lines=101> */
[----:B------:R-:W-:Y:S01]  /*7120*/  F2FP.F16.F32.PACK_AB R15, R19, R40 ;  /* 0x00000028130f723e */ /* 0x000fe200000000ff */
[----:B------:R0:W-:Y:S01]  /*7130*/  STG.E.64 desc[UR16][R152.64+0x1400], R12 ;  /* 0x0014000c98007986 */ /* 0x0001e2000c101b10 */
[----:B------:R-:W-:Y:S02]  /*7140*/  F2FP.F16.F32.PACK_AB R17, R23, R36 ;  /* 0x000000241711723e */ /* 0x000fe400000000ff */
[----:B------:R-:W-:Y:S01]  /*7150*/  F2FP.F16.F32.PACK_AB R19, R27, R32 ;  /* 0x000000201b13723e */ /* 0x000fe200000000ff */
[----:B------:R0:W-:Y:S01]  /*7160*/  STG.E.64 desc[UR16][R152.64+0x2800], R14 ;  /* 0x0028000e98007986 */ /* 0x0001e2000c101b10 */
[----:B------:R-:W-:Y:S02]  /*7170*/  F2FP.F16.F32.PACK_AB R43, R43, R68 ;  /* 0x000000442b2b723e */ /* 0x000fe400000000ff */
        /* <DEDUP_REMOVED lines=37> */
.L_x_1263:
        /* <DEDUP_REMOVED lines=59> */
.L_x_1285:
        /* <DEDUP_REMOVED lines=27> */
.L_x_1278:
        /* <DEDUP_REMOVED lines=33> */
.L_x_1277:
[----:B------:R-:W-:Y:S05]  /*7b40*/  BSYNC.RECONVERGENT B1 ;  /* 0x0000000000017941 */ /* 0x000fea0003800200 */
.L_x_1276:
        /* <DEDUP_REMOVED lines=25> */
.L_x_1280:
[----:B------:R-:W-:Y:S05]  /*7ce0*/  BSYNC.RECONVERGENT B1 ;  /* 0x0000000000017941 */ /* 0x000fea0003800200 */
.L_x_1279:
        /* <DEDUP_REMOVED lines=30> */
.L_x_1275:
[----:B------:R-:W-:Y:S05]  /*7ed0*/  BSYNC.RECONVERGENT B0 ;  /* 0x0000000000007941 */ /* 0x000fea0003800200 */
.L_x_1274:
[----:B------:R0:W-:Y:S01]  /*7ee0*/  STS [R9], R21 ;  /* 0x0000001509007388 */ /* 0x0001e20000000800 */
[----:B------:R-:W1:Y:S01]  /*7ef0*/  LDC.64 R14, c[0x0][0x388] ;  /* 0x0000e200ff0e7b82 */ /* 0x000e620000000a00 */
[----:B------:R-:W-:Y:S02]  /*7f00*/  ISETP.GT.U32.AND P1, PT, R47, 0x9, PT ;  /* 0x000000092f00780c */ /* 0x000fe40003f24070 */
[----:B------:R0:W-:Y:S01]  /*7f10*/  STS [R9+0x500], R22 ;  /* 0x0005001609007388 */ /* 0x0001e20000000800 */
[----:B------:R-:W-:-:S04]  /*7f20*/  MOV R23, R8 ;  /* 0x0000000800177202 */ /* 0x000fc80000000f00 */
[----:B------:R-:W2:Y:S08]  /*7f30*/  LDC.64 R16, c[0x0][0x390] ;  /* 0x0000e400ff107b82 */ /* 0x000eb00000000a00 */
[----:B0-----:R-:W-:Y:S06]  /*7f40*/  BAR.SYNC.DEFER_BLOCKING 0x0 ;  /* 0x0000000000007b1d */ /* 0x001fec0000010000 */
.L_x_1284:
        /* <DEDUP_REMOVED lines=31> */
.L_x_1295:
        /* <DEDUP_REMOVED lines=11> */
.L_x_1283:
[----:B------:R-:W-:Y:S05]  /*81f0*/  BSYNC.RECONVERGENT B0 ;  /* 0x0000000000007941 */ /* 0x000fea0003800200 */
.L_x_1282:
        /* <DEDUP_REMOVED lines=9> */
.L_x_1281:
        /* <DEDUP_REMOVED lines=8> */
.L_x_1287:
[----:B------:R-:W-:Y:S05]  /*8310*/  BSYNC B0 ;  /* 0x0000000000007941 */ /* 0x000fea0003800000 */
.L_x_1286:
        /* <DEDUP_REMOVED lines=8> */
.L_x_1288:
[----:B------:R-:W-:Y:S01]  /*83a0*/  FADD.FTZ R13, R13, R10 ;  /* 0x0000000a0d0d7221 */ /* 0x000fe20000010000 */
[----:B------:R-:W-:-:S04]  /*83b0*/  HFMA2 R28, -RZ, RZ, 0, 2.384185791015625e-07 ;  /* 0x00000004ff1c7431 */ /* 0x000fc800000001ff */
[----:B------:R-:W-:Y:S02]  /*83c0*/  MOV R29, R13 ;  /* 0x0000000d001d7202 */ /* 0x000fe40000000f00 */
[----:B------:R-:W-:-:S07]  /*83d0*/  MOV R12, R27 ;  /* 0x0000001b000c7202 */ /* 0x000fce0000000f00 */
[----:B------:R-:W-:Y:S05]  /*83e0*/  WARPSYNC.COLLECTIVE R26, `(.L_x_1289) ;  /* 0x000000001a087348 */ /* 0x000fea0003c00000 */
[----:B------:R0:W1:Y:S02]  /*83f0*/  SHFL.BFLY P3, R27, R29, R28, R31 ;  /* 0x0c00001c1d1b7389 */ /* 0x000064000006001f */
[----:B01----:R-:W-:Y:S05]  /*8400*/  ENDCOLLECTIVE ;  /* 0x000000000000791b */ /* 0x003fea0003800000 */
.L_x_1289:
[----:B------:R-:W-:-:S05]  /*8410*/  FADD.FTZ R12, R12, R11 ;  /* 0x0000000b0c0c7221 */ /* 0x000fca0000010000 */
[----:B------:R-:W-:Y:S02]  /*8420*/  MOV R29, R12 ;  /* 0x0000000c001d7202 */ /* 0x000fe40000000f00 */
[----:B------:R-:W-:-:S07]  /*8430*/  MOV R22, R27 ;  /* 0x0000001b00167202 */ /* 0x000fce0000000f00 */
[----:B------:R-:W-:Y:S05]  /*8440*/  WARPSYNC.COLLECTIVE R26, `(.L_x_1290) ;  /* 0x000000001a087348 */ /* 0x000fea0003c00000 */
[----:B------:R0:W1:Y:S02]  /*8450*/  SHFL.BFLY P3, R27, R29, R28, R31 ;  /* 0x0c00001c1d1b7389 */ /* 0x000064000006001f */
[----:B01----:R-:W-:Y:S05]  /*8460*/  ENDCOLLECTIVE ;  /* 0x000000000000791b */ /* 0x003fea0003800000 */
.L_x_1290:
[----:B------:R-:W-:Y:S01]  /*8470*/  FADD.FTZ R22, R13, R22 ;  /* 0x000000160d167221 */ /* 0x000fe20000010000 */
[----:B------:R-:W-:-:S04]  /*8480*/  HFMA2 R28, -RZ, RZ, 0, 1.1920928955078125e-07 ;  /* 0x00000002ff1c7431 */ /* 0x000fc800000001ff */
[----:B------:R-:W-:Y:S02]  /*8490*/  MOV R29, R22 ;  /* 0x00000016001d7202 */ /* 0x000fe40000000f00 */
[----:B------:R-:W-:-:S07]  /*84a0*/  MOV R21, R27 ;  /* 0x0000001b00157202 */ /* 0x000fce0000000f00 */
[----:B------:R-:W-:Y:S05]  /*84b0*/  WARPSYNC.COLLECTIVE R26, `(.L_x_1291) ;  /* 0x000000001a087348 */ /* 0x000fea0003c00000 */
[----:B------:R0:W1:Y:S02]  /*84c0*/  SHFL.BFLY P3, R27, R29, R28, R31 ;  /* 0x0c00001c1d1b7389 */ /* 0x000064000006001f */
[----:B01----:R-:W-:Y:S05]  /*84d0*/  ENDCOLLECTIVE ;  /* 0x000000000000791b */ /* 0x003fea0003800000 */
.L_x_1291:
[----:B------:R-:W-:-:S05]  /*84e0*/  FADD.FTZ R21, R12, R21 ;  /* 0x000000150c157221 */ /* 0x000fca0000010000 */
[----:B------:R-:W-:Y:S02]  /*84f0*/  MOV R29, R21 ;  /* 0x00000015001d7202 */ /* 0x000fe40000000f00 */
[----:B------:R-:W-:-:S07]  /*8500*/  MOV R25, R27 ;  /* 0x0000001b00197202 */ /* 0x000fce0000000f00 */
[----:B------:R-:W-:Y:S05]  /*8510*/  WARPSYNC.COLLECTIVE R26, `(.L_x_1292) ;  /* 0x000000001a087348 */ /* 0x000fea0003c00000 */
[----:B------:R0:W1:Y:S02]  /*8520*/  SHFL.BFLY P3, R27, R29, R28, R31 ;  /* 0x0c00001c1d1b7389 */ /* 0x000064000006001f */
[----:B01----:R-:W-:Y:S05]  /*8530*/  ENDCOLLECTIVE ;  /* 0x000000000000791b */ /* 0x003fea0003800000 */
.L_x_1292:
[----:B------:R-:W-:Y:S01]  /*8540*/  FADD.FTZ R25, R22, R25 ;  /* 0x0000001916197221 */ /* 0x000fe20000010000 */
[----:B------:R-:W-:-:S04]  /*8550*/  HFMA2 R28, -RZ, RZ, 0, 5.9604644775390625e-08 ;  /* 0x00000001ff1c7431 */ /* 0x000fc800000001ff */
[----:B------:R-:W-:Y:S02]  /*8560*/  MOV R29, R25 ;  /* 0x00000019001d7202 */ /* 0x000fe40000000f00 */
[----:B------:R-:W-:-:S07]  /*8570*/  MOV R10, R27 ;  /* 0x0000001b000a7202 */ /* 0x000fce0000000f00 */
[----:B------:R-:W-:Y:S05]  /*8580*/  WARPSYNC.COLLECTIVE R26, `(.L_x_1293) ;  /* 0x000000001a087348 */ /* 0x000fea0003c00000 */
[----:B------:R0:W1:Y:S02]  /*8590*/  SHFL.BFLY P3, R27, R29, R28, R31 ;  /* 0x0c00001c1d1b7389 */ /* 0x000064000006001f */
[----:B01----:R-:W-:Y:S05]  /*85a0*/  ENDCOLLECTIVE ;  /* 0x000000000000791b */ /* 0x003fea0003800000 */
.L_x_1293:
[----:B------:R-:W-:-:S05]  /*85b0*/  FADD.FTZ R10, R21, R10 ;  /* 0x0000000a150a7221 */ /* 0x000fca0000010000 */
[----:B------:R-:W-:Y:S02]  /*85c0*/  MOV R29, R10 ;  /* 0x0000000a001d7202 */ /* 0x000fe40000000f00 */
[----:B------:R-:W-:-:S07]  /*85d0*/  MOV R24, R27 ;  /* 0x0000001b00187202 */ /* 0x000fce0000000f00 */
[----:B------:R-:W-:Y:S05]  /*85e0*/  WARPSYNC.COLLECTIVE R26, `(.L_x_1294) ;  /* 0x000000001a087348 */ /* 0x000fea0003c00000 */
[----:B------:R0:W1:Y:S02]  /*85f0*/  SHFL.BFLY P3, R27, R29, R28, R31 ;  /* 0x0c00001c1d1b7389 */ /* 0x000064000006001f */
[----:B01----:R-:W-:Y:S05]  /*8600*/  ENDCOLLECTIVE ;  /* 0x000000000000791b */ /* 0x003fea0003800000 */
.L_x_1294:
[----:B------:R-:W-:Y:S01]  /*8610*/  FADD.FTZ R24, R25, R24 ;  /* 0x0000001819187221 */ /* 0x000fe20000010000 */
[----:B------:R-:W-:Y:S01]  /*8620*/  MOV R11, R27 ;  /* 0x0000001b000b7202 */ /* 0x000fe20000000f00 */
[----:B------:R-:W-:Y:S06]  /*8630*/  BRA `(.L_x_1295) ;  /* 0xfffffff800c07947 */ /* 0x000fec000383ffff */
.L_x_1296:
        /* <DEDUP_REMOVED lines=12> */
.L_x_1632:


//--------------------- .text._ZN13group_norm_v218gn_bwd_cuda_kernelI6__halfLi320ELi2ELi16ELi40ELi1024ELb1ELb1ELi32ELi320ELi320ELi4ELb1ELi8ELb0ELb0ELNS_15WgradSyncMethodE3ENS_16CompileConditionILi1000EEEEEvPT_S6_S6_PKS5_S8_S8_S8_PKfflPfPj --------------------------
	.section	.text._ZN13group_norm_v218gn_bwd_cuda_kernelI6__halfLi320ELi2ELi16ELi40ELi1024ELb1ELb1ELi32ELi320ELi320ELi4ELb1ELi8ELb0ELb0ELNS_15WgradSyncMethodE3ENS_16CompileConditionILi1000EEEEEvPT_S6_S6_PKS5_S8_S8_S8_PKfflPfPj,"ax",@progbits
	.align	128
        .global         _ZN13group_norm_v218gn_bwd_cuda_kernelI6__halfLi320ELi2ELi16ELi40ELi1024ELb1ELb1ELi32ELi320ELi320ELi4ELb1ELi8ELb0ELb0ELNS_15WgradSyncMethodE3ENS_16CompileConditionILi1000EEEEEvPT_S6_S6_PKS5_S8_S8_S8_PKfflPfPj
        .type           _ZN13group_norm_v218gn_bwd_cuda_kernelI6__halfLi320ELi2ELi16ELi40ELi1024ELb1ELb1ELi32ELi320ELi320ELi4ELb1ELi8ELb0ELb0ELNS_15WgradSyncMethodE3ENS_16CompileConditionILi1000EEEEEvPT_S6_S6_PKS5_S8_S8_S8_PKfflPfPj,@function
        .size           _ZN13group_norm_v218gn_bwd_cuda_kernelI6__halfLi320ELi2ELi16ELi40ELi1024ELb1ELb1ELi32ELi320ELi320ELi4ELb1ELi8ELb0ELb0ELNS_15WgradSyncMethodE3ENS_16CompileConditionILi1000EEEEEvPT_S6_S6_PKS5_S8_S8_S8_PKfflPfPj,(.L_x_1633 - _ZN13group_norm_v218gn_bwd_cuda_kernelI6__halfLi320ELi2ELi16ELi40ELi1024ELb1ELb1ELi32ELi320ELi320ELi4ELb1ELi8ELb0ELb0ELNS_15WgradSyncMethodE3ENS_16CompileConditionILi1000EEEEEvPT_S6_S6_PKS5_S8_S8_S8_PKfflPfPj)
        .other          _ZN13group_norm_v218gn_bwd_cuda_kernelI6__halfLi320ELi2ELi16ELi40ELi1024ELb1ELb1ELi32ELi320ELi320ELi4ELb1ELi8ELb0ELb0ELNS_15WgradSyncMethodE3ENS_16CompileConditionILi1000EEEEEvPT_S6_S6_PKS5_S8_S8_S8_PKfflPfPj,@"STO_CUDA_ENTRY STV_DEFAULT"
_ZN13group_norm_v218gn_bwd_cuda_kernelI6__halfLi320ELi2ELi16ELi40ELi1024ELb1ELb1ELi32ELi320ELi320ELi4ELb1ELi8ELb0ELb0ELNS_15WgradSyncMethodE3ENS_16CompileConditionILi1000EEEEEvPT_S6_S6_PKS5_S8_S8_S8_PKfflPfPj:
.text._ZN13group_norm_v218gn_bwd_cuda_kernelI6__halfLi320ELi2ELi16ELi40ELi1024ELb1ELb1ELi32ELi320ELi320ELi4ELb1ELi8ELb0ELb0ELNS_15WgradSyncMethodE3ENS_16CompileConditionILi1000EEEEEvPT_S6_S6_PKS5_S8_S8_S8_PKfflPfPj:
        /* <DEDUP_REMOVED lines=29> */
.L_x_1299:
[----:B0-----:R-:W2:Y:S04]  /*01d0*/  LD.E.STRONG.GPU R5, desc[UR14][R2.64+0x20] ;  /* 0x0000200e02057980 */ /* 0x001ea8000c10f900 */
[----:B--2---:R-:W-:Y:S01]  /*01e0*/  CCTL.IVALL ;  /* 0x00000000ff00798f */ /* 0x004fe20002000000 */
[----:B------:R-:W-:Y:S05]  /*01f0*/  YIELD ;  /* 0x0000000000007946 */ /* 0x000fea0003800000 */
[----:B-----5:R-:W-:-:S04]  /*0200*/  LOP3.LUT R5, R5, R0, RZ, 0x3c, !PT ;  /* 0x0000000005057212 */ /* 0x020fc800078e3cff */
[----:B------:R-:W-:-:S13]  /*0210*/  ISETP.GT.AND P0, PT, R5, -0x1, PT ;  /* 0xffffffff0500780c */ /* 0x000fda0003f04270 */
[----:B------:R-:W-:Y:S05]  /*0220*/  @P0 BRA `(.L_x_1299) ;  /* 0xfffffffc00e80947 */ /* 0x000fea000383ffff */
.L_x_1298:
[----:B------:R-:W-:Y:S05]  /*0230*/  WARPSYNC.ALL ;  /* 0x0000000000007948 */ /* 0x000fea0003800000 */
[----:B------:R-:W-:Y:S06]  /*0240*/  BAR.SYNC.DEFER_BLOCKING 0x0 ;  /* 0x0000000000007b1d */ /* 0x000fec0000010000 */
[----:B------:R-:W-:Y:S05]  /*0250*/  BRA `(.L_x_1300) ;  /* 0x0000004000cc7947 */ /* 0x000fea0003800000 */
.L_x_1297:
        /* <DEDUP_REMOVED lines=35> */
.L_x_1312:
        /* <DEDUP_REMOVED lines=24> */
[----:B------:R-:W1:Y:S02]  /*0610*/  LDCU.64 UR16, c[0x0][0x3c8] ;  /* 0x00007900ff1077ac */ /* 0x000e640008000a00 */
        /* <DEDUP_REMOVED lines=33> */
[----:B------:R-:W3:Y:S04]  /*0830*/  LDG.E.64.CONSTANT R46, desc[UR14][R68.64+0x6400] ;  /* 0x0064000e442e7981 */ /* 0x000ee8000c1e9b00 */
[----:B------:R-:W3:Y:S01]  /*0840*/  LDG.E.64.CONSTANT R62, desc[UR14][R72.64+0x5000] ;  /* 0x0050000e483e7981 */ /* 0x000ee2000c1e9b00 */
[----:B--2---:R-:W-:-:S06]  /*0850*/  FADD.FTZ R13, R61, UR6 ;  /* 0x000000063d0d7e21 */ /* 0x004fcc0008010000 */
[----:B------:R-:W2:Y:S01]  /*0860*/  MUFU.RSQ R13, R13 ;  /* 0x0000000d000d7308 */ /* 0x000ea20000001400 */
[----:B----4-:R-:W-:-:S05]  /*0870*/  HADD2.F32 R3, -RZ, R18.H0_H0 ;  /* 0x20000012ff037230 */ /* 0x010fca0000004100 */
[----:B------:R-:W-:-:S04]  /*0880*/  FADD.FTZ R14, -R60, R3 ;  /* 0x000000033c0e7221 */ /* 0x000fc80000010100 */
[----:B--2---:R-:W-:-:S04]  /*0890*/  FMUL.FTZ R3, R13, R14 ;  /* 0x0000000e0d037220 */ /* 0x004fc80000410000 */
[----:B------:R-:W-:-:S04]  /*08a0*/  FFMA.FTZ R66, R0, R3, R7 ;  /* 0x0000000300427223 */ /* 0x000fc80000010007 */
[----:B------:R-:W-:-:S06]  /*08b0*/  FMUL.FTZ R26, R66, -1.4426950216293334961 ;  /* 0xbfb8aa3b421a7820 */ /* 0x000fcc0000410000 */
[----:B------:R-:W2:Y:S01]  /*08c0*/  MUFU.EX2 R26, R26 ;  /* 0x0000001a001a7308 */ /* 0x000ea20000000800 */
[----:B-----5:R-:W-:-:S05]  /*08d0*/  HADD2.F32 R61, -RZ, R23.H0_H0 ;  /* 0x20000017ff3d7230 */ /* 0x020fca0000004100 */
[----:B------:R-:W-:Y:S01]  /*08e0*/  FADD.FTZ R82, -R60, R61 ;  /* 0x0000003d3c527221 */ /* 0x000fe20000010100 */
[----:B------:R-:W-:Y:S02]  /*08f0*/  IADD3 R61, PT, PT, R64, 0x2800, RZ ;  /* 0x00002800403d7810 */ /* 0x000fe40007ffe0ff */
[----:B------:R-:W4:Y:S01]  /*0900*/  LDG.E.64.CONSTANT R64, desc[UR14][R68.64+0x7800] ;  /* 0x0078000e44407981 */ /* 0x000f22000c1e9b00 */
[----:B--2---:R-:W-:Y:S01]  /*0910*/  FADD.FTZ R26, R26, 1 ;  /* 0x3f8000001a1a7421 */ /* 0x004fe20000010000 */
[----:B------:R-:W-:Y:S02]  /*0920*/  HADD2.F32 R67, -RZ, R23.H1_H1 ;  /* 0x30000017ff437230 */ /* 0x000fe40000004100 */
[----:B------:R-:W2:Y:S01]  /*0930*/  LDG.E.64.CONSTANT R68, desc[UR14][R68.64+0x8c00] ;  /* 0x008c000e44447981 */ /* 0x000ea2000c1e9b00 */
[----:B------:R5:W1:Y:S01]  /*0940*/  MUFU.RCP R80, R26 ;  /* 0x0000001a00507308 */ /* 0x000a620000001000 */
[----:B------:R-:W-:Y:S02]  /*0950*/  HADD2.F32 R15, -RZ, R18.H1_H1 ;  /* 0x30000012ff0f7230 */ /* 0x000fe40000004100 */
[----:B------:R-:W-:-:S02]  /*0960*/  HADD2.F32 R17, -RZ, R19.H0_H0 ;  /* 0x20000013ff117230 */ /* 0x000fc40000004100 */
[----:B-----5:R-:W-:Y:S01]  /*0970*/  FMUL.FTZ R26, R13, R82 ;  /* 0x000000520d1a7220 */ /* 0x020fe20000410000 */
[C---:B------:R-:W-:Y:S01]  /*0980*/  FADD.FTZ R82, -R60.reuse, R67 ;  /* 0x000000433c527221 */ /* 0x040fe20000010100 */
[----:B------:R-:W-:Y:S01]  /*0990*/  FADD.FTZ R14, -R60, R15 ;  /* 0x0000000f3c0e7221 */ /* 0x000fe20000010100 */
[----:B-1----:R-:W-:-:S03]  /*09a0*/  FADD.FTZ R67, -R80, 1 ;  /* 0x3f80000050437421 */ /* 0x002fc60000010100 */
[C---:B------:R-:W-:Y:S01]  /*09b0*/  FMUL.FTZ R15, R13.reuse, R14 ;  /* 0x0000000e0d0f7220 */ /* 0x040fe20000410000 */
[----:B------:R-:W-:Y:S01]  /*09c0*/  FADD.FTZ R14, -R60, R17 ;  /* 0x000000113c0e7221 */ /* 0x000fe20000010100 */
[----:B------:R-:W-:Y:S01]  /*09d0*/  FFMA.FTZ R83, R66, R67, 1 ;  /* 0x3f80000042537423 */ /* 0x000fe20000010043 */
[----:B------:R-:W-:Y:S01]  /*09e0*/  HADD2.F32 R19, -RZ, R19.H1_H1 ;  /* 0x30000013ff137230 */ /* 0x000fe20000004100 */
[----:B------:R-:W5:Y:S01]  /*09f0*/  LDG.E.64.CONSTANT R66, desc[UR14][R72.64+0x6400] ;  /* 0x0064000e48427981 */ /* 0x000f62000c1e9b00 */
[----:B------:R-:W-:-:S03]  /*0a00*/  FMUL.FTZ R17, R13, R14 ;  /* 0x0000000e0d117220 */ /* 0x000fc60000410000 */
[----:B------:R-:W-:-:S04]  /*0a10*/  FADD.FTZ R14, -R60, R19 ;  /* 0x000000133c0e7221 */ /* 0x000fc80000010100 */
[----:B------:R-:W-:-:S04]  /*0a20*/  FMUL.FTZ R19, R13, R14 ;  /* 0x0000000e0d137220 */ /* 0x000fc80000410000 */
[----:B------:R-:W-:-:S04]  /*0a30*/  FFMA.FTZ R76, R5, R19, R6 ;  /* 0x00000013054c7223 */ /* 0x000fc80000010006 */
[----:B------:R-:W-:Y:S01]  /*0a40*/  FMUL.FTZ R35, R76, -1.4426950216293334961 ;  /* 0xbfb8aa3b4c237820 */ /* 0x000fe20000410000 */
[----:B------:R-:W-:-:S05]  /*0a50*/  HADD2.F32 R25, -RZ, R20.H0_H0 ;  /* 0x20000014ff197230 */ /* 0x000fca0000004100 */
[----:B------:R-:W1:Y:S01]  /*0a60*/  MUFU.EX2 R35, R35 ;  /* 0x0000002300237308 */ /* 0x000e620000000800 */
[----:B------:R-:W-:Y:S01]  /*0a70*/  FADD.FTZ R14, -R60, R25 ;  /* 0x000000193c0e7221 */ /* 0x000fe20000010100 */
[----:B------:R-:W-:Y:S02]  /*0a80*/  HADD2.F32 R25, -RZ, R20.H1_H1 ;  /* 0x30000014ff197230 */ /* 0x000fe40000004100 */
[----:B------:R-:W-:Y:S01]  /*0a90*/  FFMA.FTZ R74, R2, R15, R9 ;  /* 0x0000000f024a7223 */ /* 0x000fe20000010009 */
[--C-:B------:R-:W-:Y:S02]  /*0aa0*/  HADD2.F32 R27, -RZ, R21.reuse.H0_H0 ;  /* 0x20000015ff1b7230 */ /* 0x100fe40000004100 */
[----:B------:R-:W-:Y:S02]  /*0ab0*/  HADD2.F32 R21, -RZ, R21.H1_H1 ;  /* 0x30000015ff157230 */ /* 0x000fe40000004100 */
[----:B------:R-:W-:Y:S01]  /*0ac0*/  FFMA.FTZ R75, R4, R17, R11 ;  /* 0x00000011044b7223 */ /* 0x000fe2000001000b */
[----:B------:R-:W-:Y:S01]  /*0ad0*/  FADD.FTZ R16, -R60, R25 ;  /* 0x000000193c107221 */ /* 0x000fe20000010100 */
[----:B------:R-:W-:Y:S01]  /*0ae0*/  FMUL.FTZ R37, R74, -1.4426950216293334961 ;  /* 0xbfb8aa3b4a257820 */ /* 0x000fe20000410000 */
[C---:B------:R-:W-:Y:S01]  /*0af0*/  FADD.FTZ R20, -R60.reuse, R21 ;  /* 0x000000153c147221 */ /* 0x040fe20000010100 */
[----:B------:R-:W-:Y:S01]  /*0b00*/  FMUL.FTZ R50, R75, -1.4426950216293334961 ;  /* 0xbfb8aa3b4b327820 */ /* 0x000fe20000410000 */
[----:B------:R-:W-:Y:S01]  /*0b10*/  FMUL.FTZ R16, R13, R16 ;  /* 0x000000100d107220 */ /* 0x000fe20000410000 */
[----:B-1----:R-:W-:Y:S01]  /*0b20*/  FADD.FTZ R81, R35, 1 ;  /* 0x3f80000023517421 */ /* 0x002fe20000010000 */
[----:B------:R-:W-:Y:S01]  /*0b30*/  FADD.FTZ R18, -R60, R27 ;  /* 0x0000001b3c127221 */ /* 0x000fe20000010100 */
[C---:B------:R-:W-:Y:S01]  /*0b40*/  FMUL.FTZ R20, R13.reuse, R20 ;  /* 0x000000140d147220 */ /* 0x040fe20000410000 */
[----:B------:R-:W1:Y:S01]  /*0b50*/  MUFU.EX2 R37, R37 ;  /* 0x0000002500257308 */ /* 0x000e620000000800 */
[----:B------:R-:W-:Y:S01]  /*0b60*/  FFMA.FTZ R34, R2, R16, R9 ;  /* 0x0000001002227223 */ /* 0x000fe20000010009 */
[----:B------:R-:W-:Y:S01]  /*0b70*/  FMUL.FTZ R18, R13, R18 ;  /* 0x000000120d127220 */ /* 0x000fe20000410000 */
[----:B------:R-:W-:-:S05]  /*0b80*/  FFMA.FTZ R70, R5, R20, R6 ;  /* 0x0000001405467223 */ /* 0x000fca0000010006 */
[----:B------:R-:W0:Y:S01]  /*0b90*/  MUFU.RCP R81, R81 ;  /* 0x0000005100517308 */ /* 0x000e220000001000 */
[----:B------:R-:W-:Y:S01]  /*0ba0*/  FMUL.FTZ R77, R34, -1.4426950216293334961 ;  /* 0xbfb8aa3b224d7820 */ /* 0x000fe20000410000 */
[----:B------:R-:W-:Y:S01]  /*0bb0*/  FFMA.FTZ R36, R4, R18, R11 ;  /* 0x0000001204247223 */ /* 0x000fe2000001000b */
[----:B------:R-:W-:-:S05]  /*0bc0*/  FMUL.FTZ R21, R70, -1.4426950216293334961 ;  /* 0xbfb8aa3b46157820 */ /* 0x000fca0000410000 */
[----:B------:R-:W3:Y:S01]  /*0bd0*/  MUFU.EX2 R50, R50 ;  /* 0x0000003200327308 */ /* 0x000ee20000000800 */
[----:B------:R-:W-:Y:S01]  /*0be0*/  FMUL.FTZ R71, R36, -1.4426950216293334961 ;  /* 0xbfb8aa3b24477820 */ /* 0x000fe20000410000 */
[----:B------:R-:W-:-:S06]  /*0bf0*/  FMUL.FTZ R14, R13, R14 ;  /* 0x0000000e0d0e7220 */ /* 0x000fcc0000410000 */
[----:B------:R-:W3:Y:S01]  /*0c00*/  MUFU.EX2 R77, R77 ;  /* 0x0000004d004d7308 */ /* 0x000ee20000000800 */
[----:B-1----:R-:W-:Y:S01]  /*0c10*/  FADD.FTZ R37, R37, 1 ;  /* 0x3f80000025257421 */ /* 0x002fe20000010000 */
[----:B0-----:R-:W-:-:S06]  /*0c20*/  FADD.FTZ R87, -R81, 1 ;  /* 0x3f80000051577421 */ /* 0x001fcc0000010100 */
[----:B------:R-:W0:Y:S01]  /*0c30*/  MUFU.EX2 R21, R21 ;  /* 0x0000001500157308 */ /* 0x000e220000000800 */
[----:B---3--:R-:W-:Y:S01]  /*0c40*/  FADD.FTZ R50, R50, 1 ;  /* 0x3f80000032327421 */ /* 0x008fe20000010000 */
[----:B------:R-:W-:Y:S01]  /*0c50*/  FFMA.FTZ R25, R0, R14, R7 ;  /* 0x0000000e00197223 */ /* 0x000fe20000010007 */
[----:B------:R-:W-:-:S05]  /*0c60*/  FFMA.FTZ R76, R76, R87, 1 ;  /* 0x3f8000004c4c7423 */ /* 0x000fca0000010057 */
[----:B------:R-:W1:Y:S01]  /*0c70*/  MUFU.EX2 R71, R71 ;  /* 0x0000004700477308 */ /* 0x000e620000000800 */
[----:B------:R-:W-:Y:S01]  /*0c80*/  FMUL.FTZ R78, R25, -1.4426950216293334961 ;  /* 0xbfb8aa3b194e7820 */ /* 0x000fe20000410000 */
[----:B------:R-:W-:Y:S02]  /*0c90*/  HADD2.F32 R27, -RZ, R22.H0_H0 ;  /* 0x20000016ff1b7230 */ /* 0x000fe40000004100 */
[----:B------:R-:W-:Y:S01]  /*0ca0*/  FMUL.FTZ R81, R81, R76 ;  /* 0x0000004c51517220 */ /* 0x000fe20000410000 */
[----:B------:R-:W-:-:S03]  /*0cb0*/  HADD2.F32 R92, -RZ, R33.H1_H1 ;  /* 0x30000021ff5c7230 */ /* 0x000fc60000004100 */
[----:B------:R3:W3:Y:S01]  /*0cc0*/  MUFU.RCP R79, R37 ;  /* 0x00000025004f7308 */ /* 0x0006e20000001000 */
[----:B------:R-:W-:Y:S01]  /*0cd0*/  FADD.FTZ R77, R77, 1 ;  /* 0x3f8000004d4d7421 */ /* 0x000fe20000010000 */
[----:B------:R-:W-:-:S06]  /*0ce0*/  HADD2.F32 R29, -RZ, R22.H1_H1 ;  /* 0x30000016ff1d7230 */ /* 0x000fcc0000004100 */
[----:B------:R-:W3:Y:S01]  /*0cf0*/  MUFU.RCP R23, R50 ;  /* 0x0000003200177308 */ /* 0x000ee20000001000 */
[----:B------:R-:W-:Y:S01]  /*0d00*/  FADD.FTZ R22, -R60, R27 ;  /* 0x0000001b3c167221 */ /* 0x000fe20000010100 */
[----:B------:R-:W-:Y:S01]  /*0d10*/  FMUL.FTZ R92, R92, R81 ;  /* 0x000000515c5c7220 */ /* 0x000fe20000410000 */
[----:B0-----:R-:W-:Y:S01]  /*0d20*/  FADD.FTZ R81, R21, 1 ;  /* 0x3f80000015517421 */ /* 0x001fe20000010000 */
[----:B-1----:R-:W-:Y:S01]  /*0d30*/  FADD.FTZ R71, R71, 1 ;  /* 0x3f80000047477421 */ /* 0x002fe20000010000 */
[----:B------:R-:W-:-:S03]  /*0d40*/  FMUL.FTZ R22, R13, R22 ;  /* 0x000000160d167220 */ /* 0x000fc60000410000 */
[----:B------:R-:W0:Y:S01]  /*0d50*/  MUFU.EX2 R78, R78 ;  /* 0x0000004e004e7308 */ /* 0x000e220000000800 */
[----:B------:R-:W-:Y:S01]  /*0d60*/  FADD.FTZ R24, -R60, R29 ;  /* 0x0000001d3c187221 */ /* 0x000fe20000010100 */
[----:B------:R-:W-:-:S06]  /*0d70*/  HADD2.F32 R93, -RZ, R33.H0_H0 ;  /* 0x20000021ff5d7230 */ /* 0x000fcc0000004100 */
[----:B------:R1:W0:Y:S01]  /*0d80*/  MUFU.RCP R76, R77 ;  /* 0x0000004d004c7308 */ /* 0x0002220000001000 */
[----:B------:R-:W-:Y:S01]  /*0d90*/  FFMA.FTZ R43, R0, R22, R7 ;  /* 0x00000016002b7223 */ /* 0x000fe20000010007 */
[----:B------:R-:W-:Y:S01]  /*0da0*/  FMUL.FTZ R24, R13, R24 ;  /* 0x000000180d187220 */ /* 0x000fe20000410000 */
[----:B---3--:R-:W-:Y:S01]  /*0db0*/  LOP3.LUT R37, R28, 0xffff, RZ, 0xc0, !PT ;  /* 0x0000ffff1c257812 */ /* 0x008fe200078ec0ff */
[----:B------:R-:W-:Y:S01]  /*0dc0*/  FADD.FTZ R85, -R79, 1 ;  /* 0x3f8000004f557421 */ /* 0x000fe20000010100 */
[----:B------:R-:W-:-:S03]  /*0dd0*/  FMUL.FTZ R28, R13, R82 ;  /* 0x000000520d1c7220 */ /* 0x000fc60000410000 */
[----:B------:R-:W3:Y:S01]  /*0de0*/  MUFU.RCP R81, R81 ;  /* 0x0000005100517308 */ /* 0x000ee20000001000 */
[----:B------:R-:W-:Y:S01]  /*0df0*/  FADD.FTZ R82, -R23, 1 ;  /* 0x3f80000017527421 */ /* 0x000fe20000010100 */
[----:B------:R-:W-:Y:S01]  /*0e00*/  FMUL.FTZ R27, R43, -1.4426950216293334961 ;  /* 0xbfb8aa3b2b1b7820 */ /* 0x000fe20000410000 */
[----:B------:R-:W-:-:S05]  /*0e10*/  FFMA.FTZ R42, R2, R24, R9 ;  /* 0x00000018022a7223 */ /* 0x000fca0000010009 */
[----:B------:R-:W3:Y:S01]  /*0e20*/  MUFU.RCP R33, R71 ;  /* 0x0000004700217308 */ /* 0x000ee20000001000 */
[----:B------:R-:W-:Y:S01]  /*0e30*/  FFMA.FTZ R74, R74, R85, 1 ;  /* 0x3f8000004a4a7423 */ /* 0x000fe20000010055 */
[--C-:B-1----:R-:W-:Y:S02]  /*0e40*/  HADD2.F32 R77, -RZ, R31.reuse.H0_H0 ;  /* 0x2000001fff4d7230 */ /* 0x102fe40000004100 */
[----:B------:R-:W-:Y:S01]  /*0e50*/  FFMA.FTZ R82, R75, R82, 1 ;  /* 0x3f8000004b527423 */ /* 0x000fe20000010052 */
[----:B------:R-:W-:Y:S01]  /*0e60*/  FMUL.FTZ R29, R42, -1.4426950216293334961 ;  /* 0xbfb8aa3b2a1d7820 */ /* 0x000fe20000410000 */
[----:B------:R-:W-:Y:S01]  /*0e70*/  FMUL.FTZ R79, R79, R74 ;  /* 0x0000004a4f4f7220 */ /* 0x000fe20000410000 */
[----:B0-----:R-:W-:Y:S01]  /*0e80*/  FADD.FTZ R78, R78, 1 ;  /* 0x3f8000004e4e7421 */ /* 0x001fe20000010000 */
[----:B------:R-:W-:Y:S01]  /*0e90*/  HADD2.F32 R86, -RZ, R32.H1_H1 ;  /* 0x30000020ff567230 */ /* 0x000fe20000004100 */
[----:B------:R-:W0:Y:S01]  /*0ea0*/  MUFU.EX2 R27, R27 ;  /* 0x0000001b001b7308 */ /* 0x000e220000000800 */
[----:B------:R-:W-:Y:S01]  /*0eb0*/  FADD.FTZ R74, -R60, R77 ;  /* 0x0000004d3c4a7221 */ /* 0x000fe20000010100 */
[----:B------:R-:W-:Y:S01]  /*0ec0*/  FMUL.FTZ R82, R23, R82 ;  /* 0x0000005217527220 */ /* 0x000fe20000410000 */
[----:B------:R-:W-:-:S02]  /*0ed0*/  HADD2.F32 R31, -RZ, R31.H1_H1 ;  /* 0x3000001fff1f7230 */ /* 0x000fc40000004100 */
[----:B------:R-:W-:Y:S01]  /*0ee0*/  FADD.FTZ R77, -R76, 1 ;  /* 0x3f8000004c4d7421 */ /* 0x000fe20000010100 */
[----:B------:R-:W-:Y:S01]  /*0ef0*/  LEA R84, R84, R61, 0x18 ;  /* 0x0000003d54547211 */ /* 0x000fe200078ec0ff */
[----:B------:R-:W-:Y:S01]  /*0f00*/  FFMA.FTZ R35, R4, R26, R11 ;  /* 0x0000001a04237223 */ /* 0x000fe2000001000b */
[----:B------:R-:W-:Y:S01]  /*0f10*/  FMUL.FTZ R86, R86, R79 ;  /* 0x0000004f56567220 */ /* 0x000fe20000410000 */
[----:B------:R-:W1:Y:S01]  /*0f20*/  MUFU.RCP R75, R78 ;  /* 0x0000004e004b7308 */ /* 0x000e620000001000 */
[----:B------:R-:W-:Y:S01]  /*0f30*/  FMUL.FTZ R93, R93, R82 ;  /* 0x000000525d5d7220 */ /* 0x000fe20000410000 */
[----:B------:R-:W-:Y:S01]  /*0f40*/  FFMA.FTZ R77, R34, R77, 1 ;  /* 0x3f800000224d7423 */ /* 0x000fe2000001004d */
[----:B------:R-:W-:Y:S01]  /*0f50*/  FADD.FTZ R82, -R60, R31 ;  /* 0x0000001f3c527221 */ /* 0x000fe20000010100 */
[----:B---3--:R-:W-:Y:S01]  /*0f60*/  FADD.FTZ R79, -R81, 1 ;  /* 0x3f800000514f7421 */ /* 0x008fe20000010100 */
[----:B------:R-:W-:Y:S02]  /*0f70*/  IMAD R84, R37, 0x28, R84 ;  /* 0x0000002825547824 */ /* 0x000fe400078e0254 */
[----:B------:R-:W-:Y:S01]  /*0f80*/  FADD.FTZ R31, -R33, 1 ;  /* 0x3f800000211f7421 */ /* 0x000fe20000010100 */
[----:B------:R-:W3:Y:S01]  /*0f90*/  MUFU.EX2 R29, R29 ;  /* 0x0000001d001d7308 */ /* 0x000ee20000000800 */
[----:B------:R-:W-:Y:S01]  /*0fa0*/  FMUL.FTZ R50, R35, -1.4426950216293334961 ;  /* 0xbfb8aa3b23327820 */ /* 0x000fe20000410000 */
[----:B------:R-:W-:Y:S01]  /*0fb0*/  FFMA.FTZ R37, R5, R28, R6 ;  /* 0x0000001c05257223 */ /* 0x000fe20000010006 */
[----:B------:R-:W-:-:S02]  /*0fc0*/  HADD2.F32 R88, -RZ, R32.H0_H0 ;  /* 0x20000020ff587230 */ /* 0x000fc40000004100 */
[----:B------:R-:W-:Y:S01]  /*0fd0*/  FMUL.FTZ R77, R76, R77 ;  /* 0x0000004d4c4d7220 */ /* 0x000fe20000410000 */
[----:B------:R-:W-:Y:S01]  /*0fe0*/  FMUL.FTZ R83, R80, R83 ;  /* 0x0000005350537220 */ /* 0x000fe20000410000 */
[----:B------:R-:W-:Y:S01]  /*0ff0*/  FFMA.FTZ R70, R70, R79, 1 ;  /* 0x3f80000046467423 */ /* 0x000fe2000001004f */
[----:B------:R-:W-:Y:S02]  /*1000*/  HADD2.F32 R76, -RZ, R38.H1_H1 ;  /* 0x30000026ff4c7230 */ /* 0x000fe40000004100 */
[----:B------:R-:W-:Y:S01]  /*1010*/  FFMA.FTZ R80, R36, R31, 1 ;  /* 0x3f80000024507423 */ /* 0x000fe2000001001f */
[--C-:B------:R-:W-:Y:S01]  /*1020*/  HADD2.F32 R79, -RZ, R40.reuse.H0_H0 ;  /* 0x20000028ff4f7230 */ /* 0x100fe20000004100 */
[----:B------:R-:W-:Y:S01]  /*1030*/  LEA R61, R51, R84, 0x3 ;  /* 0x00000054333d7211 */ /* 0x000fe200078e18ff */
[----:B------:R-:W-:Y:S01]  /*1040*/  FMUL.FTZ R51, R37, -1.4426950216293334961 ;  /* 0xbfb8aa3b25337820 */ /* 0x000fe20000410000 */
[----:B------:R-:W3:Y:S01]  /*1050*/  MUFU.EX2 R50, R50 ;  /* 0x0000003200327308 */ /* 0x000ee20000000800 */
[----:B------:R-:W-:Y:S01]  /*1060*/  FMUL.FTZ R88, R88, R83 ;  /* 0x0000005358587220 */ /* 0x000fe20000410000 */
[----:B------:R-:W-:Y:S01]  /*1070*/  FMUL.FTZ R83, R33, R80 ;  /* 0x0000005021537220 */ /* 0x000fe20000410000 */
[----:B------:R-:W-:Y:S01]  /*1080*/  FMUL.FTZ R85, R76, R77 ;  /* 0x0000004d4c557220 */ /* 0x000fe20000410000 */
[----:B------:R-:W-:Y:S01]  /*1090*/  FADD.FTZ R80, -R60, R79 ;  /* 0x0000004f3c507221 */ /* 0x000fe20000010100 */
[----:B------:R-:W-:-:S02]  /*10a0*/  HADD2.F32 R77, -RZ, R40.H1_H1 ;  /* 0x30000028ff4d7230 */ /* 0x000fc40000004100 */
[----:B0-----:R-:W-:Y:S01]  /*10b0*/  FADD.FTZ R79, R27, 1 ;  /* 0x3f8000001b4f7421 */ /* 0x001fe20000010000 */
[--C-:B------:R-:W-:Y:S01]  /*10c0*/  HADD2.F32 R23, -RZ, R30.reuse.H0_H0 ;  /* 0x2000001eff177230 */ /* 0x100fe20000004100 */
[----:B------:R-:W0:Y:S01]  /*10d0*/  MUFU.EX2 R51, R51 ;  /* 0x0000003300337308 */ /* 0x000e220000000800 */
[----:B-1----:R-:W-:Y:S01]  /*10e0*/  FADD.FTZ R78, -R75, 1 ;  /* 0x3f8000004b4e7421 */ /* 0x002fe20000010100 */
[C---:B------:R-:W-:Y:S01]  /*10f0*/  FADD.FTZ R40, -R60.reuse, R77 ;  /* 0x0000004d3c287221 */ /* 0x040fe20000010100 */
[----:B---3--:R-:W-:Y:S01]  /*1100*/  FADD.FTZ R77, R29, 1 ;  /* 0x3f8000001d4d7421 */ /* 0x008fe20000010000 */
[----:B------:R-:W-:Y:S01]  /*1110*/  FADD.FTZ R32, -R60, R23 ;  /* 0x000000173c207221 */ /* 0x000fe20000010100 */
[----:B------:R-:W-:Y:S02]  /*1120*/  HADD2.F32 R23, -RZ, R30.H1_H1 ;  /* 0x3000001eff177230 */ /* 0x000fe40000004100 */
[----:B------:R-:W-:Y:S01]  /*1130*/  FFMA.FTZ R78, R25, R78, 1 ;  /* 0x3f800000194e7423 */ /* 0x000fe2000001004e */
[----:B------:R-:W1:Y:S01]  /*1140*/  MUFU.RCP R79, R79 ;  /* 0x0000004f004f7308 */ /* 0x000e620000001000 */
[----:B------:R-:W-:Y:S01]  /*1150*/  FMUL.FTZ R36, R13, R82 ;  /* 0x000000520d247220 */ /* 0x000fe20000410000 */
[----:B------:R-:W-:-:S02]  /*1160*/  HADD2.F32 R87, -RZ, R38.H0_H0 ;  /* 0x20000026ff577230 */ /* 0x000fc40000004100 */
[----:B------:R-:W-:Y:S01]  /*1170*/  FMUL.FTZ R30, R13, R32 ;  /* 0x000000200d1e7220 */ /* 0x000fe20000410000 */
[----:B------:R-:W-:Y:S01]  /*1180*/  FMUL.FTZ R78, R75, R78 ;  /* 0x0000004e4b4e7220 */ /* 0x000fe20000410000 */
[----:B------:R-:W-:Y:S02]  /*1190*/  FADD.FTZ R32, -R60, R23 ;  /* 0x000000173c207221 */ /* 0x000fe40000010100 */
[----:B------:R-:W3:Y:S01]  /*11a0*/  MUFU.RCP R77, R77 ;  /* 0x0000004d004d7308 */ /* 0x000ee20000001000 */
[----:B------:R-:W-:Y:S01]  /*11b0*/  FFMA.FTZ R31, R5, R36, R6 ;  /* 0x00000024051f7223 */ /* 0x000fe20000010006 */
[----:B------:R-:W-:Y:S01]  /*11c0*/  FADD.FTZ R50, R50, 1 ;  /* 0x3f80000032327421 */ /* 0x000fe20000010000 */
[----:B------:R-:W-:Y:S01]  /*11d0*/  FMUL.FTZ R38, R13, R80 ;  /* 0x000000500d267220 */ /* 0x000fe20000410000 */
[----:B------:R-:W-:Y:S01]  /*11e0*/  FMUL.FTZ R87, R87, R78 ;  /* 0x0000004e57577220 */ /* 0x000fe20000410000 */
[----:B------:R-:W-:Y:S01]  /*11f0*/  FMUL.FTZ R32, R13, R32 ;  /* 0x000000200d207220 */ /* 0x000fe20000410000 */
[----:B------:R-:W-:-:S02]  /*1200*/  HADD2.F32 R78, -RZ, R39.H1_H1 ;  /* 0x30000027ff4e7230 */ /* 0x000fc40000004100 */
[----:B------:R-:W-:Y:S01]  /*1210*/  FMUL.FTZ R33, R31, -1.4426950216293334961 ;  /* 0xbfb8aa3b1f217820 */ /* 0x000fe20000410000 */
[----:B------:R-:W-:Y:S01]  /*1220*/  FMUL.FTZ R81, R81, R70 ;  /* 0x0000004651517220 */ /* 0x000fe20000410000 */
[----:B------:R-:W-:Y:S01]  /*1230*/  FFMA.FTZ R27, R0, R38, R7 ;  /* 0x00000026001b7223 */ /* 0x000fe20000010007 */
[----:B0-----:R-:W-:Y:S01]  /*1240*/  FADD.FTZ R90, R51, 1 ;  /* 0x3f800000335a7421 */ /* 0x001fe20000010000 */
[----:B------:R-:W0:Y:S01]  /*1250*/  MUFU.RCP R50, R50 ;  /* 0x0000003200327308 */ /* 0x000e220000001000 */
[----:B------:R-:W-:Y:S01]  /*1260*/  FFMA.FTZ R23, R2, R32, R9 ;  /* 0x0000002002177223 */ /* 0x000fe20000010009 */
[----:B------:R-:W-:Y:S02]  /*1270*/  HADD2.F32 R76, -RZ, R39.H0_H0 ;  /* 0x20000027ff4c7230 */ /* 0x000fe40000004100 */
[----:B------:R-:W-:Y:S01]  /*1280*/  FMUL.FTZ R81, R78, R81 ;  /* 0x000000514e517220 */ /* 0x000fe20000410000 */
[----:B-1----:R-:W-:Y:S01]  /*1290*/  FADD.FTZ R78, -R79, 1 ;  /* 0x3f8000004f4e7421 */ /* 0x002fe20000010100 */
[----:B------:R-:W-:-:S02]  /*12a0*/  FMUL.FTZ R34, R13, R74 ;  /* 0x0000004a0d227220 */ /* 0x000fc40000410000 */
[----:B------:R1:W-:Y:S01]  /*12b0*/  MUFU.EX2 R70, R33 ;  /* 0x0000002100467308 */ /* 0x0003e20000000800 */
[----:B------:R-:W-:Y:S01]  /*12c0*/  FMUL.FTZ R74, R23, -1.4426950216293334961 ;  /* 0xbfb8aa3b174a7820 */ /* 0x000fe20000410000 */
[----:B------:R-:W-:Y:S01]  /*12d0*/  FMUL.FTZ R83, R76, R83 ;  /* 0x000000534c537220 */ /* 0x000fe20000410000 */
[----:B------:R-:W-:Y:S01]  /*12e0*/  FFMA.FTZ R78, R43, R78, 1 ;  /* 0x3f8000002b4e7423 */ /* 0x000fe2000001004e */
[----:B-1----:R-:W-:-:S04]  /*12f0*/  FMUL.FTZ R33, R27, -1.4426950216293334961 ;  /* 0xbfb8aa3b1b217820 */ /* 0x002fc80000410000 */
[----:B------:R-:W1:Y:S01]  /*1300*/  MUFU.RCP R90, R90 ;  /* 0x0000005a005a7308 */ /* 0x000e620000001000 */
[----:B------:R-:W-:Y:S01]  /*1310*/  FFMA.FTZ R21, R0, R30, R7 ;  /* 0x0000001e00157223 */ /* 0x000fe20000010007 */
[----:B------:R-:W-:-:S06]  /*1320*/  FMUL.FTZ R79, R79, R78 ;  /* 0x0000004e4f4f7220 */ /* 0x000fcc0000410000 */
[----:B------:R3:W-:Y:S01]  /*1330*/  MUFU.EX2 R76, R33 ;  /* 0x00000021004c7308 */ /* 0x0007e20000000800 */
[----:B------:R-:W-:Y:S01]  /*1340*/  FMUL.FTZ R71, R21, -1.4426950216293334961 ;  /* 0xbfb8aa3b15477820 */ /* 0x000fe20000410000 */
[----:B------:R-:W-:Y:S01]  /*1350*/  FFMA.FTZ R25, R4, R34, R11 ;  /* 0x0000002204197223 */ /* 0x000fe2000001000b */
[----:B---3--:R-:W-:-:S05]  /*1360*/  FADD.FTZ R33, -R77, 1 ;  /* 0x3f8000004d217421 */ /* 0x008fca0000010100 */
[----:B------:R-:W3:Y:S01]  /*1370*/  MUFU.EX2 R74, R74 ;  /* 0x0000004a004a7308 */ /* 0x000ee20000000800 */
[----:B------:R-:W-:Y:S01]  /*1380*/  FFMA.FTZ R78, R42, R33, 1 ;  /* 0x3f8000002a4e7423 */ /* 0x000fe20000010021 */
[----:B------:R-:W-:Y:S01]  /*1390*/  FMUL.FTZ R82, R25, -1.4426950216293334961 ;  /* 0xbfb8aa3b19527820 */ /* 0x000fe20000410000 */
[----:B------:R-:W-:Y:S02]  /*13a0*/  HADD2.F32 R43, -RZ, R41.H0_H0 ;  /* 0x20000029ff2b7230 */ /* 0x000fe40000004100 */
[----:B------:R-:W-:Y:S01]  /*13b0*/  FMUL.FTZ R77, R77, R78 ;  /* 0x0000004e4d4d7220 */ /* 0x000fe20000410000 */
[----:B0-----:R-:W-:Y:S02]  /*13c0*/  FADD.FTZ R78, -R50, 1 ;  /* 0x3f800000324e7421 */ /* 0x001fe40000010100 */
[----:B------:R-:W0:Y:S01]  /*13d0*/  MUFU.EX2 R71, R71 ;  /* 0x0000004700477308 */ /* 0x000e220000000800 */
[----:B------:R-:W-:Y:S01]  /*13e0*/  FADD.FTZ R80, -R60, R43 ;  /* 0x0000002b3c507221 */ /* 0x000fe20000010100 */
[----:B------:R-:W-:Y:S01]  /*13f0*/  FFMA.FTZ R51, R35, R78, 1 ;  /* 0x3f80000023337423 */ /* 0x000fe2000001004e */
[----:B-1----:R-:W-:Y:S01]  /*1400*/  FADD.FTZ R78, -R90, 1 ;  /* 0x3f8000005a4e7421 */ /* 0x002fe20000010100 */
[----:B------:R-:W-:-:S04]  /*1410*/  FMUL.FTZ R40, R13, R40 ;  /* 0x000000280d287220 */ /* 0x000fc80000410000 */
[----:B------:R-:W1:Y:S01]  /*1420*/  MUFU.EX2 R75, R82 ;  /* 0x00000052004b7308 */ /* 0x000e620000000800 */
[----:B------:R-:W-:Y:S01]  /*1430*/  FFMA.FTZ R37, R37, R78, 1 ;  /* 0x3f80000025257423 */ /* 0x000fe2000001004e */
[----:B------:R-:W-:Y:S01]  /*1440*/  FMUL.FTZ R42, R13, R80 ;  /* 0x000000500d2a7220 */ /* 0x000fe20000410000 */
[----:B------:R-:W-:Y:S01]  /*1450*/  FADD.FTZ R70, R70, 1 ;  /* 0x3f80000046467421 */ /* 0x000fe20000010000 */
[----:B------:R-:W-:Y:S01]  /*1460*/  FFMA.FTZ R29, R2, R40, R9 ;  /* 0x00000028021d7223 */ /* 0x000fe20000010009 */
[----:B---3--:R-:W-:Y:S01]  /*1470*/  FADD.FTZ R80, R74, 1 ;  /* 0x3f8000004a507421 */ /* 0x008fe20000010000 */
[----:B------:R-:W-:Y:S01]  /*1480*/  FMUL.FTZ R90, R90, R37 ;  /* 0x000000255a5a7220 */ /* 0x000fe20000410000 */
[----:B------:R-:W-:Y:S02]  /*1490*/  HADD2.F32 R41, -RZ, R41.H1_H1 ;  /* 0x30000029ff297230 */ /* 0x000fe40000004100 */
[----:B------:R-:W-:Y:S01]  /*14a0*/  FMUL.FTZ R39, R29, -1.4426950216293334961 ;  /* 0xbfb8aa3b1d277820 */ /* 0x000fe20000410000 */
[----:B------:R-:W3:Y:S01]  /*14b0*/  MUFU.RCP R37, R80 ;  /* 0x0000005000257308 */ /* 0x000ee20000001000 */
[----:B------:R-:W-:-:S02]  /*14c0*/  HADD2.F32 R74, -RZ, R44.H0_H0 ;  /* 0x2000002cff4a7230 */ /* 0x000fc40000004100 */
[----:B------:R-:W-:Y:S01]  /*14d0*/  FFMA.FTZ R33, R4, R42, R11 ;  /* 0x0000002a04217223 */ /* 0x000fe2000001000b */
[----:B0-----:R-:W-:Y:S01]  /*14e0*/  FADD.FTZ R35, R71, 1 ;  /* 0x3f80000047237421 */ /* 0x001fe20000010000 */
[----:B------:R-:W-:-:S03]  /*14f0*/  FADD.FTZ R78, -R60, R41 ;  /* 0x000000293c4e7221 */ /* 0x000fc60000010100 */
[----:B------:R-:W0:Y:S01]  /*1500*/  MUFU.RCP R70, R70 ;  /* 0x0000004600467308 */ /* 0x000e220000001000 */
[----:B------:R-:W-:Y:S01]  /*1510*/  FMUL.FTZ R51, R50, R51 ;  /* 0x0000003332337220 */ /* 0x000fe20000410000 */
[----:B-1----:R-:W-:Y:S01]  /*1520*/  FADD.FTZ R71, R75, 1 ;  /* 0x3f8000004b477421 */ /* 0x002fe20000010000 */
[----:B------:R-:W-:Y:S01]  /*1530*/  FMUL.FTZ R79, R74, R79 ;  /* 0x0000004f4a4f7220 */ /* 0x000fe20000410000 */
[----:B------:R-:W-:Y:S01]  /*1540*/  FMUL.FTZ R43, R33, -1.4426950216293334961 ;  /* 0xbfb8aa3b212b7820 */ /* 0x000fe20000410000 */
[----:B------:R-:W-:-:S03]  /*1550*/  HADD2.F32 R74, -RZ, R44.H1_H1 ;  /* 0x3000002cff4a7230 */ /* 0x000fc60000004100 */
[----:B------:R-:W1:Y:S01]  /*1560*/  MUFU.EX2 R39, R39 ;  /* 0x0000002700277308 */ /* 0x000e620000000800 */
[----:B------:R-:W-:Y:S01]  /*1570*/  FMUL.FTZ R44, R13, R78 ;  /* 0x0000004e0d2c7220 */ /* 0x000fe20000410000 */
[----:B------:R-:W-:-:S06]  /*1580*/  HADD2.F32 R78, -RZ, R45.H0_H0 ;  /* 0x2000002dff4e7230 */ /* 0x000fcc0000004100 */
[----:B------:R4:W2:Y:S01]  /*1590*/  MUFU.RCP R50, R35 ;  /* 0x0000002300327308 */ /* 0x0008a20000001000 */
[----:B------:R-:W-:Y:S02]  /*15a0*/  HADD2.F32 R45, -RZ, R45.H1_H1 ;  /* 0x3000002dff2d7230 */ /* 0x000fe40000004100 */
[----:B------:R-:W-:Y:S01]  /*15b0*/  FMUL.FTZ R75, R78, R51 ;  /* 0x000000334e4b7220 */ /* 0x000fe20000410000 */
[----:B------:R-:W-:Y:S01]  /*15c0*/  FADD.FTZ R41, R76, 1 ;  /* 0x3f8000004c297421 */ /* 0x000fe20000010000 */
[----:B---3--:R-:W-:-:S03]  /*15d0*/  FADD.FTZ R76, -R37, 1 ;  /* 0x3f800000254c7421 */ /* 0x008fc60000010100 */
[----:B------:R-:W3:Y:S01]  /*15e0*/  MUFU.RCP R71, R71 ;  /* 0x0000004700477308 */ /* 0x000ee20000001000 */
[----:B----4-:R-:W-:Y:S01]  /*15f0*/  FFMA.FTZ R35, R5, R44, R6 ;  /* 0x0000002c05237223 */ /* 0x010fe20000010006 */
[----:B0-----:R-:W-:-:S03]  /*1600*/  FADD.FTZ R78, -R70, 1 ;  /* 0x3f800000464e7421 */ /* 0x001fc60000010100 */
[----:B------:R-:W-:-:S03]  /*1610*/  FMUL.FTZ R51, R35, -1.4426950216293334961 ;  /* 0xbfb8aa3b23337820 */ /* 0x000fc60000410000 */
[----:B------:R-:W0:Y:S01]  /*1620*/  MUFU.EX2 R43, R43 ;  /* 0x0000002b002b7308 */ /* 0x000e220000000800 */
[----:B------:R-:W-:Y:S01]  /*1630*/  FMUL.FTZ R90, R45, R90 ;  /* 0x0000005a2d5a7220 */ /* 0x000fe20000410000 */
[----:B------:R-:W-:Y:S01]  /*1640*/  FFMA.FTZ R76, R23, R76, 1 ;  /* 0x3f800000174c7423 */ /* 0x000fe2000001004c */
[----:B------:R-:W-:Y:S01]  /*1650*/  FFMA.FTZ R23, R31, R78, 1 ;  /* 0x3f8000001f177423 */ /* 0x000fe2000001004e */
[----:B-1----:R-:W-:Y:S01]  /*1660*/  FADD.FTZ R31, R39, 1 ;  /* 0x3f800000271f7421 */ /* 0x002fe20000010000 */
[----:B------:R-:W-:-:S03]  /*1670*/  FMUL.FTZ R77, R74, R77 ;  /* 0x0000004d4a4d7220 */ /* 0x000fc60000410000 */
[----:B------:R-:W1:Y:S01]  /*1680*/  MUFU.EX2 R45, R51 ;  /* 0x00000033002d7308 */ /* 0x000e620000000800 */
[----:B--2---:R-:W-:Y:S01]  /*1690*/  FADD.FTZ R74, -R50, 1 ;  /* 0x3f800000324a7421 */ /* 0x004fe20000010100 */
[----:B------:R-:W-:-:S06]  /*16a0*/  FMUL.FTZ R76, R37, R76 ;  /* 0x0000004c254c7220 */ /* 0x000fcc0000410000 */
[----:B------:R-:W2:Y:S01]  /*16b0*/  MUFU.RCP R41, R41 ;  /* 0x0000002900297308 */ /* 0x000ea20000001000 */
[----:B------:R-:W-:Y:S01]  /*16c0*/  FFMA.FTZ R21, R21, R74, 1 ;  /* 0x3f80000015157423 */ /* 0x000fe2000001004a */
[----:B---3--:R-:W-:Y:S01]  /*16d0*/  FADD.FTZ R74, -R71, 1 ;  /* 0x3f800000474a7421 */ /* 0x008fe20000010100 */
[----:B0-----:R-:W-:-:S05]  /*16e0*/  FADD.FTZ R37, R43, 1 ;  /* 0x3f8000002b257421 */ /* 0x001fca0000010000 */
[----:B------:R-:W0:Y:S01]  /*16f0*/  MUFU.RCP R31, R31 ;  /* 0x0000001f001f7308 */ /* 0x000e220000001000 */
[----:B------:R-:W-:Y:S01]  /*1700*/  FFMA.FTZ R74, R25, R74, 1 ;  /* 0x3f800000194a7423 */ /* 0x000fe2000001004a */
[----:B------:R-:W-:Y:S01]  /*1710*/  FMUL.FTZ R78, R70, R23 ;  /* 0x00000017464e7220 */ /* 0x000fe20000410000 */
[----:B------:R-:W-:Y:S02]  /*1720*/  HADD2.F32 R23, -RZ, R49.H0_H0 ;  /* 0x20000031ff177230 */ /* 0x000fe40000004100 */
[----:B-1----:R-:W-:Y:S01]  /*1730*/  FADD.FTZ R45, R45, 1 ;  /* 0x3f8000002d2d7421 */ /* 0x002fe20000010000 */
[----:B------:R-:W-:Y:S01]  /*1740*/  FMUL.FTZ R74, R71, R74 ;  /* 0x0000004a474a7220 */ /* 0x000fe20000410000 */
[----:B------:R-:W-:Y:S02]  /*1750*/  HADD2.F32 R39, -RZ, R46.H0_H0 ;  /* 0x2000002eff277230 */ /* 0x000fe40000004100 */
[----:B------:R-:W-:Y:S01]  /*1760*/  FMUL.FTZ R50, R50, R21 ;  /* 0x0000001532327220 */ /* 0x000fe20000410000 */
[----:B------:R-:W1:Y:S01]  /*1770*/  MUFU.RCP R37, R37 ;  /* 0x0000002500257308 */ /* 0x000e620000001000 */
[----:B------:R-:W-:-:S02]  /*1780*/  HADD2.F32 R91, -RZ, R48.H0_H0 ;  /* 0x20000030ff5b7230 */ /* 0x000fc40000004100 */
[----:B------:R-:W-:Y:S01]  /*1790*/  FMUL.FTZ R23, R23, R74 ;  /* 0x0000004a17177220 */ /* 0x000fe20000410000 */
[----:B------:R-:W-:Y:S02]  /*17a0*/  HADD2.F32 R43, -RZ, R46.H1_H1 ;  /* 0x3000002eff2b7230 */ /* 0x000fe40000004100 */
[----:B--2---:R-:W-:Y:S01]  /*17b0*/  FADD.FTZ R46, -R41, 1 ;  /* 0x3f800000292e7421 */ /* 0x004fe20000010100 */
[C---:B------:R-:W-:Y:S01]  /*17c0*/  FADD.FTZ R74, -R60.reuse, R39 ;  /* 0x000000273c4a7221 */ /* 0x040fe20000010100 */
[----:B------:R-:W-:Y:S02]  /*17d0*/  HADD2.F32 R25, -RZ, R48.H1_H1 ;  /* 0x30000030ff197230 */ /* 0x000fe40000004100 */
[----:B------:R-:W-:Y:S01]  /*17e0*/  FMUL.FTZ R91, R91, R50 ;  /* 0x000000325b5b7220 */ /* 0x000fe20000410000 */
[----:B------:R-:W2:Y:S01]  /*17f0*/  MUFU.RCP R45, R45 ;  /* 0x0000002d002d7308 */ /* 0x000ea20000001000 */
[----:B0-----:R-:W-:Y:S01]  /*1800*/  FADD.FTZ R48, -R31, 1 ;  /* 0x3f8000001f307421 */ /* 0x001fe20000010100 */
[----:B------:R-:W-:Y:S01]  /*1810*/  FFMA.FTZ R50, R27, R46, 1 ;  /* 0x3f8000001b327423 */ /* 0x000fe2000001002e */
[----:B------:R-:W-:Y:S01]  /*1820*/  FMUL.FTZ R46, R13, R74 ;  /* 0x0000004a0d2e7220 */ /* 0x000fe20000410000 */
[----:B------:R-:W3:Y:S01]  /*1830*/  LDG.E.64.CONSTANT R70, desc[UR14][R72.64+0x7800] ;  /* 0x0078000e48467981 */ /* 0x000ee2000c1e9b00 */
[----:B------:R-:W-:Y:S01]  /*1840*/  FFMA.FTZ R74, R29, R48, 1 ;  /* 0x3f8000001d4a7423 */ /* 0x000fe20000010030 */
[----:B------:R-:W-:Y:S01]  /*1850*/  FADD.FTZ R48, -R60, R43 ;  /* 0x0000002b3c307221 */ /* 0x000fe20000010100 */
[----:B------:R-:W-:Y:S01]  /*1860*/  FFMA.FTZ R29, R0, R46, R7 ;  /* 0x0000002e001d7223 */ /* 0x000fe20000010007 */
[----:B------:R-:W-:-:S02]  /*1870*/  HADD2.F32 R39, -RZ, R47.H0_H0 ;  /* 0x2000002fff277230 */ /* 0x000fc40000004100 */
[----:B------:R-:W-:Y:S01]  /*1880*/  FMUL.FTZ R25, R25, R76 ;  /* 0x0000004c19197220 */ /* 0x000fe20000410000 */
[----:B-1----:R-:W-:Y:S01]  /*1890*/  FADD.FTZ R76, -R37, 1 ;  /* 0x3f800000254c7421 */ /* 0x002fe20000010100 */
[----:B------:R-:W-:Y:S01]  /*18a0*/  FMUL.FTZ R43, R29, -1.4426950216293334961 ;  /* 0xbfb8aa3b1d2b7820 */ /* 0x000fe20000410000 */
[----:B------:R-:W-:Y:S01]  /*18b0*/  FMUL.FTZ R48, R13, R48 ;  /* 0x000000300d307220 */ /* 0x000fe20000410000 */
[----:B------:R-:W-:Y:S01]  /*18c0*/  FMUL.FTZ R51, R41, R50 ;  /* 0x0000003229337220 */ /* 0x000fe20000410000 */
[----:B------:R-:W-:Y:S01]  /*18d0*/  FADD.FTZ R50, -R60, R39 ;  /* 0x000000273c327221 */ /* 0x000fe20000010100 */
[----:B------:R-:W-:Y:S01]  /*18e0*/  FFMA.FTZ R76, R33, R76, 1 ;  /* 0x3f800000214c7423 */ /* 0x000fe2000001004c */
[----:B------:R-:W-:Y:S01]  /*18f0*/  HADD2.F32 R21, -RZ, R49.H1_H1 ;  /* 0x30000031ff157230 */ /* 0x000fe20000004100 */
[----:B------:R-:W0:Y:S01]  /*1900*/  MUFU.EX2 R33, R43 ;  /* 0x0000002b00217308 */ /* 0x000e220000000800 */
[----:B------:R-:W-:Y:S01]  /*1910*/  FFMA.FTZ R27, R2, R48, R9 ;  /* 0x00000030021b7223 */ /* 0x000fe20000010009 */
[----:B------:R-:W-:Y:S01]  /*1920*/  FMUL.FTZ R49, R31, R74 ;  /* 0x0000004a1f317220 */ /* 0x000fe20000410000 */
[----:B------:R-:W-:Y:S01]  /*1930*/  FMUL.FTZ R50, R13, R50 ;  /* 0x000000320d327220 */ /* 0x000fe20000410000 */
[----:B--2---:R-:W-:Y:S01]  /*1940*/  FADD.FTZ R74, -R45, 1 ;  /* 0x3f8000002d4a7421 */ /* 0x004fe20000010100 */
[----:B------:R-:W-:Y:S01]  /*1950*/  FMUL.FTZ R39, R27, -1.4426950216293334961 ;  /* 0xbfb8aa3b1b277820 */ /* 0x000fe20000410000 */
[----:B------:R-:W-:-:S02]  /*1960*/  HADD2.F32 R47, -RZ, R47.H1_H1 ;  /* 0x3000002fff2f7230 */ /* 0x000fc40000004100 */
[----:B------:R-:W-:Y:S01]  /*1970*/  FFMA.FTZ R31, R4, R50, R11 ;  /* 0x00000032041f7223 */ /* 0x000fe2000001000b */
[----:B------:R-:W-:Y:S01]  /*1980*/  FFMA.FTZ R74, R35, R74, 1 ;  /* 0x3f800000234a7423 */ /* 0x000fe2000001004a */
[----:B------:R-:W2:Y:S02]  /*1990*/  LDG.E.64.CONSTANT R72, desc[UR14][R72.64+0x8c00] ;  /* 0x008c000e48487981 */ /* 0x000ea4000c1e9b00 */
[----:B------:R-:W-:Y:S01]  /*19a0*/  FMUL.FTZ R41, R31, -1.4426950216293334961 ;  /* 0xbfb8aa3b1f297820 */ /* 0x000fe20000410000 */
[----:B------:R-:W-:Y:S01]  /*19b0*/  FMUL.FTZ R45, R45, R74 ;  /* 0x0000004a2d2d7220 */ /* 0x000fe20000410000 */
[----:B------:R-:W1:Y:S01]  /*19c0*/  MUFU.EX2 R39, R39 ;  /* 0x0000002700277308 */ /* 0x000e620000000800 */
[----:B------:R-:W-:-:S04]  /*19d0*/  FADD.FTZ R74, -R60, R47 ;  /* 0x0000002f3c4a7221 */ /* 0x000fc80000010100 */
[----:B------:R-:W-:Y:S01]  /*19e0*/  FMUL.FTZ R74, R13, R74 ;  /* 0x0000004a0d4a7220 */ /* 0x000fe20000410000 */
[----:B0-----:R-:W-:Y:S02]  /*19f0*/  FADD.FTZ R35, R33, 1 ;  /* 0x3f80000021237421 */ /* 0x001fe40000010000 */
[----:B------:R-:W0:Y:S01]  /*1a00*/  MUFU.EX2 R41, R41 ;  /* 0x0000002900297308 */ /* 0x000e220000000800 */
[----:B------:R-:W-:Y:S01]  /*1a10*/  FMUL.FTZ R37, R37, R76 ;  /* 0x0000004c25257220 */ /* 0x000fe20000410000 */
[----:B------:R-:W-:Y:S01]  /*1a20*/  FFMA.FTZ R33, R5, R74, R6 ;  /* 0x0000004a05217223 */ /* 0x000fe20000010006 */
[--C-:B------:R-:W-:Y:S02]  /*1a30*/  HADD2.F32 R76, -RZ, R62.reuse.H0_H0 ;  /* 0x2000003eff4c7230 */ /* 0x100fe40000004100 */
[----:B------:R-:W-:Y:S02]  /*1a40*/  HADD2.F32 R62, -RZ, R62.H1_H1 ;  /* 0x3000003eff3e7230 */ /* 0x000fe40000004100 */
[----:B------:R-:W-:Y:S01]  /*1a50*/  FMUL.FTZ R43, R33, -1.4426950216293334961 ;  /* 0xbfb8aa3b212b7820 */ /* 0x000fe20000410000 */
[----:B------:R-:W4:Y:S02]  /*1a60*/  MUFU.RCP R35, R35 ;  /* 0x0000002300237308 */ /* 0x000f240000001000 */
[----:B------:R-:W-:Y:S01]  /*1a70*/  FMUL.FTZ R49, R62, R49 ;  /* 0x000000313e317220 */ /* 0x000fe20000410000 */
[----:B------:R-:W-:-:S02]  /*1a80*/  HADD2.F32 R62, -RZ, R63.H0_H0 ;  /* 0x2000003fff3e7230 */ /* 0x000fc40000004100 */
[----:B-1----:R-:W-:-:S03]  /*1a90*/  FADD.FTZ R39, R39, 1 ;  /* 0x3f80000027277421 */ /* 0x002fc60000010000 */
[----:B------:R-:W1:Y:S01]  /*1aa0*/  MUFU.EX2 R43, R43 ;  /* 0x0000002b002b7308 */ /* 0x000e620000000800 */
[----:B------:R-:W-:Y:S01]  /*1ab0*/  FMUL.FTZ R47, R62, R37 ;  /* 0x000000253e2f7220 */ /* 0x000fe20000410000 */
[----:B0-----:R-:W-:-:S06]  /*1ac0*/  FADD.FTZ R37, R41, 1 ;  /* 0x3f80000029257421 */ /* 0x001fcc0000010000 */
[----:B------:R-:W0:Y:S01]  /*1ad0*/  MUFU.RCP R39, R39 ;  /* 0x0000002700277308 */ /* 0x000e220000001000 */
[----:B----4-:R-:W-:Y:S01]  /*1ae0*/  FADD.FTZ R62, -R35, 1 ;  /* 0x3f800000233e7421 */ /* 0x010fe20000010100 */
[----:B------:R-:W-:-:S06]  /*1af0*/  FMUL.FTZ R51, R76, R51 ;  /* 0x000000334c337220 */ /* 0x000fcc0000410000 */
[----:B------:R-:W4:Y:S01]  /*1b00*/  MUFU.RCP R37, R37 ;  /* 0x0000002500257308 */ /* 0x000f220000001000 */
[----:B------:R-:W-:Y:S01]  /*1b10*/  FFMA.FTZ R76, R29, R62, 1 ;  /* 0x3f8000001d4c7423 */ /* 0x000fe2000001003e */
[----:B------:R-:W-:Y:S02]  /*1b20*/  HADD2.F32 R62, -RZ, R63.H1_H1 ;  /* 0x3000003fff3e7230 */ /* 0x000fe40000004100 */
[----:B-1----:R-:W-:Y:S01]  /*1b30*/  FADD.FTZ R29, R43, 1 ;  /* 0x3f8000002b1d7421 */ /* 0x002fe20000010000 */
[----:B------:R-:W-:Y:S02]  /*1b40*/  FMUL.FTZ R43, R35, R76 ;  /* 0x0000004c232b7220 */ /* 0x000fe40000410000 */
[----:B------:R-:W-:Y:S01]  /*1b50*/  FMUL.FTZ R45, R62, R45 ;  /* 0x0000002d3e2d7220 */ /* 0x000fe20000410000 */
[----:B------:R-:W-:Y:S02]  /*1b60*/  HADD2.F32 R35, -RZ, R64.H0_H0 ;  /* 0x20000040ff237230 */ /* 0x000fe40000004100 */
[----:B0-----:R-:W-:Y:S01]  /*1b70*/  FADD.FTZ R62, -R39, 1 ;  /* 0x3f800000273e7421 */ /* 0x001fe20000010100 */
[----:B------:R-:W0:Y:S03]  /*1b80*/  MUFU.RCP R29, R29 ;  /* 0x0000001d001d7308 */ /* 0x000e260000001000 */
[----:B------:R-:W-:Y:S01]  /*1b90*/  FFMA.FTZ R76, R27, R62, 1 ;  /* 0x3f8000001b4c7423 */ /* 0x000fe2000001003e */
[----:B------:R-:W-:Y:S01]  /*1ba0*/  FADD.FTZ R80, -R60, R35 ;  /* 0x000000233c507221 */ /* 0x000fe20000010100 */
[----:B----4-:R-:W-:Y:S01]  /*1bb0*/  FADD.FTZ R62, -R37, 1 ;  /* 0x3f800000253e7421 */ /* 0x010fe20000010100 */
[----:B------:R-:W-:-:S03]  /*1bc0*/  FMUL.FTZ R21, R21, R78 ;  /* 0x0000004e15157220 */ /* 0x000fc60000410000 */
[----:B------:R-:W-:Y:S01]  /*1bd0*/  FFMA.FTZ R78, R31, R62, 1 ;  /* 0x3f8000001f4e7423 */ /* 0x000fe2000001003e */
[----:B------:R-:W-:Y:S01]  /*1be0*/  FMUL.FTZ R62, R13, R80 ;  /* 0x000000500d3e7220 */ /* 0x000fe20000410000 */
[----:B------:R-:W-:-:S03]  /*1bf0*/  FMUL.FTZ R41, R39, R76 ;  /* 0x0000004c27297220 */ /* 0x000fc60000410000 */
[----:B------:R-:W-:Y:S01]  /*1c00*/  FFMA.FTZ R27, R0, R62, R7 ;  /* 0x0000003e001b7223 */ /* 0x000fe20000010007 */
[----:B0-----:R-:W-:-:S03]  /*1c10*/  FADD.FTZ R76, -R29, 1 ;  /* 0x3f8000001d4c7421 */ /* 0x001fc60000010100 */
[----:B------:R-:W-:Y:S01]  /*1c20*/  FMUL.FTZ R31, R27, -1.4426950216293334961 ;  /* 0xbfb8aa3b1b1f7820 */ /* 0x000fe20000410000 */
[----:B------:R-:W-:Y:S01]  /*1c30*/  FFMA.FTZ R76, R33, R76, 1 ;  /* 0x3f800000214c7423 */ /* 0x000fe2000001004c */
[----:B------:R-:W-:Y:S02]  /*1c40*/  HADD2.F32 R35, -RZ, R64.H1_H1 ;  /* 0x30000040ff237230 */ /* 0x000fe40000004100 */
[----:B------:R-:W-:Y:S02]  /*1c50*/  FMUL.FTZ R39, R37, R78 ;  /* 0x0000004e25277220 */ /* 0x000fe40000410000 */
[----:B------:R-:W0:Y:S01]  /*1c60*/  MUFU.EX2 R31, R31 ;  /* 0x0000001f001f7308 */ /* 0x000e220000000800 */
[----:B------:R-:W-:Y:S01]  /*1c70*/  FMUL.FTZ R37, R29, R76 ;  /* 0x0000004c1d257220 */ /* 0x000fe20000410000 */
[--C-:B-----5:R-:W-:Y:S02]  /*1c80*/  HADD2.F32 R76, -RZ, R66.reuse.H0_H0 ;  /* 0x20000042ff4c7230 */ /* 0x120fe40000004100 */
[----:B------:R-:W-:Y:S01]  /*1c90*/  FADD.FTZ R64, -R60, R35 ;  /* 0x000000233c407221 */ /* 0x000fe20000010100 */
[----:B------:R-:W-:-:S02]  /*1ca0*/  HADD2.F32 R66, -RZ, R66.H1_H1 ;  /* 0x30000042ff427230 */ /* 0x000fc40000004100 */
[----:B------:R-:W-:-:S03]  /*1cb0*/  HADD2.F32 R35, -RZ, R65.H0_H0 ;  /* 0x20000041ff237230 */ /* 0x000fc60000004100 */
[----:B------:R-:W-:Y:S02]  /*1cc0*/  FMUL.FTZ R41, R66, R41 ;  /* 0x0000002942297220 */ /* 0x000fe40000410000 */
[----:B------:R-:W-:-:S04]  /*1cd0*/  FADD.FTZ R66, -R60, R35 ;  /* 0x000000233c427221 */ /* 0x000fc80000010100 */
[----:B------:R-:W-:Y:S01]  /*1ce0*/  FMUL.FTZ R66, R13, R66 ;  /* 0x000000420d427220 */ /* 0x000fe20000410000 */
[----:B0-----:R-:W-:-:S03]  /*1cf0*/  FADD.FTZ R35, R31, 1 ;  /* 0x3f8000001f237421 */ /* 0x001fc60000010000 */
[----:B------:R-:W-:-:S04]  /*1d00*/  FFMA.FTZ R31, R4, R66, R11 ;  /* 0x00000042041f7223 */ /* 0x000fc8000001000b */
[----:B------:R-:W-:Y:S01]  /*1d10*/  FMUL.FTZ R63, R31, -1.4426950216293334961 ;  /* 0xbfb8aa3b1f3f7820 */ /* 0x000fe20000410000 */
[----:B------:R-:W-:-:S05]  /*1d20*/  FMUL.FTZ R64, R13, R64 ;  /* 0x000000400d407220 */ /* 0x000fca0000410000 */
[----:B------:R-:W0:Y:S01]  /*1d30*/  MUFU.EX2 R63, R63 ;  /* 0x0000003f003f7308 */ /* 0x000e220000000800 */
[----:B------:R-:W-:Y:S01]  /*1d40*/  FFMA.FTZ R29, R2, R64, R9 ;  /* 0x00000040021d7223 */ /* 0x000fe20000010009 */
[----:B------:R-:W-:Y:S01]  /*1d50*/  FMUL.FTZ R43, R76, R43 ;  /* 0x0000002b4c2b7220 */ /* 0x000fe20000410000 */
[----:B------:R-:W-:Y:S02]  /*1d60*/  HADD2.F32 R76, -RZ, R67.H0_H0 ;  /* 0x20000043ff4c7230 */ /* 0x000fe40000004100 */
[----:B------:R-:W-:Y:S01]  /*1d70*/  FMUL.FTZ R33, R29, -1.4426950216293334961 ;  /* 0xbfb8aa3b1d217820 */ /* 0x000fe20000410000 */
[----:B------:R-:W-:Y:S02]  /*1d80*/  HADD2.F32 R65, -RZ, R65.H1_H1 ;  /* 0x30000041ff417230 */ /* 0x000fe40000004100 */
[----:B------:R-:W1:Y:S01]  /*1d90*/  MUFU.RCP R35, R35 ;  /* 0x0000002300237308 */ /* 0x000e620000001000 */
[----:B------:R-:W-:Y:S02]  /*1da0*/  FMUL.FTZ R39, R76, R39 ;  /* 0x000000274c277220 */ /* 0x000fe40000410000 */
[----:B------:R-:W-:-:S05]  /*1db0*/  FADD.FTZ R76, -R60, R65 ;  /* 0x000000413c4c7221 */ /* 0x000fca0000010100 */
[----:B------:R-:W4:Y:S01]  /*1dc0*/  MUFU.EX2 R33, R33 ;  /* 0x0000002100217308 */ /* 0x000f220000000800 */
[----:B0-----:R-:W-:-:S07]  /*1dd0*/  FADD.FTZ R65, R63, 1 ;  /* 0x3f8000003f417421 */ /* 0x001fce0000010000 */
[----:B------:R-:W0:Y:S01]  /*1de0*/  MUFU.RCP R65, R65 ;  /* 0x0000004100417308 */ /* 0x000e220000001000 */
[----:B-1----:R-:W-:Y:S01]  /*1df0*/  FADD.FTZ R78, -R35, 1 ;  /* 0x3f800000234e7421 */ /* 0x002fe20000010100 */
[----:B------:R-:W-:-:S03]  /*1e00*/  FMUL.FTZ R76, R13, R76 ;  /* 0x0000004c0d4c7220 */ /* 0x000fc60000410000 */
[----:B------:R-:W-:Y:S01]  /*1e10*/  FFMA.FTZ R78, R27, R78, 1 ;  /* 0x3f8000001b4e7423 */ /* 0x000fe2000001004e */
[----:B------:R-:W-:Y:S01]  /*1e20*/  FFMA.FTZ R27, R5, R76, R6 ;  /* 0x0000004c051b7223 */ /* 0x000fe20000010006 */
[----:B----4-:R-:W-:-:S03]  /*1e30*/  FADD.FTZ R33, R33, 1 ;  /* 0x3f80000021217421 */ /* 0x010fc60000010000 */
[----:B------:R-:W-:-:S03]  /*1e40*/  FMUL.FTZ R63, R27, -1.4426950216293334961 ;  /* 0xbfb8aa3b1b3f7820 */ /* 0x000fc60000410000 */
[----:B------:R-:W1:Y:S01]  /*1e50*/  MUFU.RCP R33, R33 ;  /* 0x0000002100217308 */ /* 0x000e620000001000 */
[----:B0-----:R-:W-:-:S04]  /*1e60*/  FADD.FTZ R84, -R65, 1 ;  /* 0x3f80000041547421 */ /* 0x001fc80000010100 */
[----:B------:R-:W-:-:S03]  /*1e70*/  FFMA.FTZ R84, R31, R84, 1 ;  /* 0x3f8000001f547423 */ /* 0x000fc60000010054 */
[----:B------:R-:W0:Y:S01]  /*1e80*/  MUFU.EX2 R63, R63 ;  /* 0x0000003f003f7308 */ /* 0x000e220000000800 */
[----:B------:R-:W-:Y:S01]  /*1e90*/  FMUL.FTZ R31, R65, R84 ;  /* 0x00000054411f7220 */ /* 0x000fe20000410000 */
[----:B------:R-:W-:Y:S02]  /*1ea0*/  HADD2.F32 R65, -RZ, R68.H0_H0 ;  /* 0x20000044ff417230 */ /* 0x000fe40000004100 */
[----:B------:R-:W-:-:S03]  /*1eb0*/  FMUL.FTZ R35, R35, R78 ;  /* 0x0000004e23237220 */ /* 0x000fc60000410000 */
[----:B------:R-:W-:Y:S01]  /*1ec0*/  FADD.FTZ R78, -R60, R65 ;  /* 0x000000413c4e7221 */ /* 0x000fe20000010100 */
[----:B-1----:R-:W-:-:S03]  /*1ed0*/  FADD.FTZ R80, -R33, 1 ;  /* 0x3f80000021507421 */ /* 0x002fc60000010100 */
[----:B------:R-:W-:Y:S01]  /*1ee0*/  FMUL.FTZ R78, R13, R78 ;  /* 0x0000004e0d4e7220 */ /* 0x000fe20000410000 */
[----:B------:R-:W-:Y:S01]  /*1ef0*/  FFMA.FTZ R80, R29, R80, 1 ;  /* 0x3f8000001d507423 */ /* 0x000fe20000010050 */
[----:B------:R-:W-:Y:S02]  /*1f00*/  HADD2.F32 R82, -RZ, R67.H1_H1 ;  /* 0x30000043ff527230 */ /* 0x000fe40000004100 */
[----:B------:R-:W-:Y:S01]  /*1f10*/  FFMA.FTZ R67, R0, R78, R7 ;  /* 0x0000004e00437223 */ /* 0x000fe20000010007 */
[----:B0-----:R-:W-:Y:S01]  /*1f20*/  FADD.FTZ R29, R63, 1 ;  /* 0x3f8000003f1d7421 */ /* 0x001fe20000010000 */
[----:B------:R-:W-:Y:S02]  /*1f30*/  HADD2.F32 R63, -RZ, R68.H1_H1 ;  /* 0x30000044ff3f7230 */ /* 0x000fe40000004100 */
[----:B------:R-:W-:Y:S01]  /*1f40*/  FMUL.FTZ R33, R33, R80 ;  /* 0x0000005021217220 */ /* 0x000fe20000410000 */
[----:B------:R-:W-:Y:S02]  /*1f50*/  FMUL.FTZ R65, R67, -1.4426950216293334961 ;  /* 0xbfb8aa3b43417820 */ /* 0x000fe40000410000 */
[----:B------:R-:W-:Y:S01]  /*1f60*/  FADD.FTZ R80, -R60, R63 ;  /* 0x0000003f3c507221 */ /* 0x000fe20000010100 */
[----:B------:R-:W0:Y:S03]  /*1f70*/  MUFU.RCP R29, R29 ;  /* 0x0000001d001d7308 */ /* 0x000e260000001000 */
[----:B------:R-:W-:-:S05]  /*1f80*/  FMUL.FTZ R80, R13, R80 ;  /* 0x000000500d507220 */ /* 0x000fca0000410000 */
[----:B------:R-:W1:Y:S01]  /*1f90*/  MUFU.EX2 R65, R65 ;  /* 0x0000004100417308 */ /* 0x000e620000000800 */
[----:B------:R-:W-:Y:S01]  /*1fa0*/  FFMA.FTZ R63, R2, R80, R9 ;  /* 0x00000050023f7223 */ /* 0x000fe20000010009 */
[----:B------:R-:W-:-:S03]  /*1fb0*/  FMUL.FTZ R37, R82, R37 ;  /* 0x0000002552257220 */ /* 0x000fc60000410000 */
[----:B------:R-:W-:-:S06]  /*1fc0*/  FMUL.FTZ R82, R63, -1.4426950216293334961 ;  /* 0xbfb8aa3b3f527820 */ /* 0x000fcc0000410000 */
[----:B------:R-:W4:Y:S01]  /*1fd0*/  MUFU.EX2 R82, R82 ;  /* 0x0000005200527308 */ /* 0x000f220000000800 */
[----:B0-----:R-:W-:Y:S01]  /*1fe0*/  FADD.FTZ R68, -R29, 1 ;  /* 0x3f8000001d447421 */ /* 0x001fe20000010100 */
[----:B-1----:R-:W-:-:S03]  /*1ff0*/  FADD.FTZ R84, R65, 1 ;  /* 0x3f80000041547421 */ /* 0x002fc60000010000 */
[----:B------:R-:W-:-:S03]  /*2000*/  FFMA.FTZ R68, R27, R68, 1 ;  /* 0x3f8000001b447423 */ /* 0x000fc60000010044 */
[----:B------:R-:W0:Y:S01]  /*2010*/  MUFU.RCP R27, R84 ;  /* 0x00000054001b7308 */ /* 0x000e220000001000 */
[----:B----4-:R-:W-:Y:S01]  /*2020*/  FADD.FTZ R89, R82, 1 ;  /* 0x3f80000052597421 */ /* 0x010fe20000010000 */
[----:B------:R-:W-:-:S06]  /*2030*/  FMUL.FTZ R29, R29, R68 ;  /* 0x000000441d1d7220 */ /* 0x000fcc0000410000 */
[----:B------:R-:W1:Y:S01]  /*2040*/  MUFU.RCP R65, R89 ;  /* 0x0000005900417308 */ /* 0x000e620000001000 */
[----:B0-----:R-:W-:-:S04]  /*2050*/  FADD.FTZ R68, -R27, 1 ;  /* 0x3f8000001b447421 */ /* 0x001fc80000010100 */
[----:B------:R-:W-:Y:S01]  /*2060*/  FFMA.FTZ R68, R67, R68, 1 ;  /* 0x3f80000043447423 */ /* 0x000fe20000010044 */
[--C-:B------:R-:W-:Y:S02]  /*2070*/  HADD2.F32 R67, -RZ, R69.reuse.H0_H0 ;  /* 0x20000045ff437230 */ /* 0x100fe40000004100 */
[----:B------:R-:W-:-:S03]  /*2080*/  HADD2.F32 R69, -RZ, R69.H1_H1 ;  /* 0x30000045ff457230 */ /* 0x000fc60000004100 */
[C---:B------:R-:W-:Y:S02]  /*2090*/  FADD.FTZ R67, -R60.reuse, R67 ;  /* 0x000000433c437221 */ /* 0x040fe40000010100 */
[----:B------:R-:W-:Y:S01]  /*20a0*/  FADD.FTZ R82, -R60, R69 ;  /* 0x000000453c527221 */ /* 0x000fe20000010100 */
[----:B-1----:R-:W-:Y:S01]  /*20b0*/  FADD.FTZ R60, -R65, 1 ;  /* 0x3f800000413c7421 */ /* 0x002fe20000010100 */
[----:B------:R-:W-:Y:S01]  /*20c0*/  FMUL.FTZ R84, R13, R67 ;  /* 0x000000430d547220 */ /* 0x000fe20000410000 */
[----:B------:R-:W-:Y:S02]  /*20d0*/  FMUL.FTZ R27, R27, R68 ;  /* 0x000000441b1b7220 */ /* 0x000fe40000410000 */
[----:B------:R-:W-:Y:S01]  /*20e0*/  FFMA.FTZ R68, R63, R60, 1 ;  /* 0x3f8000003f447423 */ /* 0x000fe2000001003c */
[----:B------:R-:W-:-:S04]  /*20f0*/  FFMA.FTZ R60, R4, R84, R11 ;  /* 0x00000054043c7223 */ /* 0x000fc8000001000b */
[----:B------:R-:W-:-:S06]  /*2100*/  FMUL.FTZ R63, R60, -1.4426950216293334961 ;  /* 0xbfb8aa3b3c3f7820 */ /* 0x000fcc0000410000 */
[----:B------:R-:W0:Y:S02]  /*2110*/  MUFU.EX2 R63, R63 ;  /* 0x0000003f003f7308 */ /* 0x000e240000000800 */
[----:B0-----:R-:W-:-:S06]  /*2120*/  FADD.FTZ R67, R63, 1 ;  /* 0x3f8000003f437421 */ /* 0x001fcc0000010000 */
        /* <DEDUP_REMOVED lines=9> */
[----:B---3--:R-:W-:-:S05]  /*21c0*/  HADD2.F32 R68, -RZ, R70.H0_H0 ;  /* 0x20000046ff447230 */ /* 0x008fca0000004100 */
[----:B------:R-:W-:Y:S01]  /*21d0*/  FMUL.FTZ R35, R68, R35 ;  /* 0x0000002344237220 */ /* 0x000fe20000410000 */
[----:B0-----:R-:W-:-:S06]  /*21e0*/  FADD.FTZ R63, R65, 1 ;  /* 0x3f800000413f7421 */ /* 0x001fcc0000010000 */
[----:B------:R-:W0:Y:S01]  /*21f0*/  MUFU.RCP R63, R63 ;  /* 0x0000003f003f7308 */ /* 0x000e220000001000 */
[----:B------:R-:W-:-:S05]  /*2200*/  HADD2.F32 R68, -RZ, R71.H0_H0 ;  /* 0x20000047ff447230 */ /* 0x000fca0000004100 */
[----:B------:R-:W-:Y:S01]  /*2210*/  FMUL.FTZ R31, R68, R31 ;  /* 0x0000001f441f7220 */ /* 0x000fe20000410000 */
[----:B------:R-:W-:-:S05]  /*2220*/  HADD2.F32 R68, -RZ, R71.H1_H1 ;  /* 0x30000047ff447230 */ /* 0x000fca0000004100 */
[----:B------:R-:W-:Y:S01]  /*2230*/  FMUL.FTZ R29, R68, R29 ;  /* 0x0000001d441d7220 */ /* 0x000fe20000410000 */
[----:B--2---:R-:W-:Y:S02]  /*2240*/  HADD2.F32 R68, -RZ, R72.H0_H0 ;  /* 0x20000048ff447230 */ /* 0x004fe40000004100 */
[----:B0-----:R-:W-:-:S03]  /*2250*/  FADD.FTZ R67, -R63, 1 ;  /* 0x3f8000003f437421 */ /* 0x001fc60000010100 */
[----:B------:R-:W-:Y:S01]  /*2260*/  FMUL.FTZ R27, R68, R27 ;  /* 0x0000001b441b7220 */ /* 0x000fe20000410000 */
[----:B------:R-:W-:Y:S01]  /*2270*/  FFMA.FTZ R60, R60, R67, 1 ;  /* 0x3f8000003c3c7423 */ /* 0x000fe20000010043 */
[----:B------:R-:W-:Y:S02]  /*2280*/  HADD2.F32 R68, -RZ, R73.H0_H0 ;  /* 0x20000049ff447230 */ /* 0x000fe40000004100 */
[----:B------:R-:W-:Y:S01]  /*2290*/  FFMA.FTZ R67, R3, R88, R58 ;  /* 0x0000005803437223 */ /* 0x000fe2000001003a */
[----:B------:R-:W-:Y:S01]  /*22a0*/  FADD.FTZ R65, R88, R59 ;  /* 0x0000003b58417221 */ /* 0x000fe20000010000 */
[----:B------:R-:W-:Y:S01]  /*22b0*/  FMUL.FTZ R60, R63, R60 ;  /* 0x0000003c3f3c7220 */ /* 0x000fe20000410000 */
[----:B------:R-:W-:Y:S02]  /*22c0*/  HADD2.F32 R72, -RZ, R72.H1_H1 ;  /* 0x30000048ff487230 */ /* 0x000fe40000004100 */
[----:B------:R-:W-:Y:S01]  /*22d0*/  FFMA.FTZ R63, R15, R86, R56 ;  /* 0x000000560f3f7223 */ /* 0x000fe20000010038 */
[----:B------:R-:W-:Y:S01]  /*22e0*/  FADD.FTZ R58, R86, R57 ;  /* 0x00000039563a7221 */ /* 0x000fe20000010000 */
[----:B------:R-:W-:Y:S01]  /*22f0*/  FFMA.FTZ R59, R17, R93, R54 ;  /* 0x0000005d113b7223 */ /* 0x000fe20000010036 */
[----:B------:R-:W-:Y:S01]  /*2300*/  FFMA.FTZ R57, R19, R92, R52 ;  /* 0x0000005c13397223 */ /* 0x000fe20000010034 */
[----:B------:R-:W-:Y:S01]  /*2310*/  FADD.FTZ R52, R92, R53 ;  /* 0x000000355c347221 */ /* 0x000fe20000010000 */
[----:B------:R-:W-:Y:S01]  /*2320*/  FMUL.FTZ R89, R68, R89 ;  /* 0x0000005944597220 */ /* 0x000fe20000410000 */
[----:B------:R-:W-:Y:S01]  /*2330*/  FADD.FTZ R56, R65, R87 ;  /* 0x0000005741387221 */ /* 0x000fe20000010000 */
[----:B------:R-:W-:Y:S01]  /*2340*/  FADD.FTZ R68, R93, R55 ;  /* 0x000000375d447221 */ /* 0x000fe20000010000 */
[----:B------:R-:W-:Y:S01]  /*2350*/  FMUL.FTZ R88, R0, R88 ;  /* 0x0000005800587220 */ /* 0x000fe20000410000 */
        /* <DEDUP_REMOVED lines=8> */
[----:B------:R-:W-:Y:S01]  /*23e0*/  FFMA.FTZ R57, R24, R77, R63 ;  /* 0x0000004d18397223 */ /* 0x000fe2000001003f */
[----:B------:R-:W-:Y:S01]  /*23f0*/  FFMA.FTZ R56, R3, R88, RZ ;  /* 0x0000005803387223 */ /* 0x000fe200000100ff */
[----:B------:R-:W-:Y:S01]  /*2400*/  FADD.FTZ R63, RZ, R88 ;  /* 0x00000058ff3f7221 */ /* 0x000fe20000010000 */
[----:B------:R-:W-:-:S02]  /*2410*/  HADD2.F32 R70, -RZ, R70.H1_H1 ;  /* 0x30000046ff467230 */ /* 0x000fc40000004100 */
[----:B------:R-:W-:Y:S01]  /*2420*/  FADD.FTZ R54, R58, R85 ;  /* 0x000000553a367221 */ /* 0x000fe20000010000 */
[----:B------:R-:W-:Y:S01]  /*2430*/  FFMA.FTZ R58, R15, R86, R56 ;  /* 0x000000560f3a7223 */ /* 0x000fe20000010038 */
[----:B------:R-:W-:Y:S01]  /*2440*/  FADD.FTZ R63, R63, R86 ;  /* 0x000000563f3f7221 */ /* 0x000fe20000010000 */
[----:B------:R-:W-:Y:S02]  /*2450*/  HADD2.F32 R73, -RZ, R73.H1_H1 ;  /* 0x30000049ff497230 */ /* 0x000fe40000004100 */
[----:B------:R-:W-:Y:S01]  /*2460*/  FMUL.FTZ R33, R70, R33 ;  /* 0x0000002146217220 */ /* 0x000fe20000410000 */
[----:B------:R-:W-:Y:S01]  /*2470*/  FMUL.FTZ R70, R5, R92 ;  /* 0x0000005c05467220 */ /* 0x000fe20000410000 */
[----:B------:R-:W-:Y:S01]  /*2480*/  FFMA.FTZ R58, R17, R72, R58 ;  /* 0x00000048113a7223 */ /* 0x000fe2000001003a */
[----:B------:R-:W-:Y:S01]  /*2490*/  FADD.FTZ R63, R63, R72 ;  /* 0x000000483f3f7221 */ /* 0x000fe20000010000 */
[----:B------:R-:W-:Y:S01]  /*24a0*/  FMUL.FTZ R60, R73, R60 ;  /* 0x0000003c493c7220 */ /* 0x000fe20000410000 */
[-C--:B------:R-:W-:Y:S01]  /*24b0*/  FFMA.FTZ R53, R14, R87.reuse, R67 ;  /* 0x000000570e357223 */ /* 0x080fe20000010043 */
[----:B------:R-:W-:Y:S01]  /*24c0*/  FADD.FTZ R56, R59, R90 ;  /* 0x0000005a3b387221 */ /* 0x000fe20000010000 */
[----:B------:R-:W-:Y:S01]  /*24d0*/  FMUL.FTZ R87, R0, R87 ;  /* 0x0000005700577220 */ /* 0x000fe20000410000 */
[-C--:B------:R-:W-:Y:S01]  /*24e0*/  FFMA.FTZ R93, R28, R90.reuse, R93 ;  /* 0x0000005a1c5d7223 */ /* 0x080fe2000001005d */
[----:B------:R-:W-:Y:S01]  /*24f0*/  FMUL.FTZ R73, R5, R90 ;  /* 0x0000005a05497220 */ /* 0x000fe20000410000 */
        /* <DEDUP_REMOVED lines=27> */
[----:B------:R-:W-:Y:S02]  /*26b0*/  FMUL.FTZ R71, R0, R91 ;  /* 0x0000005b00477220 */ /* 0x000fe40000410000 */
[----:B------:R-:W-:Y:S01]  /*26c0*/  FFMA.FTZ R59, R28, R73, R59 ;  /* 0x000000491c3b7223 */ /* 0x000fe2000001003b */
[----:B------:R-:W-:Y:S01]  /*26d0*/  FADD.FTZ R90, R90, R73 ;  /* 0x000000495a5a7221 */ /* 0x000fe20000010000 */
[----:B------:R-:W-:Y:S02]  /*26e0*/  FMUL.FTZ R67, R2, R25 ;  /* 0x0000001902437220 */ /* 0x000fe40000410000 */
[----:B------:R-:W-:Y:S01]  /*26f0*/  FFMA.FTZ R59, R30, R71, R59 ;  /* 0x000000471e3b7223 */ /* 0x000fe2000001003b */
[----:B------:R-:W-:Y:S01]  /*2700*/  FADD.FTZ R90, R90, R71 ;  /* 0x000000475a5a7221 */ /* 0x000fe20000010000 */
[----:B------:R-:W-:-:S02]  /*2710*/  FMUL.FTZ R65, R4, R23 ;  /* 0x0000001704417220 */ /* 0x000fc40000410000 */
[----:B------:R-:W-:Y:S01]  /*2720*/  FFMA.FTZ R59, R32, R67, R59 ;  /* 0x00000043203b7223 */ /* 0x000fe2000001003b */
[----:B------:R-:W-:Y:S01]  /*2730*/  FADD.FTZ R90, R90, R67 ;  /* 0x000000435a5a7221 */ /* 0x000fe20000010000 */
[----:B------:R-:W-:Y:S01]  /*2740*/  FFMA.FTZ R53, R30, R91, R53 ;  /* 0x0000005b1e357223 */ /* 0x000fe20000010035 */
[----:B------:R-:W-:Y:S01]  /*2750*/  FADD.FTZ R52, R52, R91 ;  /* 0x0000005b34347221 */ /* 0x000fe20000010000 */
[C---:B------:R-:W-:Y:S01]  /*2760*/  FMUL.FTZ R63, R5.reuse, R21 ;  /* 0x00000015053f7220 */ /* 0x040fe20000410000 */
        /* <DEDUP_REMOVED lines=25> */
[C---:B------:R-:W-:Y:S01]  /*2900*/  FMUL.FTZ R45, R5.reuse, R45 ;  /* 0x0000002d052d7220 */ /* 0x040fe20000410000 */
        /* <DEDUP_REMOVED lines=50> */
[----:B------:R-:W-:Y:S02]  /*2c30*/  FMUL.FTZ R23, R4, R89 ;  /* 0x0000005904177220 */ /* 0x000fe40000410000 */
[----:B------:R-:W-:Y:S01]  /*2c40*/  FFMA.FTZ R21, R80, R25, R21 ;  /* 0x0000001950157223 */ /* 0x000fe20000010015 */
[----:B------:R-:W-:-:S03]  /*2c50*/  FADD.FTZ R90, R90, R25 ;  /* 0x000000195a5a7221 */ /* 0x000fc60000010000 */
[----:B------:R-:W-:Y:S01]  /*2c60*/  FFMA.FTZ R53, R84, R23, R21 ;  /* 0x0000001754357223 */ /* 0x000fe20000010015 */
[----:B------:R-:W-:Y:S01]  /*2c70*/  FADD.FTZ R52, R90, R23 ;  /* 0x000000175a347221 */ /* 0x000fe20000010000 */
[----:B------:R-:W-:-:S04]  /*2c80*/  FMUL.FTZ R21, R5, R60 ;  /* 0x0000003c05157220 */ /* 0x000fc80000410000 */
        /* <DEDUP_REMOVED lines=66> */
.L_x_1301:
        /* <DEDUP_REMOVED lines=86> */
.L_x_1303:
[----:B------:R-:W-:Y:S05]  /*3610*/  BSYNC.RECONVERGENT B0 ;  /* 0x0000000000007941 */ /* 0x000fea0003800200 */
.L_x_1302:
        /* <DEDUP_REMOVED lines=21> */
.L_x_1305:
[----:B------:R-:W-:Y:S05]  /*3770*/  BSYNC.RECONVERGENT B0 ;  /* 0x0000000000007941 */ /* 0x000fea0003800200 */
.L_x_1304:
        /* <DEDUP_REMOVED lines=22> */
.L_x_1308:
[----:B0-----:R-:W2:Y:S04]  /*38e0*/  LD.E.STRONG.GPU R69, desc[UR14][R60.64+0x20] ;  /* 0x0000200e3c457980 */ /* 0x001ea8000c10f900 */
[----:B--2---:R-:W-:Y:S01]  /*38f0*/  CCTL.IVALL ;  /* 0x00000000ff00798f */ /* 0x004fe20002000000 */
[----:B------:R-:W-:Y:S05]  /*3900*/  YIELD ;  /* 0x0000000000007946 */ /* 0x000fea0003800000 */
[----:B-----5:R-:W-:-:S04]  /*3910*/  LOP3.LUT R69, R69, R68, RZ, 0x3c, !PT ;  /* 0x0000004445457212 */ /* 0x020fc800078e3cff */
[----:B------:R-:W-:-:S13]  /*3920*/  ISETP.GT.AND P0, PT, R69, -0x1, PT ;  /* 0xffffffff4500780c */ /* 0x000fda0003f04270 */
[----:B------:R-:W-:Y:S05]  /*3930*/  @P0 BRA `(.L_x_1308) ;  /* 0xfffffffc00e80947 */ /* 0x000fea000383ffff */
.L_x_1307:
[----:B------:R-:W-:Y:S05]  /*3940*/  WARPSYNC.ALL ;  /* 0x0000000000007948 */ /* 0x000fea0003800000 */
[----:B------:R-:W-:Y:S06]  /*3950*/  BAR.SYNC.DEFER_BLOCKING 0x0 ;  /* 0x0000000000007b1d */ /* 0x000fec0000010000 */
[----:B------:R-:W-:Y:S05]  /*3960*/  BRA `(.L_x_1309) ;  /* 0x0000000000547947 */ /* 0x000fea0003800000 */
.L_x_1306:
        /* <DEDUP_REMOVED lines=13> */
.L_x_1311:
[----:B------:R-:W2:Y:S04]  /*3a40*/  LD.E.STRONG.GPU R68, desc[UR14][R60.64] ;  /* 0x0000000e3c447980 */ /* 0x000ea8000c10f900 */
[----:B--2---:R-:W-:Y:S01]  /*3a50*/  CCTL.IVALL ;  /* 0x00000000ff00798f */ /* 0x004fe20002000000 */
[----:B------:R-:W-:Y:S05]  /*3a60*/  YIELD ;  /* 0x0000000000007946 */ /* 0x000fea0003800000 */
[----:B-----5:R-:W-:-:S04]  /*3a70*/  LOP3.LUT R68, R68, R69, RZ, 0x3c, !PT ;  /* 0x0000004544447212 */ /* 0x020fc800078e3cff */
[----:B------:R-:W-:-:S13]  /*3a80*/  ISETP.GT.AND P0, PT, R68, -0x1, PT ;  /* 0xffffffff4400780c */ /* 0x000fda0003f04270 */
[----:B------:R-:W-:Y:S05]  /*3a90*/  @P0 BRA `(.L_x_1311) ;  /* 0xfffffffc00e80947 */ /* 0x000fea000383ffff */
.L_x_1310:
[----:B------:R-:W-:Y:S05]  /*3aa0*/  WARPSYNC.ALL ;  /* 0x0000000000007948 */ /* 0x000fea0003800000 */
[----:B------:R-:W-:Y:S06]  /*3ab0*/  BAR.SYNC.DEFER_BLOCKING 0x0 ;  /* 0x0000000000007b1d */ /* 0x000fec0000010000 */
.L_x_1309:
        /* <DEDUP_REMOVED lines=95> */
[----:B------:R-:W-:Y:S01]  /*40b0*/  FMUL.FTZ R3, R13, R16 ;  /* 0x000000100d037220 */ /* 0x000fe20000410000 */
[-C--:B------:R-:W-:Y:S01]  /*40c0*/  FFMA.FTZ R70, R19, -R69.reuse, R70 ;  /* 0x8000004513467223 */ /* 0x080fe20000010046 */
        /* <DEDUP_REMOVED lines=52> */
[----:B0-----:R-:W-:Y:S01]  /*4410*/  IADD3 R22, P0, PT, R10, UR6, RZ ;  /* 0x000000060a167c10 */ /* 0x001fe2000ff1e0ff */
        /* <DEDUP_REMOVED lines=23> */
.L_x_1300:
        /* <DEDUP_REMOVED lines=57> */
.L_x_1324:
        /* <DEDUP_REMOVED lines=28> */
.L_x_1317:
        /* <DEDUP_REMOVED lines=33> */
.L_x_1316:
[----:B------:R-:W-:Y:S05]  /*4cf0*/  BSYNC.RECONVERGENT B1 ;  /* 0x0000000000017941 */ /* 0x000fea0003800200 */
.L_x_1315:
        /* <DEDUP_REMOVED lines=25> */
.L_x_1319:
[----:B------:R-:W-:Y:S05]  /*4e90*/  BSYNC.RECONVERGENT B1 ;  /* 0x0000000000017941 */ /* 0x000fea0003800200 */
.L_x_1318:
        /* <DEDUP_REMOVED lines=26> */
.L_x_1314:
[----:B------:R-:W-:Y:S05]  /*5040*/  BSYNC.RECONVERGENT B0 ;  /* 0x0000000000007941 */ /* 0x000fea0003800200 */
.L_x_1313:
[----:B------:R0:W-:Y:S01]  /*5050*/  STS [R9], R27 ;  /* 0x0000001b09007388 */ /* 0x0001e20000000800 */
[----:B------:R-:W1:Y:S01]  /*5060*/  LDC.64 R6, c[0x0][0x388] ;  /* 0x0000e200ff067b82 */ /* 0x000e620000000a00 */
[----:B------:R-:W-:Y:S02]  /*5070*/  ISETP.GT.U32.AND P1, PT, R42, 0x9, PT ;  /* 0x000000092a00780c */ /* 0x000fe40003f24070 */
[----:B------:R0:W-:Y:S01]  /*5080*/  STS [R9+0x500], R24 ;  /* 0x0005001809007388 */ /* 0x0001e20000000800 */
[----:B------:R-:W-:-:S04]  /*5090*/  MOV R28, R8 ;  /* 0x00000008001c7202 */ /* 0x000fc80000000f00 */
[----:B------:R-:W2:Y:S08]  /*50a0*/  LDC.64 R18, c[0x0][0x390] ;  /* 0x0000e400ff127b82 */ /* 0x000eb00000000a00 */
[----:B0-----:R-:W-:Y:S06]  /*50b0*/  BAR.SYNC.DEFER_BLOCKING 0x0 ;  /* 0x0000000000007b1d */ /* 0x001fec0000010000 */
.L_x_1323:
        /* <DEDUP_REMOVED lines=32> */
.L_x_1334:
        /* <DEDUP_REMOVED lines=10> */
.L_x_1322:
[----:B------:R-:W-:Y:S05]  /*5360*/  BSYNC.RECONVERGENT B0 ;  /* 0x0000000000007941 */ /* 0x000fea0003800200 */
.L_x_1321:
        /* <DEDUP_REMOVED lines=9> */
.L_x_1320:
        /* <DEDUP_REMOVED lines=8> */
.L_x_1326:
[----:B------:R-:W-:Y:S05]  /*5480*/  BSYNC B0 ;  /* 0x0000000000007941 */ /* 0x000fea0003800000 */
.L_x_1325:
        /* <DEDUP_REMOVED lines=8> */
.L_x_1327:
[----:B------:R-:W-:Y:S01]  /*5510*/  FADD.FTZ R22, R22, R17 ;  /* 0x0000001116167221 */ /* 0x000fe20000010000 */
[----:B------:R-:W-:-:S04]  /*5520*/  HFMA2 R31, -RZ, RZ, 0, 2.384185791015625e-07 ;  /* 0x00000004ff1f7431 */ /* 0x000fc800000001ff */
[----:B------:R-:W-:Y:S02]  /*5530*/  MOV R32, R22 ;  /* 0x0000001600207202 */ /* 0x000fe40000000f00 */
[----:B------:R-:W-:-:S07]  /*5540*/  MOV R21, R29 ;  /* 0x0000001d00157202 */ /* 0x000fce0000000f00 */
[----:B------:R-:W-:Y:S05]  /*5550*/  WARPSYNC.COLLECTIVE R27, `(.L_x_1328) ;  /* 0x000000001b087348 */ /* 0x000fea0003c00000 */
[----:B------:R0:W1:Y:S02]  /*5560*/  SHFL.BFLY P3, R29, R32, R31, R34 ;  /* 0x0c00001f201d7389 */ /* 0x0000640000060022 */
[----:B01----:R-:W-:Y:S05]  /*5570*/  ENDCOLLECTIVE ;  /* 0x000000000000791b */ /* 0x003fea0003800000 */
.L_x_1328:
[----:B------:R-:W-:-:S05]  /*5580*/  FADD.FTZ R21, R21, R20 ;  /* 0x0000001415157221 */ /* 0x000fca0000010000 */
[----:B------:R-:W-:Y:S02]  /*5590*/  MOV R32, R21 ;  /* 0x0000001500207202 */ /* 0x000fe40000000f00 */
[----:B------:R-:W-:-:S07]  /*55a0*/  MOV R23, R29 ;  /* 0x0000001d00177202 */ /* 0x000fce0000000f00 */
[----:B------:R-:W-:Y:S05]  /*55b0*/  WARPSYNC.COLLECTIVE R27, `(.L_x_1329) ;  /* 0x000000001b087348 */ /* 0x000fea0003c00000 */
[----:B------:R0:W1:Y:S02]  /*55c0*/  SHFL.BFLY P3, R29, R32, R31, R34 ;  /* 0x0c00001f201d7389 */ /* 0x0000640000060022 */
[----:B01----:R-:W-:Y:S05]  /*55d0*/  ENDCOLLECTIVE ;  /* 0x000000000000791b */ /* 0x003fea0003800000 */
.L_x_1329:
[----:B------:R-:W-:Y:S01]  /*55e0*/  FADD.FTZ R23, R22, R23 ;  /* 0x0000001716177221 */ /* 0x000fe20000010000 */
[----:B------:R-:W-:-:S04]  /*55f0*/  HFMA2 R31, -RZ, RZ, 0, 1.1920928955078125e-07 ;  /* 0x00000002ff1f7431 */ /* 0x000fc800000001ff */
[----:B------:R-:W-:Y:S02]  /*5600*/  MOV R32, R23 ;  /* 0x0000001700207202 */ /* 0x000fe40000000f00 */
[----:B------:R-:W-:-:S07]  /*5610*/  MOV R24, R29 ;  /* 0x0000001d00187202 */ /* 0x000fce0000000f00 */
[----:B------:R-:W-:Y:S05]  /*5620*/  WARPSYNC.COLLECTIVE R27, `(.L_x_1330) ;  /* 0x000000001b087348 */ /* 0x000fea0003c00000 */
[----:B------:R0:W1:Y:S02]  /*5630*/  SHFL.BFLY P3, R29, R32, R31, R34 ;  /* 0x0c00001f201d7389 */ /* 0x0000640000060022 */
[----:B01----:R-:W-:Y:S05]  /*5640*/  ENDCOLLECTIVE ;  /* 0x000000000000791b */ /* 0x003fea0003800000 */
.L_x_1330:
[----:B------:R-:W-:-:S05]  /*5650*/  FADD.FTZ R24, R21, R24 ;  /* 0x0000001815187221 */ /* 0x000fca0000010000 */
[----:B------:R-:W-:Y:S02]  /*5660*/  MOV R32, R24 ;  /* 0x0000001800207202 */ /* 0x000fe40000000f00 */
[----:B------:R-:W-:-:S07]  /*5670*/  MOV R30, R29 ;  /* 0x0000001d001e7202 */ /* 0x000fce0000000f00 */
[----:B------:R-:W-:Y:S05]  /*5680*/  WARPSYNC.COLLECTIVE R27, `(.L_x_1331) ;  /* 0x000000001b087348 */ /* 0x000fea0003c00000 */
[----:B------:R0:W1:Y:S02]  /*5690*/  SHFL.BFLY P3, R29, R32, R31, R34 ;  /* 0x0c00001f201d7389 */ /* 0x0000640000060022 */
[----:B01----:R-:W-:Y:S05]  /*56a0*/  ENDCOLLECTIVE ;  /* 0x000000000000791b */ /* 0x003fea0003800000 */
.L_x_1331:
[----:B------:R-:W-:Y:S01]  /*56b0*/  FADD.FTZ R30, R23, R30 ;  /* 0x0000001e171e7221 */ /* 0x000fe20000010000 */
[----:B------:R-:W-:-:S04]  /*56c0*/  HFMA2 R31, -RZ, RZ, 0, 5.9604644775390625e-08 ;  /* 0x00000001ff1f7431 */ /* 0x000fc800000001ff */
[----:B------:R-:W-:Y:S02]  /*56d0*/  MOV R32, R30 ;  /* 0x0000001e00207202 */ /* 0x000fe40000000f00 */
[----:B------:R-:W-:-:S07]  /*56e0*/  MOV R17, R29 ;  /* 0x0000001d00117202 */ /* 0x000fce0000000f00 */
[----:B------:R-:W-:Y:S05]  /*56f0*/  WARPSYNC.COLLECTIVE R27, `(.L_x_1332) ;  /* 0x000000001b087348 */ /* 0x000fea0003c00000 */
[----:B------:R0:W1:Y:S02]  /*5700*/  SHFL.BFLY P3, R29, R32, R31, R34 ;  /* 0x0c00001f201d7389 */ /* 0x0000640000060022 */
[----:B01----:R-:W-:Y:S05]  /*5710*/  ENDCOLLECTIVE ;  /* 0x000000000000791b */ /* 0x003fea0003800000 */
.L_x_1332:
[----:B------:R-:W-:-:S05]  /*5720*/  FADD.FTZ R17, R24, R17 ;  /* 0x0000001118117221 */ /* 0x000fca0000010000 */
[----:B------:R-:W-:Y:S02]  /*5730*/  MOV R32, R17 ;  /* 0x0000001100207202 */ /* 0x000fe40000000f00 */
[----:B------:R-:W-:-:S07]  /*5740*/  MOV R25, R29 ;  /* 0x0000001d00197202 */ /* 0x000fce0000000f00 */
[----:B------:R-:W-:Y:S05]  /*5750*/  WARPSYNC.COLLECTIVE R27, `(.L_x_1333) ;  /* 0x000000001b087348 */ /* 0x000fea0003c00000 */
[----:B------:R0:W1:Y:S02]  /*5760*/  SHFL.BFLY P3, R29, R32, R31, R34 ;  /* 0x0c00001f201d7389 */ /* 0x0000640000060022 */
[----:B01----:R-:W-:Y:S05]  /*5770*/  ENDCOLLECTIVE ;  /* 0x000000000000791b */ /* 0x003fea0003800000 */
.L_x_1333:
[----:B------:R-:W-:Y:S01]  /*5780*/  FADD.FTZ R25, R30, R25 ;  /* 0x000000191e197221 */ /* 0x000fe20000010000 */
[----:B------:R-:W-:Y:S01]  /*5790*/  MOV R20, R29 ;  /* 0x0000001d00147202 */ /* 0x000fe20000000f00 */
[----:B------:R-:W-:Y:S06]  /*57a0*/  BRA `(.L_x_1334) ;  /* 0xfffffff800c47947 */ /* 0x000fec000383ffff */
.L_x_1335:
        /* <DEDUP_REMOVED lines=13> */
.L_x_1633:


//--------------------- .text._ZN13group_norm_v218gn_bwd_cuda_kernelI6__halfLi320ELi3ELi16ELi40ELi1024ELb1ELb1ELi32ELi320ELi320ELi4ELb1ELi10ELb0ELb0ELNS_15WgradSyncMethodE3ENS_16CompileConditionILi1000EEEEEvPT_S6_S6_PKS5_S8_S8_S8_PKfflPfPj --------------------------
	.section	.text._ZN13group_norm_v218gn_bwd_cuda_kernelI6__halfLi320ELi3ELi16ELi40ELi1024ELb1ELb1ELi32ELi320ELi320ELi4ELb1ELi10ELb0ELb0ELNS_15WgradSyncMethodE3ENS_16CompileConditionILi1000EEEEEvPT_S6_S6_PKS5_S8_S8_S8_PKfflPfPj,"ax",@progbits
	.align	128
        .global         _ZN13group_norm_v218gn_bwd_cuda_kernelI6__halfLi320ELi3ELi16ELi40ELi1024ELb1ELb1ELi32ELi320ELi320ELi4ELb1ELi10ELb0ELb0ELNS_15WgradSyncMethodE3ENS_16CompileConditionILi1000EEEEEvPT_S6_S6_PKS5_S8_S8_S8_PKfflPfPj
        .type           _ZN13group_norm_v218gn_bwd_cuda_kernelI6__halfLi320ELi3ELi16ELi40ELi1024ELb1ELb1ELi32ELi320ELi320ELi4ELb1ELi10ELb0ELb0ELNS_15WgradSyncMethodE3ENS_16CompileConditionILi1000EEEEEvPT_S6_S6_PKS5_S8_S8_S8_PKfflPfPj,@function
        .size           _ZN13group_norm_v218gn_bwd_cuda_kernelI6__halfLi320ELi3ELi16ELi40ELi1024ELb1ELb1ELi32ELi320ELi320ELi4ELb1ELi10ELb0ELb0ELNS_15WgradSyncMethodE3ENS_16CompileConditionILi1000EEEEEvPT_S6_S6_PKS5_S8_S8_S8_PKfflPfPj,(.L_x_1634 - _ZN13group_norm_v218gn_bwd_cuda_kernelI6__halfLi320ELi3ELi16ELi40ELi1024ELb1ELb1ELi32ELi320ELi320ELi4ELb1ELi10ELb0ELb0ELNS_15WgradSyncMethodE3ENS_16CompileConditionILi1000EEEEEvPT_S6_S6_PKS5_S8_S8_S8_PKfflPfPj)
        .other          _ZN13group_norm_v218gn_bwd_cuda_kernelI6__halfLi320ELi3ELi16ELi40ELi1024ELb1ELb1ELi32ELi320ELi320ELi4ELb1ELi10ELb0ELb0ELNS_15WgradSyncMethodE3ENS_16CompileConditionILi1000EEEEEvPT_S6_S6_PKS5_S8_S8_S8_PKfflPfPj,@"STO_CUDA_ENTRY STV_DEFAULT"
_ZN13group_norm_v218gn_bwd_cuda_kernelI6__halfLi320ELi3ELi16ELi40ELi1024ELb1ELb1ELi32ELi320ELi320ELi4ELb1ELi10ELb0ELb0ELNS_15WgradSyncMethodE3ENS_16CompileConditionILi1000EEEEEvPT_S6_S6_PKS5_S8_S8_S8_PKfflPfPj:
.text._ZN13group_norm_v218gn_bwd_cuda_kernelI6__halfLi320ELi3ELi16ELi40ELi1024ELb1ELb1ELi32ELi320ELi320ELi4ELb1ELi10ELb0ELb0ELNS_15WgradSyncMethodE3ENS_16CompileConditionILi1000EEEEEvPT_S6_S6_PKS5_S8_S8_S8_PKfflPfPj:
        /* <DEDUP_REMOVED lines=30> */
.L_x_1338:
[----:B0-----:R-:W2:Y:S04]  /*01e0*/  LD.E.STRONG.GPU R5, desc[UR14][R2.64+0x28] ;  /* 0x0000280e02057980 */ /* 0x001ea8000c10f900 */
[----:B--2---:R-:W-:Y:S01]  /*01f0*/  CCTL.IVALL ;  /* 0x00000000ff00798f */ /* 0x004fe20002000000 */
[----:B------:R-:W-:Y:S05]  /*0200*/  YIELD ;  /* 0x0000000000007946 */ /* 0x000fea0003800000 */
[----:B-----5:R-:W-:-:S04]  /*0210*/  LOP3.LUT R5, R5, R0, RZ, 0x3c, !PT ;  /* 0x0000000005057212 */ /* 0x020fc800078e3cff */
[----:B------:R-:W-:-:S13]  /*0220*/  ISETP.GT.AND P0, PT, R5, -0x1, PT ;  /* 0xffffffff0500780c */ /* 0x000fda0003f04270 */
[----:B------:R-:W-:Y:S05]  /*0230*/  @P0 BRA `(.L_x_1338) ;  /* 0xfffffffc00e80947 */ /* 0x000fea000383ffff */
.L_x_1337:
[----:B------:R-:W-:Y:S05]  /*0240*/  WARPSYNC.ALL ;  /* 0x0000000000007948 */ /* 0x000fea0003800000 */
[----:B------:R-:W-:Y:S06]  /*0250*/  BAR.SYNC.DEFER_BLOCKING 0x0 ;  /* 0x0000000000007b1d */ /* 0x000fec0000010000 */
[----:B------:R-:W-:Y:S05]  /*0260*/  BRA `(.L_x_1339) ;  /* 0x0000004c00587947 */ /* 0x000fea0003800000 */
.L_x_1336:
        /* <DEDUP_REMOVED lines=21> */
[----:B------:R0:W-:Y:S02]  /*03c0*/  STL [R1+0x4c], RZ ;  /* 0x00004cff01007387 */ /* 0x0001e40000100800 */
[----:B------:R-:W-:-:S02]  /*03d0*/  IMAD R9, R9, 0x667, RZ ;  /* 0x0000066709097824 */ /* 0x000fc400078e02ff */
[----:B------:R0:W-:Y:S03]  /*03e0*/  STL [R1+0x44], RZ ;  /* 0x000044ff01007387 */ /* 0x0001e60000100800 */
[----:B------:R-:W-:Y:S01]  /*03f0*/  SHF.R.U32.HI R9, RZ, 0x10, R9 ;  /* 0x00000010ff097819 */ /* 0x000fe20000011609 */
[----:B------:R0:W-:Y:S04]  /*0400*/  STL [R1+0x3c], RZ ;  /* 0x00003cff01007387 */ /* 0x0001e80000100800 */
[----:B------:R0:W-:Y:S04]  /*0410*/  STL [R1+0xc], RZ ;  /* 0x00000cff01007387 */ /* 0x0001e80000100800 */
[----:B------:R0:W-:Y:S04]  /*0420*/  STL [R1+0x48], RZ ;  /* 0x000048ff01007387 */ /* 0x0001e80000100800 */
[----:B------:R0:W-:Y:S04]  /*0430*/  STL [R1+0x40], RZ ;  /* 0x000040ff01007387 */ /* 0x0001e80000100800 */
[----:B------:R0:W-:Y:S04]  /*0440*/  STL [R1+0x38], RZ ;  /* 0x000038ff01007387 */ /* 0x0001e80000100800 */
[----:B------:R0:W-:Y:S04]  /*0450*/  STL [R1+0x8], RZ ;  /* 0x000008ff01007387 */ /* 0x0001e80000100800 */
[----:B------:R0:W-:Y:S01]  /*0460*/  STL [R1+0xa0], R9 ;  /* 0x0000a00901007387 */ /* 0x0001e20000100800 */
[----:B--2---:R-:W-:-:S02]  /*0470*/  HADD2.F32 R0, -RZ, R10.H0_H0 ;  /* 0x2000000aff007230 */ /* 0x004fc40000004100 */
[----:B------:R-:W-:Y:S02]  /*0480*/  HADD2.F32 R2, -RZ, R10.H1_H1 ;  /* 0x3000000aff027230 */ /* 0x000fe40000004100 */
[--C-:B------:R-:W-:Y:S02]  /*0490*/  HADD2.F32 R3, -RZ, R11.reuse.H0_H0 ;  /* 0x2000000bff037230 */ /* 0x100fe40000004100 */
[----:B------:R-:W-:Y:S02]  /*04a0*/  HADD2.F32 R4, -RZ, R11.H1_H1 ;  /* 0x3000000bff047230 */ /* 0x000fe40000004100 */
[--C-:B---3--:R-:W-:Y:S02]  /*04b0*/  HADD2.F32 R5, -RZ, R12.reuse.H0_H0 ;  /* 0x2000000cff057230 */ /* 0x108fe40000004100 */
[----:B------:R-:W-:Y:S02]  /*04c0*/  HADD2.F32 R6, -RZ, R12.H1_H1 ;  /* 0x3000000cff067230 */ /* 0x000fe40000004100 */
[----:B------:R-:W-:-:S02]  /*04d0*/  HADD2.F32 R7, -RZ, R13.H0_H0 ;  /* 0x2000000dff077230 */ /* 0x000fc40000004100 */
[----:B0-----:R-:W-:-:S07]  /*04e0*/  HADD2.F32 R8, -RZ, R13.H1_H1 ;  /* 0x3000000dff087230 */ /* 0x001fce0000004100 */
.L_x_1351:
[----:B-1----:R-:W2:Y:S01]  /*04f0*/  LDL R14, [R1+0xa0] ;  /* 0x0000a000010e7983 */ /* 0x002ea20000100800 */
[----:B------:R-:W0:Y:S01]  /*0500*/  S2UR UR8, SR_CTAID.Y ;  /* 0x00000000000879c3 */ /* 0x000e220000002600 */
[----:B------:R-:W-:Y:S01]  /*0510*/  USHF.R.U64 UR13, UR10, 0x1, UR5 ;  /* 0x000000010a0d7899 */ /* 0x000fe20008001205 */
[----:B------:R-:W1:Y:S01]  /*0520*/  S2R R43, SR_TID.X ;  /* 0x00000000002b7919 */ /* 0x000e620000002100 */
[----:B------:R-:W-:Y:S01]  /*0530*/  USHF.R.U32.HI UR6, URZ, 0x1, UR5 ;  /* 0x00000001ff067899 */ /* 0x000fe20008011605 */
[----:B------:R-:W3:Y:S03]  /*0540*/  LDCU.64 UR16, c[0x0][0x3b8] ;  /* 0x00007700ff1077ac */ /* 0x000ee60008000a00 */
[----:B------:R-:W-:Y:S01]  /*0550*/  MOV R15, UR13 ;  /* 0x0000000d000f7c02 */ /* 0x000fe20008000f00 */
[----:B------:R-:W4:Y:S01]  /*0560*/  S2UR UR18, SR_CTAID.X ;  /* 0x00000000001279c3 */ /* 0x000f220000002500 */
[----:B------:R-:W-:-:S02]  /*0570*/  USHF.L.U32 UR9, UR13, 0x5, URZ ;  /* 0x000000050d097899 */ /* 0x000fc400080006ff */
[----:B------:R-:W-:Y:S02]  /*0580*/  USHF.L.U64.HI UR12, UR13, 0x5, UR6 ;  /* 0x000000050d0c7899 */ /* 0x000fe40008010206 */
[----:B------:R-:W-:-:S04]  /*0590*/  UIMAD UR6, UR6, 0xa0000, URZ ;  /* 0x000a0000060678a4 */ /* 0x000fc8000f8e02ff */
[----:B------:R-:W-:-:S05]  /*05a0*/  MOV R11, UR12 ;  /* 0x0000000c000b7c02 */ /* 0x000fca0008000f00 */
[----:B------:R-:W3:Y:S01]  /*05b0*/  LDCU.64 UR12, c[0x0][0x3a0] ;  /* 0x00007400ff0c77ac */ /* 0x000ee20008000a00 */
[----:B0-----:R-:W-:Y:S02]  /*05c0*/  ULOP3.LUT UR11, UR8, 0x1, URZ, 0xc0, !UPT ;  /* 0x00000001080b7892 */ /* 0x001fe4000f8ec0ff */
[----:B----4-:R-:W-:-:S04]  /*05d0*/  USHF.L.U32 UR7, UR18, 0x5, URZ ;  /* 0x0000000512077899 */ /* 0x010fc800080006ff */
[----:B------:R-:W-:Y:S02]  /*05e0*/  MOV R12, UR11 ;  /* 0x0000000b000c7c02 */ /* 0x000fe40008000f00 */
[----:B-1----:R-:W-:Y:S02]  /*05f0*/  LOP3.LUT R9, R43, 0xffff, RZ, 0xc0, !PT ;  /* 0x0000ffff2b097812 */ /* 0x002fe400078ec0ff */
[----:B------:R-:W-:-:S03]  /*0600*/  MOV R13, UR7 ;  /* 0x00000007000d7c02 */ /* 0x000fc60008000f00 */
        /* <DEDUP_REMOVED lines=14> */
[----:B------:R-:W-:-:S04]  /*06f0*/  IMAD.WIDE.U32 R12, R15, 0xa0000, R12 ;  /* 0x000a00000f0c7825 */ /* 0x000fc800078e000c */
[----:B--2---:R-:W-:-:S03]  /*0700*/  IMAD.WIDE.U32 R10, R14, 0x2, R10 ;  /* 0x000000020e0a7825 */ /* 0x004fc600078e000a */
[----:B---3--:R-:W-:-:S04]  /*0710*/  LEA R16, P0, R10, UR16, 0x2 ;  /* 0x000000100a107c11 */ /* 0x008fc8000f8010ff */
[----:B------:R-:W-:Y:S01]  /*0720*/  LEA.HI.X R17, R10, UR17, R11, 0x2, P0 ;  /* 0x000000110a117c11 */ /* 0x000fe200080f140b */
[----:B------:R-:W0:Y:S01]  /*0730*/  S2R R59, SR_CgaCtaId ;  /* 0x00000000003b7919 */ /* 0x000e220000008800 */
[----:B------:R-:W-:Y:S01]  /*0740*/  IADD3 R9, P0, PT, R9, R12, RZ ;  /* 0x0000000c09097210 */ /* 0x000fe20007f1e0ff */
[----:B------:R-:W1:Y:S03]  /*0750*/  LDCU.64 UR16, c[0x0][0x3c8] ;  /* 0x00007900ff1077ac */ /* 0x000e660008000a00 */
[----:B------:R-:W2:Y:S01]  /*0760*/  LDG.E.64.CONSTANT R16, desc[UR14][R16.64] ;  /* 0x0000000e10107981 */ /* 0x000ea2000c1e9b00 */
[----:B------:R-:W-:Y:S01]  /*0770*/  IADD3.X R12, PT, PT, R13, UR6, RZ, P0, !PT ;  /* 0x000000060d0c7c10 */ /* 0x000fe200087fe4ff */
[----:B------:R-:W3:Y:S01]  /*0780*/  LDCU.64 UR6, c[0x0][0x398] ;  /* 0x00007300ff0677ac */ /* 0x000ee20008000a00 */
[C---:B------:R-:W-:Y:S02]  /*0790*/  SHF.L.U32 R24, R9.reuse, 0x1, RZ ;  /* 0x0000000109187819 */ /* 0x040fe400000006ff */
[----:B------:R-:W-:-:S02]  /*07a0*/  SHF.L.U64.HI R26, R9, 0x1, R12 ;  /* 0x00000001091a7819 */ /* 0x000fc4000001020c */
[----:B------:R-:W-:-:S04]  /*07b0*/  IADD3 R14, P0, PT, R24, UR12, RZ ;  /* 0x0000000c180e7c10 */ /* 0x000fc8000ff1e0ff */
[----:B------:R-:W-:-:S05]  /*07c0*/  IADD3.X R15, PT, PT, R26, UR13, RZ, P0, !PT ;  /* 0x0000000d1a0f7c10 */ /* 0x000fca00087fe4ff */
[----:B------:R-:W4:Y:S04]  /*07d0*/  LDG.E.64.CONSTANT R12, desc[UR14][R14.64] ;  /* 0x0000000e0e0c7981 */ /* 0x000f28000c1e9b00 */
[----:B------:R-:W4:Y:S04]  /*07e0*/  LDG.E.64.CONSTANT R22, desc[UR14][R14.64+0x5000] ;  /* 0x0050000e0e167981 */ /* 0x000f28000c1e9b00 */
[----:B------:R-:W4:Y:S04]  /*07f0*/  LDG.E.64.CONSTANT R36, desc[UR14][R14.64+0x1400] ;  /* 0x0014000e0e247981 */ /* 0x000f28000c1e9b00 */
[----:B------:R-:W4:Y:S04]  /*0800*/  LDG.E.64.CONSTANT R20, desc[UR14][R14.64+0x2800] ;  /* 0x0028000e0e147981 */ /* 0x000f28000c1e9b00 */
[----:B------:R-:W4:Y:S04]  /*0810*/  LDG.E.64.CONSTANT R18, desc[UR14][R14.64+0x3c00] ;  /* 0x003c000e0e127981 */ /* 0x000f28000c1e9b00 */
[----:B------:R3:W-:Y:S01]  /*0820*/  STL [R1+0x94], R24 ;  /* 0x0000941801007387 */ /* 0x0007e20000100800 */
[----:B------:R-:W-:-:S02]  /*0830*/  MOV R58, 0x400 ;  /* 0x00000400003a7802 */ /* 0x000fc40000000f00 */
[----:B------:R-:W-:Y:S01]  /*0840*/  LOP3.LUT R43, R43, 0xffff, RZ, 0xc0, !PT ;  /* 0x0000ffff2b2b7812 */ /* 0x000fe200078ec0ff */
[----:B------:R-:W4:Y:S01]  /*0850*/  LDG.E.64.CONSTANT R38, desc[UR14][R14.64+0x6400] ;  /* 0x0064000e0e267981 */ /* 0x000f22000c1e9b00 */
[----:B---3--:R-:W-:Y:S01]  /*0860*/  IADD3 R24, P0, PT, R24, UR6, RZ ;  /* 0x0000000618187c10 */ /* 0x008fe2000ff1e0ff */
[----:B------:R-:W2:Y:S03]  /*0870*/  LDCU UR6, c[0x0][0x3c0] ;  /* 0x00007800ff0677ac */ /* 0x000ea60008000800 */
[----:B------:R-:W-:-:S05]  /*0880*/  IADD3.X R25, PT, PT, R26, UR7, RZ, P0, !PT ;  /* 0x000000071a197c10 */ /* 0x000fca00087fe4ff */
[----:B------:R-:W3:Y:S04]  /*0890*/  LDG.E.64.CONSTANT R30, desc[UR14][R24.64] ;  /* 0x0000000e181e7981 */ /* 0x000ee8000c1e9b00 */
[----:B------:R1:W-:Y:S01]  /*08a0*/  STL [R1+0x98], R26 ;  /* 0x0000981a01007387 */ /* 0x0003e20000100800 */
[----:B------:R-:W-:-:S03]  /*08b0*/  IADD3 R58, PT, PT, R58, 0x2800, RZ ;  /* 0x000028003a3a7810 */ /* 0x000fc60007ffe0ff */
[----:B------:R-:W3:Y:S01]  /*08c0*/  LDG.E.64.CONSTANT R28, desc[UR14][R24.64+0x1400] ;  /* 0x0014000e181c7981 */ /* 0x000ee2000c1e9b00 */
[----:B0-----:R-:W-:-:S03]  /*08d0*/  LEA R58, R59, R58, 0x18 ;  /* 0x0000003a3b3a7211 */ /* 0x001fc600078ec0ff */
[----:B------:R-:W3:Y:S02]  /*08e0*/  LDG.E.64.CONSTANT R34, desc[UR14][R24.64+0x2800] ;  /* 0x0028000e18227981 */ /* 0x000ee4000c1e9b00 */
[----:B------:R-:W-:Y:S02]  /*08f0*/  IMAD R58, R43, 0x28, R58 ;  /* 0x000000282b3a7824 */ /* 0x000fe400078e023a */
[----:B--2---:R-:W-:-:S06]  /*0900*/  FADD.FTZ R9, R17, UR6 ;  /* 0x0000000611097e21 */ /* 0x004fcc0008010000 */
[----:B------:R-:W0:Y:S01]  /*0910*/  MUFU.RSQ R9, R9 ;  /* 0x0000000900097308 */ /* 0x000e220000001400 */
[--C-:B----4-:R-:W-:Y:S02]  /*0920*/  HADD2.F32 R11, -RZ, R12.reuse.H0_H0 ;  /* 0x2000000cff0b7230 */ /* 0x110fe40000004100 */
[----:B------:R-:W-:-:S03]  /*0930*/  HADD2.F32 R17, -RZ, R12.H1_H1 ;  /* 0x3000000cff117230 */ /* 0x000fc60000004100 */
[C---:B-1----:R-:W-:Y:S01]  /*0940*/  FADD.FTZ R26, -R16.reuse, R11 ;  /* 0x0000000b101a7221 */ /* 0x042fe20000010100 */
[----:B------:R0:W-:Y:S01]  /*0950*/  STL [R1+0xec], R23 ;  /* 0x0000ec1701007387 */ /* 0x0001e20000100800 */
[----:B------:R-:W-:Y:S01]  /*0960*/  FADD.FTZ R12, -R16, R17 ;  /* 0x00000011100c7221 */ /* 0x000fe20000010100 */
[--C-:B------:R-:W-:Y:S02]  /*0970*/  HADD2.F32 R17, -RZ, R13.reuse.H0_H0 ;  /* 0x2000000dff117230 */ /* 0x100fe40000004100 */
[----:B------:R-:W-:Y:S01]  /*0980*/  HADD2.F32 R27, -RZ, R36.H1_H1 ;  /* 0x30000024ff1b7230 */ /* 0x000fe20000004100 */
[----:B------:R-:W2:Y:S01]  /*0990*/  LDG.E.64.CONSTANT R10, desc[UR14][R24.64+0x3c00] ;  /* 0x003c000e180a7981 */ /* 0x000ea2000c1e9b00 */
[----:B0-----:R-:W-:Y:S01]  /*09a0*/  FMUL.FTZ R23, R9, R26 ;  /* 0x0000001a09177220 */ /* 0x001fe20000410000 */
[----:B------:R-:W-:-:S03]  /*09b0*/  HADD2.F32 R13, -RZ, R13.H1_H1 ;  /* 0x3000000dff0d7230 */ /* 0x000fc60000004100 */
[----:B-----5:R-:W-:Y:S01]  /*09c0*/  FFMA.FTZ R33, R0, R23, R5 ;  /* 0x0000001700217223 */ /* 0x020fe20000010005 */
[----:B------:R0:W-:Y:S02]  /*09d0*/  STL [R1+0x54], R23 ;  /* 0x0000541701007387 */ /* 0x0001e40000100800 */
[----:B0-----:R-:W-:Y:S01]  /*09e0*/  FMUL.FTZ R23, R9, R12 ;  /* 0x0000000c09177220 */ /* 0x001fe20000410000 */
[----:B------:R-:W-:-:S04]  /*09f0*/  FADD.FTZ R12, -R16, R17 ;  /* 0x00000011100c7221 */ /* 0x000fc80000010100 */
[----:B------:R-:W-:Y:S01]  /*0a00*/  FMUL.FTZ R17, R9, R12 ;  /* 0x0000000c09117220 */ /* 0x000fe20000410000 */
[----:B------:R-:W-:Y:S01]  /*0a10*/  FADD.FTZ R12, -R16, R13 ;  /* 0x0000000d100c7221 */ /* 0x000fe20000010100 */
[----:B------:R-:W-:Y:S01]  /*0a20*/  HADD2.F32 R13, -RZ, R36.H0_H0 ;  /* 0x20000024ff0d7230 */ /* 0x000fe20000004100 */
[----:B------:R0:W-:Y:S01]  /*0a30*/  STL [R1+0x78], R23 ;  /* 0x0000781701007387 */ /* 0x0001e20000100800 */
[----:B------:R-:W-:-:S03]  /*0a40*/  FFMA.FTZ R41, R2, R23, R6 ;  /* 0x0000001702297223 */ /* 0x000fc60000010006 */
[C---:B------:R-:W-:Y:S01]  /*0a50*/  FADD.FTZ R26, -R16.reuse, R13 ;  /* 0x0000000d101a7221 */ /* 0x040fe20000010100 */
[C---:B------:R-:W-:Y:S01]  /*0a60*/  FMUL.FTZ R12, R9.reuse, R12 ;  /* 0x0000000c090c7220 */ /* 0x040fe20000410000 */
[----:B------:R-:W-:Y:S01]  /*0a70*/  FADD.FTZ R27, -R16, R27 ;  /* 0x0000001b101b7221 */ /* 0x000fe20000010100 */
[----:B------:R-:W-:Y:S01]  /*0a80*/  STL [R1+0x70], R17 ;  /* 0x0000701101007387 */ /* 0x000fe20000100800 */
[----:B0-----:R-:W-:Y:S01]  /*0a90*/  FMUL.FTZ R23, R9, R26 ;  /* 0x0000001a09177220 */ /* 0x001fe20000410000 */
[----:B------:R-:W-:Y:S02]  /*0aa0*/  HADD2.F32 R26, -RZ, R37.H0_H0 ;  /* 0x20000025ff1a7230 */ /* 0x000fe40000004100 */
[----:B------:R-:W-:Y:S01]  /*0ab0*/  STL [R1+0x84], R12 ;  /* 0x0000840c01007387 */ /* 0x000fe20000100800 */
[----:B------:R-:W-:-:S03]  /*0ac0*/  FFMA.FTZ R47, R0, R23, R5 ;  /* 0x00000017002f7223 */ /* 0x000fc60000010005 */
[----:B------:R0:W-:Y:S01]  /*0ad0*/  STL [R1+0x80], R23 ;  /* 0x0000801701007387 */ /* 0x0001e20000100800 */
[----:B------:R-:W-:Y:S01]  /*0ae0*/  FADD.FTZ R26, -R16, R26 ;  /* 0x0000001a101a7221 */ /* 0x000fe20000010100 */
[----:B------:R-:W-:Y:S02]  /*0af0*/  HADD2.F32 R36, -RZ, R37.H1_H1 ;  /* 0x30000025ff247230 */ /* 0x000fe40000004100 */
[----:B0-----:R-:W-:-:S03]  /*0b00*/  FMUL.FTZ R23, R9, R27 ;  /* 0x0000001b09177220 */ /* 0x001fc60000410000 */
[----:B------:R-:W-:Y:S01]  /*0b10*/  FADD.FTZ R36, -R16, R36 ;  /* 0x0000002410247221 */ /* 0x000fe20000010100 */
[----:B------:R-:W-:Y:S01]  /*0b20*/  FFMA.FTZ R27, R2, R23, R6 ;  /* 0x00000017021b7223 */ /* 0x000fe20000010006 */
[----:B------:R0:W-:Y:S01]  /*0b30*/  STL [R1+0x90], R23 ;  /* 0x0000901701007387 */ /* 0x0001e20000100800 */
[----:B------:R-:W-:Y:S01]  /*0b40*/  FMUL.FTZ R54, R41, -1.4426950216293334961 ;  /* 0xbfb8aa3b29367820 */ /* 0x000fe20000410000 */
[----:B------:R-:W-:Y:S01]  /*0b50*/  FFMA.FTZ R53, R3, R17, R7 ;  /* 0x0000001103357223 */ /* 0x000fe20000010007 */
[----:B0-----:R-:W-:Y:S01]  /*0b60*/  FMUL.FTZ R23, R9, R26 ;  /* 0x0000001a09177220 */ /* 0x001fe20000410000 */
[----:B------:R-:W-:-:S03]  /*0b70*/  HADD2.F32 R26, -RZ, R20.H0_H0 ;  /* 0x20000014ff1a7230 */ /* 0x000fc60000004100 */
[----:B------:R-:W-:Y:S01]  /*0b80*/  FFMA.FTZ R48, R3, R23, R7 ;  /* 0x0000001703307223 */ /* 0x000fe20000010007 */
[----:B------:R0:W-:Y:S01]  /*0b90*/  STL [R1+0x8c], R23 ;  /* 0x00008c1701007387 */ /* 0x0001e20000100800 */
[----:B------:R-:W-:Y:S01]  /*0ba0*/  FMUL.FTZ R46, R53, -1.4426950216293334961 ;  /* 0xbfb8aa3b352e7820 */ /* 0x000fe20000410000 */
[----:B------:R-:W1:Y:S01]  /*0bb0*/  MUFU.EX2 R54, R54 ;  /* 0x0000003600367308 */ /* 0x000e620000000800 */
[----:B------:R-:W-:Y:S01]  /*0bc0*/  FMUL.FTZ R42, R33, -1.4426950216293334961 ;  /* 0xbfb8aa3b212a7820 */ /* 0x000fe20000410000 */
[----:B0-----:R-:W-:Y:S01]  /*0bd0*/  FMUL.FTZ R23, R9, R36 ;  /* 0x0000002409177220 */ /* 0x001fe20000410000 */
[----:B------:R-:W-:Y:S02]  /*0be0*/  HADD2.F32 R36, -RZ, R20.H1_H1 ;  /* 0x30000014ff247230 */ /* 0x000fe40000004100 */
[----:B------:R-:W-:Y:S01]  /*0bf0*/  FADD.FTZ R20, -R16, R26 ;  /* 0x0000001a10147221 */ /* 0x000fe20000010100 */
[----:B------:R-:W-:Y:S01]  /*0c00*/  FFMA.FTZ R49, R4, R23, R8 ;  /* 0x0000001704317223 */ /* 0x000fe20000010008 */
[----:B------:R0:W-:Y:S01]  /*0c10*/  STL [R1+0x88], R23 ;  /* 0x0000881701007387 */ /* 0x0001e20000100800 */
[----:B------:R-:W-:Y:S01]  /*0c20*/  MUFU.EX2 R46, R46 ;  /* 0x0000002e002e7308 */ /* 0x000fe20000000800 */
[----:B------:R-:W-:Y:S01]  /*0c30*/  FADD.FTZ R36, -R16, R36 ;  /* 0x0000002410247221 */ /* 0x000fe20000010100 */
[----:B------:R-:W-:-:S02]  /*0c40*/  HADD2.F32 R45, -RZ, R21.H0_H0 ;  /* 0x20000015ff2d7230 */ /* 0x000fc40000004100 */
[----:B------:R-:W-:Y:S01]  /*0c50*/  FFMA.FTZ R17, R4, R12, R8 ;  /* 0x0000000c04117223 */ /* 0x000fe20000010008 */
[----:B0-----:R-:W-:-:S03]  /*0c60*/  FMUL.FTZ R23, R9, R20 ;  /* 0x0000001409177220 */ /* 0x001fc60000410000 */
[----:B------:R-:W0:Y:S01]  /*0c70*/  MUFU.EX2 R42, R42 ;  /* 0x0000002a002a7308 */ /* 0x000e220000000800 */
[----:B------:R-:W-:Y:S01]  /*0c80*/  FADD.FTZ R45, -R16, R45 ;  /* 0x0000002d102d7221 */ /* 0x000fe20000010100 */
[----:B------:R-:W-:Y:S02]  /*0c90*/  HADD2.F32 R21, -RZ, R21.H1_H1 ;  /* 0x30000015ff157230 */ /* 0x000fe40000004100 */
[----:B------:R-:W-:Y:S01]  /*0ca0*/  FFMA.FTZ R26, R0, R23, R5 ;  /* 0x00000017001a7223 */ /* 0x000fe20000010005 */
[----:B------:R4:W-:Y:S01]  /*0cb0*/  STL [R1+0x7c], R23 ;  /* 0x00007c1701007387 */ /* 0x0009e20000100800 */
[----:B------:R-:W-:Y:S01]  /*0cc0*/  FMUL.FTZ R40, R17, -1.4426950216293334961 ;  /* 0xbfb8aa3b11287820 */ /* 0x000fe20000410000 */
[----:B-1----:R-:W-:Y:S01]  /*0cd0*/  FADD.FTZ R54, R54, 1 ;  /* 0x3f80000036367421 */ /* 0x002fe20000010000 */
[----:B------:R-:W-:Y:S01]  /*0ce0*/  HADD2.F32 R60, -RZ, R18.H1_H1 ;  /* 0x30000012ff3c7230 */ /* 0x000fe20000004100 */
[----:B------:R-:W2:Y:S01]  /*0cf0*/  LDG.E.64.CONSTANT R12, desc[UR14][R14.64+0x7800] ;  /* 0x0078000e0e0c7981 */ /* 0x000ea2000c1e9b00 */
[C---:B----4-:R-:W-:Y:S01]  /*0d00*/  FMUL.FTZ R23, R9.reuse, R36 ;  /* 0x0000002409177220 */ /* 0x050fe20000410000 */
[----:B------:R-:W-:Y:S01]  /*0d10*/  FADD.FTZ R21, -R16, R21 ;  /* 0x0000001510157221 */ /* 0x000fe20000010100 */
[----:B------:R-:W1:Y:S01]  /*0d20*/  MUFU.EX2 R40, R40 ;  /* 0x0000002800287308 */ /* 0x000e620000000800 */
[----:B0-----:R-:W-:Y:S01]  /*0d30*/  FADD.FTZ R42, R42, 1 ;  /* 0x3f8000002a2a7421 */ /* 0x001fe20000010000 */
[----:B------:R-:W-:Y:S01]  /*0d40*/  FFMA.FTZ R44, R2, R23, R6 ;  /* 0x00000017022c7223 */ /* 0x000fe20000010006 */
[----:B------:R0:W-:Y:S05]  /*0d50*/  STL [R1+0x74], R23 ;  /* 0x0000741701007387 */ /* 0x0001ea0000100800 */
[----:B------:R4:W3:Y:S01]  /*0d60*/  MUFU.RCP R59, R54 ;  /* 0x00000036003b7308 */ /* 0x0008e20000001000 */
[----:B------:R-:W-:Y:S01]  /*0d70*/  FADD.FTZ R60, -R16, R60 ;  /* 0x0000003c103c7221 */ /* 0x000fe20000010100 */
[----:B------:R-:W2:Y:S01]  /*0d80*/  LDG.E.64.CONSTANT R36, desc[UR14][R24.64+0x5000] ;  /* 0x0050000e18247981 */ /* 0x000ea2000c1e9b00 */
[----:B0-----:R-:W-:-:S03]  /*0d90*/  FMUL.FTZ R23, R9, R45 ;  /* 0x0000002d09177220 */ /* 0x001fc60000410000 */
[----:B------:R-:W2:Y:S01]  /*0da0*/  LDG.E.64.CONSTANT R14, desc[UR14][R14.64+0x8c00] ;  /* 0x008c000e0e0e7981 */ /* 0x000ea2000c1e9b00 */
[----:B------:R-:W-:-:S03]  /*0db0*/  FFMA.FTZ R45, R3, R23, R7 ;  /* 0x00000017032d7223 */ /* 0x000fc60000010007 */
[----:B------:R0:W-:Y:S01]  /*0dc0*/  STL [R1+0x6c], R23 ;  /* 0x00006c1701007387 */ /* 0x0001e20000100800 */
[----:B----4-:R-:W-:Y:S02]  /*0dd0*/  HADD2.F32 R54, -RZ, R18.H0_H0 ;  /* 0x20000012ff367230 */ /* 0x010fe40000004100 */
[----:B0-----:R-:W-:Y:S01]  /*0de0*/  FMUL.FTZ R23, R9, R21 ;  /* 0x0000001509177220 */ /* 0x001fe20000410000 */
[----:B------:R-:W-:-:S04]  /*0df0*/  FADD.FTZ R21, R46, 1 ;  /* 0x3f8000002e157421 */ /* 0x000fc80000010000 */
[----:B------:R-:W0:Y:S01]  /*0e00*/  MUFU.RCP R43, R21 ;  /* 0x00000015002b7308 */ /* 0x000e220000001000 */
[----:B------:R4:W-:Y:S01]  /*0e10*/  STL [R1+0x68], R23 ;  /* 0x0000681701007387 */ /* 0x0009e20000100800 */
[----:B------:R-:W-:Y:S01]  /*0e20*/  FFMA.FTZ R46, R4, R23, R8 ;  /* 0x00000017042e7223 */ /* 0x000fe20000010008 */
[----:B------:R-:W-:-:S05]  /*0e30*/  FADD.FTZ R18, -R16, R54 ;  /* 0x0000003610127221 */ /* 0x000fca0000010100 */
[----:B------:R-:W0:Y:S01]  /*0e40*/  MUFU.RCP R42, R42 ;  /* 0x0000002a002a7308 */ /* 0x000e220000001000 */
[----:B----4-:R-:W-:Y:S01]  /*0e50*/  LEA R23, R32, R58, 0x3 ;  /* 0x0000003a20177211 */ /* 0x010fe200078e18ff */
[----:B-1----:R-:W-:Y:S01]  /*0e60*/  FADD.FTZ R58, R40, 1 ;  /* 0x3f800000283a7421 */ /* 0x002fe20000010000 */
[----:B------:R-:W-:Y:S01]  /*0e70*/  FMUL.FTZ R61, R9, R18 ;  /* 0x00000012093d7220 */ /* 0x000fe20000410000 */
[----:B---3--:R-:W-:Y:S02]  /*0e80*/  FADD.FTZ R18, -R59, 1 ;  /* 0x3f8000003b127421 */ /* 0x008fe40000010100 */
[----:B------:R1:W-:Y:S01]  /*0e90*/  STL [R1+0x9c], R23 ;  /* 0x00009c1701007387 */ /* 0x0003e20000100800 */
[----:B------:R-:W-:Y:S01]  /*0ea0*/  FFMA.FTZ R40, R0, R61, R5 ;  /* 0x0000003d00287223 */ /* 0x000fe20000010005 */
[----:B------:R-:W3:Y:S01]  /*0eb0*/  MUFU.RCP R58, R58 ;  /* 0x0000003a003a7308 */ /* 0x000ee20000001000 */
[----:B------:R-:W-:Y:S01]  /*0ec0*/  FFMA.FTZ R18, R41, R18, 1 ;  /* 0x3f80000029127423 */ /* 0x000fe20000010012 */
[----:B------:R0:W-:Y:S01]  /*0ed0*/  STL [R1+0x64], R61 ;  /* 0x0000643d01007387 */ /* 0x0001e20000100800 */
[----:B-1----:R-:W-:-:S02]  /*0ee0*/  HADD2.F32 R23, -RZ, R19.H0_H0 ;  /* 0x20000013ff177230 */ /* 0x002fc40000004100 */
[----:B0-----:R-:W-:-:S03]  /*0ef0*/  FADD.FTZ R61, -R43, 1 ;  /* 0x3f8000002b3d7421 */ /* 0x001fc60000010100 */
[----:B------:R-:W-:Y:S01]  /*0f00*/  MOV R41, R23 ;  /* 0x0000001700297202 */ /* 0x000fe20000000f00 */
[----:B------:R-:W-:Y:S01]  /*0f10*/  FMUL.FTZ R23, R9, R60 ;  /* 0x0000003c09177220 */ /* 0x000fe20000410000 */
[----:B------:R-:W-:Y:S01]  /*0f20*/  FADD.FTZ R21, -R42, 1 ;  /* 0x3f8000002a157421 */ /* 0x000fe20000010100 */
[----:B------:R-:W-:Y:S01]  /*0f30*/  FFMA.FTZ R53, R53, R61, 1 ;  /* 0x3f80000035357423 */ /* 0x000fe2000001003d */
[----:B------:R-:W-:Y:S02]  /*0f40*/  HADD2.F32 R19, -RZ, R19.H1_H1 ;  /* 0x30000013ff137230 */ /* 0x000fe40000004100 */
[----:B------:R-:W-:Y:S01]  /*0f50*/  FADD.FTZ R61, -R16, R41 ;  /* 0x00000029103d7221 */ /* 0x000fe20000010100 */
[----:B------:R0:W-:Y:S01]  /*0f60*/  STL [R1+0x60], R23 ;  /* 0x0000601701007387 */ /* 0x0001e20000100800 */
[----:B------:R-:W-:Y:S01]  /*0f70*/  FFMA.FTZ R41, R2, R23, R6 ;  /* 0x0000001702297223 */ /* 0x000fe20000010006 */
[----:B------:R-:W-:Y:S01]  /*0f80*/  FFMA.FTZ R21, R33, R21, 1 ;  /* 0x3f80000021157423 */ /* 0x000fe20000010015 */
[----:B------:R-:W-:Y:S01]  /*0f90*/  FMUL.FTZ R18, R59, R18 ;  /* 0x000000123b127220 */ /* 0x000fe20000410000 */
[----:B------:R-:W-:-:S02]  /*0fa0*/  FADD.FTZ R59, -R16, R19 ;  /* 0x00000013103b7221 */ /* 0x000fc40000010100 */
[----:B------:R-:W-:Y:S01]  /*0fb0*/  FMUL.FTZ R21, R42, R21 ;  /* 0x000000152a157220 */ /* 0x000fe20000410000 */
[----:B0-----:R-:W-:Y:S01]  /*0fc0*/  FMUL.FTZ R23, R9, R61 ;  /* 0x0000003d09177220 */ /* 0x001fe20000410000 */
[----:B------:R-:W-:Y:S01]  /*0fd0*/  FMUL.FTZ R19, R43, R53 ;  /* 0x000000352b137220 */ /* 0x000fe20000410000 */
[----:B---3--:R-:W-:Y:S02]  /*0fe0*/  FADD.FTZ R43, -R58, 1 ;  /* 0x3f8000003a2b7421 */ /* 0x008fe40000010100 */
[----:B------:R-:W-:Y:S01]  /*0ff0*/  FFMA.FTZ R42, R3, R23, R7 ;  /* 0x00000017032a7223 */ /* 0x000fe20000010007 */
[----:B------:R0:W-:Y:S01]  /*1000*/  STL [R1+0x5c], R23 ;  /* 0x00005c1701007387 */ /* 0x0001e20000100800 */
[----:B------:R-:W-:Y:S01]  /*1010*/  FFMA.FTZ R17, R17, R43, 1 ;  /* 0x3f80000011117423 */ /* 0x000fe2000001002b */
[----:B0-----:R-:W-:Y:S01]  /*1020*/  FMUL.FTZ R23, R9, R59 ;  /* 0x0000003b09177220 */ /* 0x001fe20000410000 */
[----:B------:R-:W-:-:S03]  /*1030*/  HADD2.F32 R59, -RZ, R22.H0_H0 ;  /* 0x20000016ff3b7230 */ /* 0x000fc60000004100 */
[----:B------:R-:W-:Y:S02]  /*1040*/  FFMA.FTZ R43, R4, R23, R8 ;  /* 0x00000017042b7223 */ /* 0x000fe40000010008 */
[----:B------:R-:W-:Y:S01]  /*1050*/  FADD.FTZ R59, -R16, R59 ;  /* 0x0000003b103b7221 */ /* 0x000fe20000010100 */
[----:B------:R0:W-:Y:S01]  /*1060*/  STL [R1+0x58], R23 ;  /* 0x0000581701007387 */ /* 0x0001e20000100800 */
[----:B------:R-:W-:Y:S01]  /*1070*/  FMUL.FTZ R58, R58, R17 ;  /* 0x000000113a3a7220 */ /* 0x000fe20000410000 */
[----:B------:R-:W-:Y:S01]  /*1080*/  FMUL.FTZ R17, R43, -1.4426950216293334961 ;  /* 0xbfb8aa3b2b117820 */ /* 0x000fe20000410000 */
[----:B0-----:R-:W-:-:S03]  /*1090*/  FMUL.FTZ R23, R9, R59 ;  /* 0x0000003b09177220 */ /* 0x001fc60000410000 */
[----:B------:R0:W-:Y:S02]  /*10a0*/  MUFU.EX2 R59, R17 ;  /* 0x00000011003b7308 */ /* 0x0001e40000000800 */
[----:B------:R1:W-:Y:S01]  /*10b0*/  STL [R1+0x50], R23 ;  /* 0x0000501701007387 */ /* 0x0003e20000100800 */
[----:B0-----:R-:W-:Y:S01]  /*10c0*/  FFMA.FTZ R17, R0, R23, R5 ;  /* 0x0000001700117223 */ /* 0x001fe20000010005 */
[----:B-1----:R-:W-:-:S05]  /*10d0*/  HADD2.F32 R23, -RZ, R30.H0_H0 ;  /* 0x2000001eff177230 */ /* 0x002fca0000004100 */
[----:B------:R-:W-:Y:S01]  /*10e0*/  FMUL.FTZ R21, R23, R21 ;  /* 0x0000001517157220 */ /* 0x000fe20000410000 */
[----:B------:R-:W-:-:S05]  /*10f0*/  HADD2.F32 R23, -RZ, R30.H1_H1 ;  /* 0x3000001eff177230 */ /* 0x000fca0000004100 */
[----:B------:R-:W-:Y:S02]  /*1100*/  FMUL.FTZ R18, R23, R18 ;  /* 0x0000001217127220 */ /* 0x000fe40000410000 */
[----:B------:R-:W3:Y:S01]  /*1110*/  LDL.LU R23, [R1+0xec] ;  /* 0x0000ec0001177983 */ /* 0x000ee20000300800 */
[----:B------:R-:W-:-:S04]  /*1120*/  FMUL.FTZ R32, R46, -1.4426950216293334961 ;  /* 0xbfb8aa3b2e207820 */ /* 0x000fc80000410000 */
[----:B------:R0:W-:Y:S02]  /*1130*/  MUFU.EX2 R54, R32 ;  /* 0x0000002000367308 */ /* 0x0001e40000000800 */
[----:B0-----:R-:W4:Y:S01]  /*1140*/  LDG.E.64.CONSTANT R32, desc[UR14][R24.64+0x6400] ;  /* 0x0064000e18207981 */ /* 0x001f22000c1e9b00 */
[----:B------:R-:W-:Y:S01]  /*1150*/  FMUL.FTZ R57, R47, -1.4426950216293334961 ;  /* 0xbfb8aa3b2f397820 */ /* 0x000fe20000410000 */
[----:B------:R-:W-:Y:S01]  /*1160*/  FMUL.FTZ R56, R27, -1.4426950216293334961 ;  /* 0xbfb8aa3b1b387820 */ /* 0x000fe20000410000 */
[----:B------:R-:W-:-:S04]  /*1170*/  FMUL.FTZ R55, R48, -1.4426950216293334961 ;  /* 0xbfb8aa3b30377820 */ /* 0x000fc80000410000 */
[----:B------:R-:W0:Y:S01]  /*1180*/  MUFU.EX2 R57, R57 ;  /* 0x0000003900397308 */ /* 0x000e220000000800 */
[----:B------:R-:W-:-:S07]  /*1190*/  FMUL.FTZ R20, R49, -1.4426950216293334961 ;  /* 0xbfb8aa3b31147820 */ /* 0x000fce0000410000 */
[----:B------:R-:W1:Y:S08]  /*11a0*/  MUFU.EX2 R56, R56 ;  /* 0x0000003800387308 */ /* 0x000e700000000800 */
[----:B------:R-:W1:Y:S01]  /*11b0*/  MUFU.EX2 R55, R55 ;  /* 0x0000003700377308 */ /* 0x000e620000000800 */
[----:B0-----:R-:W-:-:S07]  /*11c0*/  FADD.FTZ R57, R57, 1 ;  /* 0x3f80000039397421 */ /* 0x001fce0000010000 */
[----:B------:R-:W0:Y:S01]  /*11d0*/  MUFU.EX2 R20, R20 ;  /* 0x0000001400147308 */ /* 0x000e220000000800 */
[----:B-1----:R-:W-:Y:S01]  /*11e0*/  FADD.FTZ R30, R56, 1 ;  /* 0x3f800000381e7421 */ /* 0x002fe20000010000 */
[----:B------:R-:W-:-:S06]  /*11f0*/  HADD2.F32 R56, -RZ, R31.H0_H0 ;  /* 0x2000001fff387230 */ /* 0x000fcc0000004100 */
[----:B------:R-:W1:Y:S01]  /*1200*/  MUFU.RCP R57, R57 ;  /* 0x0000003900397308 */ /* 0x000e620000001000 */
[----:B------:R-:W-:Y:S01]  /*1210*/  FADD.FTZ R55, R55, 1 ;  /* 0x3f80000037377421 */ /* 0x000fe20000010000 */
[----:B------:R-:W-:-:S06]  /*1220*/  FMUL.FTZ R19, R56, R19 ;  /* 0x0000001338137220 */ /* 0x000fcc0000410000 */
[----:B------:R-:W1:Y:S01]  /*1230*/  MUFU.RCP R30, R30 ;  /* 0x0000001e001e7308 */ /* 0x000e620000001000 */
[----:B0-----:R-:W-:Y:S01]  /*1240*/  FADD.FTZ R56, R20, 1 ;  /* 0x3f80000014387421 */ /* 0x001fe20000010000 */
[----:B------:R-:W-:Y:S02]  /*1250*/  HADD2.F32 R31, -RZ, R31.H1_H1 ;  /* 0x3000001fff1f7230 */ /* 0x000fe40000004100 */
[----:B------:R-:W-:-:S04]  /*1260*/  FMUL.FTZ R50, R26, -1.4426950216293334961 ;  /* 0xbfb8aa3b1a327820 */ /* 0x000fc80000410000 */
[----:B------:R-:W0:Y:S01]  /*1270*/  MUFU.RCP R55, R55 ;  /* 0x0000003700377308 */ /* 0x000e220000001000 */
[----:B------:R-:W-:Y:S01]  /*1280*/  FMUL.FTZ R20, R31, R58 ;  /* 0x0000003a1f147220 */ /* 0x000fe20000410000 */
[----:B-1----:R-:W-:Y:S01]  /*1290*/  FADD.FTZ R31, -R57, 1 ;  /* 0x3f800000391f7421 */ /* 0x002fe20000010100 */
[----:B------:R-:W-:-:S05]  /*12a0*/  FMUL.FTZ R51, R44, -1.4426950216293334961 ;  /* 0xbfb8aa3b2c337820 */ /* 0x000fca0000410000 */
[----:B------:R-:W1:Y:S01]  /*12b0*/  MUFU.RCP R56, R56 ;  /* 0x0000003800387308 */ /* 0x000e620000001000 */
[----:B------:R-:W-:Y:S01]  /*12c0*/  FMUL.FTZ R52, R45, -1.4426950216293334961 ;  /* 0xbfb8aa3b2d347820 */ /* 0x000fe20000410000 */
[----:B------:R-:W-:Y:S01]  /*12d0*/  FFMA.FTZ R31, R47, R31, 1 ;  /* 0x3f8000002f1f7423 */ /* 0x000fe2000001001f */
[----:B------:R-:W-:Y:S01]  /*12e0*/  FADD.FTZ R47, -R30, 1 ;  /* 0x3f8000001e2f7421 */ /* 0x000fe20000010100 */
[----:B------:R-:W-:-:S04]  /*12f0*/  HADD2.F32 R22, -RZ, R22.H1_H1 ;  /* 0x30000016ff167230 */ /* 0x000fc80000004100 */
[----:B------:R-:W1:Y:S01]  /*1300*/  MUFU.EX2 R50, R50 ;  /* 0x0000003200327308 */ /* 0x000e620000000800 */
[----:B------:R-:W-:Y:S01]  /*1310*/  FFMA.FTZ R27, R27, R47, 1 ;  /* 0x3f8000001b1b7423 */ /* 0x000fe2000001002f */
[----:B0-----:R-:W-:Y:S01]  /*1320*/  FADD.FTZ R47, -R55, 1 ;  /* 0x3f800000372f7421 */ /* 0x001fe20000010100 */
[----:B------:R-:W-:-:S05]  /*1330*/  FADD.FTZ R22, -R16, R22 ;  /* 0x0000001610167221 */ /* 0x000fca0000010100 */
[----:B------:R-:W0:Y:S01]  /*1340*/  MUFU.EX2 R51, R51 ;  /* 0x0000003300337308 */ /* 0x000e220000000800 */
[----:B------:R-:W-:Y:S01]  /*1350*/  FFMA.FTZ R48, R48, R47, 1 ;  /* 0x3f80000030307423 */ /* 0x000fe2000001002f */
[----:B-1----:R-:W-:-:S06]  /*1360*/  FADD.FTZ R47, -R56, 1 ;  /* 0x3f800000382f7421 */ /* 0x002fcc0000010100 */
[----:B------:R-:W1:Y:S01]  /*1370*/  MUFU.EX2 R52, R52 ;  /* 0x0000003400347308 */ /* 0x000e620000000800 */
[----:B------:R-:W-:Y:S01]  /*1380*/  FMUL.FTZ R58, R9, R22 ;  /* 0x00000016093a7220 */ /* 0x000fe20000410000 */
[----:B------:R-:W-:Y:S01]  /*1390*/  FFMA.FTZ R49, R49, R47, 1 ;  /* 0x3f80000031317423 */ /* 0x000fe2000001002f */
[----:B------:R-:W-:Y:S02]  /*13a0*/  FADD.FTZ R50, R50, 1 ;  /* 0x3f80000032327421 */ /* 0x000fe40000010000 */
[----:B------:R-:W-:Y:S01]  /*13b0*/  FFMA.FTZ R47, R2, R58, R6 ;  /* 0x0000003a022f7223 */ /* 0x000fe20000010006 */
[----:B------:R0:W-:Y:S01]  /*13c0*/  STL [R1+0x34], R58 ;  /* 0x0000343a01007387 */ /* 0x0001e20000100800 */
[----:B------:R-:W-:Y:S02]  /*13d0*/  FMUL.FTZ R57, R57, R31 ;  /* 0x0000001f39397220 */ /* 0x000fe40000410000 */
[----:B------:R1:W-:Y:S01]  /*13e0*/  MUFU.RCP R31, R50 ;  /* 0x00000032001f7308 */ /* 0x0003e20000001000 */
[----:B0-----:R-:W-:Y:S01]  /*13f0*/  FMUL.FTZ R58, R40, -1.4426950216293334961 ;  /* 0xbfb8aa3b283a7820 */ /* 0x001fe20000410000 */
[----:B-1----:R-:W-:Y:S01]  /*1400*/  FADD.FTZ R50, R51, 1 ;  /* 0x3f80000033327421 */ /* 0x002fe20000010000 */
[----:B------:R-:W-:-:S05]  /*1410*/  FADD.FTZ R51, R52, 1 ;  /* 0x3f80000034337421 */ /* 0x000fca0000010000 */
[----:B------:R-:W0:Y:S01]  /*1420*/  MUFU.EX2 R58, R58 ;  /* 0x0000003a003a7308 */ /* 0x000e220000000800 */
[----:B------:R-:W-:Y:S01]  /*1430*/  FMUL.FTZ R53, R42, -1.4426950216293334961 ;  /* 0xbfb8aa3b2a357820 */ /* 0x000fe20000410000 */
[----:B------:R-:W-:-:S06]  /*1440*/  FADD.FTZ R52, R54, 1 ;  /* 0x3f80000036347421 */ /* 0x000fcc0000010000 */
[----:B------:R-:W1:Y:S01]  /*1450*/  MUFU.RCP R51, R51 ;  /* 0x0000003300337308 */ /* 0x000e620000001000 */
[--C-:B------:R-:W-:Y:S02]  /*1460*/  HADD2.F32 R54, -RZ, R29.reuse.H0_H0 ;  /* 0x2000001dff367230 */ /* 0x100fe40000004100 */
[----:B------:R-:W-:Y:S01]  /*1470*/  FMUL.FTZ R55, R55, R48 ;  /* 0x0000003037377220 */ /* 0x000fe20000410000 */
[----:B------:R-:W-:Y:S01]  /*1480*/  FMUL.FTZ R60, R41, -1.4426950216293334961 ;  /* 0xbfb8aa3b293c7820 */ /* 0x000fe20000410000 */
[----:B------:R-:W-:Y:S01]  /*1490*/  FMUL.FTZ R22, R56, R49 ;  /* 0x0000003138167220 */ /* 0x000fe20000410000 */
[----:B------:R-:W-:Y:S02]  /*14a0*/  HADD2.F32 R49, -RZ, R29.H1_H1 ;  /* 0x3000001dff317230 */ /* 0x000fe40000004100 */
[----:B------:R-:W1:Y:S01]  /*14b0*/  MUFU.RCP R50, R50 ;  /* 0x0000003200327308 */ /* 0x000e620000001000 */
[----:B------:R-:W-:Y:S01]  /*14c0*/  FMUL.FTZ R29, R54, R55 ;  /* 0x00000037361d7220 */ /* 0x000fe20000410000 */
[----:B------:R-:W-:Y:S01]  /*14d0*/  FMUL.FTZ R30, R30, R27 ;  /* 0x0000001b1e1e7220 */ /* 0x000fe20000410000 */
[----:B0-----:R-:W-:Y:S01]  /*14e0*/  FADD.FTZ R54, R58, 1 ;  /* 0x3f8000003a367421 */ /* 0x001fe20000010000 */
[----:B------:R-:W-:-:S04]  /*14f0*/  HADD2.F32 R27, -RZ, R28.H0_H0 ;  /* 0x2000001cff1b7230 */ /* 0x000fc80000004100 */
[----:B------:R-:W0:Y:S01]  /*1500*/  MUFU.EX2 R53, R53 ;  /* 0x0000003500357308 */ /* 0x000e220000000800 */
[----:B------:R-:W-:Y:S02]  /*1510*/  HADD2.F32 R28, -RZ, R28.H1_H1 ;  /* 0x3000001cff1c7230 */ /* 0x000fe40000004100 */
[----:B------:R-:W-:-:S05]  /*1520*/  FMUL.FTZ R22, R49, R22 ;  /* 0x0000001631167220 */ /* 0x000fca0000410000 */
[----:B------:R-:W0:Y:S01]  /*1530*/  MUFU.RCP R52, R52 ;  /* 0x0000003400347308 */ /* 0x000e220000001000 */
[----:B------:R-:W-:Y:S01]  /*1540*/  FMUL.FTZ R28, R28, R30 ;  /* 0x0000001e1c1c7220 */ /* 0x000fe20000410000 */
[----:B------:R-:W-:-:S06]  /*1550*/  FADD.FTZ R30, -R31, 1 ;  /* 0x3f8000001f1e7421 */ /* 0x000fcc0000010100 */
[----:B------:R-:W2:Y:S08]  /*1560*/  MUFU.EX2 R60, R60 ;  /* 0x0000003c003c7308 */ /* 0x000eb00000000800 */
[----:B------:R1:W2:Y:S01]  /*1570*/  MUFU.RCP R49, R54 ;  /* 0x0000003600317308 */ /* 0x0002a20000001000 */
[----:B------:R-:W-:Y:S01]  /*1580*/  FFMA.FTZ R30, R26, R30, 1 ;  /* 0x3f8000001a1e7423 */ /* 0x000fe2000001001e */
[----:B-1----:R-:W-:-:S04]  /*1590*/  FADD.FTZ R54, -R51, 1 ;  /* 0x3f80000033367421 */ /* 0x002fc80000010100 */
[----:B------:R-:W-:Y:S01]  /*15a0*/  FFMA.FTZ R54, R45, R54, 1 ;  /* 0x3f8000002d367423 */ /* 0x000fe20000010036 */
[----:B------:R-:W-:-:S03]  /*15b0*/  FADD.FTZ R26, -R50, 1 ;  /* 0x3f800000321a7421 */ /* 0x000fc60000010100 */
[----:B------:R-:W-:Y:S01]  /*15c0*/  FMUL.FTZ R54, R51, R54 ;  /* 0x0000003633367220 */ /* 0x000fe20000410000 */
[----:B0-----:R-:W-:Y:S01]  /*15d0*/  FADD.FTZ R51, R53, 1 ;  /* 0x3f80000035337421 */ /* 0x001fe20000010000 */
[----:B------:R-:W-:Y:S01]  /*15e0*/  FADD.FTZ R55, -R52, 1 ;  /* 0x3f80000034377421 */ /* 0x000fe20000010100 */
[----:B------:R-:W-:Y:S01]  /*15f0*/  FFMA.FTZ R26, R44, R26, 1 ;  /* 0x3f8000002c1a7423 */ /* 0x000fe2000001001a */
[----:B------:R-:W-:Y:S01]  /*1600*/  FMUL.FTZ R48, R47, -1.4426950216293334961 ;  /* 0xbfb8aa3b2f307820 */ /* 0x000fe20000410000 */
[----:B--2---:R-:W-:Y:S01]  /*1610*/  FADD.FTZ R44, R60, 1 ;  /* 0x3f8000003c2c7421 */ /* 0x004fe20000010000 */
[----:B------:R-:W-:Y:S01]  /*1620*/  FFMA.FTZ R55, R46, R55, 1 ;  /* 0x3f8000002e377423 */ /* 0x000fe20000010037 */
[----:B------:R-:W-:Y:S01]  /*1630*/  FMUL.FTZ R26, R50, R26 ;  /* 0x0000001a321a7220 */ /* 0x000fe20000410000 */
[----:B------:R-:W-:Y:S01]  /*1640*/  FMUL.FTZ R46, R31, R30 ;  /* 0x0000001e1f2e7220 */ /* 0x000fe20000410000 */
[--C-:B------:R-:W-:Y:S02]  /*1650*/  HADD2.F32 R50, -RZ, R34.reuse.H0_H0 ;  /* 0x20000022ff327230 */ /* 0x100fe40000004100 */
[----:B------:R-:W-:Y:S01]  /*1660*/  FMUL.FTZ R61, R17, -1.4426950216293334961 ;  /* 0xbfb8aa3b113d7820 */ /* 0x000fe20000410000 */
[----:B------:R-:W0:Y:S01]  /*1670*/  MUFU.EX2 R48, R48 ;  /* 0x0000003000307308 */ /* 0x000e220000000800 */
[----:B------:R-:W-:Y:S01]  /*1680*/  FADD.FTZ R59, R59, 1 ;  /* 0x3f8000003b3b7421 */ /* 0x000fe20000010000 */
[----:B------:R-:W-:Y:S01]  /*1690*/  FMUL.FTZ R52, R52, R55 ;  /* 0x0000003734347220 */ /* 0x000fe20000410000 */
[----:B------:R-:W-:-:S02]  /*16a0*/  HADD2.F32 R55, -RZ, R34.H1_H1 ;  /* 0x30000022ff377230 */ /* 0x000fc40000004100 */
[----:B------:R-:W-:-:S03]  /*16b0*/  FMUL.FTZ R27, R27, R57 ;  /* 0x000000391b1b7220 */ /* 0x000fc60000410000 */
[----:B------:R-:W1:Y:S01]  /*16c0*/  MUFU.RCP R44, R44 ;  /* 0x0000002c002c7308 */ /* 0x000e620000001000 */
[--C-:B------:R-:W-:Y:S02]  /*16d0*/  HADD2.F32 R34, -RZ, R35.reuse.H0_H0 ;  /* 0x20000023ff227230 */ /* 0x100fe40000004100 */
[----:B------:R-:W-:Y:S01]  /*16e0*/  FMUL.FTZ R26, R55, R26 ;  /* 0x0000001a371a7220 */ /* 0x000fe20000410000 */
[----:B------:R-:W2:Y:S04]  /*16f0*/  LDG.E.64.CONSTANT R30, desc[UR14][R24.64+0x7800] ;  /* 0x0078000e181e7981 */ /* 0x000ea8000c1e9b00 */
[----:B------:R-:W1:Y:S01]  /*1700*/  MUFU.EX2 R61, R61 ;  /* 0x0000003d003d7308 */ /* 0x000e620000000800 */
[----:B------:R-:W-:Y:S02]  /*1710*/  HADD2.F32 R35, -RZ, R35.H1_H1 ;  /* 0x30000023ff237230 */ /* 0x000fe40000004100 */
[----:B------:R-:W-:Y:S01]  /*1720*/  FADD.FTZ R55, -R49, 1 ;  /* 0x3f80000031377421 */ /* 0x000fe20000010100 */
[----:B------:R-:W-:Y:S01]  /*1730*/  FMUL.FTZ R34, R34, R54 ;  /* 0x0000003622227220 */ /* 0x000fe20000410000 */
[----:B0-----:R-:W-:Y:S01]  /*1740*/  FADD.FTZ R48, R48, 1 ;  /* 0x3f80000030307421 */ /* 0x001fe20000010000 */
[----:B------:R-:W2:Y:S01]  /*1750*/  LDG.E.64.CONSTANT R24, desc[UR14][R24.64+0x8c00] ;  /* 0x008c000e18187981 */ /* 0x000ea2000c1e9b00 */
[----:B------:R-:W-:Y:S01]  /*1760*/  FFMA.FTZ R55, R40, R55, 1 ;  /* 0x3f80000028377423 */ /* 0x000fe20000010037 */
[----:B------:R-:W-:Y:S01]  /*1770*/  FMUL.FTZ R35, R35, R52 ;  /* 0x0000003423237220 */ /* 0x000fe20000410000 */
[----:B-1----:R-:W-:-:S02]  /*1780*/  FADD.FTZ R40, -R44, 1 ;  /* 0x3f8000002c287421 */ /* 0x002fc40000010100 */
[----:B------:R-:W-:Y:S02]  /*1790*/  FMUL.FTZ R55, R49, R55 ;  /* 0x0000003731377220 */ /* 0x000fe40000410000 */
[----:B------:R-:W-:Y:S01]  /*17a0*/  MUFU.RCP R49, R48 ;  /* 0x0000003000317308 */ /* 0x000fe20000001000 */
[----:B------:R-:W-:Y:S01]  /*17b0*/  FFMA.FTZ R40, R41, R40, 1 ;  /* 0x3f80000029287423 */ /* 0x000fe20000010028 */
[----:B------:R-:W-:-:S06]  /*17c0*/  FADD.FTZ R41, R61, 1 ;  /* 0x3f8000003d297421 */ /* 0x000fcc0000010000 */
[----:B------:R-:W-:Y:S01]  /*17d0*/  MUFU.RCP R41, R41 ;  /* 0x0000002900297308 */ /* 0x000fe20000001000 */
[----:B---3--:R-:W-:-:S05]  /*17e0*/  HADD2.F32 R45, -RZ, R23.H0_H0 ;  /* 0x20000017ff2d7230 */ /* 0x008fca0000004100 */
[----:B------:R-:W-:Y:S02]  /*17f0*/  FADD.FTZ R53, -R16, R45 ;  /* 0x0000002d10357221 */ /* 0x000fe40000010100 */
[----:B------:R0:W1:Y:S02]  /*1800*/  MUFU.RCP R45, R51 ;  /* 0x00000033002d7308 */ /* 0x0000640000001000 */
[----:B------:R-:W-:Y:S01]  /*1810*/  FMUL.FTZ R56, R9, R53 ;  /* 0x0000003509387220 */ /* 0x000fe20000410000 */
[----:B0-----:R-:W-:Y:S02]  /*1820*/  HADD2.F32 R51, -RZ, R23.H1_H1 ;  /* 0x30000017ff337230 */ /* 0x001fe40000004100 */
[----:B------:R-:W-:-:S03]  /*1830*/  FMUL.FTZ R23, R50, R46 ;  /* 0x0000002e32177220 */ /* 0x000fc60000410000 */
[----:B------:R-:W-:Y:S01]  /*1840*/  FADD.FTZ R51, -R16, R51 ;  /* 0x0000003310337221 */ /* 0x000fe20000010100 */
[----:B------:R-:W0:Y:S01]  /*1850*/  MUFU.RCP R46, R59 ;  /* 0x0000003b002e7308 */ /* 0x000e220000001000 */
[----:B------:R-:W-:Y:S02]  /*1860*/  FFMA.FTZ R50, R3, R56, R7 ;  /* 0x0000003803327223 */ /* 0x000fe40000010007 */
[----:B------:R-:W-:Y:S01]  /*1870*/  FMUL.FTZ R51, R9, R51 ;  /* 0x0000003309337220 */ /* 0x000fe20000410000 */
[----:B------:R-:W-:Y:S01]  /*1880*/  STL [R1+0x2c], R56 ;  /* 0x00002c3801007387 */ /* 0x000fe20000100800 */
[----:B------:R-:W-:-:S03]  /*1890*/  FMUL.FTZ R53, R50, -1.4426950216293334961 ;  /* 0xbfb8aa3b32357820 */ /* 0x000fc60000410000 */
[----:B------:R3:W-:Y:S03]  /*18a0*/  STL [R1+0x28], R51 ;  /* 0x0000283301007387 */ /* 0x0007e60000100800 */
[----:B------:R-:W4:Y:S01]  /*18b0*/  MUFU.EX2 R53, R53 ;  /* 0x0000003500357308 */ /* 0x000f220000000800 */
[----:B---3--:R-:W-:-:S04]  /*18c0*/  FFMA.FTZ R51, R4, R51, R8 ;  /* 0x0000003304337223 */ /* 0x008fc80000010008 */
[----:B------:R-:W-:Y:S01]  /*18d0*/  FMUL.FTZ R54, R51, -1.4426950216293334961 ;  /* 0xbfb8aa3b33367820 */ /* 0x000fe20000410000 */
[----:B-1----:R-:W-:-:S03]  /*18e0*/  FADD.FTZ R56, -R45, 1 ;  /* 0x3f8000002d387421 */ /* 0x002fc60000010100 */
[----:B------:R1:W3:Y:S01]  /*18f0*/  MUFU.EX2 R52, R54 ;  /* 0x0000003600347308 */ /* 0x0002e20000000800 */
[----:B0-----:R-:W-:Y:S01]  /*1900*/  FADD.FTZ R57, -R46, 1 ;  /* 0x3f8000002e397421 */ /* 0x001fe20000010100 */
[----:B------:R-:W-:Y:S01]  /*1910*/  FFMA.FTZ R56, R42, R56, 1 ;  /* 0x3f8000002a387423 */ /* 0x000fe20000010038 */
[--C-:B-1----:R-:W-:Y:S02]  /*1920*/  HADD2.F32 R54, -RZ, R38.reuse.H0_H0 ;  /* 0x20000026ff367230 */ /* 0x102fe40000004100 */
[----:B------:R-:W-:Y:S01]  /*1930*/  FFMA.FTZ R57, R43, R57, 1 ;  /* 0x3f8000002b397423 */ /* 0x000fe20000010039 */
[----:B------:R-:W-:Y:S02]  /*1940*/  HADD2.F32 R43, -RZ, R38.H1_H1 ;  /* 0x30000026ff2b7230 */ /* 0x000fe40000004100 */
[----:B------:R-:W-:Y:S01]  /*1950*/  FADD.FTZ R54, -R16, R54 ;  /* 0x0000003610367221 */ /* 0x000fe20000010100 */
[----:B------:R-:W-:Y:S01]  /*1960*/  FMUL.FTZ R42, R44, R40 ;  /* 0x000000282c2a7220 */ /* 0x000fe20000410000 */
[----:B------:R-:W-:Y:S01]  /*1970*/  FMUL.FTZ R56, R45, R56 ;  /* 0x000000382d387220 */ /* 0x000fe20000410000 */
[----:B------:R-:W-:-:S02]  /*1980*/  HADD2.F32 R44, -RZ, R10.H0_H0 ;  /* 0x2000000aff2c7230 */ /* 0x000fc40000004100 */
[----:B------:R-:W-:Y:S01]  /*1990*/  FMUL.FTZ R58, R9, R54 ;  /* 0x00000036093a7220 */ /* 0x000fe20000410000 */
[----:B------:R-:W-:Y:S02]  /*19a0*/  HADD2.F32 R45, -RZ, R10.H1_H1 ;  /* 0x3000000aff2d7230 */ /* 0x000fe40000004100 */
[--C-:B------:R-:W-:Y:S02]  /*19b0*/  HADD2.F32 R10, -RZ, R11.reuse.H0_H0 ;  /* 0x2000000bff0a7230 */ /* 0x100fe40000004100 */
[----:B------:R-:W-:Y:S02]  /*19c0*/  HADD2.F32 R38, -RZ, R11.H1_H1 ;  /* 0x3000000bff267230 */ /* 0x000fe40000004100 */
[----:B------:R-:W-:Y:S01]  /*19d0*/  FADD.FTZ R11, -R16, R43 ;  /* 0x0000002b100b7221 */ /* 0x000fe20000010100 */
[----:B------:R-:W-:Y:S01]  /*19e0*/  FFMA.FTZ R40, R0, R58, R5 ;  /* 0x0000003a00287223 */ /* 0x000fe20000010005 */
[----:B----4-:R-:W-:Y:S01]  /*19f0*/  FADD.FTZ R53, R53, 1 ;  /* 0x3f80000035357421 */ /* 0x010fe20000010000 */
[----:B------:R0:W-:Y:S01]  /*1a00*/  STL [R1+0xe4], R35 ;  /* 0x0000e42301007387 */ /* 0x0001e20000100800 */
[----:B------:R-:W-:Y:S01]  /*1a10*/  FMUL.FTZ R57, R46, R57 ;  /* 0x000000392e397220 */ /* 0x000fe20000410000 */
[----:B------:R-:W-:Y:S01]  /*1a20*/  FMUL.FTZ R48, R40, -1.4426950216293334961 ;  /* 0xbfb8aa3b28307820 */ /* 0x000fe20000410000 */
[----:B------:R-:W-:Y:S01]  /*1a30*/  FMUL.FTZ R46, R10, R56 ;  /* 0x000000380a2e7220 */ /* 0x000fe20000410000 */
[----:B------:R-:W-:Y:S01]  /*1a40*/  FADD.FTZ R56, -R49, 1 ;  /* 0x3f80000031387421 */ /* 0x000fe20000010100 */
[----:B------:R-:W1:Y:S01]  /*1a50*/  MUFU.RCP R53, R53 ;  /* 0x0000003500357308 */ /* 0x000e620000001000 */
[----:B------:R-:W-:-:S02]  /*1a60*/  HADD2.F32 R10, -RZ, R39.H0_H0 ;  /* 0x20000027ff0a7230 */ /* 0x000fc40000004100 */
[----:B0-----:R-:W-:Y:S01]  /*1a70*/  FMUL.FTZ R35, R9, R11 ;  /* 0x0000000b09237220 */ /* 0x001fe20000410000 */
[----:B---3--:R-:W-:-:S03]  /*1a80*/  FADD.FTZ R11, R52, 1 ;  /* 0x3f800000340b7421 */ /* 0x008fc60000010000 */
[----:B------:R-:W-:Y:S01]  /*1a90*/  FFMA.FTZ R43, R2, R35, R6 ;  /* 0x00000023022b7223 */ /* 0x000fe20000010006 */
[----:B------:R-:W0:Y:S01]  /*1aa0*/  MUFU.EX2 R48, R48 ;  /* 0x0000003000307308 */ /* 0x000e220000000800 */
[----:B------:R-:W-:Y:S01]  /*1ab0*/  FFMA.FTZ R56, R47, R56, 1 ;  /* 0x3f8000002f387423 */ /* 0x000fe20000010038 */
[----:B------:R-:W-:Y:S01]  /*1ac0*/  FADD.FTZ R10, -R16, R10 ;  /* 0x0000000a100a7221 */ /* 0x000fe20000010100 */
[----:B------:R-:W-:Y:S01]  /*1ad0*/  FMUL.FTZ R47, R43, -1.4426950216293334961 ;  /* 0xbfb8aa3b2b2f7820 */ /* 0x000fe20000410000 */
[----:B------:R-:W-:Y:S02]  /*1ae0*/  HADD2.F32 R54, -RZ, R39.H1_H1 ;  /* 0x30000027ff367230 */ /* 0x000fe40000004100 */
[----:B------:R-:W-:Y:S01]  /*1af0*/  FMUL.FTZ R45, R45, R42 ;  /* 0x0000002a2d2d7220 */ /* 0x000fe20000410000 */
[----:B------:R-:W-:Y:S01]  /*1b00*/  FADD.FTZ R42, -R41, 1 ;  /* 0x3f800000292a7421 */ /* 0x000fe20000010100 */
[----:B------:R-:W-:Y:S01]  /*1b10*/  FMUL.FTZ R44, R44, R55 ;  /* 0x000000372c2c7220 */ /* 0x000fe20000410000 */
[----:B------:R-:W3:Y:S01]  /*1b20*/  MUFU.RCP R11, R11 ;  /* 0x0000000b000b7308 */ /* 0x000ee20000001000 */
[----:B------:R-:W-:Y:S01]  /*1b30*/  FMUL.FTZ R55, R9, R10 ;  /* 0x0000000a09377220 */ /* 0x000fe20000410000 */
[----:B------:R-:W-:Y:S01]  /*1b40*/  FADD.FTZ R54, -R16, R54 ;  /* 0x0000003610367221 */ /* 0x000fe20000010100 */
[----:B------:R-:W-:-:S02]  /*1b50*/  FFMA.FTZ R17, R17, R42, 1 ;  /* 0x3f80000011117423 */ /* 0x000fc4000001002a */
[----:B------:R-:W-:-:S03]  /*1b60*/  FFMA.FTZ R42, R3, R55, R7 ;  /* 0x00000037032a7223 */ /* 0x000fc60000010007 */
[----:B------:R-:W4:Y:S01]  /*1b70*/  MUFU.EX2 R47, R47 ;  /* 0x0000002f002f7308 */ /* 0x000f220000000800 */
[----:B------:R-:W-:Y:S01]  /*1b80*/  FMUL.FTZ R54, R9, R54 ;  /* 0x0000003609367220 */ /* 0x000fe20000410000 */
[----:B------:R-:W-:Y:S01]  /*1b90*/  FMUL.FTZ R52, R41, R17 ;  /* 0x0000001129347220 */ /* 0x000fe20000410000 */
[----:B-1----:R-:W-:Y:S01]  /*1ba0*/  FADD.FTZ R17, -R53, 1 ;  /* 0x3f80000035117421 */ /* 0x002fe20000010100 */
[----:B------:R-:W-:Y:S01]  /*1bb0*/  FMUL.FTZ R39, R42, -1.4426950216293334961 ;  /* 0xbfb8aa3b2a277820 */ /* 0x000fe20000410000 */
[----:B------:R-:W-:Y:S01]  /*1bc0*/  FFMA.FTZ R41, R4, R54, R8 ;  /* 0x0000003604297223 */ /* 0x000fe20000010008 */
[----:B------:R-:W-:Y:S02]  /*1bd0*/  HADD2.F32 R10, -RZ, R12.H0_H0 ;  /* 0x2000000cff0a7230 */ /* 0x000fe40000004100 */
[----:B------:R-:W-:Y:S01]  /*1be0*/  FFMA.FTZ R17, R50, R17, 1 ;  /* 0x3f80000032117423 */ /* 0x000fe20000010011 */
[----:B0-----:R-:W-:Y:S01]  /*1bf0*/  FADD.FTZ R48, R48, 1 ;  /* 0x3f80000030307421 */ /* 0x001fe20000010000 */
[----:B------:R-:W-:Y:S01]  /*1c00*/  FMUL.FTZ R49, R49, R56 ;  /* 0x0000003831317220 */ /* 0x000fe20000410000 */
[----:B------:R-:W0:Y:S01]  /*1c10*/  MUFU.EX2 R50, R39 ;  /* 0x0000002700327308 */ /* 0x000e220000000800 */
[----:B------:R-:W-:Y:S01]  /*1c20*/  FMUL.FTZ R56, R41, -1.4426950216293334961 ;  /* 0xbfb8aa3b29387820 */ /* 0x000fe20000410000 */
[----:B------:R-:W-:Y:S01]  /*1c30*/  FADD.FTZ R10, -R16, R10 ;  /* 0x0000000a100a7221 */ /* 0x000fe20000010100 */
[----:B------:R-:W-:Y:S01]  /*1c40*/  FMUL.FTZ R53, R53, R17 ;  /* 0x0000001135357220 */ /* 0x000fe20000410000 */
[----:B---3--:R-:W-:-:S02]  /*1c50*/  FADD.FTZ R17, -R11, 1 ;  /* 0x3f8000000b117421 */ /* 0x008fc40000010100 */
[----:B------:R-:W-:Y:S01]  /*1c60*/  FMUL.FTZ R10, R9, R10 ;  /* 0x0000000a090a7220 */ /* 0x000fe20000410000 */
[----:B----4-:R-:W-:Y:S01]  /*1c70*/  FADD.FTZ R47, R47, 1 ;  /* 0x3f8000002f2f7421 */ /* 0x010fe20000010000 */
[----:B------:R-:W-:Y:S01]  /*1c80*/  MUFU.RCP R48, R48 ;  /* 0x0000003000307308 */ /* 0x000fe20000001000 */
[----:B------:R-:W-:Y:S01]  /*1c90*/  FFMA.FTZ R51, R51, R17, 1 ;  /* 0x3f80000033337423 */ /* 0x000fe20000010011 */
[----:B------:R-:W-:-:S06]  /*1ca0*/  FFMA.FTZ R17, R0, R10, R5 ;  /* 0x0000000a00117223 */ /* 0x000fcc0000010005 */
[----:B------:R-:W1:Y:S01]  /*1cb0*/  MUFU.EX2 R56, R56 ;  /* 0x0000003800387308 */ /* 0x000e620000000800 */
[----:B------:R3:W-:Y:S01]  /*1cc0*/  STL [R1+0x24], R58 ;  /* 0x0000243a01007387 */ /* 0x0007e20000100800 */
[----:B------:R-:W-:Y:S01]  /*1cd0*/  FMUL.FTZ R51, R11, R51 ;  /* 0x000000330b337220 */ /* 0x000fe20000410000 */
[----:B------:R-:W-:Y:S02]  /*1ce0*/  HADD2.F32 R11, -RZ, R12.H1_H1 ;  /* 0x3000000cff0b7230 */ /* 0x000fe40000004100 */
[----:B------:R-:W-:-:S03]  /*1cf0*/  FMUL.FTZ R12, R17, -1.4426950216293334961 ;  /* 0xbfb8aa3b110c7820 */ /* 0x000fc60000410000 */
[----:B------:R-:W4:Y:S01]  /*1d00*/  MUFU.RCP R47, R47 ;  /* 0x0000002f002f7308 */ /* 0x000f220000001000 */
[--C-:B---3--:R-:W-:Y:S02]  /*1d10*/  HADD2.F32 R58, -RZ, R36.reuse.H0_H0 ;  /* 0x20000024ff3a7230 */ /* 0x108fe40000004100 */
[----:B------:R-:W-:Y:S02]  /*1d20*/  HADD2.F32 R36, -RZ, R36.H1_H1 ;  /* 0x30000024ff247230 */ /* 0x000fe40000004100 */
[----:B0-----:R-:W-:Y:S01]  /*1d30*/  FADD.FTZ R50, R50, 1 ;  /* 0x3f80000032327421 */ /* 0x001fe20000010000 */
[----:B------:R-:W-:Y:S02]  /*1d40*/  FADD.FTZ R11, -R16, R11 ;  /* 0x0000000b100b7221 */ /* 0x000fe40000010100 */
[----:B------:R-:W0:Y:S01]  /*1d50*/  MUFU.EX2 R12, R12 ;  /* 0x0000000c000c7308 */ /* 0x000e220000000800 */
[----:B------:R-:W-:Y:S01]  /*1d60*/  FMUL.FTZ R36, R36, R49 ;  /* 0x0000003124247220 */ /* 0x000fe20000410000 */
[----:B------:R-:W-:Y:S01]  /*1d70*/  FMUL.FTZ R52, R58, R52 ;  /* 0x000000343a347220 */ /* 0x000fe20000410000 */
[----:B-1----:R-:W-:-:S05]  /*1d80*/  FADD.FTZ R58, R56, 1 ;  /* 0x3f800000383a7421 */ /* 0x002fca0000010000 */
[----:B------:R1:W3:Y:S01]  /*1d90*/  MUFU.RCP R49, R50 ;  /* 0x0000003200317308 */ /* 0x0002e20000001000 */
[----:B------:R-:W-:Y:S01]  /*1da0*/  FMUL.FTZ R11, R9, R11 ;  /* 0x0000000b090b7220 */ /* 0x000fe20000410000 */
[----:B------:R-:W-:Y:S02]  /*1db0*/  HADD2.F32 R56, -RZ, R37.H1_H1 ;  /* 0x30000025ff387230 */ /* 0x000fe40000004100 */
[----:B-1----:R-:W-:Y:S01]  /*1dc0*/  FADD.FTZ R50, -R48, 1 ;  /* 0x3f80000030327421 */ /* 0x002fe20000010100 */
[----:B------:R-:W-:-:S03]  /*1dd0*/  FFMA.FTZ R39, R2, R11, R6 ;  /* 0x0000000b02277223 */ /* 0x000fc60000010006 */
[----:B------:R-:W-:Y:S01]  /*1de0*/  FFMA.FTZ R40, R40, R50, 1 ;  /* 0x3f80000028287423 */ /* 0x000fe20000010032 */
[----:B------:R-:W-:Y:S02]  /*1df0*/  HADD2.F32 R50, -RZ, R37.H0_H0 ;  /* 0x20000025ff327230 */ /* 0x000fe40000004100 */
[----:B------:R4:W1:Y:S01]  /*1e00*/  MUFU.RCP R37, R58 ;  /* 0x0000003a00257308 */ /* 0x0008620000001000 */
[----:B------:R-:W-:Y:S01]  /*1e10*/  FMUL.FTZ R38, R38, R57 ;  /* 0x0000003926267220 */ /* 0x000fe20000410000 */
[----:B------:R-:W-:Y:S01]  /*1e20*/  FMUL.FTZ R57, R39, -1.4426950216293334961 ;  /* 0xbfb8aa3b27397820 */ /* 0x000fe20000410000 */
[----:B----4-:R-:W-:-:S04]  /*1e30*/  FADD.FTZ R58, -R47, 1 ;  /* 0x3f8000002f3a7421 */ /* 0x010fc80000010100 */
[----:B------:R-:W-:Y:S01]  /*1e40*/  FFMA.FTZ R43, R43, R58, 1 ;  /* 0x3f8000002b2b7423 */ /* 0x000fe2000001003a */
[----:B0-----:R-:W-:Y:S01]  /*1e50*/  FADD.FTZ R12, R12, 1 ;  /* 0x3f8000000c0c7421 */ /* 0x001fe20000010000 */
[----:B------:R-:W0:Y:S02]  /*1e60*/  MUFU.EX2 R57, R57 ;  /* 0x0000003900397308 */ /* 0x000e240000000800 */
[----:B------:R-:W-:Y:S01]  /*1e70*/  FMUL.FTZ R43, R47, R43 ;  /* 0x0000002b2f2b7220 */ /* 0x000fe20000410000 */
[----:B------:R-:W-:Y:S02]  /*1e80*/  HADD2.F32 R47, -RZ, R13.H0_H0 ;  /* 0x2000000dff2f7230 */ /* 0x000fe40000004100 */
[----:B------:R-:W-:Y:S01]  /*1e90*/  FMUL.FTZ R53, R50, R53 ;  /* 0x0000003532357220 */ /* 0x000fe20000410000 */
[----:B------:R-:W-:Y:S01]  /*1ea0*/  FMUL.FTZ R48, R48, R40 ;  /* 0x0000002830307220 */ /* 0x000fe20000410000 */
[----:B---3--:R-:W-:Y:S01]  /*1eb0*/  FADD.FTZ R50, -R49, 1 ;  /* 0x3f80000031327421 */ /* 0x008fe20000010100 */
[----:B------:R3:W4:Y:S02]  /*1ec0*/  MUFU.RCP R40, R12 ;  /* 0x0000000c00287308 */ /* 0x0007240000001000 */
[----:B---3--:R-:W-:Y:S01]  /*1ed0*/  FADD.FTZ R12, -R16, R47 ;  /* 0x0000002f100c7221 */ /* 0x008fe20000010100 */
[----:B------:R-:W-:Y:S01]  /*1ee0*/  FFMA.FTZ R47, R42, R50, 1 ;  /* 0x3f8000002a2f7423 */ /* 0x000fe20000010032 */
[----:B-1----:R-:W-:-:S02]  /*1ef0*/  FADD.FTZ R42, -R37, 1 ;  /* 0x3f800000252a7421 */ /* 0x002fc40000010100 */
[----:B------:R-:W-:Y:S02]  /*1f00*/  FMUL.FTZ R12, R9, R12 ;  /* 0x0000000c090c7220 */ /* 0x000fe40000410000 */
[----:B------:R-:W-:Y:S02]  /*1f10*/  FFMA.FTZ R42, R41, R42, 1 ;  /* 0x3f800000292a7423 */ /* 0x000fe4000001002a */
[----:B------:R-:W-:Y:S02]  /*1f20*/  FFMA.FTZ R61, R3, R12, R7 ;  /* 0x0000000c033d7223 */ /* 0x000fe40000010007 */
[----:B------:R-:W-:Y:S01]  /*1f30*/  FMUL.FTZ R50, R37, R42 ;  /* 0x0000002a25327220 */ /* 0x000fe20000410000 */
[----:B0-----:R-:W-:Y:S01]  /*1f40*/  FADD.FTZ R57, R57, 1 ;  /* 0x3f80000039397421 */ /* 0x001fe20000010000 */
[----:B------:R-:W-:-:S03]  /*1f50*/  FMUL.FTZ R37, R61, -1.4426950216293334961 ;  /* 0xbfb8aa3b3d257820 */ /* 0x000fc60000410000 */
[----:B------:R-:W0:Y:S08]  /*1f60*/  MUFU.RCP R41, R57 ;  /* 0x0000003900297308 */ /* 0x000e300000001000 */
[----:B------:R-:W1:Y:S01]  /*1f70*/  MUFU.EX2 R37, R37 ;  /* 0x0000002500257308 */ /* 0x000e620000000800 */
[----:B------:R-:W-:Y:S01]  /*1f80*/  FMUL.FTZ R47, R49, R47 ;  /* 0x0000002f312f7220 */ /* 0x000fe20000410000 */
[----:B------:R-:W-:-:S02]  /*1f90*/  HADD2.F32 R42, -RZ, R32.H0_H0 ;  /* 0x20000020ff2a7230 */ /* 0x000fc40000004100 */
[----:B------:R-:W-:Y:S02]  /*1fa0*/  HADD2.F32 R49, -RZ, R32.H1_H1 ;  /* 0x30000020ff317230 */ /* 0x000fe40000004100 */
[----:B----4-:R-:W-:Y:S01]  /*1fb0*/  FADD.FTZ R32, -R40, 1 ;  /* 0x3f80000028207421 */ /* 0x010fe20000010100 */
[----:B------:R-:W-:-:S03]  /*1fc0*/  HADD2.F32 R13, -RZ, R13.H1_H1 ;  /* 0x3000000dff0d7230 */ /* 0x000fc60000004100 */
[----:B------:R-:W-:Y:S01]  /*1fd0*/  FFMA.FTZ R32, R17, R32, 1 ;  /* 0x3f80000011207423 */ /* 0x000fe20000010020 */
[----:B0-----:R-:W-:Y:S01]  /*1fe0*/  FADD.FTZ R17, -R41, 1 ;  /* 0x3f80000029117421 */ /* 0x001fe20000010100 */
[----:B------:R-:W-:Y:S01]  /*1ff0*/  FMUL.FTZ R48, R42, R48 ;  /* 0x000000302a307220 */ /* 0x000fe20000410000 */
[--C-:B------:R-:W-:Y:S02]  /*2000*/  HADD2.F32 R42, -RZ, R33.reuse.H0_H0 ;  /* 0x20000021ff2a7230 */ /* 0x100fe40000004100 */
[----:B------:R-:W-:Y:S01]  /*2010*/  FADD.FTZ R13, -R16, R13 ;  /* 0x0000000d100d7221 */ /* 0x000fe20000010100 */
[----:B------:R-:W-:Y:S02]  /*2020*/  HADD2.F32 R33, -RZ, R33.H1_H1 ;  /* 0x30000021ff217230 */ /* 0x000fe40000004100 */
[----:B-1----:R-:W-:Y:S01]  /*2030*/  FADD.FTZ R37, R37, 1 ;  /* 0x3f80000025257421 */ /* 0x002fe20000010000 */
[----:B------:R-:W-:-:S03]  /*2040*/  FFMA.FTZ R17, R39, R17, 1 ;  /* 0x3f80000027117423 */ /* 0x000fc60000010011 */
[----:B------:R0:W1:Y:S01]  /*2050*/  MUFU.RCP R39, R37 ;  /* 0x0000002500277308 */ /* 0x0000620000001000 */
[----:B------:R-:W-:Y:S01]  /*2060*/  FMUL.FTZ R13, R9, R13 ;  /* 0x0000000d090d7220 */ /* 0x000fe20000410000 */
[----:B------:R-:W-:Y:S01]  /*2070*/  FMUL.FTZ R50, R33, R50 ;  /* 0x0000003221327220 */ /* 0x000fe20000410000 */
[----:B------:R-:W-:Y:S01]  /*2080*/  FMUL.FTZ R33, R41, R17 ;  /* 0x0000001129217220 */ /* 0x000fe20000410000 */
[----:B0-----:R-:W-:-:S05]  /*2090*/  HADD2.F32 R37, -RZ, R14.H0_H0 ;  /* 0x2000000eff257230 */ /* 0x001fca0000004100 */
[----:B------:R-:W-:Y:S01]  /*20a0*/  FADD.FTZ R41, -R16, R37 ;  /* 0x0000002510297221 */ /* 0x000fe20000010100 */
[----:B------:R-:W-:Y:S01]  /*20b0*/  FFMA.FTZ R37, R4, R13, R8 ;  /* 0x0000000d04257223 */ /* 0x000fe20000010008 */
[----:B------:R-:W-:Y:S02]  /*20c0*/  HADD2.F32 R14, -RZ, R14.H1_H1 ;  /* 0x3000000eff0e7230 */ /* 0x000fe40000004100 */
[----:B------:R-:W-:Y:S01]  /*20d0*/  FMUL.FTZ R32, R40, R32 ;  /* 0x0000002028207220 */ /* 0x000fe20000410000 */
[----:B------:R-:W-:Y:S01]  /*20e0*/  FMUL.FTZ R60, R37, -1.4426950216293334961 ;  /* 0xbfb8aa3b253c7820 */ /* 0x000fe20000410000 */
[--C-:B------:R-:W-:Y:S02]  /*20f0*/  HADD2.F32 R40, -RZ, R15.reuse.H0_H0 ;  /* 0x2000000fff287230 */ /* 0x100fe40000004100 */
[----:B------:R-:W-:Y:S02]  /*2100*/  HADD2.F32 R17, -RZ, R15.H1_H1 ;  /* 0x3000000fff117230 */ /* 0x000fe40000004100 */
[C---:B------:R-:W-:Y:S01]  /*2110*/  FADD.FTZ R15, -R16.reuse, R14 ;  /* 0x0000000e100f7221 */ /* 0x040fe20000010100 */
[C---:B------:R-:W-:Y:S01]  /*2120*/  FMUL.FTZ R14, R9.reuse, R41 ;  /* 0x00000029090e7220 */ /* 0x040fe20000410000 */
[----:B------:R-:W0:Y:S01]  /*2130*/  MUFU.EX2 R60, R60 ;  /* 0x0000003c003c7308 */ /* 0x000e220000000800 */
[C---:B------:R-:W-:Y:S01]  /*2140*/  FADD.FTZ R40, -R16.reuse, R40 ;  /* 0x0000002810287221 */ /* 0x040fe20000010100 */
[----:B------:R-:W-:Y:S01]  /*2150*/  FADD.FTZ R17, -R16, R17 ;  /* 0x0000001110117221 */ /* 0x000fe20000010100 */
[----:B------:R-:W-:Y:S01]  /*2160*/  FFMA.FTZ R59, R0, R14, R5 ;  /* 0x0000000e003b7223 */ /* 0x000fe20000010005 */
[----:B------:R-:W-:Y:S01]  /*2170*/  FMUL.FTZ R15, R9, R15 ;  /* 0x0000000f090f7220 */ /* 0x000fe20000410000 */
[----:B-1----:R-:W-:-:S02]  /*2180*/  FADD.FTZ R16, -R39, 1 ;  /* 0x3f80000027107421 */ /* 0x002fc40000010100 */
[----:B------:R-:W-:Y:S01]  /*2190*/  FMUL.FTZ R41, R59, -1.4426950216293334961 ;  /* 0xbfb8aa3b3b297820 */ /* 0x000fe20000410000 */
[----:B------:R-:W-:Y:S01]  /*21a0*/  FFMA.FTZ R58, R2, R15, R6 ;  /* 0x0000000f023a7223 */ /* 0x000fe20000010006 */
[----:B------:R-:W-:Y:S01]  /*21b0*/  FFMA.FTZ R61, R61, R16, 1 ;  /* 0x3f8000003d3d7423 */ /* 0x000fe20000010010 */
[----:B------:R-:W-:Y:S01]  /*21c0*/  FMUL.FTZ R16, R9, R40 ;  /* 0x0000002809107220 */ /* 0x000fe20000410000 */
[----:B------:R-:W-:Y:S01]  /*21d0*/  FMUL.FTZ R47, R42, R47 ;  /* 0x0000002f2a2f7220 */ /* 0x000fe20000410000 */
[----:B------:R-:W-:Y:S01]  /*21e0*/  FMUL.FTZ R42, R58, -1.4426950216293334961 ;  /* 0xbfb8aa3b3a2a7820 */ /* 0x000fe20000410000 */
[----:B------:R-:W1:Y:S01]  /*21f0*/  MUFU.EX2 R41, R41 ;  /* 0x0000002900297308 */ /* 0x000e620000000800 */
[----:B------:R-:W-:Y:S01]  /*2200*/  FFMA.FTZ R57, R3, R16, R7 ;  /* 0x0000001003397223 */ /* 0x000fe20000010007 */
[----:B------:R-:W-:Y:S01]  /*2210*/  FMUL.FTZ R17, R9, R17 ;  /* 0x0000001109117220 */ /* 0x000fe20000410000 */
[----:B------:R-:W-:Y:S01]  /*2220*/  FMUL.FTZ R49, R49, R43 ;  /* 0x0000002b31317220 */ /* 0x000fe20000410000 */
[----:B------:R-:W-:Y:S01]  /*2230*/  FMUL.FTZ R51, R56, R51 ;  /* 0x0000003338337220 */ /* 0x000fe20000410000 */
[----:B------:R-:W-:Y:S01]  /*2240*/  FMUL.FTZ R43, R57, -1.4426950216293334961 ;  /* 0xbfb8aa3b392b7820 */ /* 0x000fe20000410000 */
[----:B0-----:R-:W-:Y:S01]  /*2250*/  FADD.FTZ R60, R60, 1 ;  /* 0x3f8000003c3c7421 */ /* 0x001fe20000010000 */
[----:B------:R-:W-:Y:S01]  /*2260*/  FFMA.FTZ R56, R4, R17, R8 ;  /* 0x0000001104387223 */ /* 0x000fe20000010008 */
[----:B------:R-:W0:Y:S03]  /*2270*/  MUFU.EX2 R42, R42 ;  /* 0x0000002a002a7308 */ /* 0x000e260000000800 */
[----:B------:R-:W-:-:S05]  /*2280*/  FMUL.FTZ R40, R56, -1.4426950216293334961 ;  /* 0xbfb8aa3b38287820 */ /* 0x000fca0000410000 */
[----:B------:R-:W3:Y:S01]  /*2290*/  MUFU.EX2 R43, R43 ;  /* 0x0000002b002b7308 */ /* 0x000ee20000000800 */
[----:B-1----:R-:W-:-:S07]  /*22a0*/  FADD.FTZ R41, R41, 1 ;  /* 0x3f80000029297421 */ /* 0x002fce0000010000 */
[----:B------:R-:W1:Y:S01]  /*22b0*/  MUFU.RCP R60, R60 ;  /* 0x0000003c003c7308 */ /* 0x000e620000001000 */
[----:B0-----:R-:W-:-:S07]  /*22c0*/  FADD.FTZ R42, R42, 1 ;  /* 0x3f8000002a2a7421 */ /* 0x001fce0000010000 */
[----:B------:R-:W0:Y:S01]  /*22d0*/  MUFU.EX2 R40, R40 ;  /* 0x0000002800287308 */ /* 0x000e220000000800 */
[----:B------:R-:W-:Y:S01]  /*22e0*/  FMUL.FTZ R39, R39, R61 ;  /* 0x0000003d27277220 */ /* 0x000fe20000410000 */
[----:B---3--:R-:W-:-:S06]  /*22f0*/  FADD.FTZ R43, R43, 1 ;  /* 0x3f8000002b2b7421 */ /* 0x008fcc0000010000 */
[----:B------:R-:W3:Y:S01]  /*2300*/  MUFU.RCP R41, R41 ;  /* 0x0000002900297308 */ /* 0x000ee20000001000 */
[----:B-1----:R-:W-:Y:S01]  /*2310*/  FADD.FTZ R61, -R60, 1 ;  /* 0x3f8000003c3d7421 */ /* 0x002fe20000010100 */
[----:B------:R-:W-:Y:S03]  /*2320*/  STL [R1+0xd8], R44 ;  /* 0x0000d82c01007387 */ /* 0x000fe60000100800 */
[----:B------:R-:W-:-:S03]  /*2330*/  FFMA.FTZ R61, R37, R61, 1 ;  /* 0x3f800000253d7423 */ /* 0x000fc6000001003d */
[----:B------:R-:W1:Y:S01]  /*2340*/  MUFU.RCP R42, R42 ;  /* 0x0000002a002a7308 */ /* 0x000e620000001000 */
[----:B0-----:R-:W-:Y:S01]  /*2350*/  FADD.FTZ R37, R40, 1 ;  /* 0x3f80000028257421 */ /* 0x001fe20000010000 */
[----:B------:R-:W-:Y:S04]  /*2360*/  STL [R1+0xd0], R45 ;  /* 0x0000d02d01007387 */ /* 0x000fe80000100800 */
[----:B------:R0:W-:Y:S02]  /*2370*/  STL [R1+0xcc], R46 ;  /* 0x0000cc2e01007387 */ /* 0x0001e40000100800 */
[----:B------:R-:W4:Y:S02]  /*2380*/  MUFU.RCP R43, R43 ;  /* 0x0000002b002b7308 */ /* 0x000f240000001000 */
[----:B------:R-:W-:Y:S01]  /*2390*/  STL [R1+0xc0], R38 ;  /* 0x0000c02601007387 */ /* 0x000fe20000100800 */
[----:B------:R-:W-:-:S03]  /*23a0*/  FMUL.FTZ R40, R60, R61 ;  /* 0x0000003d3c287220 */ /* 0x000fc60000410000 */
[----:B------:R2:W-:Y:S02]  /*23b0*/  STL [R1+0x20], R35 ;  /* 0x0000202301007387 */ /* 0x0005e40000100800 */
[----:B------:R-:W4:Y:S02]  /*23c0*/  MUFU.RCP R37, R37 ;  /* 0x0000002500257308 */ /* 0x000f240000001000 */
[----:B0-----:R-:W4:Y:S01]  /*23d0*/  LDL.LU R46, [R1+0x3c] ;  /* 0x00003c00012e7983 */ /* 0x001f220000300800 */
[----:B---3--:R-:W-:-:S03]  /*23e0*/  FADD.FTZ R60, -R41, 1 ;  /* 0x3f800000293c7421 */ /* 0x008fc60000010100 */
[----:B------:R-:W3:Y:S04]  /*23f0*/  LDL.LU R45, [R1+0x8] ;  /* 0x00000800012d7983 */ /* 0x000ee80000300800 */
[----:B------:R-:W3:Y:S01]  /*2400*/  LDL.LU R44, [R1+0xc] ;  /* 0x00000c00012c7983 */ /* 0x000ee20000300800 */
[----:B------:R-:W-:-:S03]  /*2410*/  FFMA.FTZ R59, R59, R60, 1 ;  /* 0x3f8000003b3b7423 */ /* 0x000fc6000001003c */
[----:B--2---:R-:W2:Y:S01]  /*2420*/  LDL R35, [R1+0x54] ;  /* 0x0000540001237983 */ /* 0x004ea20000100800 */
[----:B-1----:R-:W-:-:S03]  /*2430*/  FADD.FTZ R60, -R42, 1 ;  /* 0x3f8000002a3c7421 */ /* 0x002fc60000010100 */
[----:B------:R0:W-:Y:S01]  /*2440*/  STL [R1+0xb4], R55 ;  /* 0x0000b43701007387 */ /* 0x0001e20000100800 */
[----:B------:R-:W-:Y:S01]  /*2450*/  FFMA.FTZ R58, R58, R60, 1 ;  /* 0x3f8000003a3a7423 */ /* 0x000fe2000001003c */
[----:B----4-:R-:W-:Y:S02]  /*2460*/  FADD.FTZ R60, -R43, 1 ;  /* 0x3f8000002b3c7421 */ /* 0x010fe40000010100 */
[----:B0-----:R-:W4:Y:S04]  /*2470*/  LDL.LU R55, [R1+0x38] ;  /* 0x0000380001377983 */ /* 0x001f280000300800 */
[----:B------:R0:W-:Y:S01]  /*2480*/  STL [R1+0xb8], R54 ;  /* 0x0000b83601007387 */ /* 0x0001e20000100800 */
[----:B------:R-:W-:-:S03]  /*2490*/  FFMA.FTZ R57, R57, R60, 1 ;  /* 0x3f80000039397423 */ /* 0x000fc6000001003c */
[----:B0-----:R-:W2:Y:S04]  /*24a0*/  LDL.LU R54, [R1+0x44] ;  /* 0x0000440001367983 */ /* 0x001ea80000300800 */
[----:B------:R-:W-:Y:S04]  /*24b0*/  STL [R1+0xbc], R10 ;  /* 0x0000bc0a01007387 */ /* 0x000fe80000100800 */
[----:B------:R-:W-:Y:S04]  /*24c0*/  STL [R1+0xc4], R11 ;  /* 0x0000c40b01007387 */ /* 0x000fe80000100800 */
[----:B------:R0:W-:Y:S01]  /*24d0*/  STL [R1+0xc8], R52 ;  /* 0x0000c83401007387 */ /* 0x0001e20000100800 */
[----:B------:R-:W-:-:S03]  /*24e0*/  FADD.FTZ R60, -R37, 1 ;  /* 0x3f800000253c7421 */ /* 0x000fc60000010100 */
[----:B0-----:R-:W4:Y:S04]  /*24f0*/  LDL.LU R52, [R1+0x40] ;  /* 0x0000400001347983 */ /* 0x001f280000300800 */
[----:B------:R0:W-:Y:S01]  /*2500*/  STL [R1+0xd4], R36 ;  /* 0x0000d42401007387 */ /* 0x0001e20000100800 */
[----:B------:R-:W-:-:S03]  /*2510*/  FFMA.FTZ R56, R56, R60, 1 ;  /* 0x3f80000038387423 */ /* 0x000fc6000001003c */
[----:B0-----:R-:W4:Y:S04]  /*2520*/  LDL R36, [R1+0x70] ;  /* 0x0000700001247983 */ /* 0x001f280000100800 */
[----:B------:R0:W-:Y:S04]  /*2530*/  STL [R1+0xdc], R53 ;  /* 0x0000dc3501007387 */ /* 0x0001e80000100800 */
[----:B0-----:R-:W4:Y:S04]  /*2540*/  LDL R53, [R1+0x78] ;  /* 0x0000780001357983 */ /* 0x001f280000100800 */
[----:B------:R0:W-:Y:S04]  /*2550*/  STL [R1+0xe0], R51 ;  /* 0x0000e03301007387 */ /* 0x0001e80000100800 */
[----:B0-----:R-:W4:Y:S04]  /*2560*/  LDL.LU R51, [R1+0x4c] ;  /* 0x00004c0001337983 */ /* 0x001f280000300800 */
[----:B------:R0:W-:Y:S04]  /*2570*/  STL [R1+0xb0], R12 ;  /* 0x0000b00c01007387 */ /* 0x0001e80000100800 */
[----:B0-----:R-:W4:Y:S04]  /*2580*/  LDL.LU R12, [R1+0x48] ;  /* 0x00004800010c7983 */ /* 0x001f280000300800 */
[----:B------:R-:W-:Y:S04]  /*2590*/  STL [R1+0xe8], R48 ;  /* 0x0000e83001007387 */ /* 0x000fe80000100800 */
[----:B------:R-:W-:Y:S04]  /*25a0*/  STL [R1+0xa4], R5 ;  /* 0x0000a40501007387 */ /* 0x000fe80000100800 */
[----:B------:R0:W-:Y:S04]  /*25b0*/  STL [R1+0xa8], R6 ;  /* 0x0000a80601007387 */ /* 0x0001e80000100800 */
[----:B0-----:R-:W4:Y:S04]  /*25c0*/  LDL R6, [R1+0x84] ;  /* 0x0000840001067983 */ /* 0x001f280000100800 */
[----:B------:R0:W-:Y:S04]  /*25d0*/  STL [R1+0xac], R7 ;  /* 0x0000ac0701007387 */ /* 0x0001e80000100800 */
[----:B------:R-:W4:Y:S04]  /*25e0*/  LDL R5, [R1+0x80] ;  /* 0x0000800001057983 */ /* 0x000f280000100800 */
[----:B------:R-:W4:Y:S01]  /*25f0*/  LDL R11, [R1+0x90] ;  /* 0x00009000010b7983 */ /* 0x000f220000100800 */
[----:B0-----:R-:W-:-:S05]  /*2600*/  FMUL.FTZ R7, R37, R56 ;  /* 0x0000003825077220 */ /* 0x001fca0000410000 */
[----:B------:R0:W-:Y:S04]  /*2610*/  STL [R1+0x30], R7 ;  /* 0x0000300701007387 */ /* 0x0001e80000100800 */
[----:B------:R-:W4:Y:S01]  /*2620*/  LDL R38, [R1+0x8c] ;  /* 0x00008c0001267983 */ /* 0x000f220000100800 */
[--C-:B------:R-:W-:Y:S02]  /*2630*/  HADD2.F32 R37, -RZ, R30.reuse.H0_H0 ;  /* 0x2000001eff257230 */ /* 0x100fe40000004100 */
[----:B------:R-:W-:Y:S01]  /*2640*/  FMUL.FTZ R43, R43, R57 ;  /* 0x000000392b2b7220 */ /* 0x000fe20000410000 */
[----:B------:R-:W-:Y:S01]  /*2650*/  FMUL.FTZ R41, R41, R59 ;  /* 0x0000003b29297220 */ /* 0x000fe20000410000 */
[----:B------:R-:W-:Y:S01]  /*2660*/  FMUL.FTZ R42, R42, R58 ;  /* 0x0000003a2a2a7220 */ /* 0x000fe20000410000 */
[----:B------:R-:W-:Y:S01]  /*2670*/  FMUL.FTZ R48, R0, R21 ;  /* 0x0000001500307220 */ /* 0x000fe20000410000 */
[----:B------:R-:W-:Y:S01]  /*2680*/  FMUL.FTZ R32, R37, R32 ;  /* 0x0000002025207220 */ /* 0x000fe20000410000 */
[----:B------:R-:W-:Y:S01]  /*2690*/  HADD2.F32 R37, -RZ, R30.H1_H1 ;  /* 0x3000001eff257230 */ /* 0x000fe20000004100 */
[----:B------:R-:W4:Y:S01]  /*26a0*/  LDL R10, [R1+0x88] ;  /* 0x00008800010a7983 */ /* 0x000f220000100800 */
[----:B------:R-:W-:-:S02]  /*26b0*/  HADD2.F32 R30, -RZ, R31.H0_H0 ;  /* 0x2000001fff1e7230 */ /* 0x000fc40000004100 */
[----:B------:R-:W-:Y:S01]  /*26c0*/  HADD2.F32 R31, -RZ, R31.H1_H1 ;  /* 0x3000001fff1f7230 */ /* 0x000fe20000004100 */
[----:B0-----:R-:W4:Y:S02]  /*26d0*/  LDL R7, [R1+0x74] ;  /* 0x0000740001077983 */ /* 0x001f240000100800 */
[----:B------:R-:W-:Y:S01]  /*26e0*/  FMUL.FTZ R39, R30, R39 ;  /* 0x000000271e277220 */ /* 0x000fe20000410000 */
[--C-:B------:R-:W-:Y:S02]  /*26f0*/  HADD2.F32 R30, -RZ, R24.reuse.H0_H0 ;  /* 0x20000018ff1e7230 */ /* 0x100fe40000004100 */
[----:B------:R-:W-:Y:S01]  /*2700*/  FMUL.FTZ R40, R31, R40 ;  /* 0x000000281f287220 */ /* 0x000fe20000410000 */
[----:B------:R-:W-:Y:S02]  /*2710*/  HADD2.F32 R31, -RZ, R24.H1_H1 ;  /* 0x30000018ff1f7230 */ /* 0x000fe40000004100 */
[----:B------:R-:W-:Y:S02]  /*2720*/  HADD2.F32 R24, -RZ, R25.H0_H0 ;  /* 0x20000019ff187230 */ /* 0x000fe40000004100 */
[----:B------:R-:W-:Y:S01]  /*2730*/  FMUL.FTZ R41, R30, R41 ;  /* 0x000000291e297220 */ /* 0x000fe20000410000 */
[----:B------:R-:W-:-:S02]  /*2740*/  FMUL.FTZ R42, R31, R42 ;  /* 0x0000002a1f2a7220 */ /* 0x000fc40000410000 */
[----:B------:R-:W-:Y:S01]  /*2750*/  FMUL.FTZ R43, R24, R43 ;  /* 0x0000002b182b7220 */ /* 0x000fe20000410000 */
[----:B------:R-:W-:Y:S01]  /*2760*/  FMUL.FTZ R33, R37, R33 ;  /* 0x0000002125217220 */ /* 0x000fe20000410000 */
[----:B------:R-:W-:Y:S01]  /*2770*/  FMUL.FTZ R61, R3, R29 ;  /* 0x0000001d033d7220 */ /* 0x000fe20000410000 */
[----:B------:R-:W-:Y:S01]  /*2780*/  FADD.FTZ R31, R19, R46 ;  /* 0x0000002e131f7221 */ /* 0x000fe20000010000 */
[----:B------:R-:W-:Y:S01]  /*2790*/  FMUL.FTZ R46, R0, R27 ;  /* 0x0000001b002e7220 */ /* 0x000fe20000410000 */
[----:B---3--:R-:W-:Y:S01]  /*27a0*/  FADD.FTZ R24, R20, R44 ;  /* 0x0000002c14187221 */ /* 0x008fe20000010000 */
[-C--:B------:R-:W-:Y:S01]  /*27b0*/  FMUL.FTZ R44, R3, R19.reuse ;  /* 0x00000013032c7220 */ /* 0x080fe20000410000 */
[----:B--2---:R-:W-:Y:S02]  /*27c0*/  FADD.FTZ R57, R18, R54 ;  /* 0x0000003612397221 */ /* 0x004fe40000010000 */
[----:B------:R-:W2:Y:S01]  /*27d0*/  LDL R54, [R1+0x68] ;  /* 0x0000680001367983 */ /* 0x000ea20000100800 */
[----:B----4-:R-:W-:-:S03]  /*27e0*/  FFMA.FTZ R56, R36, R19, R55 ;  /* 0x0000001324387223 */ /* 0x010fc60000010037 */
[----:B------:R-:W3:Y:S04]  /*27f0*/  LDL R55, [R1+0x64] ;  /* 0x0000640001377983 */ /* 0x000ee80000100800 */
[----:B------:R0:W-:Y:S01]  /*2800*/  STL [R1+0x4], R48 ;  /* 0x0000043001007387 */ /* 0x0001e20000100800 */
[----:B------:R-:W-:Y:S01]  /*2810*/  FADD.FTZ R19, R57, R28 ;  /* 0x0000001c39137221 */ /* 0x000fe20000010000 */
[----:B------:R-:W-:Y:S01]  /*2820*/  FFMA.FTZ R58, R53, R18, R52 ;  /* 0x00000012353a7223 */ /* 0x000fe20000010034 */
[C---:B------:R-:W-:Y:S01]  /*2830*/  FMUL.FTZ R52, R2.reuse, R28 ;  /* 0x0000001c02347220 */ /* 0x040fe20000410000 */
[----:B------:R-:W-:Y:S01]  /*2840*/  FADD.FTZ R59, R21, R51 ;  /* 0x00000033153b7221 */ /* 0x000fe20000010000 */
[----:B------:R-:W-:-:S05]  /*2850*/  FMUL.FTZ R51, R2, R18 ;  /* 0x0000001202337220 */ /* 0x000fca0000410000 */
[----:B------:R1:W-:Y:S04]  /*2860*/  STL [R1+0x1c], R51 ;  /* 0x00001c3301007387 */ /* 0x0003e80000100800 */
[----:B------:R4:W-:Y:S01]  /*2870*/  STL [R1+0x18], R44 ;  /* 0x0000182c01007387 */ /* 0x0009e20000100800 */
[----:B------:R-:W-:Y:S01]  /*2880*/  FFMA.FTZ R37, R35, R21, R12 ;  /* 0x0000001523257223 */ /* 0x000fe2000001000c */
[----:B------:R-:W-:Y:S02]  /*2890*/  HADD2.F32 R12, -RZ, R25.H1_H1 ;  /* 0x30000019ff0c7230 */ /* 0x000fe40000004100 */
[-C--:B------:R-:W-:Y:S01]  /*28a0*/  FFMA.FTZ R30, R6, R20.reuse, R45 ;  /* 0x00000014061e7223 */ /* 0x080fe2000001002d */
[----:B------:R-:W-:Y:S01]  /*28b0*/  FMUL.FTZ R45, R4, R20 ;  /* 0x00000014042d7220 */ /* 0x000fe20000410000 */
[----:B------:R-:W-:-:S04]  /*28c0*/  FADD.FTZ R20, R31, R29 ;  /* 0x0000001d1f147221 */ /* 0x000fc80000010000 */
[----:B------:R2:W-:Y:S04]  /*28d0*/  STL [R1+0x14], R45 ;  /* 0x0000142d01007387 */ /* 0x0005e80000100800 */
[----:B------:R2:W-:Y:S01]  /*28e0*/  STL [R1+0x10], R46 ;  /* 0x0000102e01007387 */ /* 0x0005e20000100800 */
[----:B------:R-:W-:-:S03]  /*28f0*/  FFMA.FTZ R25, R11, R28, R58 ;  /* 0x0000001c0b197223 */ /* 0x000fc6000001003a */
[----:B------:R2:W-:Y:S01]  /*2900*/  STL [R1], R52 ;  /* 0x0000003401007387 */ /* 0x0005e20000100800 */
[----:B------:R-:W-:-:S03]  /*2910*/  FFMA.FTZ R28, R38, R29, R56 ;  /* 0x0000001d261c7223 */ /* 0x000fc60000010038 */
[----:B------:R-:W4:Y:S01]  /*2920*/  LDL R29, [R1+0x7c] ;  /* 0x00007c00011d7983 */ /* 0x000f220000100800 */
[----:B------:R-:W-:Y:S01]  /*2930*/  FFMA.FTZ R37, R5, R27, R37 ;  /* 0x0000001b05257223 */ /* 0x000fe20000010025 */
[----:B------:R-:W-:Y:S01]  /*2940*/  FADD.FTZ R21, R24, R22 ;  /* 0x0000001618157221 */ /* 0x000fe20000010000 */
[----:B------:R-:W-:Y:S01]  /*2950*/  FADD.FTZ R18, R59, R27 ;  /* 0x0000001b3b127221 */ /* 0x000fe20000010000 */
[-C--:B------:R-:W-:Y:S01]  /*2960*/  FMUL.FTZ R60, R4, R22.reuse ;  /* 0x00000016043c7220 */ /* 0x080fe20000410000 */
[-C--:B------:R-:W-:Y:S01]  /*2970*/  FMUL.FTZ R59, R0, R23.reuse ;  /* 0x00000017003b7220 */ /* 0x080fe20000410000 */
[----:B------:R-:W-:Y:S01]  /*2980*/  FFMA.FTZ R27, R10, R22, R30 ;  /* 0x000000160a1b7223 */ /* 0x000fe2000001001e */
[----:B------:R-:W-:Y:S01]  /*2990*/  FADD.FTZ R18, R18, R23 ;  /* 0x0000001712127221 */ /* 0x000fe20000010000 */
[----:B------:R-:W-:Y:S01]  /*29a0*/  FFMA.FTZ R22, R35, R48, RZ ;  /* 0x0000003023167223 */ /* 0x000fe200000100ff */
[----:B----4-:R-:W-:Y:S02]  /*29b0*/  FFMA.FTZ R24, R29, R23, R37 ;  /* 0x000000171d187223 */ /* 0x010fe40000010025 */
[----:B------:R-:W4:Y:S01]  /*29c0*/  LDL R37, [R1+0x6c] ;  /* 0x00006c0001257983 */ /* 0x000f220000100800 */
[----:B------:R-:W-:-:S03]  /*29d0*/  FADD.FTZ R23, RZ, R48 ;  /* 0x00000030ff177221 */ /* 0x000fc60000010000 */
[----:B0-----:R-:W3:Y:S04]  /*29e0*/  LDL.LU R48, [R1+0xe8] ;  /* 0x0000e80001307983 */ /* 0x001ee80000300800 */
[----:B------:R-:W2:Y:S01]  /*29f0*/  LDL.LU R35, [R1+0xe4] ;  /* 0x0000e40001237983 */ /* 0x000ea20000300800 */
[-C--:B------:R-:W-:Y:S01]  /*2a00*/  FFMA.FTZ R25, R7, R26.reuse, R25 ;  /* 0x0000001a07197223 */ /* 0x080fe20000010019 */
[----:B------:R-:W-:Y:S01]  /*2a10*/  FADD.FTZ R19, R19, R26 ;  /* 0x0000001a13137221 */ /* 0x000fe20000010000 */
[----:B------:R-:W-:Y:S01]  /*2a20*/  FMUL.FTZ R58, R2, R26 ;  /* 0x0000001a023a7220 */ /* 0x000fe20000410000 */
[----:B------:R-:W-:Y:S01]  /*2a30*/  FADD.FTZ R26, R23, R51 ;  /* 0x00000033171a7221 */ /* 0x000fe20000010000 */
[----:B------:R-:W-:Y:S01]  /*2a40*/  FFMA.FTZ R22, R53, R51, R22 ;  /* 0x0000003335167223 */ /* 0x000fe20000010016 */
[----:B------:R-:W3:Y:S01]  /*2a50*/  LDL R31, [R1+0x5c] ;  /* 0x00005c00011f7983 */ /* 0x000ee20000100800 */
[----:B------:R-:W-:Y:S01]  /*2a60*/  FADD.FTZ R20, R20, R34 ;  /* 0x0000002214147221 */ /* 0x000fe20000010000 */
[----:B------:R-:W-:Y:S01]  /*2a70*/  FADD.FTZ R26, R26, R44 ;  /* 0x0000002c1a1a7221 */ /* 0x000fe20000010000 */
[----:B------:R-:W-:Y:S01]  /*2a80*/  FMUL.FTZ R57, R3, R34 ;  /* 0x0000002203397220 */ /* 0x000fe20000410000 */
[----:B-1----:R-:W3:Y:S04]  /*2a90*/  LDL.LU R51, [R1+0xe0] ;  /* 0x0000e00001337983 */ /* 0x002ee80000300800 */
[----:B------:R-:W3:Y:S01]  /*2aa0*/  LDL.LU R53, [R1+0xdc] ;  /* 0x0000dc0001357983 */ /* 0x000ee20000300800 */
[----:B------:R-:W-:-:S04]  /*2ab0*/  FADD.FTZ R26, R26, R45 ;  /* 0x0000002d1a1a7221 */ /* 0x000fc80000010000 */
[----:B------:R-:W-:Y:S01]  /*2ac0*/  FADD.FTZ R26, R26, R46 ;  /* 0x0000002e1a1a7221 */ /* 0x000fe20000010000 */
[----:B----4-:R-:W-:Y:S01]  /*2ad0*/  FFMA.FTZ R23, R37, R34, R28 ;  /* 0x0000002225177223 */ /* 0x010fe2000001001c */
[----:B------:R-:W-:Y:S01]  /*2ae0*/  FFMA.FTZ R28, R36, R44, R22 ;  /* 0x0000002c241c7223 */ /* 0x000fe20000010016 */
[----:B------:R-:W4:Y:S04]  /*2af0*/  LDL R34, [R1+0x58] ;  /* 0x0000580001227983 */ /* 0x000f280000100800 */
[----:B------:R-:W3:Y:S01]  /*2b00*/  LDL.LU R44, [R1+0xd8] ;  /* 0x0000d800012c7983 */ /* 0x000ee20000300800 */
[----:B------:R-:W-:Y:S01]  /*2b10*/  FFMA.FTZ R28, R6, R45, R28 ;  /* 0x0000002d061c7223 */ /* 0x000fe2000001001c */
[-C--:B--2---:R-:W-:Y:S01]  /*2b20*/  FFMA.FTZ R22, R54, R35.reuse, R27 ;  /* 0x0000002336167223 */ /* 0x084fe2000001001b */
[----:B------:R-:W-:Y:S01]  /*2b30*/  FADD.FTZ R21, R21, R35 ;  /* 0x0000002315157221 */ /* 0x000fe20000010000 */
[----:B------:R-:W2:Y:S01]  /*2b40*/  LDL.LU R36, [R1+0xd4] ;  /* 0x0000d40001247983 */ /* 0x000ea20000300800 */
[----:B------:R-:W-:-:S03]  /*2b50*/  FMUL.FTZ R56, R4, R35 ;  /* 0x0000002304387220 */ /* 0x000fc60000410000 */
[----:B------:R-:W4:Y:S01]  /*2b60*/  LDL.LU R45, [R1+0xd0] ;  /* 0x0000d000012d7983 */ /* 0x000f220000300800 */
[----:B------:R-:W-:-:S03]  /*2b70*/  FFMA.FTZ R28, R5, R46, R28 ;  /* 0x0000002e051c7223 */ /* 0x000fc6000001001c */
[----:B------:R-:W2:Y:S04]  /*2b80*/  LDL R35, [R1+0x60] ;  /* 0x0000600001237983 */ /* 0x000ea80000100800 */
[----:B------:R-:W2:Y:S04]  /*2b90*/  LDL R6, [R1+0x50] ;  /* 0x0000500001067983 */ /* 0x000ea80000100800 */
[----:B------:R-:W2:Y:S01]  /*2ba0*/  LDL.LU R46, [R1+0xcc] ;  /* 0x0000cc00012e7983 */ /* 0x000ea20000300800 */
[----:B------:R-:W-:Y:S01]  /*2bb0*/  FFMA.FTZ R28, R11, R52, R28 ;  /* 0x000000340b1c7223 */ /* 0x000fe2000001001c */
[----:B------:R-:W-:-:S02]  /*2bc0*/  FADD.FTZ R26, R26, R52 ;  /* 0x000000341a1a7221 */ /* 0x000fc40000010000 */
[----:B------:R-:W2:Y:S01]  /*2bd0*/  LDL R5, [R1+0x34] ;  /* 0x0000340001057983 */ /* 0x000ea20000100800 */
[----:B------:R-:W-:-:S03]  /*2be0*/  FFMA.FTZ R28, R38, R61, R28 ;  /* 0x0000003d261c7223 */ /* 0x000fc6000001001c */
[----:B------:R-:W2:Y:S01]  /*2bf0*/  LDL.LU R52, [R1+0xc8] ;  /* 0x0000c80001347983 */ /* 0x000ea20000300800 */
[----:B------:R-:W-:-:S03]  /*2c00*/  FFMA.FTZ R28, R10, R60, R28 ;  /* 0x0000003c0a1c7223 */ /* 0x000fc6000001001c */
[----:B------:R-:W2:Y:S04]  /*2c10*/  LDL.LU R11, [R1+0xc4] ;  /* 0x0000c400010b7983 */ /* 0x000ea80000300800 */
[----:B------:R-:W2:Y:S04]  /*2c20*/  LDL R27, [R1+0x2c] ;  /* 0x00002c00011b7983 */ /* 0x000ea80000100800 */
[----:B------:R-:W2:Y:S01]  /*2c30*/  LDL.LU R38, [R1+0xc0] ;  /* 0x0000c00001267983 */ /* 0x000ea20000300800 */
[----:B------:R-:W-:-:S03]  /*2c40*/  FFMA.FTZ R28, R29, R59, R28 ;  /* 0x0000003b1d1c7223 */ /* 0x000fc6000001001c */
[----:B------:R-:W2:Y:S01]  /*2c50*/  LDL.LU R10, [R1+0xbc] ;  /* 0x0000bc00010a7983 */ /* 0x000ea20000300800 */
[----:B------:R-:W-:-:S03]  /*2c60*/  FFMA.FTZ R28, R7, R58, R28 ;  /* 0x0000003a071c7223 */ /* 0x000fc6000001001c */
[----:B------:R-:W2:Y:S01]  /*2c70*/  LDL R30, [R1+0x28] ;  /* 0x00002800011e7983 */ /* 0x000ea20000100800 */
[----:B------:R-:W-:-:S03]  /*2c80*/  FFMA.FTZ R28, R37, R57, R28 ;  /* 0x00000039251c7223 */ /* 0x000fc6000001001c */
[----:B------:R-:W2:Y:S01]  /*2c90*/  LDL R29, [R1+0x24] ;  /* 0x00002400011d7983 */ /* 0x000ea20000100800 */
[----:B------:R-:W-:-:S03]  /*2ca0*/  FFMA.FTZ R28, R54, R56, R28 ;  /* 0x00000038361c7223 */ /* 0x000fc6000001001c */
[----:B------:R-:W2:Y:S04]  /*2cb0*/  LDL R7, [R1+0x20] ;  /* 0x0000200001077983 */ /* 0x000ea80000100800 */
[----:B------:R-:W2:Y:S01]  /*2cc0*/  LDL.LU R54, [R1+0xb8] ;  /* 0x0000b80001367983 */ /* 0x000ea20000300800 */
[-C--:B---3--:R-:W-:Y:S01]  /*2cd0*/  FFMA.FTZ R24, R55, R44.reuse, R24 ;  /* 0x0000002c37187223 */ /* 0x088fe20000010018 */
[----:B------:R-:W-:Y:S01]  /*2ce0*/  FADD.FTZ R18, R18, R44 ;  /* 0x0000002c12127221 */ /* 0x000fe20000010000 */
[----:B------:R-:W-:-:S04]  /*2cf0*/  FMUL.FTZ R44, R0, R44 ;  /* 0x0000002c002c7220 */ /* 0x000fc80000410000 */
[----:B------:R-:W-:Y:S01]  /*2d00*/  FFMA.FTZ R28, R55, R44, R28 ;  /* 0x0000002c371c7223 */ /* 0x000fe2000001001c */
[----:B----4-:R-:W-:Y:S01]  /*2d10*/  FADD.FTZ R19, R19, R45 ;  /* 0x0000002d13137221 */ /* 0x010fe20000010000 */
[----:B------:R-:W3:Y:S01]  /*2d20*/  LDL.LU R55, [R1+0xb4] ;  /* 0x0000b40001377983 */ /* 0x000ee20000300800 */
[-C--:B--2---:R-:W-:Y:S01]  /*2d30*/  FFMA.FTZ R25, R35, R45.reuse, R25 ;  /* 0x0000002d23197223 */ /* 0x084fe20000010019 */
[----:B------:R-:W-:-:S04]  /*2d40*/  FMUL.FTZ R45, R2, R45 ;  /* 0x0000002d022d7220 */ /* 0x000fc80000410000 */
[----:B------:R-:W-:Y:S01]  /*2d50*/  FFMA.FTZ R28, R35, R45, R28 ;  /* 0x0000002d231c7223 */ /* 0x000fe2000001001c */
[-C--:B------:R-:W-:Y:S01]  /*2d60*/  FFMA.FTZ R23, R31, R46.reuse, R23 ;  /* 0x0000002e1f177223 */ /* 0x080fe20000010017 */
[----:B------:R-:W-:Y:S01]  /*2d70*/  FADD.FTZ R20, R20, R46 ;  /* 0x0000002e14147221 */ /* 0x000fe20000010000 */
[----:B------:R-:W-:-:S04]  /*2d80*/  FMUL.FTZ R46, R3, R46 ;  /* 0x0000002e032e7220 */ /* 0x000fc80000410000 */
[----:B------:R-:W-:Y:S02]  /*2d90*/  FFMA.FTZ R28, R31, R46, R28 ;  /* 0x0000002e1f1c7223 */ /* 0x000fe4000001001c */
[----:B------:R-:W2:Y:S01]  /*2da0*/  LDL.LU R31, [R1+0x30] ;  /* 0x00003000011f7983 */ /* 0x000ea20000300800 */
[-C--:B------:R-:W-:Y:S01]  /*2db0*/  FMUL.FTZ R37, R0, R52.reuse ;  /* 0x0000003400257220 */ /* 0x080fe20000410000 */
[----:B------:R-:W-:Y:S01]  /*2dc0*/  FFMA.FTZ R24, R6, R52, R24 ;  /* 0x0000003406187223 */ /* 0x000fe20000010018 */
[----:B------:R-:W-:Y:S01]  /*2dd0*/  FADD.FTZ R18, R18, R52 ;  /* 0x0000003412127221 */ /* 0x000fe20000010000 */
[----:B------:R-:W-:Y:S01]  /*2de0*/  FFMA.FTZ R52, R5, R36, R25 ;  /* 0x0000002405347223 */ /* 0x000fe20000010019 */
[-C--:B------:R-:W-:Y:S01]  /*2df0*/  FFMA.FTZ R22, R34, R38.reuse, R22 ;  /* 0x0000002622167223 */ /* 0x080fe20000010016 */
[----:B------:R-:W-:Y:S01]  /*2e00*/  FADD.FTZ R21, R21, R38 ;  /* 0x0000002615157221 */ /* 0x000fe20000010000 */
[----:B------:R-:W-:Y:S01]  /*2e10*/  FMUL.FTZ R38, R4, R38 ;  /* 0x0000002604267220 */ /* 0x000fe20000410000 */
[----:B------:R-:W-:-:S03]  /*2e20*/  FADD.FTZ R19, R19, R36 ;  /* 0x0000002413137221 */ /* 0x000fc60000010000 */
[----:B------:R-:W-:Y:S01]  /*2e30*/  FFMA.FTZ R28, R34, R38, R28 ;  /* 0x00000026221c7223 */ /* 0x000fe2000001001c */
[----:B------:R-:W-:-:S03]  /*2e40*/  FMUL.FTZ R36, R2, R36 ;  /* 0x0000002402247220 */ /* 0x000fc60000410000 */
[----:B------:R-:W-:Y:S01]  /*2e50*/  FFMA.FTZ R28, R6, R37, R28 ;  /* 0x00000025061c7223 */ /* 0x000fe2000001001c */
[----:B------:R-:W-:-:S03]  /*2e60*/  FMUL.FTZ R35, R3, R53 ;  /* 0x0000003503237220 */ /* 0x000fc60000410000 */
[----:B------:R-:W-:Y:S01]  /*2e70*/  FFMA.FTZ R28, R5, R36, R28 ;  /* 0x00000024051c7223 */ /* 0x000fe2000001001c */
[----:B------:R-:W-:-:S03]  /*2e80*/  FMUL.FTZ R34, R4, R51 ;  /* 0x0000003304227220 */ /* 0x000fc60000410000 */
[C---:B------:R-:W-:Y:S01]  /*2e90*/  FFMA.FTZ R28, R27.reuse, R35, R28 ;  /* 0x000000231b1c7223 */ /* 0x040fe2000001001c */
[----:B------:R-:W-:Y:S01]  /*2ea0*/  FADD.FTZ R6, R18, R48 ;  /* 0x0000003012067221 */ /* 0x000fe20000010000 */
[----:B------:R-:W-:Y:S01]  /*2eb0*/  FMUL.FTZ R18, R0, R48 ;  /* 0x0000003000127220 */ /* 0x000fe20000410000 */
[----:B------:R-:W-:Y:S01]  /*2ec0*/  FADD.FTZ R20, R20, R53 ;  /* 0x0000003514147221 */ /* 0x000fe20000010000 */
[C---:B------:R-:W-:Y:S01]  /*2ed0*/  FFMA.FTZ R28, R30.reuse, R34, R28 ;  /* 0x000000221e1c7223 */ /* 0x040fe2000001001c */
[----:B------:R-:W-:Y:S01]  /*2ee0*/  FFMA.FTZ R23, R27, R53, R23 ;  /* 0x000000351b177223 */ /* 0x000fe20000010017 */
[----:B------:R-:W-:Y:S01]  /*2ef0*/  FADD.FTZ R21, R21, R51 ;  /* 0x0000003315157221 */ /* 0x000fe20000010000 */
[----:B------:R-:W-:Y:S01]  /*2f00*/  FADD.FTZ R5, R19, R49 ;  /* 0x0000003113057221 */ /* 0x000fe20000010000 */
[----:B------:R-:W-:Y:S01]  /*2f10*/  FFMA.FTZ R22, R30, R51, R22 ;  /* 0x000000331e167223 */ /* 0x000fe20000010016 */
[C---:B------:R-:W-:Y:S01]  /*2f20*/  FFMA.FTZ R53, R29.reuse, R48, R24 ;  /* 0x000000301d357223 */ /* 0x040fe20000010018 */
[-C--:B------:R-:W-:Y:S01]  /*2f30*/  FMUL.FTZ R19, R2, R49.reuse ;  /* 0x0000003102137220 */ /* 0x080fe20000410000 */
[----:B------:R-:W-:Y:S01]  /*2f40*/  FFMA.FTZ R28, R29, R18, R28 ;  /* 0x000000121d1c7223 */ /* 0x000fe2000001001c */
[----:B------:R-:W-:Y:S01]  /*2f50*/  FFMA.FTZ R52, R7, R49, R52 ;  /* 0x0000003107347223 */ /* 0x000fe20000010034 */
[----:B------:R-:W-:Y:S01]  /*2f60*/  FADD.FTZ R48, R20, R47 ;  /* 0x0000002f14307221 */ /* 0x000fe20000010000 */
[----:B------:R-:W-:Y:S01]  /*2f70*/  FMUL.FTZ R20, R3, R47 ;  /* 0x0000002f03147220 */ /* 0x000fe20000410000 */
[----:B------:R-:W-:Y:S01]  /*2f80*/  FFMA.FTZ R51, R54, R50, R22 ;  /* 0x0000003236337223 */ /* 0x000fe20000010016 */
[----:B------:R-:W-:-:S02]  /*2f90*/  FFMA.FTZ R28, R7, R19, R28 ;  /* 0x00000013071c7223 */ /* 0x000fc4000001001c */
[----:B------:R-:W4:Y:S01]  /*2fa0*/  LDL.LU R7, [R1+0x9c] ;  /* 0x00009c0001077983 */ /* 0x000f220000300800 */
[----:B------:R-:W-:-:S04]  /*2fb0*/  FADD.FTZ R26, R26, R61 ;  /* 0x0000003d1a1a7221 */ /* 0x000fc80000010000 */
[----:B------:R-:W-:Y:S01]  /*2fc0*/  FADD.FTZ R26, R26, R60 ;  /* 0x0000003c1a1a7221 */ /* 0x000fe20000010000 */
[----:B---3--:R-:W-:Y:S01]  /*2fd0*/  FFMA.FTZ R49, R55, R47, R23 ;  /* 0x0000002f37317223 */ /* 0x008fe20000010017 */
[----:B------:R-:W-:Y:S01]  /*2fe0*/  FADD.FTZ R47, R21, R50 ;  /* 0x00000032152f7221 */ /* 0x000fe20000010000 */
[----:B------:R-:W-:Y:S01]  /*2ff0*/  FMUL.FTZ R21, R4, R50 ;  /* 0x0000003204157220 */ /* 0x000fe20000410000 */
[----:B--2---:R-:W-:Y:S02]  /*3000*/  FMUL.FTZ R50, R12, R31 ;  /* 0x0000001f0c327220 */ /* 0x004fe40000410000 */
[----:B------:R-:W2:Y:S01]  /*3010*/  LDL.LU R12, [R1+0xb0] ;  /* 0x0000b000010c7983 */ /* 0x000ea20000300800 */
[----:B------:R-:W-:-:S04]  /*3020*/  FADD.FTZ R26, R26, R59 ;  /* 0x0000003b1a1a7221 */ /* 0x000fc80000010000 */
        /* <DEDUP_REMOVED lines=34> */
[----:B------:R-:W-:Y:S01]  /*3250*/  FFMA.FTZ R53, R10, R32, R53 ;  /* 0x000000200a357223 */ /* 0x000fe20000010035 */
[----:B------:R-:W-:Y:S02]  /*3260*/  FADD.FTZ R32, R6, R32 ;  /* 0x0000002006207221 */ /* 0x000fe40000010000 */
[----:B------:R-:W-:Y:S01]  /*3270*/  FADD.FTZ R30, R30, R29 ;  /* 0x0000001d1e1e7221 */ /* 0x000fe20000010000 */
[----:B------:R-:W-:Y:S01]  /*3280*/  FFMA.FTZ R52, R11, R33, R52 ;  /* 0x000000210b347223 */ /* 0x000fe20000010034 */
[----:B------:R-:W-:Y:S01]  /*3290*/  FADD.FTZ R33, R5, R33 ;  /* 0x0000002105217221 */ /* 0x000fe20000010000 */
        /* <DEDUP_REMOVED lines=15> */
[----:B------:R-:W-:Y:S01]  /*3390*/  FFMA.FTZ R31, R16, R28, R31 ;  /* 0x0000001c101f7223 */ /* 0x000fe2000001001f */
[----:B------:R-:W-:-:S03]  /*33a0*/  FFMA.FTZ R49, R12, R39, R49 ;  /* 0x000000270c317223 */ /* 0x000fc60000010031 */
[----:B------:R-:W-:Y:S01]  /*33b0*/  FFMA.FTZ R31, R17, R29, R31 ;  /* 0x0000001d111f7223 */ /* 0x000fe2000001001f */
[----:B------:R-:W-:-:S04]  /*33c0*/  FFMA.FTZ R39, R14, R41, R53 ;  /* 0x000000290e277223 */ /* 0x000fc80000010035 */
[----:B----4-:R0:W-:Y:S01]  /*33d0*/  STS.64 [R7], R30 ;  /* 0x0000001e07007388 */ /* 0x0101e20000000a00 */
[----:B------:R-:W-:Y:S01]  /*33e0*/  FADD.FTZ R53, R48, R43 ;  /* 0x0000002b30357221 */ /* 0x000fe20000010000 */
[----:B------:R-:W-:Y:S02]  /*33f0*/  FADD.FTZ R41, R47, R50 ;  /* 0x000000322f297221 */ /* 0x000fe40000010000 */
[----:B0-----:R0:W5:Y:S01]  /*3400*/  LDL.LU R7, [R1+0xac] ;  /* 0x0000ac0001077983 */ /* 0x0011620000300800 */
[----:B------:R-:W-:Y:S01]  /*3410*/  FFMA.FTZ R31, R15, R42, R52 ;  /* 0x0000002a0f1f7223 */ /* 0x000fe20000010034 */
[----:B------:R-:W-:Y:S01]  /*3420*/  FADD.FTZ R30, R33, R42 ;  /* 0x0000002a211e7221 */ /* 0x000fe20000010000 */
[----:B------:R-:W-:Y:S01]  /*3430*/  FFMA.FTZ R52, R16, R43, R49 ;  /* 0x0000002b10347223 */ /* 0x000fe20000010031 */
[----:B------:R0:W5:Y:S04]  /*3440*/  LDL.LU R6, [R1+0xa8] ;  /* 0x0000a80001067983 */ /* 0x0001680000300800 */
        /* <DEDUP_REMOVED lines=10> */
[----:B------:R-:W-:Y:S01]  /*34f0*/  MOV R48, R39 ;  /* 0x0000002700307202 */ /* 0x000fe20000000f00 */
[----:B------:R-:W1:Y:S01]  /*3500*/  S2UR UR7, SR_CgaCtaId ;  /* 0x00000000000779c3 */ /* 0x000e620000008800 */
[----:B0-----:R-:W0:Y:S01]  /*3510*/  S2R R39, SR_TID.X ;  /* 0x0000000000277919 */ /* 0x001e220000002100 */
[----:B------:R-:W-:Y:S01]  /*3520*/  UMOV UR6, 0x400 ;  /* 0x0000040000067882 */ /* 0x000fe20000000000 */
[----:B------:R-:W-:Y:S02]  /*3530*/  MOV R42, R31 ;  /* 0x0000001f002a7202 */ /* 0x000fe40000000f00 */
[----:B------:R-:W-:Y:S02]  /*3540*/  MOV R43, R30 ;  /* 0x0000001e002b7202 */ /* 0x000fe40000000f00 */
[----:B------:R-:W-:Y:S01]  /*3550*/  MOV R49, R32 ;  /* 0x0000002000317202 */ /* 0x000fe20000000f00 */
[----:B-1----:R-:W-:Y:S01]  /*3560*/  ULEA UR6, UR7, UR6, 0x18 ;  /* 0x0000000607067291 */ /* 0x002fe2000f8ec0ff */
[----:B0-----:R-:W-:-:S05]  /*3570*/  SHF.L.U32 R31, R39, 0x1, RZ ;  /* 0x00000001271f7819 */ /* 0x001fca00000006ff */
[----:B------:R-:W-:Y:S02]  /*3580*/  LEA R30, R39, UR6, 0x5 ;  /* 0x00000006271e7c11 */ /* 0x000fe4000f8e28ff */
[----:B------:R-:W-:-:S04]  /*3590*/  LOP3.LUT R31, R31, 0x18, RZ, 0xc0, !PT ;  /* 0x000000181f1f7812 */ /* 0x000fc800078ec0ff */
[----:B------:R-:W-:-:S05]  /*35a0*/  IADD3 R32, PT, PT, R30, R31, RZ ;  /* 0x0000001f1e207210 */ /* 0x000fca0007ffe0ff */
        /* <DEDUP_REMOVED lines=11> */
[----:B------:R0:W-:Y:S03]  /*3660*/  STS.64 [R31], R40 ;  /* 0x000000281f007388 */ /* 0x0001e60000000a00 */
[----:B------:R-:W-:-:S04]  /*3670*/  SHF.L.U32 R30, R30, 0x3, RZ ;  /* 0x000000031e1e7819 */ /* 0x000fc800000006ff */
[----:B------:R-:W-:Y:S02]  /*3680*/  LOP3.LUT R30, R30, 0x18, RZ, 0xc0, !PT ;  /* 0x000000181e1e7812 */ /* 0x000fe400078ec0ff */
[----:B0-----:R-:W-:-:S04]  /*3690*/  SHF.L.U32 R40, R39, 0x3, RZ ;  /* 0x0000000327287819 */ /* 0x001fc800000006ff */
        /* <DEDUP_REMOVED lines=15> */
[----:B------:R0:W1:Y:S02]  /*3790*/  LDS.64 R30, [R40+0x1e00] ;  /* 0x001e0000281e7984 */ /* 0x0000640000000a00 */
[----:B0-----:R-:W0:Y:S01]  /*37a0*/  LDC.64 R40, c[0x0][0x3d0] ;  /* 0x0000f400ff287b82 */ /* 0x001e220000000a00 */
[----:B-1----:R-:W-:Y:S01]  /*37b0*/  FADD.FTZ R30, R32, R30 ;  /* 0x0000001e201e7221 */ /* 0x002fe20000010000 */
[----:B------:R-:W-:Y:S01]  /*37c0*/  MOV R32, UR6 ;  /* 0x0000000600207c02 */ /* 0x000fe20008000f00 */
[----:B------:R-:W-:Y:S01]  /*37d0*/  FADD.FTZ R31, R33, R31 ;  /* 0x0000001f211f7221 */ /* 0x000fe20000010000 */
[----:B------:R-:W-:-:S03]  /*37e0*/  MOV R33, UR11 ;  /* 0x0000000b00217c02 */ /* 0x000fc60008000f00 */
[----:B------:R-:W-:-:S04]  /*37f0*/  IMAD R32, R32, 0x280, R39 ;  /* 0x0000028020207824 */ /* 0x000fc800078e0227 */
[----:B------:R-:W-:-:S05]  /*3800*/  IMAD R32, R33, 0x140, R32 ;  /* 0x0000014021207824 */ /* 0x000fca00078e0220 */
[----:B------:R-:W-:-:S05]  /*3810*/  SHF.L.U32 R32, R32, 0x1, RZ ;  /* 0x0000000120207819 */ /* 0x000fca00000006ff */
[----:B0-----:R-:W-:-:S05]  /*3820*/  IMAD.WIDE.U32 R32, R32, 0x4, R40 ;  /* 0x0000000420207825 */ /* 0x001fca00078e0028 */
[----:B------:R1:W-:Y:S02]  /*3830*/  STG.E.64 desc[UR14][R32.64+0xa000], R30 ;  /* 0x00a0001e20007986 */ /* 0x0003e4000c101b0e */
.L_x_1340:
        /* <DEDUP_REMOVED lines=86> */
.L_x_1342:
[----:B------:R-:W-:Y:S05]  /*3da0*/  BSYNC.RECONVERGENT B0 ;  /* 0x0000000000007941 */ /* 0x000fea0003800200 */
.L_x_1341:
        /* <DEDUP_REMOVED lines=21> */
.L_x_1344:
[----:B------:R-:W-:Y:S05]  /*3f00*/  BSYNC.RECONVERGENT B0 ;  /* 0x0000000000007941 */ /* 0x000fea0003800200 */
.L_x_1343:
        /* <DEDUP_REMOVED lines=22> */
.L_x_1347:
[----:B------:R-:W2:Y:S04]  /*4070*/  LD.E.STRONG.GPU R33, desc[UR14][R30.64+0x28] ;  /* 0x0000280e1e217980 */ /* 0x000ea8000c10f900 */
[----:B--2---:R-:W-:Y:S01]  /*4080*/  CCTL.IVALL ;  /* 0x00000000ff00798f */ /* 0x004fe20002000000 */
[----:B------:R-:W-:Y:S05]  /*4090*/  YIELD ;  /* 0x0000000000007946 */ /* 0x000fea0003800000 */
[----:B-----5:R-:W-:-:S04]  /*40a0*/  LOP3.LUT R33, R33, R32, RZ, 0x3c, !PT ;  /* 0x0000002021217212 */ /* 0x020fc800078e3cff */
[----:B------:R-:W-:-:S13]  /*40b0*/  ISETP.GT.AND P0, PT, R33, -0x1, PT ;  /* 0xffffffff2100780c */ /* 0x000fda0003f04270 */
[----:B------:R-:W-:Y:S05]  /*40c0*/  @P0 BRA `(.L_x_1347) ;  /* 0xfffffffc00e80947 */ /* 0x000fea000383ffff */
.L_x_1346:
[----:B------:R-:W-:Y:S05]  /*40d0*/  WARPSYNC.ALL ;  /* 0x0000000000007948 */ /* 0x000fea0003800000 */
[----:B------:R-:W-:Y:S06]  /*40e0*/  BAR.SYNC.DEFER_BLOCKING 0x0 ;  /* 0x0000000000007b1d */ /* 0x000fec0000010000 */
[----:B------:R-:W-:Y:S05]  /*40f0*/  BRA `(.L_x_1348) ;  /* 0x0000000000547947 */ /* 0x000fea0003800000 */
.L_x_1345:
        /* <DEDUP_REMOVED lines=13> */
.L_x_1350:
[----:B------:R-:W2:Y:S04]  /*41d0*/  LD.E.STRONG.GPU R33, desc[UR14][R30.64] ;  /* 0x0000000e1e217980 */ /* 0x000ea8000c10f900 */
[----:B--2---:R-:W-:Y:S01]  /*41e0*/  CCTL.IVALL ;  /* 0x00000000ff00798f */ /* 0x004fe20002000000 */
[----:B------:R-:W-:Y:S05]  /*41f0*/  YIELD ;  /* 0x0000000000007946 */ /* 0x000fea0003800000 */
[----:B-----5:R-:W-:-:S04]  /*4200*/  LOP3.LUT R33, R33, R32, RZ, 0x3c, !PT ;  /* 0x0000002021217212 */ /* 0x020fc800078e3cff */
[----:B------:R-:W-:-:S13]  /*4210*/  ISETP.GT.AND P0, PT, R33, -0x1, PT ;  /* 0xffffffff2100780c */ /* 0x000fda0003f04270 */
[----:B------:R-:W-:Y:S05]  /*4220*/  @P0 BRA `(.L_x_1350) ;  /* 0xfffffffc00e80947 */ /* 0x000fea000383ffff */
.L_x_1349:
[----:B------:R-:W-:Y:S05]  /*4230*/  WARPSYNC.ALL ;  /* 0x0000000000007948 */ /* 0x000fea0003800000 */
[----:B------:R-:W-:Y:S06]  /*4240*/  BAR.SYNC.DEFER_BLOCKING 0x0 ;  /* 0x0000000000007b1d */ /* 0x000fec0000010000 */
.L_x_1348:
[C---:B------:R-:W-:Y:S01]  /*4250*/  ISETP.GT.U32.AND P0, PT, R43.reuse, 0xff, PT ;  /* 0x000000ff2b00780c */ /* 0x040fe20003f04070 */
[----:B------:R-:W2:Y:S01]  /*4260*/  LDL R50, [R1+0xa0] ;  /* 0x0000a00001327983 */ /* 0x000ea20000100800 */
[----:B0-----:R-:W-:Y:S01]  /*4270*/  MOV R31, UR4 ;  /* 0x00000004001f7c02 */ /* 0x001fe20008000f00 */
[----:B------:R-:W0:Y:S02]  /*4280*/  S2UR UR7, SR_CgaCtaId ;  /* 0x00000000000779c3 */ /* 0x000e240000008800 */
[----:B------:R-:W3:Y:S04]  /*4290*/  LDL.LU R49, [R1+0x4] ;  /* 0x0000040001317983 */ /* 0x000ee80000300800 */
[----:B------:R-:W4:Y:S04]  /*42a0*/  LDL.LU R48, [R1+0x54] ;  /* 0x0000540001307983 */ /* 0x000f280000300800 */
[----:B------:R-:W1:Y:S01]  /*42b0*/  @!P0 LDC R30, c[0x0][0x374] ;  /* 0x0000dd00ff1e8b82 */ /* 0x000e620000000800 */
[----:B------:R-:W4:Y:S04]  /*42c0*/  LDL.LU R47, [R1+0x1c] ;  /* 0x00001c00012f7983 */ /* 0x000f280000300800 */
[----:B------:R-:W4:Y:S03]  /*42d0*/  LDL.LU R39, [R1+0x18] ;  /* 0x0000180001277983 */ /* 0x000f260000300800 */
[----:B------:R-:W0:Y:S01]  /*42e0*/  @!P0 LDC.64 R32, c[0x0][0x3d0] ;  /* 0x0000f400ff208b82 */ /* 0x000e220000000a00 */
[----:B------:R-:W4:Y:S04]  /*42f0*/  LDL.LU R40, [R1+0x14] ;  /* 0x0000140001287983 */ /* 0x000f280000300800 */
[----:B------:R-:W4:Y:S04]  /*4300*/  LDL.LU R41, [R1+0x10] ;  /* 0x0000100001297983 */ /* 0x000f280000300800 */
[----:B------:R-:W4:Y:S04]  /*4310*/  LDL.LU R42, [R1] ;  /* 0x00000000012a7983 */ /* 0x000f280000300800 */
[----:B-----5:R0:W-:Y:S01]  /*4320*/  STL [R1+0xb4], R5 ;  /* 0x0000b40501007387 */ /* 0x0201e20000100800 */
[----:B-1----:R-:W-:Y:S01]  /*4330*/  @!P0 IMAD R30, R30, R31, UR8 ;  /* 0x000000081e1e8e24 */ /* 0x002fe2000f8e021f */
[----:B------:R-:W-:-:S02]  /*4340*/  @!P0 SHF.L.U32 R31, R43, 0x1, RZ ;  /* 0x000000012b1f8819 */ /* 0x000fc400000006ff */
[----:B------:R1:W-:Y:S02]  /*4350*/  STL [R1+0xb0], R4 ;  /* 0x0000b00401007387 */ /* 0x0003e40000100800 */
[----:B------:R-:W-:Y:S02]  /*4360*/  @!P0 LOP3.LUT R31, R31, 0x1fe, RZ, 0xc0, !PT ;  /* 0x000001fe1f1f8812 */ /* 0x000fe400078ec0ff */
[----:B------:R1:W-:Y:S02]  /*4370*/  STL [R1+0xac], R3 ;  /* 0x0000ac0301007387 */ /* 0x0003e40000100800 */
[----:B------:R-:W-:Y:S02]  /*4380*/  @!P0 LEA R30, R30, R31, 0x9 ;  /* 0x0000001f1e1e8211 */ /* 0x000fe400078e48ff */
[----:B------:R1:W-:Y:S03]  /*4390*/  STL [R1+0xa8], R2 ;  /* 0x0000a80201007387 */ /* 0x0003e60000100800 */
[----:B0-----:R-:W-:Y:S01]  /*43a0*/  @!P0 IMAD.WIDE.U32 R30, R30, 0x4, R32 ;  /* 0x000000041e1e8825 */ /* 0x001fe200078e0020 */
[----:B------:R0:W-:Y:S03]  /*43b0*/  STL [R1+0xa4], R0 ;  /* 0x0000a40001007387 */ /* 0x0001e60000100800 */
[----:B------:R-:W-:Y:S01]  /*43c0*/  HFMA2 R32, -RZ, RZ, 0, 0 ;  /* 0x00000000ff207431 */ /* 0x000fe200000001ff */
[----:B------:R-:W-:Y:S01]  /*43d0*/  UMOV UR6, 0x400 ;  /* 0x0000040000067882 */ /* 0x000fe20000000000 */
[----:B------:R-:W4:Y:S04]  /*43e0*/  LDL.LU R5, [R1+0x78] ;  /* 0x0000780001057983 */ /* 0x000f280000300800 */
[----:B------:R-:W2:Y:S01]  /*43f0*/  @!P0 LDG.E.64 R30, desc[UR14][R30.64] ;  /* 0x0000000e1e1e8981 */ /* 0x000ea2000c1e1b00 */
[----:B------:R-:W-:-:S03]  /*4400*/  UIADD3 UR6, UPT, UPT, UR6, 0x3480, URZ ;  /* 0x0000348006067890 */ /* 0x000fc6000fffe0ff */
[----:B-1----:R-:W4:Y:S01]  /*4410*/  LDL.LU R4, [R1+0x70] ;  /* 0x0000700001047983 */ /* 0x002f220000300800 */
[----:B------:R-:W-:Y:S02]  /*4420*/  ULEA UR6, UR7, UR6, 0x18 ;  /* 0x0000000607067291 */ /* 0x000fe4000f8ec0ff */
[----:B------:R-:W-:Y:S01]  /*4430*/  USHF.L.U32 UR7, UR8, 0x3, URZ ;  /* 0x0000000308077899 */ /* 0x000fe200080006ff */
[----:B------:R-:W4:Y:S03]  /*4440*/  LDL.LU R3, [R1+0x84] ;  /* 0x0000840001037983 */ /* 0x000f260000300800 */
[----:B------:R-:W-:Y:S01]  /*4450*/  ULOP3.LUT UR7, UR7, 0x8, URZ, 0xc0, !UPT ;  /* 0x0000000807077892 */ /* 0x000fe2000f8ec0ff */
[----:B------:R-:W4:Y:S04]  /*4460*/  LDL.LU R2, [R1+0x80] ;  /* 0x0000800001027983 */ /* 0x000f280000300800 */
[----:B0-----:R-:W4:Y:S01]  /*4470*/  LDL.LU R0, [R1+0x90] ;  /* 0x0000900001007983 */ /* 0x001f220000300800 */
[----:B--2---:R-:W-:Y:S01]  /*4480*/  @!P0 FADD.FTZ R32, RZ, R30 ;  /* 0x0000001eff208221 */ /* 0x004fe20000010000 */
[----:B------:R-:W-:Y:S01]  /*4490*/  MOV R30, RZ ;  /* 0x000000ff001e7202 */ /* 0x000fe20000000f00 */
[----:B------:R-:W-:Y:S01]  /*44a0*/  @!P0 FADD.FTZ R30, RZ, R31 ;  /* 0x0000001fff1e8221 */ /* 0x000fe20000010000 */
[----:B------:R-:W-:-:S02]  /*44b0*/  LOP3.LUT P0, RZ, R43, 0x31f, RZ, 0xc0, !PT ;  /* 0x0000031f2bff7812 */ /* 0x000fc4000780c0ff */
        /* <DEDUP_REMOVED lines=21> */
[----:B------:R-:W-:Y:S02]  /*4610*/  @!P0 LEA.HI R32, R43, UR6, RZ, 0x1e ;  /* 0x000000062b208c11 */ /* 0x000fe4000f8ff0ff */
[----:B------:R-:W2:Y:S01]  /*4620*/  LDL.LU R43, [R1+0x8c] ;  /* 0x00008c00012b7983 */ /* 0x000ea20000300800 */
[----:B------:R-:W-:-:S05]  /*4630*/  @!P0 FMUL.FTZ R31, R31, 2.4414062863797880709e-05 ;  /* 0x37cccccd1f1f8820 */ /* 0x000fca0000410000 */
[----:B------:R0:W-:Y:S02]  /*4640*/  @!P0 STS.64 [R32], R30 ;  /* 0x0000001e20008388 */ /* 0x0001e40000000a00 */
        /* <DEDUP_REMOVED lines=10> */
[--C-:B------:R-:W-:Y:S01]  /*46f0*/  FADD.FTZ R41, R41, -R30.reuse ;  /* 0x8000001e29297221 */ /* 0x100fe20000010000 */
[----:B------:R-:W-:Y:S01]  /*4700*/  FADD.FTZ R42, R42, -R30 ;  /* 0x8000001e2a2a7221 */ /* 0x000fe20000010000 */
[----:B------:R-:W3:Y:S01]  /*4710*/  LDL.LU R48, [R1+0x88] ;  /* 0x0000880001307983 */ /* 0x000ee20000300800 */
[-C--:B------:R-:W-:Y:S01]  /*4720*/  FFMA.FTZ R33, R5, -R31.reuse, R33 ;  /* 0x8000001f05217223 */ /* 0x080fe20000010021 */
[-C--:B------:R-:W-:Y:S01]  /*4730*/  FFMA.FTZ R39, R4, -R31.reuse, R39 ;  /* 0x8000001f04277223 */ /* 0x080fe20000010027 */
[-C--:B------:R-:W-:Y:S01]  /*4740*/  FFMA.FTZ R40, R3, -R31.reuse, R40 ;  /* 0x8000001f03287223 */ /* 0x080fe20000010028 */
[----:B------:R-:W4:Y:S01]  /*4750*/  LDL.LU R5, [R1+0x7c] ;  /* 0x00007c0001057983 */ /* 0x000f220000300800 */
[-C--:B------:R-:W-:Y:S01]  /*4760*/  FFMA.FTZ R41, R2, -R31.reuse, R41 ;  /* 0x8000001f02297223 */ /* 0x080fe20000010029 */
[----:B------:R-:W-:-:S02]  /*4770*/  FFMA.FTZ R42, R0, -R31, R42 ;  /* 0x8000001f002a7223 */ /* 0x000fc4000001002a */
        /* <DEDUP_REMOVED lines=67> */
[----:B------:R-:W-:Y:S01]  /*4bb0*/  FMUL.FTZ R12, R9, R32 ;  /* 0x00000020090c7220 */ /* 0x000fe20000410000 */
        /* <DEDUP_REMOVED lines=35> */
[----:B------:R-:W-:Y:S01]  /*4df0*/  F2FP.F16.F32.PACK_AB R23, R25, R24 ;  /* 0x000000181917723e */ /* 0x000fe200000000ff */
[----:B------:R-:W4:Y:S01]  /*4e00*/  S2R R43, SR_TID.X ;  /* 0x00000000002b7919 */ /* 0x000f220000002100 */
[----:B---3--:R-:W-:-:S04]  /*4e10*/  FFMA.FTZ R19, R48, -R31, R19 ;  /* 0x8000001f30137223 */ /* 0x008fc80000010013 */
[----:B------:R-:W-:-:S05]  /*4e20*/  FMUL.FTZ R19, R9, R19 ;  /* 0x0000001309137220 */ /* 0x000fca0000410000 */
[----:B------:R-:W-:Y:S02]  /*4e30*/  F2FP.F16.F32.PACK_AB R18, R19, R18 ;  /* 0x000000121312723e */ /* 0x000fe400000000ff */
[----:B------:R-:W-:Y:S02]  /*4e40*/  F2FP.F16.F32.PACK_AB R19, R21, R20 ;  /* 0x000000141513723e */ /* 0x000fe400000000ff */
[----:B0-----:R-:W-:Y:S01]  /*4e50*/  IADD3 R10, P0, PT, R30, UR6, RZ ;  /* 0x000000061e0a7c10 */ /* 0x001fe2000ff1e0ff */
[----:B------:R-:W-:Y:S01]  /*4e60*/  FFMA.FTZ R30, R15, -R31, R27 ;  /* 0x8000001f0f1e7223 */ /* 0x000fe2000001001b */
        /* <DEDUP_REMOVED lines=10> */
[----:B------:R-:W-:Y:S01]  /*4f10*/  F2FP.F16.F32.PACK_AB R27, R9, R28 ;  /* 0x0000001c091b723e */ /* 0x000fe200000000ff */
        /* <DEDUP_REMOVED lines=11> */
.L_x_1339:
        /* <DEDUP_REMOVED lines=16> */
[----:B-----5:R-:W-:Y:S01]  /*50d0*/  LOP3.LUT R0, R28, 0x1e, RZ, 0xc0, !PT ;  /* 0x0000001e1c007812 */ /* 0x020fe200078ec0ff */
[----:B------:R-:W-:Y:S01]  /*50e0*/  USEL UR7, UR16, 0x5, UP0 ;  /* 0x0000000510077887 */ /* 0x000fe20008000000 */
[C---:B-1----:R-:W-:Y:S01]  /*50f0*/  LOP3.LUT R27, R43.reuse, 0x1f, RZ, 0xc0, !PT ;  /* 0x0000001f2b1b7812 */ /* 0x042fe200078ec0ff */
        /* <DEDUP_REMOVED lines=8> */
[----:B------:R-:W1:Y:S03]  /*5180*/  LDCU.64 UR4, c[0x0][0x3d0] ;  /* 0x00007a00ff0477ac */ /* 0x000e660008000a00 */
[----:B------:R-:W-:Y:S01]  /*5190*/  IADD3.X R29, PT, PT, R29, -0x1, RZ, P0, !PT ;  /* 0xffffffff1d1d7810 */ /* 0x000fe200007fe4ff */
[----:B0-----:R-:W-:-:S04]  /*51a0*/  ULEA UR8, UR9, UR8, 0x18 ;  /* 0x0000000809087291 */ /* 0x001fc8000f8ec0ff */
[----:B------:R-:W-:Y:S02]  /*51b0*/  IMAD.WIDE.U32 R2, R29, -0x33333333, RZ ;  /* 0xcccccccd1d027825 */ /* 0x000fe400078e00ff */
        /* <DEDUP_REMOVED lines=26> */
.L_x_1363:
        /* <DEDUP_REMOVED lines=26> */
.L_x_1356:
        /* <DEDUP_REMOVED lines=33> */
.L_x_1355:
[----:B------:R-:W-:Y:S05]  /*5710*/  BSYNC.RECONVERGENT B1 ;  /* 0x0000000000017941 */ /* 0x000fea0003800200 */
.L_x_1354:
        /* <DEDUP_REMOVED lines=25> */
.L_x_1358:
[----:B------:R-:W-:Y:S05]  /*58b0*/  BSYNC.RECONVERGENT B1 ;  /* 0x0000000000017941 */ /* 0x000fea0003800200 */
.L_x_1357:
        /* <DEDUP_REMOVED lines=28> */
.L_x_1353:
[----:B------:R-:W-:Y:S05]  /*5a80*/  BSYNC.RECONVERGENT B0 ;  /* 0x0000000000007941 */ /* 0x000fea0003800200 */
.L_x_1352:
[----:B------:R0:W-:Y:S01]  /*5a90*/  STS [R26], R35 ;  /* 0x000000231a007388 */ /* 0x0001e20000000800 */
[----:B------:R-:W1:Y:S01]  /*5aa0*/  LDC.64 R6, c[0x0][0x388] ;  /* 0x0000e200ff067b82 */ /* 0x000e620000000a00 */
[----:B------:R-:W-:Y:S02]  /*5ab0*/  ISETP.GT.U32.AND P1, PT, R40, 0x9, PT ;  /* 0x000000092800780c */ /* 0x000fe40003f24070 */
[----:B------:R0:W-:Y:S01]  /*5ac0*/  STS [R26+0x500], R34 ;  /* 0x000500221a007388 */ /* 0x0001e20000000800 */
[----:B------:R-:W-:-:S04]  /*5ad0*/  MOV R8, R28 ;  /* 0x0000001c00087202 */ /* 0x000fc80000000f00 */
[----:B------:R-:W2:Y:S08]  /*5ae0*/  LDC.64 R4, c[0x0][0x390] ;  /* 0x0000e400ff047b82 */ /* 0x000eb00000000a00 */
[----:B0-----:R-:W-:Y:S06]  /*5af0*/  BAR.SYNC.DEFER_BLOCKING 0x0 ;  /* 0x0000000000007b1d */ /* 0x001fec0000010000 */
.L_x_1362:
        /* <DEDUP_REMOVED lines=32> */
.L_x_1373:
        /* <DEDUP_REMOVED lines=10> */
.L_x_1361:
[----:B------:R-:W-:Y:S05]  /*5da0*/  BSYNC.RECONVERGENT B0 ;  /* 0x0000000000007941 */ /* 0x000fea0003800200 */
.L_x_1360:
        /* <DEDUP_REMOVED lines=9> */
.L_x_1359:
        /* <DEDUP_REMOVED lines=8> */
.L_x_1365:
[----:B------:R-:W-:Y:S05]  /*5ec0*/  BSYNC B0 ;  /* 0x0000000000007941 */ /* 0x000fea0003800000 */
.L_x_1364:
        /* <DEDUP_REMOVED lines=8> */
.L_x_1366:
[----:B------:R-:W-:Y:S01]  /*5f50*/  FADD.FTZ R12, R12, R9 ;  /* 0x000000090c0c7221 */ /* 0x000fe20000010000 */
[----:B------:R-:W-:-:S04]  /*5f60*/  HFMA2 R19, -RZ, RZ, 0, 2.384185791015625e-07 ;  /* 0x00000004ff137431 */ /* 0x000fc800000001ff */
[----:B------:R-:W-:Y:S02]  /*5f70*/  MOV R20, R12 ;  /* 0x0000000c00147202 */ /* 0x000fe40000000f00 */
[----:B------:R-:W-:-:S07]  /*5f80*/  MOV R11, R18 ;  /* 0x00000012000b7202 */ /* 0x000fce0000000f00 */
[----:B------:R-:W-:Y:S05]  /*5f90*/  WARPSYNC.COLLECTIVE R17, `(.L_x_1367) ;  /* 0x0000000011087348 */ /* 0x000fea0003c00000 */
[----:B------:R0:W1:Y:S02]  /*5fa0*/  SHFL.BFLY P3, R18, R20, R19, R22 ;  /* 0x0c00001314127389 */ /* 0x0000640000060016 */
[----:B01----:R-:W-:Y:S05]  /*5fb0*/  ENDCOLLECTIVE ;  /* 0x000000000000791b */ /* 0x003fea0003800000 */
.L_x_1367:
[----:B------:R-:W-:-:S05]  /*5fc0*/  FADD.FTZ R11, R11, R10 ;  /* 0x0000000a0b0b7221 */ /* 0x000fca0000010000 */
[----:B------:R-:W-:Y:S02]  /*5fd0*/  MOV R20, R11 ;  /* 0x0000000b00147202 */ /* 0x000fe40000000f00 */
[----:B------:R-:W-:-:S07]  /*5fe0*/  MOV R13, R18 ;  /* 0x00000012000d7202 */ /* 0x000fce0000000f00 */
[----:B------:R-:W-:Y:S05]  /*5ff0*/  WARPSYNC.COLLECTIVE R17, `(.L_x_1368) ;  /* 0x0000000011087348 */ /* 0x000fea0003c00000 */
[----:B------:R0:W1:Y:S02]  /*6000*/  SHFL.BFLY P3, R18, R20, R19, R22 ;  /* 0x0c00001314127389 */ /* 0x0000640000060016 */
[----:B01----:R-:W-:Y:S05]  /*6010*/  ENDCOLLECTIVE ;  /* 0x000000000000791b */ /* 0x003fea0003800000 */
.L_x_1368:
[----:B------:R-:W-:Y:S01]  /*6020*/  FADD.FTZ R13, R12, R13 ;  /* 0x0000000d0c0d7221 */ /* 0x000fe20000010000 */
[----:B------:R-:W-:-:S04]  /*6030*/  HFMA2 R19, -RZ, RZ, 0, 1.1920928955078125e-07 ;  /* 0x00000002ff137431 */ /* 0x000fc800000001ff */
[----:B------:R-:W-:Y:S02]  /*6040*/  MOV R20, R13 ;  /* 0x0000000d00147202 */ /* 0x000fe40000000f00 */
[----:B------:R-:W-:-:S07]  /*6050*/  MOV R14, R18 ;  /* 0x00000012000e7202 */ /* 0x000fce0000000f00 */
[----:B------:R-:W-:Y:S05]  /*6060*/  WARPSYNC.COLLECTIVE R17, `(.L_x_1369) ;  /* 0x0000000011087348 */ /* 0x000fea0003c00000 */
[----:B------:R0:W1:Y:S02]  /*6070*/  SHFL.BFLY P3, R18, R20, R19, R22 ;  /* 0x0c00001314127389 */ /* 0x0000640000060016 */
[----:B01----:R-:W-:Y:S05]  /*6080*/  ENDCOLLECTIVE ;  /* 0x000000000000791b */ /* 0x003fea0003800000 */
.L_x_1369:
[----:B------:R-:W-:-:S05]  /*6090*/  FADD.FTZ R14, R11, R14 ;  /* 0x0000000e0b0e7221 */ /* 0x000fca0000010000 */
[----:B------:R-:W-:Y:S02]  /*60a0*/  MOV R20, R14 ;  /* 0x0000000e00147202 */ /* 0x000fe40000000f00 */
[----:B------:R-:W-:-:S07]  /*60b0*/  MOV R16, R18 ;  /* 0x0000001200107202 */ /* 0x000fce0000000f00 */
[----:B------:R-:W-:Y:S05]  /*60c0*/  WARPSYNC.COLLECTIVE R17, `(.L_x_1370) ;  /* 0x0000000011087348 */ /* 0x000fea0003c00000 */
[----:B------:R0:W1:Y:S02]  /*60d0*/  SHFL.BFLY P3, R18, R20, R19, R22 ;  /* 0x0c00001314127389 */ /* 0x0000640000060016 */
[----:B01----:R-:W-:Y:S05]  /*60e0*/  ENDCOLLECTIVE ;  /* 0x000000000000791b */ /* 0x003fea0003800000 */
.L_x_1370:
[----:B------:R-:W-:Y:S01]  /*60f0*/  FADD.FTZ R16, R13, R16 ;  /* 0x000000100d107221 */ /* 0x000fe20000010000 */
[----:B------:R-:W-:-:S04]  /*6100*/  HFMA2 R19, -RZ, RZ, 0, 5.9604644775390625e-08 ;  /* 0x00000001ff137431 */ /* 0x000fc800000001ff */
[----:B------:R-:W-:Y:S02]  /*6110*/  MOV R20, R16 ;  /* 0x0000001000147202 */ /* 0x000fe40000000f00 */
[----:B------:R-:W-:-:S07]  /*6120*/  MOV R9, R18 ;  /* 0x0000001200097202 */ /* 0x000fce0000000f00 */
[----:B------:R-:W-:Y:S05]  /*6130*/  WARPSYNC.COLLECTIVE R17, `(.L_x_1371) ;  /* 0x0000000011087348 */ /* 0x000fea0003c00000 */
[----:B------:R0:W1:Y:S02]  /*6140*/  SHFL.BFLY P3, R18, R20, R19, R22 ;  /* 0x0c00001314127389 */ /* 0x0000640000060016 */
[----:B01----:R-:W-:Y:S05]  /*6150*/  ENDCOLLECTIVE ;  /* 0x000000000000791b */ /* 0x003fea0003800000 */
.L_x_1371:
[----:B------:R-:W-:-:S05]  /*6160*/  FADD.FTZ R9, R14, R9 ;  /* 0x000000090e097221 */ /* 0x000fca0000010000 */
[----:B------:R-:W-:Y:S02]  /*6170*/  MOV R20, R9 ;  /* 0x0000000900147202 */ /* 0x000fe40000000f00 */
[----:B------:R-:W-:-:S07]  /*6180*/  MOV R15, R18 ;  /* 0x00000012000f7202 */ /* 0x000fce0000000f00 */
[----:B------:R-:W-:Y:S05]  /*6190*/  WARPSYNC.COLLECTIVE R17, `(.L_x_1372) ;  /* 0x0000000011087348 */ /* 0x000fea0003c00000 */
[----:B------:R0:W1:Y:S02]  /*61a0*/  SHFL.BFLY P3, R18, R20, R19, R22 ;  /* 0x0c00001314127389 */ /* 0x0000640000060016 */
[----:B01----:R-:W-:Y:S05]  /*61b0*/  ENDCOLLECTIVE ;  /* 0x000000000000791b */ /* 0x003fea0003800000 */
.L_x_1372:
[----:B------:R-:W-:Y:S01]  /*61c0*/  FADD.FTZ R15, R16, R15 ;  /* 0x0000000f100f7221 */ /* 0x000fe20000010000 */
[----:B------:R-:W-:Y:S01]  /*61d0*/  MOV R10, R18 ;  /* 0x00000012000a7202 */ /* 0x000fe20000000f00 */
[----:B------:R-:W-:Y:S06]  /*61e0*/  BRA `(.L_x_1373) ;  /* 0xfffffff800c47947 */ /* 0x000fec000383ffff */
.L_x_1374:
        /* <DEDUP_REMOVED lines=9> */
.L_x_1634:


//--------------------- .text._ZN13group_norm_v218gn_bwd_cuda_kernelI6__halfLi320ELi3ELi16ELi40ELi1024ELb1ELb1ELi32ELi320ELi320ELi4ELb1ELi12ELb0ELb0ELNS_15WgradSyncMethodE3ENS_16CompileConditionILi1000EEEEEvPT_S6_S6_PKS5_S8_S8_S8_PKfflPfPj --------------------------
	.section	.text._ZN13group_norm_v218gn_bwd_cuda_kernelI6__halfLi320ELi3ELi16ELi40ELi1024ELb1ELb1ELi32ELi320ELi320ELi4ELb1ELi12ELb0ELb0ELNS_15WgradSyncMethodE3ENS_16CompileConditionILi1000EEEEEvPT_S6_S6_PKS5_S8_S8_S8_PKfflPfPj,"ax",@progbits
	.align	128
        .global         _ZN13group_norm_v218gn_bwd_cuda_kernelI6__halfLi320ELi3ELi16ELi40ELi1024ELb1ELb1ELi32ELi320ELi320ELi4ELb1ELi12ELb0ELb0ELNS_15WgradSyncMethodE3ENS_16CompileConditionILi1000EEEEEvPT_S6_S6_PKS5_S8_S8_S8_PKfflPfPj
        .type           _ZN13group_norm_v218gn_bwd_cuda_kernelI6__halfLi320ELi3ELi16ELi40ELi1024ELb1ELb1ELi32ELi320ELi320ELi4ELb1ELi12ELb0ELb0ELNS_15WgradSyncMethodE3ENS_16CompileConditionILi1000EEEEEvPT_S6_S6_PKS5_S8_S8_S8_PKfflPfPj,@function
        .size           _ZN13group_norm_v218gn_bwd_cuda_kernelI6__halfLi320ELi3ELi16ELi40ELi1024ELb1ELb1ELi32ELi320ELi320ELi4ELb1ELi12ELb0ELb0ELNS_15WgradSyncMethodE3ENS_16CompileConditionILi1000EEEEEvPT_S6_S6_PKS5_S8_S8_S8_PKfflPfPj,(.L_x_1635 - _ZN13group_norm_v218gn_bwd_cuda_kernelI6__halfLi320ELi3ELi16ELi40ELi1024ELb1ELb1ELi32ELi320ELi320ELi4ELb1ELi12ELb0ELb0ELNS_15WgradSyncMethodE3ENS_16CompileConditionILi1000EEEEEvPT_S6_S6_PKS5_S8_S8_S8_PKfflPfPj)
        .other          _ZN13group_norm_v218gn_bwd_cuda_kernelI6__halfLi320ELi3ELi16ELi40ELi1024ELb1ELb1ELi32ELi320ELi320ELi4ELb1ELi12ELb0ELb0ELNS_15WgradSyncMethodE3ENS_16CompileConditionILi1000EEEEEvPT_S6_S6_PKS5_S8_S8_S8_PKfflPfPj,@"STO_CUDA_ENTRY STV_DEFAULT"
_ZN13group_norm_v218gn_bwd_cuda_kernelI6__halfLi320ELi3ELi16ELi40ELi1024ELb1ELb1ELi32ELi320ELi320ELi4ELb1ELi12ELb0ELb0ELNS_15WgradSyncMethodE3ENS_16CompileConditionILi1000EEEEEvPT_S6_S6_PKS5_S8_S8_S8_PKfflPfPj:
.text._ZN13group_norm_v218gn_bwd_cuda_kernelI6__halfLi320ELi3ELi16ELi40ELi1024ELb1ELb1ELi32ELi320ELi320ELi4ELb1ELi12ELb0ELb0ELNS_15WgradSyncMethodE3ENS_16CompileConditionILi1000EEEEEvPT_S6_S6_PKS5_S8_S8_S8_PKfflPfPj:
        /* <DEDUP_REMOVED lines=30> */
.L_x_1377:
[----:B0-----:R-:W2:Y:S04]  /*01e0*/  LD.E.STRONG.GPU R5, desc[UR14][R2.64+0x30] ;  /* 0x0000300e02057980 */ /* 0x001ea8000c10f900 */
[----:B--2---:R-:W-:Y:S01]  /*01f0*/  CCTL.IVALL ;  /* 0x00000000ff00798f */ /* 0x004fe20002000000 */
[----:B------:R-:W-:Y:S05]  /*0200*/  YIELD ;  /* 0x0000000000007946 */ /* 0x000fea0003800000 */
[----:B-----5:R-:W-:-:S04]  /*0210*/  LOP3.LUT R5, R5, R0, RZ, 0x3c, !PT ;  /* 0x0000000005057212 */ /* 0x020fc800078e3cff */
[----:B------:R-:W-:-:S13]  /*0220*/  ISETP.GT.AND P0, PT, R5, -0x1, PT ;  /* 0xffffffff0500780c */ /* 0x000fda0003f04270 */
[----:B------:R-:W-:Y:S05]  /*0230*/  @P0 BRA `(.L_x_1377) ;  /* 0xfffffffc00e80947 */ /* 0x000fea000383ffff */
.L_x_1376:
[----:B------:R-:W-:Y:S05]  /*0240*/  WARPSYNC.ALL ;  /* 0x0000000000007948 */ /* 0x000fea0003800000 */
[----:B------:R-:W-:Y:S06]  /*0250*/  BAR.SYNC.DEFER_BLOCKING 0x0 ;  /* 0x0000000000007b1d */ /* 0x000fec0000010000 */
[----:B------:R-:W-:Y:S05]  /*0260*/  BRA `(.L_x_1378) ;  /* 0x0000004c00587947 */ /* 0x000fea0003800000 */
.L_x_1375:
        /* <DEDUP_REMOVED lines=40> */
.L_x_1390:
        /* <DEDUP_REMOVED lines=821> */
.L_x_1379:
        /* <DEDUP_REMOVED lines=86> */
.L_x_1381:
[----:B------:R-:W-:Y:S05]  /*3da0*/  BSYNC.RECONVERGENT B0 ;  /* 0x0000000000007941 */ /* 0x000fea0003800200 */
.L_x_1380:
        /* <DEDUP_REMOVED lines=21> */
.L_x_1383:
[----:B------:R-:W-:Y:S05]  /*3f00*/  BSYNC.RECONVERGENT B0 ;  /* 0x0000000000007941 */ /* 0x000fea0003800200 */
.L_x_1382:
        /* <DEDUP_REMOVED lines=22> */
.L_x_1386:
[----:B------:R-:W2:Y:S04]  /*4070*/  LD.E.STRONG.GPU R33, desc[UR14][R30.64+0x30] ;  /* 0x0000300e1e217980 */ /* 0x000ea8000c10f900 */
[----:B--2---:R-:W-:Y:S01]  /*4080*/  CCTL.IVALL ;  /* 0x00000000ff00798f */ /* 0x004fe20002000000 */
[----:B------:R-:W-:Y:S05]  /*4090*/  YIELD ;  /* 0x0000000000007946 */ /* 0x000fea0003800000 */
[----:B-----5:R-:W-:-:S04]  /*40a0*/  LOP3.LUT R33, R33, R32, RZ, 0x3c, !PT ;  /* 0x0000002021217212 */ /* 0x020fc800078e3cff */
[----:B------:R-:W-:-:S13]  /*40b0*/  ISETP.GT.AND P0, PT, R33, -0x1, PT ;  /* 0xffffffff2100780c */ /* 0x000fda0003f04270 */
[----:B------:R-:W-:Y:S05]  /*40c0*/  @P0 BRA `(.L_x_1386) ;  /* 0xfffffffc00e80947 */ /* 0x000fea000383ffff */
.L_x_1385:
[----:B------:R-:W-:Y:S05]  /*40d0*/  WARPSYNC.ALL ;  /* 0x0000000000007948 */ /* 0x000fea0003800000 */
[----:B------:R-:W-:Y:S06]  /*40e0*/  BAR.SYNC.DEFER_BLOCKING 0x0 ;  /* 0x0000000000007b1d */ /* 0x000fec0000010000 */
[----:B------:R-:W-:Y:S05]  /*40f0*/  BRA `(.L_x_1387) ;  /* 0x0000000000547947 */ /* 0x000fea0003800000 */
.L_x_1384:
        /* <DEDUP_REMOVED lines=13> */
.L_x_1389:
[----:B------:R-:W2:Y:S04]  /*41d0*/  LD.E.STRONG.GPU R33, desc[UR14][R30.64] ;  /* 0x0000000e1e217980 */ /* 0x000ea8000c10f900 */
[----:B--2---:R-:W-:Y:S01]  /*41e0*/  CCTL.IVALL ;  /* 0x00000000ff00798f */ /* 0x004fe20002000000 */
[----:B------:R-:W-:Y:S05]  /*41f0*/  YIELD ;  /* 0x0000000000007946 */ /* 0x000fea0003800000 */
[----:B-----5:R-:W-:-:S04]  /*4200*/  LOP3.LUT R33, R33, R32, RZ, 0x3c, !PT ;  /* 0x0000002021217212 */ /* 0x020fc800078e3cff */
[----:B------:R-:W-:-:S13]  /*4210*/  ISETP.GT.AND P0, PT, R33, -0x1, PT ;  /* 0xffffffff2100780c */ /* 0x000fda0003f04270 */
[----:B------:R-:W-:Y:S05]  /*4220*/  @P0 BRA `(.L_x_1389) ;  /* 0xfffffffc00e80947 */ /* 0x000fea000383ffff */
.L_x_1388:
[----:B------:R-:W-:Y:S05]  /*4230*/  WARPSYNC.ALL ;  /* 0x0000000000007948 */ /* 0x000fea0003800000 */
[----:B------:R-:W-:Y:S06]  /*4240*/  BAR.SYNC.DEFER_BLOCKING 0x0 ;  /* 0x0000000000007b1d */ /* 0x000fec0000010000 */
.L_x_1387:
        /* <DEDUP_REMOVED lines=216> */
.L_x_1378:
        /* <DEDUP_REMOVED lines=57> */
.L_x_1402:
        /* <DEDUP_REMOVED lines=26> */
.L_x_1395:
        /* <DEDUP_REMOVED lines=33> */
.L_x_1394:
[----:B------:R-:W-:Y:S05]  /*5710*/  BSYNC.RECONVERGENT B1 ;  /* 0x0000000000017941 */ /* 0x000fea0003800200 */
.L_x_1393:
        /* <DEDUP_REMOVED lines=25> */
.L_x_1397:
[----:B------:R-:W-:Y:S05]  /*58b0*/  BSYNC.RECONVERGENT B1 ;  /* 0x0000000000017941 */ /* 0x000fea0003800200 */
.L_x_1396:
        /* <DEDUP_REMOVED lines=28> */
.L_x_1392:
[----:B------:R-:W-:Y:S05]  /*5a80*/  BSYNC.RECONVERGENT B0 ;  /* 0x0000000000007941 */ /* 0x000fea0003800200 */
.L_x_1391:
[----:B------:R0:W-:Y:S01]  /*5a90*/  STS [R26], R35 ;  /* 0x000000231a007388 */ /* 0x0001e20000000800 */
[----:B------:R-:W1:Y:S01]  /*5aa0*/  LDC.64 R6, c[0x0][0x388] ;  /* 0x0000e200ff067b82 */ /* 0x000e620000000a00 */
[----:B------:R-:W-:Y:S02]  /*5ab0*/  ISETP.GT.U32.AND P1, PT, R40, 0x9, PT ;  /* 0x000000092800780c */ /* 0x000fe40003f24070 */
[----:B------:R0:W-:Y:S01]  /*5ac0*/  STS [R26+0x500], R34 ;  /* 0x000500221a007388 */ /* 0x0001e20000000800 */
[----:B------:R-:W-:-:S04]  /*5ad0*/  MOV R8, R28 ;  /* 0x0000001c00087202 */ /* 0x000fc80000000f00 */
[----:B------:R-:W2:Y:S08]  /*5ae0*/  LDC.64 R4, c[0x0][0x390] ;  /* 0x0000e400ff047b82 */ /* 0x000eb00000000a00 */
[----:B0-----:R-:W-:Y:S06]  /*5af0*/  BAR.SYNC.DEFER_BLOCKING 0x0 ;  /* 0x0000000000007b1d */ /* 0x001fec0000010000 */
.L_x_1401:
        /* <DEDUP_REMOVED lines=32> */
.L_x_1412:
        /* <DEDUP_REMOVED lines=10> */
.L_x_1400:
[----:B------:R-:W-:Y:S05]  /*5da0*/  BSYNC.RECONVERGENT B0 ;  /* 0x0000000000007941 */ /* 0x000fea0003800200 */
.L_x_1399:
        /* <DEDUP_REMOVED lines=9> */
.L_x_1398:
        /* <DEDUP_REMOVED lines=8> */
.L_x_1404:
[----:B------:R-:W-:Y:S05]  /*5ec0*/  BSYNC B0 ;  /* 0x0000000000007941 */ /* 0x000fea0003800000 */
.L_x_1403:
        /* <DEDUP_REMOVED lines=8> */
.L_x_1405:
[----:B------:R-:W-:Y:S01]  /*5f50*/  FADD.FTZ R12, R12, R9 ;  /* 0x000000090c0c7221 */ /* 0x000fe20000010000 */
[----:B------:R-:W-:-:S04]  /*5f60*/  HFMA2 R19, -RZ, RZ, 0, 2.384185791015625e-07 ;  /* 0x00000004ff137431 */ /* 0x000fc800000001ff */
[----:B------:R-:W-:Y:S02]  /*5f70*/  MOV R20, R12 ;  /* 0x0000000c00147202 */ /* 0x000fe40000000f00 */
[----:B------:R-:W-:-:S07]  /*5f80*/  MOV R11, R18 ;  /* 0x00000012000b7202 */ /* 0x000fce0000000f00 */
[----:B------:R-:W-:Y:S05]  /*5f90*/  WARPSYNC.COLLECTIVE R17, `(.L_x_1406) ;  /* 0x0000000011087348 */ /* 0x000fea0003c00000 */
[----:B------:R0:W1:Y:S02]  /*5fa0*/  SHFL.BFLY P3, R18, R20, R19, R22 ;  /* 0x0c00001314127389 */ /* 0x0000640000060016 */
[----:B01----:R-:W-:Y:S05]  /*5fb0*/  ENDCOLLECTIVE ;  /* 0x000000000000791b */ /* 0x003fea0003800000 */
.L_x_1406:
[----:B------:R-:W-:-:S05]  /*5fc0*/  FADD.FTZ R11, R11, R10 ;  /* 0x0000000a0b0b7221 */ /* 0x000fca0000010000 */
[----:B------:R-:W-:Y:S02]  /*5fd0*/  MOV R20, R11 ;  /* 0x0000000b00147202 */ /* 0x000fe40000000f00 */
[----:B------:R-:W-:-:S07]  /*5fe0*/  MOV R13, R18 ;  /* 0x00000012000d7202 */ /* 0x000fce0000000f00 */
[----:B------:R-:W-:Y:S05]  /*5ff0*/  WARPSYNC.COLLECTIVE R17, `(.L_x_1407) ;  /* 0x0000000011087348 */ /* 0x000fea0003c00000 */
[----:B------:R0:W1:Y:S02]  /*6000*/  SHFL.BFLY P3, R18, R20, R19, R22 ;  /* 0x0c00001314127389 */ /* 0x0000640000060016 */
[----:B01----:R-:W-:Y:S05]  /*6010*/  ENDCOLLECTIVE ;  /* 0x000000000000791b */ /* 0x003fea0003800000 */
.L_x_1407:
[----:B------:R-:W-:Y:S01]  /*6020*/  FADD.FTZ R13, R12, R13 ;  /* 0x0000000d0c0d7221 */ /* 0x000fe20000010000 */
[----:B------:R-:W-:-:S04]  /*6030*/  HFMA2 R19, -RZ, RZ, 0, 1.1920928955078125e-07 ;  /* 0x00000002ff137431 */ /* 0x000fc800000001ff */
[----:B------:R-:W-:Y:S02]  /*6040*/  MOV R20, R13 ;  /* 0x0000000d00147202 */ /* 0x000fe40000000f00 */
[----:B------:R-:W-:-:S07]  /*6050*/  MOV R14, R18 ;  /* 0x00000012000e7202 */ /* 0x000fce0000000f00 */
[----:B------:R-:W-:Y:S05]  /*6060*/  WARPSYNC.COLLECTIVE R17, `(.L_x_1408) ;  /* 0x0000000011087348 */ /* 0x000fea0003c00000 */
[----:B------:R0:W1:Y:S02]  /*6070*/  SHFL.BFLY P3, R18, R20, R19, R22 ;  /* 0x0c00001314127389 */ /* 0x0000640000060016 */
[----:B01----:R-:W-:Y:S05]  /*6080*/  ENDCOLLECTIVE ;  /* 0x000000000000791b */ /* 0x003fea0003800000 */
.L_x_1408:
[----:B------:R-:W-:-:S05]  /*6090*/  FADD.FTZ R14, R11, R14 ;  /* 0x0000000e0b0e7221 */ /* 0x000fca0000010000 */
[----:B------:R-:W-:Y:S02]  /*60a0*/  MOV R20, R14 ;  /* 0x0000000e00147202 */ /* 0x000fe40000000f00 */
[----:B------:R-:W-:-:S07]  /*60b0*/  MOV R16, R18 ;  /* 0x0000001200107202 */ /* 0x000fce0000000f00 */
[----:B------:R-:W-:Y:S05]  /*60c0*/  WARPSYNC.COLLECTIVE R17, `(.L_x_1409) ;  /* 0x0000000011087348 */ /* 0x000fea0003c00000 */
[----:B------:R0:W1:Y:S02]  /*60d0*/  SHFL.BFLY P3, R18, R20, R19, R22 ;  /* 0x0c00001314127389 */ /* 0x0000640000060016 */
[----:B01----:R-:W-:Y:S05]  /*60e0*/  ENDCOLLECTIVE ;  /* 0x000000000000791b */ /* 0x003fea0003800000 */
.L_x_1409:
[----:B------:R-:W-:Y:S01]  /*60f0*/  FADD.FTZ R16, R13, R16 ;  /* 0x000000100d107221 */ /* 0x000fe20000010000 */
[----:B------:R-:W-:-:S04]  /*6100*/  HFMA2 R19, -RZ, RZ, 0, 5.9604644775390625e-08 ;  /* 0x00000001ff137431 */ /* 0x000fc800000001ff */
[----:B------:R-:W-:Y:S02]  /*6110*/  MOV R20, R16 ;  /* 0x0000001000147202 */ /* 0x000fe40000000f00 */
[----:B------:R-:W-:-:S07]  /*6120*/  MOV R9, R18 ;  /* 0x0000001200097202 */ /* 0x000fce0000000f00 */
[----:B------:R-:W-:Y:S05]  /*6130*/  WARPSYNC.COLLECTIVE R17, `(.L_x_1410) ;  /* 0x0000000011087348 */ /* 0x000fea0003c00000 */
[----:B------:R0:W1:Y:S02]  /*6140*/  SHFL.BFLY P3, R18, R20, R19, R22 ;  /* 0x0c00001314127389 */ /* 0x0000640000060016 */
[----:B01----:R-:W-:Y:S05]  /*6150*/  ENDCOLLECTIVE ;  /* 0x000000000000791b */ /* 0x003fea0003800000 */
.L_x_1410:
[----:B------:R-:W-:-:S05]  /*6160*/  FADD.FTZ R9, R14, R9 ;  /* 0x000000090e097221 */ /* 0x000fca0000010000 */
[----:B------:R-:W-:Y:S02]  /*6170*/  MOV R20, R9 ;  /* 0x0000000900147202 */ /* 0x000fe40000000f00 */
[----:B------:R-:W-:-:S07]  /*6180*/  MOV R15, R18 ;  /* 0x00000012000f7202 */ /* 0x000fce0000000f00 */
[----:B------:R-:W-:Y:S05]  /*6190*/  WARPSYNC.COLLECTIVE R17, `(.L_x_1411) ;  /* 0x0000000011087348 */ /* 0x000fea0003c00000 */
[----:B------:R0:W1:Y:S02]  /*61a0*/  SHFL.BFLY P3, R18, R20, R19, R22 ;  /* 0x0c00001314127389 */ /* 0x0000640000060016 */
[----:B01----:R-:W-:Y:S05]  /*61b0*/  ENDCOLLECTIVE ;  /* 0x000000000000791b */ /* 0x003fea0003800000 */
.L_x_1411:
[----:B------:R-:W-:Y:S01]  /*61c0*/  FADD.FTZ R15, R16, R15 ;  /* 0x0000000f100f7221 */ /* 0x000fe20000010000 */
[----:B------:R-:W-:Y:S01]  /*61d0*/  MOV R10, R18 ;  /* 0x00000012000a7202 */ /* 0x000fe20000000f00 */
[----:B------:R-:W-:Y:S06]  /*61e0*/  BRA `(.L_x_1412) ;  /* 0xfffffff800c47947 */ /* 0x000fec000383ffff */
.L_x_1413:
        /* <DEDUP_REMOVED lines=9> */
.L_x_1635:


//--------------------- .text._ZN13group_norm_v214gn_cuda_kernelI6__halfLi320ELi3ELi32ELi20ELi1024ELb0ELi8ELi320ELi320ELi4ELb1ELi2ELb0ELb0ENS_16CompileConditionILi1000EEEEEvPT_PKS4_S7_S7_flPfS8_Pj --------------------------
	.section	.text._ZN13group_norm_v214gn_cuda_kernelI6__halfLi320ELi3ELi32ELi20ELi1024ELb0ELi8ELi320ELi320ELi4ELb1ELi2ELb0ELb0ENS_16CompileConditionILi1000EEEEEvPT_PKS4_S7_S7_flPfS8_Pj,"ax",@progbits
	.align	128
        .global         _ZN13group_norm_v214gn_cuda_kernelI6__halfLi320ELi3ELi32ELi20ELi1024ELb0ELi8ELi320ELi320ELi4ELb1ELi2ELb0ELb0ENS_16CompileConditionILi1000EEEEEvPT_PKS4_S7_S7_flPfS8_Pj
        .type           _ZN13group_norm_v214gn_cuda_kernelI6__halfLi320ELi3ELi32ELi20ELi1024ELb0ELi8ELi320ELi320ELi4ELb1ELi2ELb0ELb0ENS_16CompileConditionILi1000EEEEEvPT_PKS4_S7_S7_flPfS8_Pj,@function
        .size           _ZN13group_norm_v214gn_cuda_kernelI6__halfLi320ELi3ELi32ELi20ELi1024ELb0ELi8ELi320ELi320ELi4ELb1ELi2ELb0ELb0ENS_16CompileConditionILi1000EEEEEvPT_PKS4_S7_S7_flPfS8_Pj,(.L_x_1636 - _ZN13group_norm_v214gn_cuda_kernelI6__halfLi320ELi3ELi32ELi20ELi1024ELb0ELi8ELi320ELi320ELi4ELb1ELi2ELb0ELb0ENS_16CompileConditionILi1000EEEEEvPT_PKS4_S7_S7_flPfS8_Pj)
        .other          _ZN13group_norm_v214gn_cuda_kernelI6__halfLi320ELi3ELi32ELi20ELi1024ELb0ELi8ELi320ELi320ELi4ELb1ELi2ELb0ELb0ENS_16CompileConditionILi1000EEEEEvPT_PKS4_S7_S7_flPfS8_Pj,@"STO_CUDA_ENTRY STV_DEFAULT"
_ZN13group_norm_v214gn_cuda_kernelI6__halfLi320ELi3ELi32ELi20ELi1024ELb0ELi8ELi320ELi320ELi4ELb1ELi2ELb0ELb0ENS_16CompileConditionILi1000EEEEEvPT_PKS4_S7_S7_flPfS8_Pj:
.text._ZN13group_norm_v214gn_cuda_kernelI6__halfLi320ELi3ELi32ELi20ELi1024ELb0ELi8ELi320ELi320ELi4ELb1ELi2ELb0ELb0ENS_16CompileConditionILi1000EEEEEvPT_PKS4_S7_S7_flPfS8_Pj:
        /* <DEDUP_REMOVED lines=13> */
[----:B------:R-:W4:Y:S01]  /*00d0*/  S2R R23, SR_CTAID.X ;  /* 0x0000000000177919 */ /* 0x000f220000002500 */
[----:B------:R-:W-:-:S06]  /*00e0*/  MOV R7, 0x400 ;  /* 0x0000040000077802 */ /* 0x000fcc0000000f00 */
        /* <DEDUP_REMOVED lines=18> */
[C---:B------:R-:W-:Y:S01]  /*0210*/  SHF.L.U32 R5, R0.reuse, 0x4, RZ ;  /* 0x0000000400057819 */ /* 0x040fe200000006ff */
[----:B------:R-:W-:Y:S01]  /*0220*/  HFMA2 R39, -RZ, RZ, 0, 0 ;  /* 0x00000000ff277431 */ /* 0x000fe200000001ff */
[----:B------:R-:W-:Y:S01]  /*0230*/  IADD3 R8, PT, PT, R7, 0xc80, RZ ;  /* 0x00000c8007087810 */ /* 0x000fe20007ffe0ff */
[----:B----4-:R-:W-:Y:S01]  /*0240*/  IMAD.WIDE.U32 R48, R0, 0x4, R48 ;  /* 0x0000000400307825 */ /* 0x010fe200078e0030 */
[----:B------:R-:W-:Y:S01]  /*0250*/  LOP3.LUT R5, R5, 0x10, RZ, 0xc0, !PT ;  /* 0x0000001005057812 */ /* 0x000fe200078ec0ff */
[----:B------:R-:W0:Y:S01]  /*0260*/  LDCU UR8, c[0x0][0x374] ;  /* 0x00006e80ff0877ac */ /* 0x000e220008000800 */
[----:B------:R-:W-:-:S02]  /*0270*/  LEA R22, R24, R7, 0x18 ;  /* 0x0000000718167211 */ /* 0x000fc400078ec0ff */
[----:B------:R-:W-:Y:S02]  /*0280*/  LEA.HI R9, R2, R5, RZ, 0x1e ;  /* 0x0000000502097211 */ /* 0x000fe400078ff0ff */
[----:B------:R-:W-:Y:S01]  /*0290*/  LEA R24, R24, R8, 0x18 ;  /* 0x0000000818187211 */ /* 0x000fe200078ec0ff */
[----:B------:R-:W-:Y:S01]  /*02a0*/  IMAD R3, R3, 0x28, R22 ;  /* 0x0000002803037824 */ /* 0x000fe200078e0216 */
[----:B------:R-:W-:Y:S01]  /*02b0*/  ISETP.EQ.U32.AND P1, PT, R26, RZ, PT ;  /* 0x000000ff1a00720c */ /* 0x000fe20003f22070 */
[----:B------:R-:W-:Y:S01]  /*02c0*/  IMAD R9, R9, 0x14, -R6 ;  /* 0x0000001409097824 */ /* 0x000fe200078e0a06 */
[----:B------:R-:W-:Y:S02]  /*02d0*/  SHF.L.U32 R6, R2, 0x3, RZ ;  /* 0x0000000302067819 */ /* 0x000fe400000006ff */
[----:B------:R-:W-:Y:S02]  /*02e0*/  LOP3.LUT P0, RZ, R23, 0x7f, RZ, 0xc0, !PT ;  /* 0x0000007f17ff7812 */ /* 0x000fe4000780c0ff */
[----:B------:R-:W-:-:S02]  /*02f0*/  LOP3.LUT R11, R6, 0x18, RZ, 0xc0, !PT ;  /* 0x00000018060b7812 */ /* 0x000fc400078ec0ff */
[C---:B------:R-:W-:Y:S02]  /*0300*/  IADD3 R6, PT, PT, R9.reuse, 0x4, RZ ;  /* 0x0000000409067810 */ /* 0x040fe40007ffe0ff */
[----:B------:R-:W-:Y:S02]  /*0310*/  SHF.R.U32.HI R7, RZ, 0x2, R9 ;  /* 0x00000002ff077819 */ /* 0x000fe40000011609 */
[C---:B------:R-:W-:Y:S02]  /*0320*/  IADD3 R8, PT, PT, R9.reuse, 0x8, RZ ;  /* 0x0000000809087810 */ /* 0x040fe40007ffe0ff */
[C---:B------:R-:W-:Y:S02]  /*0330*/  IADD3 R10, PT, PT, R9.reuse, 0xc, RZ ;  /* 0x0000000c090a7810 */ /* 0x040fe40007ffe0ff */
[----:B------:R-:W-:Y:S02]  /*0340*/  IADD3 R12, PT, PT, R9, 0x10, RZ ;  /* 0x00000010090c7810 */ /* 0x000fe40007ffe0ff */
[----:B------:R-:W-:Y:S01]  /*0350*/  SHF.R.U32.HI R9, RZ, 0x2, R6 ;  /* 0x00000002ff097819 */ /* 0x000fe20000011606 */
[----:B------:R-:W-:Y:S01]  /*0360*/  IMAD R6, R7, 0x28, R22 ;  /* 0x0000002807067824 */ /* 0x000fe200078e0216 */
[----:B------:R-:W-:-:S02]  /*0370*/  SHF.L.U32 R7, R23, 0x3, RZ ;  /* 0x0000000317077819 */ /* 0x000fc400000006ff */
[----:B------:R-:W-:Y:S01]  /*0380*/  SHF.R.U32.HI R13, RZ, 0x2, R8 ;  /* 0x00000002ff0d7819 */ /* 0x000fe20000011608 */
[----:B------:R-:W-:Y:S01]  /*0390*/  IMAD R8, R9, 0x28, R22 ;  /* 0x0000002809087824 */ /* 0x000fe200078e0216 */
[----:B------:R-:W-:Y:S02]  /*03a0*/  SHF.R.U32.HI R15, RZ, 0x2, R10 ;  /* 0x00000002ff0f7819 */ /* 0x000fe4000001160a */
[----:B------:R-:W-:Y:S01]  /*03b0*/  LOP3.LUT R9, R4, 0xffff, RZ, 0xc0, !PT ;  /* 0x0000ffff04097812 */ /* 0x000fe200078ec0ff */
[----:B------:R-:W-:Y:S01]  /*03c0*/  IMAD R10, R13, 0x28, R22 ;  /* 0x000000280d0a7824 */ /* 0x000fe200078e0216 */
[----:B------:R-:W-:Y:S02]  /*03d0*/  LOP3.LUT R7, R7, 0x3f8, RZ, 0xc0, !PT ;  /* 0x000003f807077812 */ /* 0x000fe400078ec0ff */
[----:B------:R-:W-:Y:S01]  /*03e0*/  SHF.R.U32.HI R17, RZ, 0x2, R12 ;  /* 0x00000002ff117819 */ /* 0x000fe2000001160c */
[--C-:B------:R-:W-:Y:S01]  /*03f0*/  IMAD R12, R15, 0x28, R22.reuse ;  /* 0x000000280f0c7824 */ /* 0x100fe200078e0216 */
[C---:B------:R-:W-:Y:S01]  /*0400*/  IADD3 R15, PT, PT, R16.reuse, R7, RZ ;  /* 0x00000007100f7210 */ /* 0x040fe20007ffe0ff */
[----:B------:R-:W-:Y:S01]  /*0410*/  IMAD R28, R9, 0xccd, RZ ;  /* 0x00000ccd091c7824 */ /* 0x000fe200078e02ff */
[----:B------:R-:W-:Y:S01]  /*0420*/  LEA R16, R16, R3, 0x3 ;  /* 0x0000000310107211 */ /* 0x000fe200078e18ff */
[----:B------:R-:W-:Y:S01]  /*0430*/  IMAD R14, R17, 0x28, R22 ;  /* 0x00000028110e7824 */ /* 0x000fe200078e0216 */
[----:B------:R-:W-:-:S02]  /*0440*/  SHF.L.U32 R3, R23, 0x1, RZ ;  /* 0x0000000117037819 */ /* 0x000fc400000006ff */
[----:B------:R-:W-:Y:S02]  /*0450*/  LEA.HI R17, R28, -R5, RZ, 0x10 ;  /* 0x800000051c117211 */ /* 0x000fe400078f80ff */
[----:B------:R-:W-:Y:S02]  /*0460*/  ISETP.EQ.OR.EX P0, PT, R27, RZ, P0, P1 ;  /* 0x000000ff1b00720c */ /* 0x000fe40000702710 */
[----:B------:R-:W-:Y:S02]  /*0470*/  LOP3.LUT R3, R3, 0xfe, RZ, 0xc0, !PT ;  /* 0x000000fe03037812 */ /* 0x000fe400078ec0ff */
[----:B------:R-:W-:Y:S02]  /*0480*/  IADD3 R6, PT, PT, R6, R11, RZ ;  /* 0x0000000b06067210 */ /* 0x000fe40007ffe0ff */
[C---:B------:R-:W-:Y:S02]  /*0490*/  IADD3 R8, PT, PT, R11.reuse, R8, RZ ;  /* 0x000000080b087210 */ /* 0x040fe40007ffe0ff */
[----:B------:R-:W-:-:S02]  /*04a0*/  IADD3 R10, PT, PT, R11, R10, RZ ;  /* 0x0000000a0b0a7210 */ /* 0x000fc40007ffe0ff */
[C---:B------:R-:W-:Y:S02]  /*04b0*/  IADD3 R12, PT, PT, R11.reuse, R12, RZ ;  /* 0x0000000c0b0c7210 */ /* 0x040fe40007ffe0ff */
[----:B------:R-:W-:Y:S02]  /*04c0*/  IADD3 R14, PT, PT, R11, R14, RZ ;  /* 0x0000000e0b0e7210 */ /* 0x000fe40007ffe0ff */
[----:B------:R-:W-:Y:S02]  /*04d0*/  LEA R17, R17, R24, 0x3 ;  /* 0x0000001811117211 */ /* 0x000fe400078e18ff */
[C---:B------:R-:W-:Y:S02]  /*04e0*/  ISETP.GT.U32.OR P0, PT, R2.reuse, 0xf, P0 ;  /* 0x0000000f0200780c */ /* 0x040fe40000704470 */
[----:B------:R-:W-:Y:S02]  /*04f0*/  MOV R41, RZ ;  /* 0x000000ff00297202 */ /* 0x000fe40000000f00 */
[----:B0-----:R-:W-:-:S09]  /*0500*/  LEA R40, R2, R3, 0x6 ;  /* 0x0000000302287211 */ /* 0x001fd200078e30ff */
.L_x_1424:
[----:B------:R-:W0:Y:S01]  /*0510*/  LDCU.64 UR4, c[0x0][0x388] ;  /* 0x00007100ff0477ac */ /* 0x000e220008000a00 */
        /* <DEDUP_REMOVED lines=14> */
[----:B------:R-:W-:Y:S01]  /*0600*/  CS2R R30, SRZ ;  /* 0x00000000001e7805 */ /* 0x000fe2000001ff00 */
[--C-:B--2---:R-:W-:Y:S02]  /*0610*/  HADD2.F32 R3, -RZ, R24.reuse.H0_H0 ;  /* 0x20000018ff037230 */ /* 0x104fe40000004100 */
[----:B------:R-:W-:-:S02]  /*0620*/  HADD2.F32 R13, -RZ, R24.H1_H1 ;  /* 0x30000018ff0d7230 */ /* 0x000fc40000004100 */
[--C-:B------:R-:W-:Y:S02]  /*0630*/  HADD2.F32 R11, -RZ, R25.reuse.H0_H0 ;  /* 0x20000019ff0b7230 */ /* 0x100fe40000004100 */
[----:B------:R-:W-:Y:S01]  /*0640*/  FADD.FTZ R24, RZ, R3 ;  /* 0x00000003ff187221 */ /* 0x000fe20000010000 */
[----:B------:R-:W-:Y:S01]  /*0650*/  FFMA.FTZ R28, R3, R3, RZ ;  /* 0x00000003031c7223 */ /* 0x000fe200000100ff */
[----:B------:R-:W-:Y:S02]  /*0660*/  HADD2.F32 R9, -RZ, R25.H1_H1 ;  /* 0x30000019ff097230 */ /* 0x000fe40000004100 */
[----:B------:R-:W-:Y:S01]  /*0670*/  FADD.FTZ R24, R24, R13 ;  /* 0x0000000d18187221 */ /* 0x000fe20000010000 */
[----:B------:R-:W-:Y:S01]  /*0680*/  FFMA.FTZ R28, R13, R13, R28 ;  /* 0x0000000d0d1c7223 */ /* 0x000fe2000001001c */
[--C-:B---3--:R-:W-:Y:S02]  /*0690*/  HADD2.F32 R7, -RZ, R22.reuse.H0_H0 ;  /* 0x20000016ff077230 */ /* 0x108fe40000004100 */
[----:B------:R-:W-:Y:S01]  /*06a0*/  FADD.FTZ R24, R24, R11 ;  /* 0x0000000b18187221 */ /* 0x000fe20000010000 */
[----:B------:R-:W-:Y:S01]  /*06b0*/  FFMA.FTZ R28, R11, R11, R28 ;  /* 0x0000000b0b1c7223 */ /* 0x000fe2000001001c */
[----:B------:R-:W-:-:S02]  /*06c0*/  HADD2.F32 R45, -RZ, R22.H1_H1 ;  /* 0x30000016ff2d7230 */ /* 0x000fc40000004100 */
[----:B------:R-:W-:Y:S01]  /*06d0*/  FADD.FTZ R24, R24, R9 ;  /* 0x0000000918187221 */ /* 0x000fe20000010000 */
[----:B------:R-:W-:Y:S01]  /*06e0*/  FFMA.FTZ R28, R9, R9, R28 ;  /* 0x00000009091c7223 */ /* 0x000fe2000001001c */
[--C-:B------:R-:W-:Y:S02]  /*06f0*/  HADD2.F32 R5, -RZ, R23.reuse.H0_H0 ;  /* 0x20000017ff057230 */ /* 0x100fe40000004100 */
[----:B------:R-:W-:Y:S01]  /*0700*/  FADD.FTZ R24, R24, R7 ;  /* 0x0000000718187221 */ /* 0x000fe20000010000 */
[----:B------:R-:W-:Y:S01]  /*0710*/  FFMA.FTZ R28, R7, R7, R28 ;  /* 0x00000007071c7223 */ /* 0x000fe2000001001c */
[----:B------:R-:W-:Y:S02]  /*0720*/  HADD2.F32 R47, -RZ, R23.H1_H1 ;  /* 0x30000017ff2f7230 */ /* 0x000fe40000004100 */
[----:B------:R-:W-:Y:S01]  /*0730*/  FADD.FTZ R24, R24, R45 ;  /* 0x0000002d18187221 */ /* 0x000fe20000010000 */
[----:B------:R-:W-:-:S03]  /*0740*/  FFMA.FTZ R28, R45, R45, R28 ;  /* 0x0000002d2d1c7223 */ /* 0x000fc6000001001c */
        /* <DEDUP_REMOVED lines=22> */
.L_x_1415:
[----:B------:R-:W-:Y:S05]  /*08b0*/  BSYNC.RECONVERGENT B0 ;  /* 0x0000000000007941 */ /* 0x000fea0003800200 */
.L_x_1414:
        /* <DEDUP_REMOVED lines=27> */
.L_x_1417:
[----:B------:R-:W2:Y:S04]  /*0a70*/  LD.E.STRONG.GPU R22, desc[UR6][R48.64] ;  /* 0x0000000630167980 */ /* 0x000ea8000c10f900 */
[----:B--2---:R-:W-:Y:S01]  /*0a80*/  CCTL.IVALL ;  /* 0x00000000ff00798f */ /* 0x004fe20002000000 */
[----:B------:R-:W-:Y:S05]  /*0a90*/  YIELD ;  /* 0x0000000000007946 */ /* 0x000fea0003800000 */
[----:B-----5:R-:W-:-:S04]  /*0aa0*/  LOP3.LUT R22, R22, R23, RZ, 0x3c, !PT ;  /* 0x0000001716167212 */ /* 0x020fc800078e3cff */
[----:B------:R-:W-:-:S13]  /*0ab0*/  ISETP.GT.AND P2, PT, R22, -0x1, PT ;  /* 0xffffffff1600780c */ /* 0x000fda0003f44270 */
[----:B------:R-:W-:Y:S05]  /*0ac0*/  @P2 BRA `(.L_x_1417) ;  /* 0xfffffffc00e82947 */ /* 0x000fea000383ffff */
.L_x_1416:
        /* <DEDUP_REMOVED lines=51> */
.L_x_1419:
[----:B------:R-:W-:Y:S05]  /*0e00*/  BSYNC.RECONVERGENT B0 ;  /* 0x0000000000007941 */ /* 0x000fea0003800200 */
.L_x_1418:
        /* <DEDUP_REMOVED lines=29> */
.L_x_1421:
[----:B------:R-:W-:Y:S05]  /*0fe0*/  BSYNC.RECONVERGENT B0 ;  /* 0x0000000000007941 */ /* 0x000fea0003800200 */
.L_x_1420:
[----:B------:R-:W-:Y:S01]  /*0ff0*/  BAR.SYNC.DEFER_BLOCKING 0x0 ;  /* 0x0000000000007b1d */ /* 0x000fe20000010000 */
[----:B------:R-:W-:-:S04]  /*1000*/  IADD3 R27, P1, PT, R38, 0x1, RZ ;  /* 0x00000001261b7810 */ /* 0x000fc80007f3e0ff */
[----:B------:R-:W-:Y:S01]  /*1010*/  IADD3.X R26, PT, PT, RZ, R39, RZ, P1, !PT ;  /* 0x00000027ff1a7210 */ /* 0x000fe20000ffe4ff */
[----:B------:R-:W-:Y:S04]  /*1020*/  BSSY.RECONVERGENT B0, `(.L_x_1422) ;  /* 0x0000012000007945 */ /* 0x000fe80003800200 */
[----:B------:R-:W-:Y:S05]  /*1030*/  @P0 BRA `(.L_x_1423) ;  /* 0x0000000000400947 */ /* 0x000fea0003800000 */
        /* <DEDUP_REMOVED lines=16> */
.L_x_1423:
[----:B------:R-:W-:Y:S05]  /*1140*/  BSYNC.RECONVERGENT B0 ;  /* 0x0000000000007941 */ /* 0x000fea0003800200 */
.L_x_1422:
[----:B01----:R-:W0:Y:S01]  /*1150*/  LDS.64 R22, [R17] ;  /* 0x0000000011167984 */ /* 0x003e220000000a00 */
[----:B------:R-:W0:Y:S01]  /*1160*/  LDCU UR4, c[0x0][0x3a0] ;  /* 0x00007400ff0477ac */ /* 0x000e220008000800 */
[----:B------:R-:W-:Y:S02]  /*1170*/  LOP3.LUT R41, R41, 0x1, RZ, 0x3c, !PT ;  /* 0x0000000129297812 */ /* 0x000fe400078e3cff */
[----:B------:R-:W-:Y:S01]  /*1180*/  MOV R39, R26 ;  /* 0x0000001a00277202 */ /* 0x000fe20000000f00 */
[----:B------:R-:W1:Y:S01]  /*1190*/  LDCU.64 UR10, c[0x0][0x3a8] ;  /* 0x00007500ff0a77ac */ /* 0x000e620008000a00 */
        /* <DEDUP_REMOVED lines=11> */
[----:B-----5:R-:W-:-:S02]  /*1250*/  HADD2.F32 R3, -RZ, R20.H0_H0 ;  /* 0x20000014ff037230 */ /* 0x020fc40000004100 */
[----:B------:R-:W-:Y:S02]  /*1260*/  HADD2.F32 R22, -RZ, R18.H0_H0 ;  /* 0x20000012ff167230 */ /* 0x000fe40000004100 */
[----:B------:R-:W-:Y:S02]  /*1270*/  HADD2.F32 R11, -RZ, R19.H1_H1 ;  /* 0x30000013ff0b7230 */ /* 0x000fe40000004100 */
[----:B------:R-:W-:Y:S01]  /*1280*/  HADD2.F32 R7, -RZ, R21.H0_H0 ;  /* 0x20000015ff077230 */ /* 0x000fe20000004100 */
[----:B0-----:R-:W-:Y:S01]  /*1290*/  IADD3 R42, P1, PT, R42, UR4, RZ ;  /* 0x000000042a2a7c10 */ /* 0x001fe2000ff3e0ff */
[C---:B--2---:R-:W-:Y:S01]  /*12a0*/  FMUL.FTZ R24, R23.reuse, R24 ;  /* 0x0000001817187220 */ /* 0x044fe20000410000 */
[C---:B------:R-:W-:Y:S01]  /*12b0*/  FMUL.FTZ R34, R23.reuse, R34 ;  /* 0x0000002217227220 */ /* 0x040fe20000410000 */
[C---:B------:R-:W-:Y:S01]  /*12c0*/  FMUL.FTZ R28, R23.reuse, R28 ;  /* 0x0000001c171c7220 */ /* 0x040fe20000410000 */
[----:B------:R-:W-:Y:S01]  /*12d0*/  FMUL.FTZ R9, R23, R32 ;  /* 0x0000002017097220 */ /* 0x000fe20000410000 */
[--C-:B------:R-:W-:Y:S01]  /*12e0*/  FFMA.FTZ R24, R24, R3, R22.reuse ;  /* 0x0000000318187223 */ /* 0x100fe20000010016 */
[----:B------:R-:W-:Y:S01]  /*12f0*/  FFMA.FTZ R13, R3, R34, R22 ;  /* 0x00000022030d7223 */ /* 0x000fe20000010016 */
[----:B------:R-:W-:-:S02]  /*1300*/  HADD2.F32 R3, -RZ, R20.H1_H1 ;  /* 0x30000014ff037230 */ /* 0x000fc40000004100 */
[C---:B------:R-:W-:Y:S01]  /*1310*/  FMUL.FTZ R30, R23.reuse, R30 ;  /* 0x0000001e171e7220 */ /* 0x040fe20000410000 */
[----:B------:R-:W-:Y:S02]  /*1320*/  HADD2.F32 R22, -RZ, R18.H1_H1 ;  /* 0x30000012ff167230 */ /* 0x000fe40000004100 */
[C---:B------:R-:W-:Y:S01]  /*1330*/  FMUL.FTZ R36, R23.reuse, R36 ;  /* 0x0000002417247220 */ /* 0x040fe20000410000 */
[----:B------:R-:W-:Y:S02]  /*1340*/  HADD2.F32 R34, -RZ, R21.H1_H1 ;  /* 0x30000015ff227230 */ /* 0x000fe40000004100 */
[C---:B------:R-:W-:Y:S01]  /*1350*/  FMUL.FTZ R38, R23.reuse, R38 ;  /* 0x0000002617267220 */ /* 0x040fe20000410000 */
[----:B------:R-:W-:Y:S02]  /*1360*/  HADD2.F32 R32, -RZ, R19.H0_H0 ;  /* 0x20000013ff207230 */ /* 0x000fe40000004100 */
[----:B------:R-:W-:Y:S01]  /*1370*/  FMUL.FTZ R44, R23, R44 ;  /* 0x0000002c172c7220 */ /* 0x000fe20000410000 */
[--C-:B------:R-:W-:Y:S01]  /*1380*/  FFMA.FTZ R5, R28, R3, R22.reuse ;  /* 0x000000031c057223 */ /* 0x100fe20000010016 */
[--C-:B------:R-:W-:Y:S01]  /*1390*/  FFMA.FTZ R28, R9, R34, R11.reuse ;  /* 0x00000022091c7223 */ /* 0x100fe2000001000b */
[----:B------:R-:W-:Y:S01]  /*13a0*/  FFMA.FTZ R36, R3, R36, R22 ;  /* 0x0000002403247223 */ /* 0x000fe20000010016 */
[--C-:B------:R-:W-:Y:S01]  /*13b0*/  FFMA.FTZ R23, R30, R7, R32.reuse ;  /* 0x000000071e177223 */ /* 0x100fe20000010020 */
[----:B------:R-:W-:Y:S01]  /*13c0*/  FFMA.FTZ R38, R7, R38, R32 ;  /* 0x0000002607267223 */ /* 0x000fe20000010020 */
[----:B------:R-:W-:Y:S01]  /*13d0*/  FFMA.FTZ R11, R34, R44, R11 ;  /* 0x0000002c220b7223 */ /* 0x000fe2000001000b */
[----:B------:R-:W-:-:S02]  /*13e0*/  IADD3.X R43, PT, PT, R43, UR5, RZ, P1, !PT ;  /* 0x000000052b2b7c10 */ /* 0x000fc40008ffe4ff */
[----:B------:R-:W-:Y:S02]  /*13f0*/  F2FP.F16.F32.PACK_AB R22, R5, R24 ;  /* 0x000000180516723e */ /* 0x000fe400000000ff */
[----:B------:R-:W-:Y:S02]  /*1400*/  F2FP.F16.F32.PACK_AB R23, R28, R23 ;  /* 0x000000171c17723e */ /* 0x000fe400000000ff */
[----:B------:R-:W-:Y:S02]  /*1410*/  F2FP.F16.F32.PACK_AB R36, R36, R13 ;  /* 0x0000000d2424723e */ /* 0x000fe400000000ff */
[----:B------:R-:W-:Y:S01]  /*1420*/  F2FP.F16.F32.PACK_AB R37, R11, R38 ;  /* 0x000000260b25723e */ /* 0x000fe200000000ff */
[----:B------:R0:W-:Y:S01]  /*1430*/  STG.E.64 desc[UR6][R42.64], R22 ;  /* 0x000000162a007986 */ /* 0x0001e2000c101b06 */
[----:B-1----:R-:W-:Y:S02]  /*1440*/  ISETP.GE.U32.AND P1, PT, R27, UR10, PT ;  /* 0x0000000a1b007c0c */ /* 0x002fe4000bf26070 */
[----:B------:R-:W-:Y:S01]  /*1450*/  MOV R38, R27 ;  /* 0x0000001b00267202 */ /* 0x000fe20000000f00 */
[----:B------:R0:W-:Y:S01]  /*1460*/  STG.E.64 desc[UR6][R42.64+0x1400], R36 ;  /* 0x001400242a007986 */ /* 0x0001e2000c101b06 */
[----:B------:R-:W-:-:S13]  /*1470*/  ISETP.GE.AND.EX P1, PT, R26, UR11, PT, P1 ;  /* 0x0000000b1a007c0c */ /* 0x000fda000bf26310 */
[----:B0-----:R-:W-:Y:S05]  /*1480*/  @!P1 BRA `(.L_x_1424) ;  /* 0xfffffff000209947 */ /* 0x001fea000383ffff */
[----:B------:R-:W-:Y:S05]  /*1490*/  EXIT ;  /* 0x000000000000794d */ /* 0x000fea0003800000 */
.L_x_1425:
        /* <DEDUP_REMOVED lines=14> */
.L_x_1636:


//--------------------- .text._ZN13group_norm_v214gn_cuda_kernelI6__halfLi320ELi1ELi32ELi20ELi1024ELb0ELi16ELi320ELi320ELi4ELb1ELi2ELb0ELb0ENS_16CompileConditionILi1000EEEEEvPT_PKS4_S7_S7_flPfS8_Pj --------------------------
	.section	.text._ZN13group_norm_v214gn_cuda_kernelI6__halfLi320ELi1ELi32ELi20ELi1024ELb0ELi16ELi320ELi320ELi4ELb1ELi2ELb0ELb0ENS_16CompileConditionILi1000EEEEEvPT_PKS4_S7_S7_flPfS8_Pj,"ax",@progbits
	.align	128
        .global         _ZN13group_norm_v214gn_cuda_kernelI6__halfLi320ELi1ELi32ELi20ELi1024ELb0ELi16ELi320ELi320ELi4ELb1ELi2ELb0ELb0ENS_16CompileConditionILi1000EEEEEvPT_PKS4_S7_S7_flPfS8_Pj
        .type           _ZN13group_norm_v214gn_cuda_kernelI6__halfLi320ELi1ELi32ELi20ELi1024ELb0ELi16ELi320ELi320ELi4ELb1ELi2ELb0ELb0ENS_16CompileConditionILi1000EEEEEvPT_PKS4_S7_S7_flPfS8_Pj,@function
        .size           _ZN13group_norm_v214gn_cuda_kernelI6__halfLi320ELi1ELi32ELi20ELi1024ELb0ELi16ELi320ELi320ELi4ELb1ELi2ELb0ELb0ENS_16CompileConditionILi1000EEEEEvPT_PKS4_S7_S7_flPfS8_Pj,(.L_x_1637 - _ZN13group_norm_v214gn_cuda_kernelI6__halfLi320ELi1ELi32ELi20ELi1024ELb0ELi16ELi320ELi320ELi4ELb1ELi2ELb0ELb0ENS_16CompileConditionILi1000EEEEEvPT_PKS4_S7_S7_flPfS8_Pj)
        .other          _ZN13group_norm_v214gn_cuda_kernelI6__halfLi320ELi1ELi32ELi20ELi1024ELb0ELi16ELi320ELi320ELi4ELb1ELi2ELb0ELb0ENS_16CompileConditionILi1000EEEEEvPT_PKS4_S7_S7_flPfS8_Pj,@"STO_CUDA_ENTRY STV_DEFAULT"
_ZN13group_norm_v214gn_cuda_kernelI6__halfLi320ELi1ELi32ELi20ELi1024ELb0ELi16ELi320ELi320ELi4ELb1ELi2ELb0ELb0ENS_16CompileConditionILi1000EEEEEvPT_PKS4_S7_S7_flPfS8_Pj:
.text._ZN13group_norm_v214gn_cuda_kernelI6__halfLi320ELi1ELi32ELi20ELi1024ELb0ELi16ELi320ELi320ELi4ELb1ELi2ELb0ELb0ENS_16CompileConditionILi1000EEEEEvPT_PKS4_S7_S7_flPfS8_Pj:
        /* <DEDUP_REMOVED lines=11> */
[----:B------:R-:W4:Y:S07]  /*00b0*/  S2R R10, SR_CTAID.X ;  /* 0x00000000000a7919 */ /* 0x000f2e0000002500 */
[----:B------:R-:W4:Y:S01]  /*00c0*/  S2UR UR5, SR_CgaCtaId ;  /* 0x00000000000579c3 */ /* 0x000f220000008800 */
[----:B------:R-:W-:-:S07]  /*00d0*/  UMOV UR4, 0x400 ;  /* 0x0000040000047882 */ /* 0x000fce0000000000 */
        /* <DEDUP_REMOVED lines=17> */
[----:B------:R-:W-:Y:S01]  /*01f0*/  SHF.L.U32 R2, R38, 0x4, RZ ;  /* 0x0000000426027819 */ /* 0x000fe200000006ff */
[----:B----4-:R-:W-:Y:S01]  /*0200*/  ULEA UR6, UR5, UR4, 0x18 ;  /* 0x0000000405067291 */ /* 0x010fe2000f8ec0ff */
[----:B------:R-:W-:Y:S01]  /*0210*/  LOP3.LUT P0, RZ, R10, 0x3f, RZ, 0xc0, !PT ;  /* 0x0000003f0aff7812 */ /* 0x000fe2000780c0ff */
[----:B------:R-:W-:Y:S01]  /*0220*/  UIADD3 UR4, UPT, UPT, UR4, 0xc80, URZ ;  /* 0x00000c8004047890 */ /* 0x000fe2000fffe0ff */
[----:B------:R-:W-:Y:S01]  /*0230*/  LOP3.LUT R4, R2, 0x10, RZ, 0xc0, !PT ;  /* 0x0000001002047812 */ /* 0x000fe200078ec0ff */
[----:B------:R-:W-:Y:S01]  /*0240*/  HFMA2 R12, -RZ, RZ, 0, 0 ;  /* 0x00000000ff0c7431 */ /* 0x000fe200000001ff */
[----:B------:R-:W0:Y:S01]  /*0250*/  LDC.64 R2, c[0x0][0x3b0] ;  /* 0x0000ec00ff027b82 */ /* 0x000e220000000a00 */
[----:B------:R-:W-:Y:S01]  /*0260*/  MOV R11, UR6 ;  /* 0x00000006000b7c02 */ /* 0x000fe20008000f00 */
[----:B------:R-:W-:Y:S01]  /*0270*/  ULEA UR4, UR5, UR4, 0x18 ;  /* 0x0000000405047291 */ /* 0x000fe2000f8ec0ff */
[C---:B------:R-:W-:Y:S01]  /*0280*/  LEA.HI R5, R23.reuse, R4, RZ, 0x1e ;  /* 0x0000000417057211 */ /* 0x040fe200078ff0ff */
[----:B------:R-:W-:Y:S01]  /*0290*/  IMAD.WIDE.U32 R54, R38, 0x4, R54 ;  /* 0x0000000426367825 */ /* 0x000fe200078e0036 */
[----:B------:R-:W-:Y:S01]  /*02a0*/  SHF.L.U32 R21, R23, 0x3, RZ ;  /* 0x0000000317157819 */ /* 0x000fe200000006ff */
[----:B------:R-:W1:Y:S02]  /*02b0*/  LDCU UR6, c[0x0][0x374] ;  /* 0x00006e80ff0677ac */ /* 0x000e640008000800 */
[----:B------:R-:W-:-:S05]  /*02c0*/  IMAD R5, R5, 0x14, -R0 ;  /* 0x0000001405057824 */ /* 0x000fca00078e0a00 */
[C---:B------:R-:W-:Y:S02]  /*02d0*/  IADD3 R6, PT, PT, R5.reuse, 0x4, RZ ;  /* 0x0000000405067810 */ /* 0x040fe40007ffe0ff */
[C---:B------:R-:W-:Y:S02]  /*02e0*/  IADD3 R7, PT, PT, R5.reuse, 0x8, RZ ;  /* 0x0000000805077810 */ /* 0x040fe40007ffe0ff */
[C---:B------:R-:W-:Y:S02]  /*02f0*/  IADD3 R8, PT, PT, R5.reuse, 0xc, RZ ;  /* 0x0000000c05087810 */ /* 0x040fe40007ffe0ff */
[----:B------:R-:W-:Y:S02]  /*0300*/  SHF.R.U32.HI R0, RZ, 0x2, R5 ;  /* 0x00000002ff007819 */ /* 0x000fe40000011605 */
[----:B------:R-:W-:Y:S02]  /*0310*/  IADD3 R5, PT, PT, R5, 0x10, RZ ;  /* 0x0000001005057810 */ /* 0x000fe40007ffe0ff */
[----:B------:R-:W-:Y:S01]  /*0320*/  SHF.R.U32.HI R6, RZ, 0x2, R6 ;  /* 0x00000002ff067819 */ /* 0x000fe20000011606 */
[----:B------:R-:W-:Y:S01]  /*0330*/  IMAD R20, R0, 0x28, R11 ;  /* 0x0000002800147824 */ /* 0x000fe200078e020b */
[----:B------:R-:W-:-:S02]  /*0340*/  SHF.R.U32.HI R7, RZ, 0x2, R7 ;  /* 0x00000002ff077819 */ /* 0x000fc40000011607 */
[----:B------:R-:W-:Y:S01]  /*0350*/  SHF.R.U32.HI R8, RZ, 0x2, R8 ;  /* 0x00000002ff087819 */ /* 0x000fe20000011608 */
[--C-:B------:R-:W-:Y:S01]  /*0360*/  IMAD R6, R6, 0x28, R11.reuse ;  /* 0x0000002806067824 */ /* 0x100fe200078e020b */
[----:B0-----:R-:W-:Y:S01]  /*0370*/  ISETP.EQ.U32.AND P1, PT, R2, RZ, PT ;  /* 0x000000ff0200720c */ /* 0x001fe20003f22070 */
[--C-:B------:R-:W-:Y:S01]  /*0380*/  IMAD R18, R7, 0x28, R11.reuse ;  /* 0x0000002807127824 */ /* 0x100fe200078e020b */
[----:B------:R-:W-:Y:S01]  /*0390*/  LOP3.LUT R2, R22, 0xffff, RZ, 0xc0, !PT ;  /* 0x0000ffff16027812 */ /* 0x000fe200078ec0ff */
[----:B------:R-:W-:Y:S01]  /*03a0*/  IMAD R8, R8, 0x28, R11 ;  /* 0x0000002808087824 */ /* 0x000fe200078e020b */
[----:B------:R-:W-:Y:S02]  /*03b0*/  SHF.L.U32 R0, R10, 0x4, RZ ;  /* 0x000000040a007819 */ /* 0x000fe400000006ff */
[----:B------:R-:W-:Y:S02]  /*03c0*/  SHF.R.U32.HI R5, RZ, 0x2, R5 ;  /* 0x00000002ff057819 */ /* 0x000fe40000011605 */
[----:B------:R-:W-:Y:S01]  /*03d0*/  ISETP.EQ.OR.EX P0, PT, R3, RZ, P0, P1 ;  /* 0x000000ff0300720c */ /* 0x000fe20000702710 */
[----:B------:R-:W-:Y:S01]  /*03e0*/  IMAD R3, R2, 0xccd, RZ ;  /* 0x00000ccd02037824 */ /* 0x000fe200078e02ff */
[----:B------:R-:W-:Y:S01]  /*03f0*/  LOP3.LUT R7, R21, 0x18, RZ, 0xc0, !PT ;  /* 0x0000001815077812 */ /* 0x000fe200078ec0ff */
[--C-:B------:R-:W-:Y:S01]  /*0400*/  IMAD R16, R5, 0x28, R11.reuse ;  /* 0x0000002805107824 */ /* 0x100fe200078e020b */
[----:B------:R-:W-:Y:S01]  /*0410*/  LOP3.LUT R15, R0, 0x3f0, RZ, 0xc0, !PT ;  /* 0x000003f0000f7812 */ /* 0x000fe200078ec0ff */
[----:B------:R-:W-:Y:S01]  /*0420*/  IMAD R5, R9, 0x28, R11 ;  /* 0x0000002809057824 */ /* 0x000fe200078e020b */
[----:B------:R-:W-:-:S02]  /*0430*/  SHF.L.U32 R0, R10, 0x1, RZ ;  /* 0x000000010a007819 */ /* 0x000fc400000006ff */
[C---:B------:R-:W-:Y:S02]  /*0440*/  IADD3 R19, PT, PT, R7.reuse, R6, RZ ;  /* 0x0000000607137210 */ /* 0x040fe40007ffe0ff */
[----:B------:R-:W-:Y:S02]  /*0450*/  IADD3 R17, PT, PT, R7, R8, RZ ;  /* 0x0000000807117210 */ /* 0x000fe40007ffe0ff */
[----:B------:R-:W-:Y:S02]  /*0460*/  MOV R9, 0x7fffffc1 ;  /* 0x7fffffc100097802 */ /* 0x000fe40000000f00 */
[----:B------:R-:W-:Y:S02]  /*0470*/  ISETP.NE.AND P1, PT, R10, RZ, PT ;  /* 0x000000ff0a00720c */ /* 0x000fe40003f25270 */
[----:B------:R-:W-:Y:S02]  /*0480*/  SHF.L.U32 R8, R23, 0x2, RZ ;  /* 0x0000000217087819 */ /* 0x000fe400000006ff */
[----:B------:R-:W-:-:S02]  /*0490*/  LOP3.LUT R0, R0, 0x7e, RZ, 0xc0, !PT ;  /* 0x0000007e00007812 */ /* 0x000fc400078ec0ff */
[----:B------:R-:W-:Y:S02]  /*04a0*/  LEA.HI R2, R3, -R4, RZ, 0x10 ;  /* 0x8000000403027211 */ /* 0x000fe400078f80ff */
[----:B------:R-:W-:Y:S02]  /*04b0*/  IADD3 R6, PT, PT, R4, R23, RZ ;  /* 0x0000001704067210 */ /* 0x000fe40007ffe0ff */
[----:B------:R-:W-:Y:S02]  /*04c0*/  IADD3 R15, PT, PT, R14, R15, RZ ;  /* 0x0000000f0e0f7210 */ /* 0x000fe40007ffe0ff */
[----:B------:R-:W-:Y:S02]  /*04d0*/  IADD3 R20, PT, PT, R20, R7, RZ ;  /* 0x0000000714147210 */ /* 0x000fe40007ffe0ff */
[C---:B------:R-:W-:Y:S02]  /*04e0*/  IADD3 R18, PT, PT, R7.reuse, R18, RZ ;  /* 0x0000001207127210 */ /* 0x040fe40007ffe0ff */
[----:B------:R-:W-:-:S02]  /*04f0*/  IADD3 R16, PT, PT, R7, R16, RZ ;  /* 0x0000001007107210 */ /* 0x000fc40007ffe0ff */
[----:B------:R-:W-:Y:S02]  /*0500*/  LEA R14, R14, R5, 0x3 ;  /* 0x000000050e0e7211 */ /* 0x000fe400078e18ff */
[----:B------:R-:W-:Y:S02]  /*0510*/  MOV R11, RZ ;  /* 0x000000ff000b7202 */ /* 0x000fe40000000f00 */
[C---:B------:R-:W-:Y:S02]  /*0520*/  LOP3.LUT R10, R23.reuse, 0xf, RZ, 0xc0, !PT ;  /* 0x0000000f170a7812 */ /* 0x040fe400078ec0ff */
[----:B------:R-:W-:Y:S02]  /*0530*/  ISETP.GT.U32.OR P0, PT, R23, 0xf, P0 ;  /* 0x0000000f1700780c */ /* 0x000fe40000704470 */
[----:B------:R-:W-:Y:S02]  /*0540*/  SEL R9, R9, 0x1, !P1 ;  /* 0x0000000109097807 */ /* 0x000fe40004800000 */
[----:B------:R-:W-:-:S02]  /*0550*/  LOP3.LUT R8, R8, 0x3c0, RZ, 0xc0, !PT ;  /* 0x000003c008087812 */ /* 0x000fc400078ec0ff */
[C---:B------:R-:W-:Y:S02]  /*0560*/  LEA R7, R23.reuse, R0, 0x5 ;  /* 0x0000000017077211 */ /* 0x040fe400078e28ff */
[----:B------:R-:W-:Y:S02]  /*0570*/  SHF.L.U32 R6, R6, 0x1, RZ ;  /* 0x0000000106067819 */ /* 0x000fe400000006ff */
[----:B------:R-:W-:Y:S02]  /*0580*/  LEA.HI R5, R23, UR4, RZ, 0x1f ;  /* 0x0000000417057c11 */ /* 0x000fe4000f8ff8ff */
[----:B-1----:R-:W-:-:S07]  /*0590*/  LEA R4, R2, UR4, 0x3 ;  /* 0x0000000402047c11 */ /* 0x002fce000f8e18ff */
.L_x_1432:
[----:B-1----:R-:W-:Y:S01]  /*05a0*/  MOV R2, R22 ;  /* 0x0000001600027202 */ /* 0x002fe20000000f00 */
        /* <DEDUP_REMOVED lines=17> */
[----:B--2---:R-:W-:-:S02]  /*06c0*/  HADD2.F32 R0, -RZ, R28.H0_H0 ;  /* 0x2000001cff007230 */ /* 0x004fc40000004100 */
[----:B------:R-:W-:Y:S02]  /*06d0*/  HADD2.F32 R40, -RZ, R28.H1_H1 ;  /* 0x3000001cff287230 */ /* 0x000fe40000004100 */
[--C-:B------:R-:W-:Y:S02]  /*06e0*/  HADD2.F32 R39, -RZ, R29.reuse.H0_H0 ;  /* 0x2000001dff277230 */ /* 0x100fe40000004100 */
[----:B------:R-:W-:Y:S01]  /*06f0*/  FADD.FTZ R41, RZ, R0 ;  /* 0x00000000ff297221 */ /* 0x000fe20000010000 */
[----:B------:R-:W-:Y:S01]  /*0700*/  FFMA.FTZ R43, R0, R0, RZ ;  /* 0x00000000002b7223 */ /* 0x000fe200000100ff */
[----:B------:R-:W-:Y:S02]  /*0710*/  HADD2.F32 R42, -RZ, R29.H1_H1 ;  /* 0x3000001dff2a7230 */ /* 0x000fe40000004100 */
[----:B------:R-:W-:Y:S01]  /*0720*/  FADD.FTZ R28, R41, R40 ;  /* 0x00000028291c7221 */ /* 0x000fe20000010000 */
[----:B------:R-:W-:Y:S01]  /*0730*/  FFMA.FTZ R44, R40, R40, R43 ;  /* 0x00000028282c7223 */ /* 0x000fe2000001002b */
[----:B---3--:R-:W-:-:S02]  /*0740*/  HADD2.F32 R41, -RZ, R30.H0_H0 ;  /* 0x2000001eff297230 */ /* 0x008fc40000004100 */
[----:B------:R-:W-:Y:S01]  /*0750*/  FADD.FTZ R29, R28, R39 ;  /* 0x000000271c1d7221 */ /* 0x000fe20000010000 */
[----:B------:R-:W-:Y:S01]  /*0760*/  FFMA.FTZ R43, R39, R39, R44 ;  /* 0x00000027272b7223 */ /* 0x000fe2000001002c */
[----:B------:R-:W-:Y:S02]  /*0770*/  HADD2.F32 R44, -RZ, R30.H1_H1 ;  /* 0x3000001eff2c7230 */ /* 0x000fe40000004100 */
[----:B------:R-:W-:Y:S01]  /*0780*/  FADD.FTZ R28, R29, R42 ;  /* 0x0000002a1d1c7221 */ /* 0x000fe20000010000 */
[----:B0-----:R-:W-:Y:S01]  /*0790*/  FFMA.FTZ R36, R42, R42, R43 ;  /* 0x0000002a2a247223 */ /* 0x001fe2000001002b */
[--C-:B------:R-:W-:Y:S02]  /*07a0*/  HADD2.F32 R43, -RZ, R31.reuse.H0_H0 ;  /* 0x2000001fff2b7230 */ /* 0x100fe40000004100 */
[----:B------:R-:W-:Y:S01]  /*07b0*/  FADD.FTZ R29, R28, R41 ;  /* 0x000000291c1d7221 */ /* 0x000fe20000010000 */
[----:B------:R-:W-:Y:S01]  /*07c0*/  FFMA.FTZ R37, R41, R41, R36 ;  /* 0x0000002929257223 */ /* 0x000fe20000010024 */
[----:B------:R-:W-:-:S02]  /*07d0*/  HADD2.F32 R46, -RZ, R31.H1_H1 ;  /* 0x3000001fff2e7230 */ /* 0x000fc40000004100 */
[----:B------:R-:W-:Y:S01]  /*07e0*/  FADD.FTZ R28, R29, R44 ;  /* 0x0000002c1d1c7221 */ /* 0x000fe20000010000 */
[----:B------:R-:W-:Y:S01]  /*07f0*/  FFMA.FTZ R30, R44, R44, R37 ;  /* 0x0000002c2c1e7223 */ /* 0x000fe20000010025 */
[--C-:B----4-:R-:W-:Y:S01]  /*0800*/  HADD2.F32 R45, -RZ, R32.reuse.H0_H0 ;  /* 0x20000020ff2d7230 */ /* 0x110fe20000004100 */
[----:B------:R-:W-:Y:S01]  /*0810*/  CS2R R36, SRZ ;  /* 0x0000000000247805 */ /* 0x000fe2000001ff00 */
[----:B------:R-:W-:Y:S01]  /*0820*/  FADD.FTZ R29, R28, R43 ;  /* 0x0000002b1c1d7221 */ /* 0x000fe20000010000 */
[----:B------:R-:W-:Y:S01]  /*0830*/  FFMA.FTZ R31, R43, R43, R30 ;  /* 0x0000002b2b1f7223 */ /* 0x000fe2000001001e */
[----:B------:R-:W-:Y:S02]  /*0840*/  HADD2.F32 R48, -RZ, R32.H1_H1 ;  /* 0x30000020ff307230 */ /* 0x000fe40000004100 */
[----:B------:R-:W-:Y:S01]  /*0850*/  FADD.FTZ R28, R29, R46 ;  /* 0x0000002e1d1c7221 */ /* 0x000fe20000010000 */
[----:B------:R-:W-:Y:S01]  /*0860*/  FFMA.FTZ R30, R46, R46, R31 ;  /* 0x0000002e2e1e7223 */ /* 0x000fe2000001001f */
[----:B------:R-:W-:-:S02]  /*0870*/  HADD2.F32 R47, -RZ, R33.H0_H0 ;  /* 0x20000021ff2f7230 */ /* 0x000fc40000004100 */
[----:B------:R-:W-:Y:S01]  /*0880*/  FADD.FTZ R29, R28, R45 ;  /* 0x0000002d1c1d7221 */ /* 0x000fe20000010000 */
[----:B------:R-:W-:Y:S01]  /*0890*/  FFMA.FTZ R31, R45, R45, R30 ;  /* 0x0000002d2d1f7223 */ /* 0x000fe2000001001e */
[----:B------:R-:W-:Y:S02]  /*08a0*/  HADD2.F32 R50, -RZ, R33.H1_H1 ;  /* 0x30000021ff327230 */ /* 0x000fe40000004100 */
[----:B------:R-:W-:Y:S01]  /*08b0*/  FADD.FTZ R28, R29, R48 ;  /* 0x000000301d1c7221 */ /* 0x000fe20000010000 */
[----:B------:R-:W-:Y:S01]  /*08c0*/  FFMA.FTZ R30, R48, R48, R31 ;  /* 0x00000030301e7223 */ /* 0x000fe2000001001f */
[--C-:B------:R-:W-:Y:S02]  /*08d0*/  HADD2.F32 R49, -RZ, R34.reuse.H0_H0 ;  /* 0x20000022ff317230 */ /* 0x100fe40000004100 */
        /* <DEDUP_REMOVED lines=33> */
.L_x_1427:
[----:B------:R-:W-:Y:S05]  /*0af0*/  BSYNC.RECONVERGENT B0 ;  /* 0x0000000000007941 */ /* 0x000fea0003800200 */
.L_x_1426:
[----:B0-----:R-:W0:Y:S01]  /*0b00*/  SHFL.BFLY PT, R29, R36, 0x2, 0x1f ;  /* 0x0c401f00241d7f89 */ /* 0x001e2200000e0000 */
[C---:B------:R-:W-:Y:S02]  /*0b10*/  LOP3.LUT P1, RZ, R23.reuse, 0x3c3, RZ, 0xc0, !PT ;  /* 0x000003c317ff7812 */ /* 0x040fe4000782c0ff */
[----:B------:R-:W-:Y:S01]  /*0b20*/  ISETP.NE.AND P2, PT, R23, RZ, PT ;  /* 0x000000ff1700720c */ /* 0x000fe20003f45270 */
[----:B------:R-:W1:Y:S10]  /*0b30*/  SHFL.BFLY PT, R28, R37, 0x2, 0x1f ;  /* 0x0c401f00251c7f89 */ /* 0x000e7400000e0000 */
[----:B------:R-:W2:Y:S01]  /*0b40*/  @!P1 LDC.64 R30, c[0x0][0x3b8] ;  /* 0x0000ee00ff1e9b82 */ /* 0x000ea20000000a00 */
[----:B0-----:R-:W-:Y:S01]  /*0b50*/  FADD.FTZ R32, R29, R36 ;  /* 0x000000241d207221 */ /* 0x001fe20000010000 */
[----:B-1----:R-:W-:-:S04]  /*0b60*/  FADD.FTZ R33, R28, R37 ;  /* 0x000000251c217221 */ /* 0x002fc80000010000 */
[----:B------:R-:W0:Y:S01]  /*0b70*/  SHFL.BFLY PT, R29, R32, 0x1, 0x1f ;  /* 0x0c201f00201d7f89 */ /* 0x000e2200000e0000 */
[----:B------:R-:W-:-:S03]  /*0b80*/  @!P1 IMAD R28, R11, UR6, R38 ;  /* 0x000000060b1c9c24 */ /* 0x000fc6000f8e0226 */
[----:B------:R-:W1:Y:S02]  /*0b90*/  SHFL.BFLY PT, R34, R33, 0x1, 0x1f ;  /* 0x0c201f0021227f89 */ /* 0x000e6400000e0000 */
[----:B------:R-:W-:-:S05]  /*0ba0*/  @!P1 LEA R35, R28, R7, 0xb ;  /* 0x000000071c239211 */ /* 0x000fca00078e58ff */
        /* <DEDUP_REMOVED lines=10> */
.L_x_1429:
[----:B------:R-:W2:Y:S04]  /*0c50*/  LD.E.STRONG.GPU R29, desc[UR8][R54.64] ;  /* 0x00000008361d7980 */ /* 0x000ea8000c10f900 */
[----:B--2---:R-:W-:Y:S01]  /*0c60*/  CCTL.IVALL ;  /* 0x00000000ff00798f */ /* 0x004fe20002000000 */
[----:B------:R-:W-:Y:S05]  /*0c70*/  YIELD ;  /* 0x0000000000007946 */ /* 0x000fea0003800000 */
[----:B-----5:R-:W-:-:S04]  /*0c80*/  LOP3.LUT R29, R29, R28, RZ, 0x3c, !PT ;  /* 0x0000001c1d1d7212 */ /* 0x020fc800078e3cff */
[----:B------:R-:W-:-:S13]  /*0c90*/  ISETP.GT.AND P1, PT, R29, -0x1, PT ;  /* 0xffffffff1d00780c */ /* 0x000fda0003f24270 */
[----:B------:R-:W-:Y:S05]  /*0ca0*/  @P1 BRA `(.L_x_1429) ;  /* 0xfffffffc00e81947 */ /* 0x000fea000383ffff */
.L_x_1428:
[----:B------:R-:W-:Y:S01]  /*0cb0*/  ISETP.GT.U32.AND P1, PT, R23, 0xff, PT ;  /* 0x000000ff1700780c */ /* 0x000fe20003f24070 */
[----:B------:R-:W-:Y:S05]  /*0cc0*/  WARPSYNC.ALL ;  /* 0x0000000000007948 */ /* 0x000fea0003800000 */
[----:B------:R-:W-:Y:S01]  /*0cd0*/  BAR.SYNC.DEFER_BLOCKING 0x0 ;  /* 0x0000000000007b1d */ /* 0x000fe20000010000 */
[----:B------:R-:W-:Y:S02]  /*0ce0*/  IADD3 R36, P2, PT, R13, 0x1, RZ ;  /* 0x000000010d247810 */ /* 0x000fe40007f5e0ff */
[----:B0-----:R-:W-:Y:S02]  /*0cf0*/  CS2R R28, SRZ ;  /* 0x00000000001c7805 */ /* 0x001fe4000001ff00 */
[----:B------:R-:W-:Y:S01]  /*0d00*/  IADD3.X R37, PT, PT, RZ, R12, RZ, P2, !PT ;  /* 0x0000000cff257210 */ /* 0x000fe200017fe4ff */
[----:B------:R-:W-:Y:S04]  /*0d10*/  BSSY.RECONVERGENT B0, `(.L_x_1430) ;  /* 0x000001a000007945 */ /* 0x000fe80003800200 */
[----:B------:R-:W-:Y:S05]  /*0d20*/  @P1 BRA `(.L_x_1431) ;  /* 0x0000000000601947 */ /* 0x000fea0003800000 */
        /* <DEDUP_REMOVED lines=24> */
.L_x_1431:
[----:B------:R-:W-:Y:S05]  /*0eb0*/  BSYNC.RECONVERGENT B0 ;  /* 0x0000000000007941 */ /* 0x000fea0003800200 */
.L_x_1430:
[----:B------:R-:W0:Y:S01]  /*0ec0*/  SHFL.BFLY PT, R30, R29, 0x8, 0x1f ;  /* 0x0d001f001d1e7f89 */ /* 0x000e2200000e0000 */
[----:B------:R-:W-:Y:S01]  /*0ed0*/  LOP3.LUT P1, RZ, R23, 0x30f, RZ, 0xc0, !PT ;  /* 0x0000030f17ff7812 */ /* 0x000fe2000782c0ff */
[----:B------:R-:W1:Y:S01]  /*0ee0*/  LDCU UR5, c[0x0][0x3a0] ;  /* 0x00007400ff0577ac */ /* 0x000e620008000800 */
[----:B------:R-:W-:Y:S01]  /*0ef0*/  LOP3.LUT R11, R11, 0x1, RZ, 0x3c, !PT ;  /* 0x000000010b0b7812 */ /* 0x000fe200078e3cff */
[----:B------:R-:W2:Y:S01]  /*0f00*/  SHFL.BFLY PT, R31, R28, 0x8, 0x1f ;  /* 0x0d001f001c1f7f89 */ /* 0x000ea200000e0000 */
[----:B------:R-:W3:Y:S01]  /*0f10*/  LDCU.64 UR10, c[0x0][0x380] ;  /* 0x00007000ff0a77ac */ /* 0x000ee20008000a00 */
        /* <DEDUP_REMOVED lines=24> */
[----:B------:R-:W-:Y:S01]  /*10a0*/  @!P0 LEA.HI.X R33, R34, R33, R12, 0x2, P1 ;  /* 0x0000002122218211 */ /* 0x000fe200008f140c */
[----:B------:R-:W1:Y:S04]  /*10b0*/  LDS.64 R28, [R4] ;  /* 0x00000000041c7984 */ /* 0x000e680000000a00 */
[----:B------:R-:W0:Y:S01]  /*10c0*/  @!P0 LDS.64 R30, [R21+UR4] ;  /* 0x00000004151e8984 */ /* 0x000e220008000a00 */
[----:B-1----:R-:W-:Y:S01]  /*10d0*/  FADD.FTZ R12, R29, UR5 ;  /* 0x000000051d0c7e21 */ /* 0x002fe20008010000 */
[--C-:B------:R-:W-:Y:S01]  /*10e0*/  FADD.FTZ R13, R0, -R28.reuse ;  /* 0x8000001c000d7221 */ /* 0x100fe20000010000 */
[--C-:B------:R-:W-:Y:S01]  /*10f0*/  FADD.FTZ R41, R41, -R28.reuse ;  /* 0x8000001c29297221 */ /* 0x100fe20000010000 */
[--C-:B------:R-:W-:Y:S01]  /*1100*/  FADD.FTZ R45, R45, -R28.reuse ;  /* 0x8000001c2d2d7221 */ /* 0x100fe20000010000 */
[----:B------:R1:W2:Y:S01]  /*1110*/  MUFU.RSQ R0, R12 ;  /* 0x0000000c00007308 */ /* 0x0002a20000001400 */
[--C-:B------:R-:W-:Y:S01]  /*1120*/  FADD.FTZ R49, R49, -R28.reuse ;  /* 0x8000001c31317221 */ /* 0x100fe20000010000 */
[----:B0-----:R0:W-:Y:S01]  /*1130*/  @!P0 STG.E.64 desc[UR8][R32.64], R30 ;  /* 0x0000001e20008986 */ /* 0x0011e2000c101b08 */
[--C-:B------:R-:W-:Y:S01]  /*1140*/  FADD.FTZ R35, R40, -R28.reuse ;  /* 0x8000001c28237221 */ /* 0x100fe20000010000 */
[--C-:B------:R-:W-:Y:S01]  /*1150*/  FADD.FTZ R57, R44, -R28.reuse ;  /* 0x8000001c2c397221 */ /* 0x100fe20000010000 */
[--C-:B------:R-:W-:Y:S01]  /*1160*/  FADD.FTZ R61, R48, -R28.reuse ;  /* 0x8000001c303d7221 */ /* 0x100fe20000010000 */
[--C-:B------:R-:W-:Y:S01]  /*1170*/  FADD.FTZ R52, R52, -R28.reuse ;  /* 0x8000001c34347221 */ /* 0x100fe20000010000 */
[--C-:B------:R-:W-:Y:S01]  /*1180*/  FADD.FTZ R29, R42, -R28.reuse ;  /* 0x8000001c2a1d7221 */ /* 0x100fe20000010000 */
[----:B------:R-:W-:Y:S01]  /*1190*/  FADD.FTZ R51, R51, -R28 ;  /* 0x8000001c33337221 */ /* 0x000fe20000010000 */
[----:B-1---5:R-:W-:-:S02]  /*11a0*/  HADD2.F32 R12, -RZ, R26.H0_H0 ;  /* 0x2000001aff0c7230 */ /* 0x022fc40000004100 */
[--C-:B------:R-:W-:Y:S01]  /*11b0*/  FADD.FTZ R59, R43, -R28.reuse ;  /* 0x8000001c2b3b7221 */ /* 0x100fe20000010000 */
[----:B------:R-:W-:Y:S02]  /*11c0*/  HADD2.F32 R40, -RZ, R24.H1_H1 ;  /* 0x30000018ff287230 */ /* 0x000fe40000004100 */
[--C-:B------:R-:W-:Y:S01]  /*11d0*/  FADD.FTZ R39, R39, -R28.reuse ;  /* 0x8000001c27277221 */ /* 0x100fe20000010000 */
[----:B------:R-:W-:Y:S02]  /*11e0*/  HADD2.F32 R42, -RZ, R26.H1_H1 ;  /* 0x3000001aff2a7230 */ /* 0x000fe40000004100 */
[--C-:B------:R-:W-:Y:S01]  /*11f0*/  FADD.FTZ R43, R46, -R28.reuse ;  /* 0x8000001c2e2b7221 */ /* 0x100fe20000010000 */
[----:B------:R-:W-:Y:S01]  /*1200*/  FADD.FTZ R47, R47, -R28 ;  /* 0x8000001c2f2f7221 */ /* 0x000fe20000010000 */
[----:B0-----:R-:W-:Y:S02]  /*1210*/  HADD2.F32 R31, -RZ, R24.H0_H0 ;  /* 0x20000018ff1f7230 */ /* 0x001fe40000004100 */
[C---:B--2---:R-:W-:Y:S01]  /*1220*/  FMUL.FTZ R13, R0.reuse, R13 ;  /* 0x0000000d000d7220 */ /* 0x044fe20000410000 */
[C---:B------:R-:W-:Y:S01]  /*1230*/  FMUL.FTZ R30, R0.reuse, R41 ;  /* 0x00000029001e7220 */ /* 0x040fe20000410000 */
[C---:B------:R-:W-:Y:S01]  /*1240*/  FMUL.FTZ R45, R0.reuse, R45 ;  /* 0x0000002d002d7220 */ /* 0x040fe20000410000 */
[C---:B------:R-:W-:Y:S01]  /*1250*/  FMUL.FTZ R49, R0.reuse, R49 ;  /* 0x0000003100317220 */ /* 0x040fe20000410000 */
[C---:B------:R-:W-:Y:S01]  /*1260*/  FMUL.FTZ R35, R0.reuse, R35 ;  /* 0x0000002300237220 */ /* 0x040fe20000410000 */
[--C-:B------:R-:W-:Y:S01]  /*1270*/  FFMA.FTZ R13, R13, R31, R12.reuse ;  /* 0x0000001f0d0d7223 */ /* 0x100fe2000001000c */
[C-C-:B------:R-:W-:Y:S01]  /*1280*/  FFMA.FTZ R30, R31.reuse, R30, R12.reuse ;  /* 0x0000001e1f1e7223 */ /* 0x140fe2000001000c */
[C-C-:B------:R-:W-:Y:S01]  /*1290*/  FFMA.FTZ R32, R31.reuse, R45, R12.reuse ;  /* 0x0000002d1f207223 */ /* 0x140fe2000001000c */
[C---:B------:R-:W-:Y:S01]  /*12a0*/  FMUL.FTZ R57, R0.reuse, R57 ;  /* 0x0000003900397220 */ /* 0x040fe20000410000 */
[C---:B------:R-:W-:Y:S01]  /*12b0*/  FMUL.FTZ R61, R0.reuse, R61 ;  /* 0x0000003d003d7220 */ /* 0x040fe20000410000 */
[----:B------:R-:W-:Y:S01]  /*12c0*/  FMUL.FTZ R41, R0, R52 ;  /* 0x0000003400297220 */ /* 0x000fe20000410000 */
[----:B------:R-:W-:Y:S01]  /*12d0*/  FFMA.FTZ R12, R31, R49, R12 ;  /* 0x000000311f0c7223 */ /* 0x000fe2000001000c */
[--C-:B------:R-:W-:Y:S01]  /*12e0*/  FADD.FTZ R33, R50, -R28.reuse ;  /* 0x8000001c32217221 */ /* 0x100fe20000010000 */
[----:B------:R-:W-:Y:S01]  /*12f0*/  FADD.FTZ R53, R53, -R28 ;  /* 0x8000001c35357221 */ /* 0x000fe20000010000 */
[----:B------:R-:W-:-:S02]  /*1300*/  HADD2.F32 R44, -RZ, R25.H0_H0 ;  /* 0x20000019ff2c7230 */ /* 0x000fc40000004100 */
[----:B------:R-:W-:Y:S01]  /*1310*/  FMUL.FTZ R28, R0, R51 ;  /* 0x00000033001c7220 */ /* 0x000fe20000410000 */
[----:B------:R-:W-:Y:S02]  /*1320*/  HADD2.F32 R31, -RZ, R27.H0_H0 ;  /* 0x2000001bff1f7230 */ /* 0x000fe40000004100 */
[--C-:B------:R-:W-:Y:S01]  /*1330*/  FFMA.FTZ R34, R35, R40, R42.reuse ;  /* 0x0000002823227223 */ /* 0x100fe2000001002a */
[C-C-:B------:R-:W-:Y:S01]  /*1340*/  FFMA.FTZ R57, R40.reuse, R57, R42.reuse ;  /* 0x0000003928397223 */ /* 0x140fe2000001002a */
[C-C-:B------:R-:W-:Y:S01]  /*1350*/  FFMA.FTZ R61, R40.reuse, R61, R42.reuse ;  /* 0x0000003d283d7223 */ /* 0x140fe2000001002a */
[----:B------:R-:W-:Y:S01]  /*1360*/  FFMA.FTZ R35, R40, R41, R42 ;  /* 0x0000002928237223 */ /* 0x000fe2000001002a */
[----:B------:R-:W-:Y:S02]  /*1370*/  HADD2.F32 R40, -RZ, R25.H1_H1 ;  /* 0x30000019ff287230 */ /* 0x000fe40000004100 */
[----:B------:R-:W-:Y:S01]  /*1380*/  FMUL.FTZ R29, R0, R29 ;  /* 0x0000001d001d7220 */ /* 0x000fe20000410000 */
[----:B------:R-:W-:-:S02]  /*1390*/  HADD2.F32 R41, -RZ, R27.H1_H1 ;  /* 0x3000001bff297230 */ /* 0x000fc40000004100 */
[----:B------:R-:W-:Y:S01]  /*13a0*/  FFMA.FTZ R45, R44, R28, R31 ;  /* 0x0000001c2c2d7223 */ /* 0x000fe2000001001f */
[----:B---3--:R-:W-:Y:S01]  /*13b0*/  IADD3 R28, P1, PT, R3, UR10, RZ ;  /* 0x0000000a031c7c10 */ /* 0x008fe2000ff3e0ff */
[C---:B------:R-:W-:Y:S01]  /*13c0*/  FMUL.FTZ R39, R0.reuse, R39 ;  /* 0x0000002700277220 */ /* 0x040fe20000410000 */
[----:B------:R-:W-:Y:S01]  /*13d0*/  FMUL.FTZ R59, R0, R59 ;  /* 0x0000003b003b7220 */ /* 0x000fe20000410000 */
[----:B------:R-:W-:Y:S01]  /*13e0*/  FFMA.FTZ R42, R29, R40, R41 ;  /* 0x000000281d2a7223 */ /* 0x000fe20000010029 */
[----:B------:R-:W-:Y:S01]  /*13f0*/  IADD3.X R29, PT, PT, R2, UR11, RZ, P1, !PT ;  /* 0x0000000b021d7c10 */ /* 0x000fe20008ffe4ff */
[----:B------:R-:W0:Y:S01]  /*1400*/  LDCU.64 UR10, c[0x0][0x3a8] ;  /* 0x00007500ff0a77ac */ /* 0x000e220008000a00 */
[C---:B------:R-:W-:Y:S01]  /*1410*/  FMUL.FTZ R43, R0.reuse, R43 ;  /* 0x0000002b002b7220 */ /* 0x040fe20000410000 */
[C---:B------:R-:W-:Y:S01]  /*1420*/  FMUL.FTZ R47, R0.reuse, R47 ;  /* 0x0000002f002f7220 */ /* 0x040fe20000410000 */
[C---:B------:R-:W-:Y:S01]  /*1430*/  FMUL.FTZ R33, R0.reuse, R33 ;  /* 0x0000002100217220 */ /* 0x040fe20000410000 */
[----:B------:R-:W-:Y:S01]  /*1440*/  FMUL.FTZ R0, R0, R53 ;  /* 0x0000003500007220 */ /* 0x000fe20000410000 */
[--C-:B------:R-:W-:Y:S01]  /*1450*/  FFMA.FTZ R39, R39, R44, R31.reuse ;  /* 0x0000002c27277223 */ /* 0x100fe2000001001f */
[C-C-:B------:R-:W-:Y:S01]  /*1460*/  FFMA.FTZ R59, R44.reuse, R59, R31.reuse ;  /* 0x0000003b2c3b7223 */ /* 0x140fe2000001001f */
[----:B------:R-:W-:Y:S01]  /*1470*/  FFMA.FTZ R47, R44, R47, R31 ;  /* 0x0000002f2c2f7223 */ /* 0x000fe2000001001f */
[C-C-:B------:R-:W-:Y:S01]  /*1480*/  FFMA.FTZ R44, R40.reuse, R43, R41.reuse ;  /* 0x0000002b282c7223 */ /* 0x140fe20000010029 */
[C-C-:B------:R-:W-:Y:S01]  /*1490*/  FFMA.FTZ R46, R40.reuse, R33, R41.reuse ;  /* 0x00000021282e7223 */ /* 0x140fe20000010029 */
[----:B------:R-:W-:Y:S01]  /*14a0*/  FFMA.FTZ R0, R40, R0, R41 ;  /* 0x0000000028007223 */ /* 0x000fe20000010029 */
        /* <DEDUP_REMOVED lines=10> */
[----:B0-----:R-:W-:Y:S01]  /*1550*/  ISETP.GE.U32.AND P1, PT, R36, UR10, PT ;  /* 0x0000000a24007c0c */ /* 0x001fe2000bf26070 */
[----:B------:R1:W-:Y:S01]  /*1560*/  STG.E.64 desc[UR8][R28.64+0x2800], R32 ;  /* 0x002800201c007986 */ /* 0x0003e2000c101b08 */
[----:B------:R-:W-:Y:S02]  /*1570*/  MOV R13, R36 ;  /* 0x00000024000d7202 */ /* 0x000fe40000000f00 */
[----:B------:R-:W-:Y:S01]  /*1580*/  ISETP.GE.AND.EX P1, PT, R37, UR11, PT, P1 ;  /* 0x0000000b25007c0c */ /* 0x000fe2000bf26310 */
[----:B------:R1:W-:Y:S01]  /*1590*/  STG.E.64 desc[UR8][R28.64+0x3c00], R34 ;  /* 0x003c00221c007986 */ /* 0x0003e2000c101b08 */
[----:B------:R-:W-:-:S11]  /*15a0*/  MOV R12, R37 ;  /* 0x00000025000c7202 */ /* 0x000fd60000000f00 */
[----:B------:R-:W-:Y:S05]  /*15b0*/  @!P1 BRA `(.L_x_1432) ;  /* 0xffffffec00f89947 */ /* 0x000fea000383ffff */
[----:B------:R-:W-:Y:S05]  /*15c0*/  EXIT ;  /* 0x000000000000794d */ /* 0x000fea0003800000 */
.L_x_1433:
        /* <DEDUP_REMOVED lines=11> */
.L_x_1637:


//--------------------- .text._ZN13group_norm_v214gn_cuda_kernelI6__halfLi320ELi3ELi32ELi20ELi1024ELb0ELi16ELi320ELi320ELi4ELb1ELi5ELb0ELb0ENS_16CompileConditionILi1000EEEEEvPT_PKS4_S7_S7_flPfS8_Pj --------------------------
	.section	.text._ZN13group_norm_v214gn_cuda_kernelI6__halfLi320ELi3ELi32ELi20ELi1024ELb0ELi16ELi320ELi320ELi4ELb1ELi5ELb0ELb0ENS_16CompileConditionILi1000EEEEEvPT_PKS4_S7_S7_flPfS8_Pj,"ax",@progbits
	.align	128
        .global         _ZN13group_norm_v214gn_cuda_kernelI6__halfLi320ELi3ELi32ELi20ELi1024ELb0ELi16ELi320ELi320ELi4ELb1ELi5ELb0ELb0ENS_16CompileConditionILi1000EEEEEvPT_PKS4_S7_S7_flPfS8_Pj
        .type           _ZN13group_norm_v214gn_cuda_kernelI6__halfLi320ELi3ELi32ELi20ELi1024ELb0ELi16ELi320ELi320ELi4ELb1ELi5ELb0ELb0ENS_16CompileConditionILi1000EEEEEvPT_PKS4_S7_S7_flPfS8_Pj,@function
        .size           _ZN13group_norm_v214gn_cuda_kernelI6__halfLi320ELi3ELi32ELi20ELi1024ELb0ELi16ELi320ELi320ELi4ELb1ELi5ELb0ELb0ENS_16CompileConditionILi1000EEEEEvPT_PKS4_S7_S7_flPfS8_Pj,(.L_x_1638 - _ZN13group_norm_v214gn_cuda_kernelI6__halfLi320ELi3ELi32ELi20ELi1024ELb0ELi16ELi320ELi320ELi4ELb1ELi5ELb0ELb0ENS_16CompileConditionILi1000EEEEEvPT_PKS4_S7_S7_flPfS8_Pj)
        .other          _ZN13group_norm_v214gn_cuda_kernelI6__halfLi320ELi3ELi32ELi20ELi1024ELb0ELi16ELi320ELi320ELi4ELb1ELi5ELb0ELb0ENS_16CompileConditionILi1000EEEEEvPT_PKS4_S7_S7_flPfS8_Pj,@"STO_CUDA_ENTRY STV_DEFAULT"
_ZN13group_norm_v214gn_cuda_kernelI6__halfLi320ELi3ELi32ELi20ELi1024ELb0ELi16ELi320ELi320ELi4ELb1ELi5ELb0ELb0ENS_16CompileConditionILi1000EEEEEvPT_PKS4_S7_S7_flPfS8_Pj:
.text._ZN13group_norm_v214gn_cuda_kernelI6__halfLi320ELi3ELi32ELi20ELi1024ELb0ELi16ELi320ELi320ELi4ELb1ELi5ELb0ELb0ENS_16CompileConditionILi1000EEEEEvPT_PKS4_S7_S7_flPfS8_Pj:
        /* <DEDUP_REMOVED lines=48> */
.L_x_1444:
[C---:B------:R-:W-:Y:S01]  /*0300*/  LOP3.LUT R32, R10.reuse, 0x1, RZ, 0xc0, !PT ;  /* 0x000000010a207812 */ /* 0x040fe200078ec0ff */
[----:B-1----:R-:W1:Y:S01]  /*0310*/  LDCU.64 UR4, c[0x0][0x388] ;  /* 0x00007100ff0477ac */ /* 0x002e620008000a00 */
[--C-:B------:R-:W-:Y:S01]  /*0320*/  SHF.R.U64 R14, R10, 0x1, R11.reuse ;  /* 0x000000010a0e7819 */ /* 0x100fe2000000120b */
[----:B------:R-:W-:Y:S01]  /*0330*/  IMAD R21, R7, 0x280, RZ ;  /* 0x0000028007157824 */ /* 0x000fe200078e02ff */
[----:B------:R-:W-:Y:S01]  /*0340*/  MOV R51, RZ ;  /* 0x000000ff00337202 */ /* 0x000fe20000000f00 */
[----:B------:R-:W-:Y:S01]  /*0350*/  IMAD R32, R32, 0x140, RZ ;  /* 0x0000014020207824 */ /* 0x000fe200078e02ff */
[----:B------:R-:W-:Y:S01]  /*0360*/  SHF.R.U32.HI R15, RZ, 0x1, R11 ;  /* 0x00000001ff0f7819 */ /* 0x000fe2000001160b */
[----:B------:R-:W2:Y:S03]  /*0370*/  LDC.64 R22, c[0x0][0x390] ;  /* 0x0000e400ff167b82 */ /* 0x000ea60000000a00 */
[----:B------:R-:W-:Y:S01]  /*0380*/  LEA R50, R5, R32, 0x2 ;  /* 0x0000002005327211 */ /* 0x000fe200078e10ff */
[----:B------:R-:W-:-:S04]  /*0390*/  IMAD R19, R15, 0xa0000, RZ ;  /* 0x000a00000f137824 */ /* 0x000fc800078e02ff */
        /* <DEDUP_REMOVED lines=19> */
[----:B------:R-:W-:Y:S01]  /*04d0*/  LOP3.LUT R47, R47, 0x10, RZ, 0xc0, !PT ;  /* 0x000000102f2f7812 */ /* 0x000fe200078ec0ff */
[--C-:B----4-:R-:W-:Y:S02]  /*04e0*/  HADD2.F32 R0, -RZ, R30.reuse.H0_H0 ;  /* 0x2000001eff007230 */ /* 0x110fe40000004100 */
[----:B------:R-:W-:Y:S02]  /*04f0*/  HADD2.F32 R18, -RZ, R30.H1_H1 ;  /* 0x3000001eff127230 */ /* 0x000fe40000004100 */
[--C-:B------:R-:W-:Y:S02]  /*0500*/  HADD2.F32 R19, -RZ, R31.reuse.H0_H0 ;  /* 0x2000001fff137230 */ /* 0x100fe40000004100 */
[----:B------:R-:W-:Y:S01]  /*0510*/  FADD.FTZ R33, RZ, R0 ;  /* 0x00000000ff217221 */ /* 0x000fe20000010000 */
[----:B------:R-:W-:Y:S01]  /*0520*/  FFMA.FTZ R37, R0, R0, RZ ;  /* 0x0000000000257223 */ /* 0x000fe200000100ff */
[----:B-1----:R-:W-:Y:S02]  /*0530*/  HADD2.F32 R34, -RZ, R31.H1_H1 ;  /* 0x3000001fff227230 */ /* 0x002fe40000004100 */
        /* <DEDUP_REMOVED lines=14> */
[--C-:B------:R-:W-:Y:S01]  /*0620*/  HADD2.F32 R38, -RZ, R26.reuse.H0_H0 ;  /* 0x2000001aff267230 */ /* 0x100fe20000004100 */
[----:B------:R-:W-:Y:S01]  /*0630*/  MOV R33, RZ ;  /* 0x000000ff00217202 */ /* 0x000fe20000000f00 */
        /* <DEDUP_REMOVED lines=14> */
[----:B------:R-:W-:Y:S01]  /*0720*/  HADD2.F32 R45, -RZ, R28.H1_H1 ;  /* 0x3000001cff2d7230 */ /* 0x000fe20000004100 */
[----:B------:R-:W-:Y:S01]  /*0730*/  MOV R28, RZ ;  /* 0x000000ff001c7202 */ /* 0x000fe20000000f00 */
[----:B------:R-:W-:Y:S01]  /*0740*/  FADD.FTZ R25, R24, R43 ;  /* 0x0000002b18197221 */ /* 0x000fe20000010000 */
[----:B------:R-:W-:Y:S01]  /*0750*/  FFMA.FTZ R27, R43, R43, R26 ;  /* 0x0000002b2b1b7223 */ /* 0x000fe2000001001a */
[----:B------:R-:W-:-:S02]  /*0760*/  HADD2.F32 R44, -RZ, R29.H0_H0 ;  /* 0x2000001dff2c7230 */ /* 0x000fc40000004100 */
        /* <DEDUP_REMOVED lines=13> */
[C---:B-1----:R-:W-:Y:S02]  /*0840*/  LEA.HI R25, R4.reuse, R47, RZ, 0x1e ;  /* 0x0000002f04197211 */ /* 0x042fe400078ff0ff */
[----:B------:R-:W-:Y:S02]  /*0850*/  MOV R28, 0x400 ;  /* 0x00000400001c7802 */ /* 0x000fe40000000f00 */
[----:B------:R-:W-:Y:S01]  /*0860*/  SHF.L.U32 R30, R4, 0x3, RZ ;  /* 0x00000003041e7819 */ /* 0x000fe200000006ff */
[----:B------:R-:W-:-:S03]  /*0870*/  IMAD R32, R25, 0x14, -R32 ;  /* 0x0000001419207824 */ /* 0x000fc600078e0a20 */
[----:B------:R-:W-:Y:S02]  /*0880*/  LOP3.LUT R30, R30, 0x18, RZ, 0xc0, !PT ;  /* 0x000000181e1e7812 */ /* 0x000fe400078ec0ff */
[----:B------:R-:W-:Y:S02]  /*0890*/  SHF.R.U32.HI R25, RZ, 0x2, R32 ;  /* 0x00000002ff197819 */ /* 0x000fe40000011620 */
[C---:B------:R-:W-:Y:S02]  /*08a0*/  IADD3 R24, PT, PT, R32.reuse, 0x4, RZ ;  /* 0x0000000420187810 */ /* 0x040fe40007ffe0ff */
[----:B------:R-:W-:-:S04]  /*08b0*/  IADD3 R26, PT, PT, R32, 0x8, RZ ;  /* 0x00000008201a7810 */ /* 0x000fc80007ffe0ff */
[----:B------:R-:W-:Y:S02]  /*08c0*/  SHF.R.U32.HI R29, RZ, 0x2, R26 ;  /* 0x00000002ff1d7819 */ /* 0x000fe4000001161a */
[----:B--2---:R-:W-:Y:S02]  /*08d0*/  LEA R28, R27, R28, 0x18 ;  /* 0x0000001c1b1c7211 */ /* 0x004fe400078ec0ff */
[----:B------:R-:W-:Y:S02]  /*08e0*/  SHF.R.U32.HI R27, RZ, 0x2, R24 ;  /* 0x00000002ff1b7819 */ /* 0x000fe40000011618 */
[C---:B------:R-:W-:Y:S01]  /*08f0*/  IADD3 R24, PT, PT, R32.reuse, 0xc, RZ ;  /* 0x0000000c20187810 */ /* 0x040fe20007ffe0ff */
[--C-:B------:R-:W-:Y:S01]  /*0900*/  IMAD R25, R25, 0x28, R28.reuse ;  /* 0x0000002819197824 */ /* 0x100fe200078e021c */
[----:B------:R-:W-:Y:S01]  /*0910*/  IADD3 R32, PT, PT, R32, 0x10, RZ ;  /* 0x0000001020207810 */ /* 0x000fe20007ffe0ff */
[----:B------:R-:W-:Y:S01]  /*0920*/  IMAD R27, R27, 0x28, R28 ;  /* 0x000000281b1b7824 */ /* 0x000fe200078e021c */
[----:B------:R-:W-:Y:S01]  /*0930*/  SHF.R.U32.HI R31, RZ, 0x2, R24 ;  /* 0x00000002ff1f7819 */ /* 0x000fe20000011618 */
[----:B------:R-:W-:Y:S01]  /*0940*/  IMAD R29, R29, 0x28, R28 ;  /* 0x000000281d1d7824 */ /* 0x000fe200078e021c */
[----:B------:R-:W-:-:S02]  /*0950*/  IADD3 R25, PT, PT, R25, R30, RZ ;  /* 0x0000001e19197210 */ /* 0x000fc40007ffe0ff */
[C---:B------:R-:W-:Y:S01]  /*0960*/  IADD3 R27, PT, PT, R30.reuse, R27, RZ ;  /* 0x0000001b1e1b7210 */ /* 0x040fe20007ffe0ff */
[----:B------:R-:W-:Y:S01]  /*0970*/  IMAD R31, R31, 0x28, R28 ;  /* 0x000000281f1f7824 */ /* 0x000fe200078e021c */
[----:B------:R-:W-:Y:S02]  /*0980*/  SHF.R.U32.HI R33, RZ, 0x2, R32 ;  /* 0x00000002ff217819 */ /* 0x000fe40000011620 */
[----:B------:R-:W1:Y:S01]  /*0990*/  LDS.64 R24, [R25] ;  /* 0x0000000019187984 */ /* 0x000e620000000a00 */
[C---:B------:R-:W-:Y:S02]  /*09a0*/  IADD3 R29, PT, PT, R30.reuse, R29, RZ ;  /* 0x0000001d1e1d7210 */ /* 0x040fe40007ffe0ff */
[----:B------:R-:W-:Y:S01]  /*09b0*/  IMAD R33, R33, 0x28, R28 ;  /* 0x0000002821217824 */ /* 0x000fe200078e021c */
[----:B------:R-:W2:Y:S01]  /*09c0*/  LDS.64 R26, [R27] ;  /* 0x000000001b1a7984 */ /* 0x000ea20000000a00 */
[----:B------:R-:W-:-:S03]  /*09d0*/  IADD3 R31, PT, PT, R30, R31, RZ ;  /* 0x0000001f1e1f7210 */ /* 0x000fc60007ffe0ff */
[----:B------:R-:W3:Y:S01]  /*09e0*/  LDS.64 R28, [R29] ;  /* 0x000000001d1c7984 */ /* 0x000ee20000000a00 */
[----:B------:R-:W-:-:S03]  /*09f0*/  IADD3 R32, PT, PT, R30, R33, RZ ;  /* 0x000000211e207210 */ /* 0x000fc60007ffe0ff */
        /* <DEDUP_REMOVED lines=12> */
.L_x_1435:
[----:B------:R-:W-:Y:S05]  /*0ac0*/  BSYNC.RECONVERGENT B0 ;  /* 0x0000000000007941 */ /* 0x000fea0003800200 */
.L_x_1434:
[----:B-1----:R-:W1:Y:S01]  /*0ad0*/  SHFL.BFLY PT, R25, R28, 0x2, 0x1f ;  /* 0x0c401f001c197f89 */ /* 0x002e6200000e0000 */
[C---:B------:R-:W-:Y:S02]  /*0ae0*/  LOP3.LUT P2, RZ, R4.reuse, 0x3c3, RZ, 0xc0, !PT ;  /* 0x000003c304ff7812 */ /* 0x040fe4000784c0ff */
[C---:B------:R-:W-:Y:S01]  /*0af0*/  ISETP.NE.AND P3, PT, R4.reuse, RZ, PT ;  /* 0x000000ff0400720c */ /* 0x040fe20003f65270 */
[----:B------:R-:W2:Y:S01]  /*0b00*/  SHFL.BFLY PT, R24, R33, 0x2, 0x1f ;  /* 0x0c401f0021187f89 */ /* 0x000ea200000e0000 */
[----:B------:R-:W-:-:S09]  /*0b10*/  ISETP.GT.U32.AND P1, PT, R4, 0xff, PT ;  /* 0x000000ff0400780c */ /* 0x000fd20003f24070 */
[----:B------:R-:W3:Y:S01]  /*0b20*/  @!P2 LDC.64 R26, c[0x0][0x3b8] ;  /* 0x0000ee00ff1aab82 */ /* 0x000ee20000000a00 */
[----:B0-----:R-:W-:-:S05]  /*0b30*/  @!P2 IMAD R32, R6, R9, UR6 ;  /* 0x000000060620ae24 */ /* 0x001fca000f8e0209 */
[----:B------:R-:W-:Y:S01]  /*0b40*/  @!P2 LEA R31, R32, R13, 0xb ;  /* 0x0000000d201fa211 */ /* 0x000fe200078e58ff */
[----:B-1----:R-:W-:Y:S01]  /*0b50*/  FADD.FTZ R29, R25, R28 ;  /* 0x0000001c191d7221 */ /* 0x002fe20000010000 */
[----:B--2---:R-:W-:Y:S01]  /*0b60*/  FADD.FTZ R30, R24, R33 ;  /* 0x00000021181e7221 */ /* 0x004fe20000010000 */
[----:B------:R-:W-:-:S03]  /*0b70*/  CS2R R32, SRZ ;  /* 0x0000000000207805 */ /* 0x000fc6000001ff00 */
[----:B------:R-:W0:Y:S04]  /*0b80*/  SHFL.BFLY PT, R24, R29, 0x1, 0x1f ;  /* 0x0c201f001d187f89 */ /* 0x000e2800000e0000 */
[----:B------:R-:W1:Y:S01]  /*0b90*/  SHFL.BFLY PT, R25, R30, 0x1, 0x1f ;  /* 0x0c201f001e197f89 */ /* 0x000e6200000e0000 */
[----:B---3--:R-:W-:-:S04]  /*0ba0*/  @!P2 IMAD.WIDE.U32 R26, R31, 0x4, R26 ;  /* 0x000000041f1aa825 */ /* 0x008fc800078e001a */
        /* <DEDUP_REMOVED lines=9> */
.L_x_1437:
[----:B------:R-:W2:Y:S04]  /*0c40*/  LD.E.STRONG.GPU R25, desc[UR8][R48.64] ;  /* 0x0000000830197980 */ /* 0x000ea8000c10f900 */
[----:B--2---:R-:W-:Y:S01]  /*0c50*/  CCTL.IVALL ;  /* 0x00000000ff00798f */ /* 0x004fe20002000000 */
[----:B------:R-:W-:Y:S05]  /*0c60*/  YIELD ;  /* 0x0000000000007946 */ /* 0x000fea0003800000 */
[----:B-----5:R-:W-:-:S04]  /*0c70*/  LOP3.LUT R25, R25, R24, RZ, 0x3c, !PT ;  /* 0x0000001819197212 */ /* 0x020fc800078e3cff */
[----:B------:R-:W-:-:S13]  /*0c80*/  ISETP.GT.AND P2, PT, R25, -0x1, PT ;  /* 0xffffffff1900780c */ /* 0x000fda0003f44270 */
[----:B------:R-:W-:Y:S05]  /*0c90*/  @P2 BRA `(.L_x_1437) ;  /* 0xfffffffc00e82947 */ /* 0x000fea000383ffff */
.L_x_1436:
        /* <DEDUP_REMOVED lines=31> */
.L_x_1439:
[----:B------:R-:W-:Y:S05]  /*0e90*/  BSYNC.RECONVERGENT B0 ;  /* 0x0000000000007941 */ /* 0x000fea0003800200 */
.L_x_1438:
        /* <DEDUP_REMOVED lines=29> */
.L_x_1441:
[----:B------:R-:W-:Y:S05]  /*1070*/  BSYNC.RECONVERGENT B0 ;  /* 0x0000000000007941 */ /* 0x000fea0003800200 */
.L_x_1440:
[----:B------:R-:W-:Y:S01]  /*1080*/  BAR.SYNC.DEFER_BLOCKING 0x0 ;  /* 0x0000000000007b1d */ /* 0x000fe20000010000 */
[----:B------:R-:W-:-:S04]  /*1090*/  IADD3 R10, P1, PT, R10, 0x5, RZ ;  /* 0x000000050a0a7810 */ /* 0x000fc80007f3e0ff */
[----:B------:R-:W-:Y:S01]  /*10a0*/  IADD3.X R11, PT, PT, RZ, R11, RZ, P1, !PT ;  /* 0x0000000bff0b7210 */ /* 0x000fe20000ffe4ff */
[----:B------:R-:W-:Y:S04]  /*10b0*/  BSSY.RECONVERGENT B0, `(.L_x_1442) ;  /* 0x0000010000007945 */ /* 0x000fe80003800200 */
[----:B------:R-:W-:Y:S05]  /*10c0*/  @P0 BRA `(.L_x_1443) ;  /* 0x0000000000380947 */ /* 0x000fea0003800000 */
[----:B------:R-:W1:Y:S01]  /*10d0*/  S2UR UR5, SR_CgaCtaId ;  /* 0x00000000000579c3 */ /* 0x000e620000008800 */
[----:B------:R-:W-:Y:S01]  /*10e0*/  UMOV UR4, 0x400 ;  /* 0x0000040000047882 */ /* 0x000fe20000000000 */
[----:B0-----:R-:W-:Y:S01]  /*10f0*/  IADD3 R26, PT, PT, R47, R4, RZ ;  /* 0x000000042f1a7210 */ /* 0x001fe20007ffe0ff */
[----:B------:R-:W-:-:S03]  /*1100*/  UIADD3 UR4, UPT, UPT, UR4, 0xc80, URZ ;  /* 0x00000c8004047890 */ /* 0x000fc6000fffe0ff */
        /* <DEDUP_REMOVED lines=10> */
.L_x_1443:
[----:B------:R-:W-:Y:S05]  /*11b0*/  BSYNC.RECONVERGENT B0 ;  /* 0x0000000000007941 */ /* 0x000fea0003800200 */
.L_x_1442:
[----:B------:R-:W2:Y:S01]  /*11c0*/  S2UR UR5, SR_CgaCtaId ;  /* 0x00000000000579c3 */ /* 0x000ea20000008800 */
[----:B------:R-:W-:Y:S01]  /*11d0*/  UMOV UR4, 0x400 ;  /* 0x0000040000047882 */ /* 0x000fe20000000000 */
[----:B------:R-:W-:Y:S01]  /*11e0*/  IMAD.HI.U32 R50, R50, -0x33333333, RZ ;  /* 0xcccccccd32327827 */ /* 0x000fe200078e00ff */
[----:B------:R-:W-:Y:S01]  /*11f0*/  UIADD3 UR4, UPT, UPT, UR4, 0xc80, URZ ;  /* 0x00000c8004047890 */ /* 0x000fe2000fffe0ff */
[----:B------:R-:W-:Y:S02]  /*1200*/  LOP3.LUT R9, R9, 0x1, RZ, 0x3c, !PT ;  /* 0x0000000109097812 */ /* 0x000fe400078e3cff */
[--C-:B-----5:R-:W-:Y:S01]  /*1210*/  HADD2.F32 R33, -RZ, R20.reuse.H0_H0 ;  /* 0x20000014ff217230 */ /* 0x120fe20000004100 */
[----:B------:R-:W-:Y:S01]  /*1220*/  LEA.HI R50, R50, -R47, RZ, 0x1c ;  /* 0x8000002f32327211 */ /* 0x000fe200078fe0ff */
[----:B------:R-:W-:Y:S01]  /*1230*/  HADD2.F32 R30, -RZ, R20.H1_H1 ;  /* 0x30000014ff1e7230 */ /* 0x000fe20000004100 */
[----:B--2---:R-:W-:-:S06]  /*1240*/  ULEA UR4, UR5, UR4, 0x18 ;  /* 0x0000000405047291 */ /* 0x004fcc000f8ec0ff */
[----:B-1----:R-:W-:-:S05]  /*1250*/  LEA R14, R50, UR4, 0x3 ;  /* 0x00000004320e7c11 */ /* 0x002fca000f8e18ff */
[----:B------:R-:W0:Y:S01]  /*1260*/  LDCU UR4, c[0x0][0x3a0] ;  /* 0x00007400ff0477ac */ /* 0x000e220008000800 */
[----:B------:R-:W0:Y:S02]  /*1270*/  LDS.64 R14, [R14] ;  /* 0x000000000e0e7984 */ /* 0x000e240000000a00 */
[----:B0-----:R-:W-:Y:S01]  /*1280*/  FADD.FTZ R24, R15, UR4 ;  /* 0x000000040f187e21 */ /* 0x001fe20008010000 */
        /* <DEDUP_REMOVED lines=8> */
[----:B------:R-:W1:Y:S01]  /*1310*/  LDCU.64 UR4, c[0x0][0x380] ;  /* 0x00007000ff0477ac */ /* 0x000e620008000a00 */
        /* <DEDUP_REMOVED lines=9> */
[----:B------:R-:W-:-:S02]  /*13b0*/  HADD2.F32 R14, -RZ, R22.H0_H0 ;  /* 0x20000016ff0e7230 */ /* 0x000fc40000004100 */
[C---:B0-----:R-:W-:Y:S01]  /*13c0*/  FMUL.FTZ R28, R0.reuse, R27 ;  /* 0x0000001b001c7220 */ /* 0x041fe20000410000 */
[C---:B------:R-:W-:Y:S01]  /*13d0*/  FMUL.FTZ R35, R0.reuse, R35 ;  /* 0x0000002300237220 */ /* 0x040fe20000410000 */
[C---:B------:R-:W-:Y:S01]  /*13e0*/  FMUL.FTZ R32, R0.reuse, R29 ;  /* 0x0000001d00207220 */ /* 0x040fe20000410000 */
[----:B------:R-:W-:Y:S02]  /*13f0*/  HADD2.F32 R22, -RZ, R22.H1_H1 ;  /* 0x30000016ff167230 */ /* 0x000fe40000004100 */
        /* <DEDUP_REMOVED lines=16> */
[----:B------:R-:W-:Y:S01]  /*1500*/  FFMA.FTZ R14, R14, R34, R33 ;  /* 0x000000220e0e7223 */ /* 0x000fe20000010021 */
[----:B------:R-:W-:Y:S01]  /*1510*/  FFMA.FTZ R29, R25, R22, R30 ;  /* 0x00000016191d7223 */ /* 0x000fe2000001001e */
[----:B------:R-:W-:-:S02]  /*1520*/  HADD2.F32 R32, -RZ, R23.H0_H0 ;  /* 0x20000017ff207230 */ /* 0x000fc40000004100 */
[C-C-:B------:R-:W-:Y:S01]  /*1530*/  FFMA.FTZ R31, R22.reuse, R31, R30.reuse ;  /* 0x0000001f161f7223 */ /* 0x140fe2000001001e */
[----:B------:R-:W-:Y:S02]  /*1540*/  HADD2.F32 R33, -RZ, R21.H0_H0 ;  /* 0x20000015ff217230 */ /* 0x000fe40000004100 */
[C-C-:B------:R-:W-:Y:S01]  /*1550*/  FFMA.FTZ R51, R22.reuse, R51, R30.reuse ;  /* 0x0000003316337223 */ /* 0x140fe2000001001e */
[----:B------:R-:W-:Y:S01]  /*1560*/  FFMA.FTZ R25, R22, R45, R30 ;  /* 0x0000002d16197223 */ /* 0x000fe2000001001e */
[----:B------:R-:W-:Y:S01]  /*1570*/  HADD2.F32 R23, -RZ, R23.H1_H1 ;  /* 0x30000017ff177230 */ /* 0x000fe20000004100 */
[----:B-1----:R-:W-:Y:S01]  /*1580*/  IADD3 R16, P1, PT, R16, UR4, RZ ;  /* 0x0000000410107c10 */ /* 0x002fe2000ff3e0ff */
[----:B------:R-:W-:Y:S02]  /*1590*/  HADD2.F32 R22, -RZ, R21.H1_H1 ;  /* 0x30000015ff167230 */ /* 0x000fe40000004100 */
[C-C-:B------:R-:W-:Y:S01]  /*15a0*/  FFMA.FTZ R34, R32.reuse, R24, R33.reuse ;  /* 0x0000001820227223 */ /* 0x140fe20000010021 */
[--C-:B------:R-:W-:Y:S01]  /*15b0*/  FFMA.FTZ R19, R19, R32, R33.reuse ;  /* 0x0000002013137223 */ /* 0x100fe20000010021 */
[C-C-:B------:R-:W-:Y:S01]  /*15c0*/  FFMA.FTZ R21, R32.reuse, R37, R33.reuse ;  /* 0x0000002520157223 */ /* 0x140fe20000010021 */
[----:B------:R-:W-:Y:S01]  /*15d0*/  FFMA.FTZ R27, R32, R27, R33 ;  /* 0x0000001b201b7223 */ /* 0x000fe20000010021 */
[--C-:B------:R-:W-:Y:S01]  /*15e0*/  FFMA.FTZ R24, R15, R23, R22.reuse ;  /* 0x000000170f187223 */ /* 0x100fe20000010016 */
[C-C-:B------:R-:W-:Y:S01]  /*15f0*/  FFMA.FTZ R15, R23.reuse, R18, R22.reuse ;  /* 0x00000012170f7223 */ /* 0x140fe20000010016 */
[C-C-:B------:R-:W-:Y:S01]  /*1600*/  FFMA.FTZ R30, R23.reuse, R39, R22.reuse ;  /* 0x00000027171e7223 */ /* 0x140fe20000010016 */
[----:B------:R-:W-:Y:S01]  /*1610*/  FFMA.FTZ R26, R23, R26, R22 ;  /* 0x0000001a171a7223 */ /* 0x000fe20000010016 */
[----:B------:R-:W-:-:S02]  /*1620*/  F2FP.F16.F32.PACK_AB R28, R29, R28 ;  /* 0x0000001c1d1c723e */ /* 0x000fc400000000ff */
[----:B------:R-:W-:Y:S02]  /*1630*/  F2FP.F16.F32.PACK_AB R29, R24, R19 ;  /* 0x00000013181d723e */ /* 0x000fe400000000ff */
[----:B------:R-:W-:Y:S02]  /*1640*/  F2FP.F16.F32.PACK_AB R19, R15, R34 ;  /* 0x000000220f13723e */ /* 0x000fe400000000ff */
[----:B------:R-:W-:Y:S02]  /*1650*/  IADD3.X R17, PT, PT, R17, UR5, RZ, P1, !PT ;  /* 0x0000000511117c10 */ /* 0x000fe40008ffe4ff */
[----:B------:R-:W-:Y:S02]  /*1660*/  F2FP.F16.F32.PACK_AB R20, R31, R20 ;  /* 0x000000141f14723e */ /* 0x000fe400000000ff */
[----:B------:R-:W-:Y:S01]  /*1670*/  F2FP.F16.F32.PACK_AB R21, R30, R21 ;  /* 0x000000151e15723e */ /* 0x000fe200000000ff */
[----:B------:R1:W-:Y:S01]  /*1680*/  STG.E.64 desc[UR8][R16.64], R28 ;  /* 0x0000001c10007986 */ /* 0x0003e2000c101b08 */
[----:B------:R-:W-:-:S02]  /*1690*/  F2FP.F16.F32.PACK_AB R18, R51, R0 ;  /* 0x000000003312723e */ /* 0x000fc400000000ff */
[----:B------:R-:W-:Y:S01]  /*16a0*/  F2FP.F16.F32.PACK_AB R14, R25, R14 ;  /* 0x0000000e190e723e */ /* 0x000fe200000000ff */
[----:B------:R1:W-:Y:S01]  /*16b0*/  STG.E.64 desc[UR8][R16.64+0x1400], R20 ;  /* 0x0014001410007986 */ /* 0x0003e2000c101b08 */
[----:B------:R-:W-:Y:S02]  /*16c0*/  F2FP.F16.F32.PACK_AB R15, R26, R27 ;  /* 0x0000001b1a0f723e */ /* 0x000fe400000000ff */
[----:B------:R-:W-:Y:S01]  /*16d0*/  ISETP.GE.U32.AND P1, PT, R10, R2, PT ;  /* 0x000000020a00720c */ /* 0x000fe20003f26070 */
[----:B------:R1:W-:Y:S03]  /*16e0*/  STG.E.64 desc[UR8][R16.64+0x2800], R18 ;  /* 0x0028001210007986 */ /* 0x0003e6000c101b08 */
[----:B------:R-:W-:Y:S01]  /*16f0*/  ISETP.GE.AND.EX P1, PT, R11, R3, PT, P1 ;  /* 0x000000030b00720c */ /* 0x000fe20003f26310 */
[----:B------:R1:W-:-:S12]  /*1700*/  STG.E.64 desc[UR8][R16.64+0x3c00], R14 ;  /* 0x003c000e10007986 */ /* 0x0003d8000c101b08 */
[----:B------:R-:W-:Y:S05]  /*1710*/  @!P1 BRA `(.L_x_1444) ;  /* 0xffffffe800f89947 */ /* 0x000fea000383ffff */
[----:B------:R-:W-:Y:S05]  /*1720*/  EXIT ;  /* 0x000000000000794d */ /* 0x000fea0003800000 */
.L_x_1445:
        /* <DEDUP_REMOVED lines=13> */
.L_x_1638:


//--------------------- .text._ZN13group_norm_v214gn_cuda_kernelI6__halfLi320ELi1ELi32ELi20ELi1024ELb0ELi32ELi320ELi320ELi4ELb1ELi4ELb0ELb0ENS_16CompileConditionILi1000EEEEEvPT_PKS4_S7_S7_flPfS8_Pj --------------------------
	.section	.text._ZN13group_norm_v214gn_cuda_kernelI6__halfLi320ELi1ELi32ELi20ELi1024ELb0ELi32ELi320ELi320ELi4ELb1ELi4ELb0ELb0ENS_16CompileConditionILi1000EEEEEvPT_PKS4_S7_S7_flPfS8_Pj,"ax",@progbits
	.align	128
        .global         _ZN13group_norm_v214gn_cuda_kernelI6__halfLi320ELi1ELi32ELi20ELi1024ELb0ELi32ELi320ELi320ELi4ELb1ELi4ELb0ELb0ENS_16CompileConditionILi1000EEEEEvPT_PKS4_S7_S7_flPfS8_Pj
        .type           _ZN13group_norm_v214gn_cuda_kernelI6__halfLi320ELi1ELi32ELi20ELi1024ELb0ELi32ELi320ELi320ELi4ELb1ELi4ELb0ELb0ENS_16CompileConditionILi1000EEEEEvPT_PKS4_S7_S7_flPfS8_Pj,@function
        .size           _ZN13group_norm_v214gn_cuda_kernelI6__halfLi320ELi1ELi32ELi20ELi1024ELb0ELi32ELi320ELi320ELi4ELb1ELi4ELb0ELb0ENS_16CompileConditionILi1000EEEEEvPT_PKS4_S7_S7_flPfS8_Pj,(.L_x_1639 - _ZN13group_norm_v214gn_cuda_kernelI6__halfLi320ELi1ELi32ELi20ELi1024ELb0ELi32ELi320ELi320ELi4ELb1ELi4ELb0ELb0ENS_16CompileConditionILi1000EEEEEvPT_PKS4_S7_S7_flPfS8_Pj)
        .other          _ZN13group_norm_v214gn_cuda_kernelI6__halfLi320ELi1ELi32ELi20ELi1024ELb0ELi32ELi320ELi320ELi4ELb1ELi4ELb0ELb0ENS_16CompileConditionILi1000EEEEEvPT_PKS4_S7_S7_flPfS8_Pj,@"STO_CUDA_ENTRY STV_DEFAULT"
_ZN13group_norm_v214gn_cuda_kernelI6__halfLi320ELi1ELi32ELi20ELi1024ELb0ELi32ELi320ELi320ELi4ELb1ELi4ELb0ELb0ENS_16CompileConditionILi1000EEEEEvPT_PKS4_S7_S7_flPfS8_Pj:
.text._ZN13group_norm_v214gn_cuda_kernelI6__halfLi320ELi1ELi32ELi20ELi1024ELb0ELi32ELi320ELi320ELi4ELb1ELi4ELb0ELb0ENS_16CompileConditionILi1000EEEEEvPT_PKS4_S7_S7_flPfS8_Pj:
        /* <DEDUP_REMOVED lines=13> */
[----:B------:R-:W-:Y:S01]  /*00d0*/  SHF.L.U32 R5, R2, 0x4, RZ ;  /* 0x0000000402057819 */ /* 0x000fe200000006ff */
[----:B------:R-:W-:-:S06]  /*00e0*/  UMOV UR4, 0x400 ;  /* 0x0000040000047882 */ /* 0x000fcc0000000000 */
[----:B------:R-:W4:Y:S01]  /*00f0*/  LDC.64 R12, c[0x0][0x3b0] ;  /* 0x0000ec00ff0c7b82 */ /* 0x000f220000000a00 */
[----:B0-----:R-:W-:-:S07]  /*0100*/  LOP3.LUT R0, R3, 0xffff, RZ, 0xc0, !PT ;  /* 0x0000ffff03007812 */ /* 0x001fce00078ec0ff */
[----:B------:R-:W0:Y:S01]  /*0110*/  LDC.64 R70, c[0x0][0x3c0] ;  /* 0x0000f000ff467b82 */ /* 0x000e220000000a00 */
        /* <DEDUP_REMOVED lines=16> */
[----:B----4-:R-:W-:Y:S01]  /*0220*/  ULEA UR6, UR5, UR4, 0x18 ;  /* 0x0000000405067291 */ /* 0x010fe2000f8ec0ff */
[----:B------:R-:W-:Y:S01]  /*0230*/  ISETP.EQ.U32.AND P1, PT, R12, RZ, PT ;  /* 0x000000ff0c00720c */ /* 0x000fe20003f22070 */
[----:B------:R-:W-:Y:S01]  /*0240*/  UIADD3 UR4, UPT, UPT, UR4, 0xc80, URZ ;  /* 0x00000c8004047890 */ /* 0x000fe2000fffe0ff */
[----:B------:R-:W-:Y:S01]  /*0250*/  LEA.HI R5, R3, R16, RZ, 0x1e ;  /* 0x0000001003057211 */ /* 0x000fe200078ff0ff */
[----:B0-----:R-:W-:Y:S01]  /*0260*/  IMAD.WIDE.U32 R70, R2, 0x4, R70 ;  /* 0x0000000402467825 */ /* 0x001fe200078e0046 */
[----:B------:R-:W-:Y:S01]  /*0270*/  LOP3.LUT P0, RZ, R19, 0x1f, RZ, 0xc0, !PT ;  /* 0x0000001f13ff7812 */ /* 0x000fe2000780c0ff */
[----:B------:R-:W-:Y:S01]  /*0280*/  ULEA UR4, UR5, UR4, 0x18 ;  /* 0x0000000405047291 */ /* 0x000fe2000f8ec0ff */
[----:B------:R-:W-:Y:S01]  /*0290*/  MOV R22, UR6 ;  /* 0x0000000600167c02 */ /* 0x000fe20008000f00 */
[----:B------:R-:W-:Y:S01]  /*02a0*/  IMAD R0, R5, 0x14, -R0 ;  /* 0x0000001405007824 */ /* 0x000fe200078e0a00 */
[----:B------:R-:W-:-:S02]  /*02b0*/  SHF.L.U32 R5, R3, 0x3, RZ ;  /* 0x0000000303057819 */ /* 0x000fc400000006ff */
[----:B------:R-:W-:Y:S01]  /*02c0*/  ISETP.EQ.OR.EX P0, PT, R13, RZ, P0, P1 ;  /* 0x000000ff0d00720c */ /* 0x000fe20000702710 */
[----:B------:R-:W-:Y:S01]  /*02d0*/  IMAD R15, R15, 0x28, R22 ;  /* 0x000000280f0f7824 */ /* 0x000fe200078e0216 */
[C---:B------:R-:W-:Y:S01]  /*02e0*/  IADD3 R8, PT, PT, R0.reuse, 0x8, RZ ;  /* 0x0000000800087810 */ /* 0x040fe20007ffe0ff */
[----:B------:R-:W0:Y:S01]  /*02f0*/  LDCU UR6, c[0x0][0x374] ;  /* 0x00006e80ff0677ac */ /* 0x000e220008000800 */
[C---:B------:R-:W-:Y:S02]  /*0300*/  IADD3 R7, PT, PT, R0.reuse, 0x4, RZ ;  /* 0x0000000400077810 */ /* 0x040fe40007ffe0ff */
[C---:B------:R-:W-:Y:S02]  /*0310*/  IADD3 R9, PT, PT, R0.reuse, 0xc, RZ ;  /* 0x0000000c00097810 */ /* 0x040fe40007ffe0ff */
[----:B------:R-:W-:Y:S02]  /*0320*/  SHF.R.U32.HI R6, RZ, 0x2, R0 ;  /* 0x00000002ff067819 */ /* 0x000fe40000011600 */
[----:B------:R-:W-:-:S02]  /*0330*/  IADD3 R10, PT, PT, R0, 0x10, RZ ;  /* 0x00000010000a7810 */ /* 0x000fc40007ffe0ff */
[----:B------:R-:W-:Y:S01]  /*0340*/  SHF.R.U32.HI R0, RZ, 0x2, R8 ;  /* 0x00000002ff007819 */ /* 0x000fe20000011608 */
[----:B------:R-:W-:Y:S01]  /*0350*/  IMAD R6, R6, 0x28, R22 ;  /* 0x0000002806067824 */ /* 0x000fe200078e0216 */
[----:B------:R-:W-:Y:S02]  /*0360*/  SHF.R.U32.HI R11, RZ, 0x2, R10 ;  /* 0x00000002ff0b7819 */ /* 0x000fe4000001160a */
[----:B------:R-:W-:Y:S01]  /*0370*/  SHF.R.U32.HI R7, RZ, 0x2, R7 ;  /* 0x00000002ff077819 */ /* 0x000fe20000011607 */
[--C-:B------:R-:W-:Y:S01]  /*0380*/  IMAD R10, R0, 0x28, R22.reuse ;  /* 0x00000028000a7824 */ /* 0x100fe200078e0216 */
[----:B------:R-:W-:Y:S01]  /*0390*/  SHF.L.U32 R0, R19, 0x5, RZ ;  /* 0x0000000513007819 */ /* 0x000fe200000006ff */
[--C-:B------:R-:W-:Y:S01]  /*03a0*/  IMAD R20, R11, 0x28, R22.reuse ;  /* 0x000000280b147824 */ /* 0x100fe200078e0216 */
[----:B------:R-:W-:Y:S01]  /*03b0*/  SHF.R.U32.HI R9, RZ, 0x2, R9 ;  /* 0x00000002ff097819 */ /* 0x000fe20000011609 */
[----:B------:R-:W-:Y:S01]  /*03c0*/  IMAD R8, R7, 0x28, R22 ;  /* 0x0000002807087824 */ /* 0x000fe200078e0216 */
[----:B------:R-:W-:-:S02]  /*03d0*/  LOP3.LUT R11, R0, 0x3e0, RZ, 0xc0, !PT ;  /* 0x000003e0000b7812 */ /* 0x000fc400078ec0ff */
[C---:B------:R-:W-:Y:S01]  /*03e0*/  LEA R12, R14.reuse, R15, 0x3 ;  /* 0x0000000f0e0c7211 */ /* 0x040fe200078e18ff */
[----:B------:R-:W-:Y:S01]  /*03f0*/  IMAD R18, R9, 0x28, R22 ;  /* 0x0000002809127824 */ /* 0x000fe200078e0216 */
[----:B------:R-:W-:Y:S01]  /*0400*/  IADD3 R11, PT, PT, R14, R11, RZ ;  /* 0x0000000b0e0b7210 */ /* 0x000fe20007ffe0ff */
[----:B------:R-:W-:Y:S01]  /*0410*/  HFMA2 R15, -RZ, RZ, 0, 5.9604644775390625e-08 ;  /* 0x00000001ff0f7431 */ /* 0x000fe200000001ff */
[----:B------:R-:W-:Y:S02]  /*0420*/  LOP3.LUT R14, R4, 0xffff, RZ, 0xc0, !PT ;  /* 0x0000ffff040e7812 */ /* 0x000fe400078ec0ff */
[----:B------:R-:W-:Y:S02]  /*0430*/  LOP3.LUT R17, R5, 0x18, RZ, 0xc0, !PT ;  /* 0x0000001805117812 */ /* 0x000fe400078ec0ff */
[----:B------:R-:W-:Y:S01]  /*0440*/  SHF.L.U32 R0, R19, 0x1, RZ ;  /* 0x0000000113007819 */ /* 0x000fe200000006ff */
[----:B------:R-:W-:Y:S01]  /*0450*/  IMAD R21, R14, 0xccd, RZ ;  /* 0x00000ccd0e157824 */ /* 0x000fe200078e02ff */
[----:B------:R-:W-:-:S02]  /*0460*/  IADD3 R7, PT, PT, R17, R8, RZ ;  /* 0x0000000811077210 */ /* 0x000fc40007ffe0ff */
[----:B------:R-:W-:Y:S02]  /*0470*/  IADD3 R9, PT, PT, R17, R18, RZ ;  /* 0x0000001211097210 */ /* 0x000fe40007ffe0ff */
[----:B------:R-:W-:Y:S02]  /*0480*/  SHF.L.U32 R13, R3, 0x1, RZ ;  /* 0x00000001030d7819 */ /* 0x000fe400000006ff */
[----:B------:R-:W-:Y:S02]  /*0490*/  IADD3 R8, PT, PT, R17, R10, RZ ;  /* 0x0000000a11087210 */ /* 0x000fe40007ffe0ff */
[----:B------:R-:W-:Y:S02]  /*04a0*/  ISETP.NE.AND P1, PT, R19, RZ, PT ;  /* 0x000000ff1300720c */ /* 0x000fe40003f25270 */
[----:B------:R-:W-:Y:S02]  /*04b0*/  LOP3.LUT R0, R0, 0x3e, RZ, 0xc0, !PT ;  /* 0x0000003e00007812 */ /* 0x000fe400078ec0ff */
[----:B------:R-:W-:-:S02]  /*04c0*/  LEA.HI R21, R21, -R16, RZ, 0x10 ;  /* 0x8000001015157211 */ /* 0x000fc400078f80ff */
[----:B------:R-:W-:Y:S02]  /*04d0*/  IADD3 R18, PT, PT, R16, R3, RZ ;  /* 0x0000000310127210 */ /* 0x000fe40007ffe0ff */
[----:B------:R-:W-:Y:S01]  /*04e0*/  IADD3 R10, PT, PT, R17, R20, RZ ;  /* 0x00000014110a7210 */ /* 0x000fe20007ffe0ff */
[----:B------:R-:W-:Y:S01]  /*04f0*/  HFMA2 R20, -RZ, RZ, 0, 0 ;  /* 0x00000000ff147431 */ /* 0x000fe200000001ff */
[----:B------:R-:W-:Y:S02]  /*0500*/  IADD3 R6, PT, PT, R6, R17, RZ ;  /* 0x0000001106067210 */ /* 0x000fe40007ffe0ff */
[----:B------:R-:W-:Y:S02]  /*0510*/  LOP3.LUT R16, R13, 0x1e0, RZ, 0xc0, !PT ;  /* 0x000001e00d107812 */ /* 0x000fe400078ec0ff */
[----:B------:R-:W-:Y:S02]  /*0520*/  MOV R23, RZ ;  /* 0x000000ff00177202 */ /* 0x000fe40000000f00 */
[----:B------:R-:W-:-:S02]  /*0530*/  LOP3.LUT R14, R3, 0xf, RZ, 0xc0, !PT ;  /* 0x0000000f030e7812 */ /* 0x000fc400078ec0ff */
[----:B------:R-:W-:Y:S02]  /*0540*/  ISETP.GT.U32.OR P0, PT, R3, 0xf, P0 ;  /* 0x0000000f0300780c */ /* 0x000fe40000704470 */
[----:B------:R-:W-:Y:S02]  /*0550*/  SEL R15, R15, 0x7fffffe1, P1 ;  /* 0x7fffffe10f0f7807 */ /* 0x000fe40000800000 */
[C---:B------:R-:W-:Y:S02]  /*0560*/  LEA R17, R3.reuse, R0, 0x4 ;  /* 0x0000000003117211 */ /* 0x040fe400078e20ff */
[----:B------:R-:W-:Y:S02]  /*0570*/  SHF.L.U32 R18, R18, 0x1, RZ ;  /* 0x0000000112127819 */ /* 0x000fe400000006ff */
[----:B------:R-:W-:Y:S02]  /*0580*/  LEA.HI R19, R3, UR4, RZ, 0x1f ;  /* 0x0000000403137c11 */ /* 0x000fe4000f8ff8ff */
[----:B0-----:R-:W-:-:S07]  /*0590*/  LEA R13, R21, UR4, 0x3 ;  /* 0x00000004150d7c11 */ /* 0x001fce000f8e18ff */
.L_x_1452:
[----:B------:R-:W0:Y:S01]  /*05a0*/  LDCU.64 UR10, c[0x0][0x388] ;  /* 0x00007100ff0a77ac */ /* 0x000e220008000a00 */
[----:B--2---:R-:W-:Y:S01]  /*05b0*/  MOV R24, R4 ;  /* 0x0000000400187202 */ /* 0x004fe20000000f00 */
[----:B------:R-:W-:Y:S01]  /*05c0*/  IMAD R27, R11, 0x280, RZ ;  /* 0x000002800b1b7824 */ /* 0x000fe200078e02ff */
[----:B------:R-:W-:Y:S01]  /*05d0*/  MOV R25, RZ ;  /* 0x000000ff00197202 */ /* 0x000fe20000000f00 */
        /* <DEDUP_REMOVED lines=26> */
[----:B---3--:R-:W-:-:S02]  /*0780*/  HADD2.F32 R48, -RZ, R35.H1_H1 ;  /* 0x30000023ff307230 */ /* 0x008fc40000004100 */
[----:B------:R-:W-:Y:S01]  /*0790*/  FADD.FTZ R50, R21, R24 ;  /* 0x0000001815327221 */ /* 0x000fe20000010000 */
[----:B------:R-:W-:Y:S01]  /*07a0*/  FFMA.FTZ R52, R24, R24, R29 ;  /* 0x0000001818347223 */ /* 0x000fe2000001001d */
[--C-:B------:R-:W-:Y:S02]  /*07b0*/  HADD2.F32 R21, -RZ, R34.reuse.H0_H0 ;  /* 0x20000022ff157230 */ /* 0x100fe40000004100 */
        /* <DEDUP_REMOVED lines=8> */
[--C-:B----4-:R-:W-:Y:S02]  /*0840*/  HADD2.F32 R35, -RZ, R36.reuse.H0_H0 ;  /* 0x20000024ff237230 */ /* 0x110fe40000004100 */
        /* <DEDUP_REMOVED lines=56> */
[----:B------:R-:W-:Y:S01]  /*0bd0*/  HADD2.F32 R68, -RZ, R45.H1_H1 ;  /* 0x3000002dff447230 */ /* 0x000fe20000004100 */
[----:B------:R-:W-:Y:S01]  /*0be0*/  CS2R R44, SRZ ;  /* 0x00000000002c7805 */ /* 0x000fe2000001ff00 */
        /* <DEDUP_REMOVED lines=36> */
.L_x_1447:
[----:B------:R-:W-:Y:S05]  /*0e30*/  BSYNC.RECONVERGENT B0 ;  /* 0x0000000000007941 */ /* 0x000fea0003800200 */
.L_x_1446:
        /* <DEDUP_REMOVED lines=21> */
.L_x_1449:
[----:B------:R-:W2:Y:S04]  /*0f90*/  LD.E.STRONG.GPU R37, desc[UR8][R70.64] ;  /* 0x0000000846257980 */ /* 0x000ea8000c10f900 */
[----:B--2---:R-:W-:Y:S01]  /*0fa0*/  CCTL.IVALL ;  /* 0x00000000ff00798f */ /* 0x004fe20002000000 */
[----:B------:R-:W-:Y:S05]  /*0fb0*/  YIELD ;  /* 0x0000000000007946 */ /* 0x000fea0003800000 */
[----:B-----5:R-:W-:-:S04]  /*0fc0*/  LOP3.LUT R37, R37, R36, RZ, 0x3c, !PT ;  /* 0x0000002425257212 */ /* 0x020fc800078e3cff */
[----:B------:R-:W-:-:S13]  /*0fd0*/  ISETP.GT.AND P1, PT, R37, -0x1, PT ;  /* 0xffffffff2500780c */ /* 0x000fda0003f24270 */
[----:B------:R-:W-:Y:S05]  /*0fe0*/  @P1 BRA `(.L_x_1449) ;  /* 0xfffffffc00e81947 */ /* 0x000fea000383ffff */
.L_x_1448:
[----:B------:R-:W-:Y:S01]  /*0ff0*/  ISETP.GT.U32.AND P1, PT, R3, 0xff, PT ;  /* 0x000000ff0300780c */ /* 0x000fe20003f24070 */
[----:B------:R-:W-:Y:S05]  /*1000*/  WARPSYNC.ALL ;  /* 0x0000000000007948 */ /* 0x000fea0003800000 */
[----:B------:R-:W-:Y:S01]  /*1010*/  BAR.SYNC.DEFER_BLOCKING 0x0 ;  /* 0x0000000000007b1d */ /* 0x000fe20000010000 */
[----:B------:R-:W-:Y:S02]  /*1020*/  IADD3 R42, P2, PT, R28, 0x2, RZ ;  /* 0x000000021c2a7810 */ /* 0x000fe40007f5e0ff */
[----:B------:R-:W-:Y:S02]  /*1030*/  CS2R R40, SRZ ;  /* 0x0000000000287805 */ /* 0x000fe4000001ff00 */
[----:B------:R-:W-:Y:S01]  /*1040*/  IADD3.X R43, PT, PT, RZ, R23, RZ, P2, !PT ;  /* 0x00000017ff2b7210 */ /* 0x000fe200017fe4ff */
[----:B------:R-:W-:Y:S04]  /*1050*/  BSSY.RECONVERGENT B0, `(.L_x_1450) ;  /* 0x0000010000007945 */ /* 0x000fe80003800200 */
[----:B------:R-:W-:Y:S05]  /*1060*/  @P1 BRA `(.L_x_1451) ;  /* 0x0000000000381947 */ /* 0x000fea0003800000 */
        /* <DEDUP_REMOVED lines=14> */
.L_x_1451:
[----:B------:R-:W-:Y:S05]  /*1150*/  BSYNC.RECONVERGENT B0 ;  /* 0x0000000000007941 */ /* 0x000fea0003800200 */
.L_x_1450:
[----:B0-----:R-:W0:Y:S01]  /*1160*/  SHFL.BFLY PT, R36, R41, 0x8, 0x1f ;  /* 0x0d001f0029247f89 */ /* 0x001e2200000e0000 */
        /* <DEDUP_REMOVED lines=19> */
[----:B--2---:R-:W-:-:S03]  /*12a0*/  FADD.FTZ R40, R45, R40 ;  /* 0x000000282d287221 */ /* 0x004fc60000010000 */
[----:B------:R-:W-:-:S04]  /*12b0*/  @!P1 FMUL.FTZ R37, R36, R36 ;  /* 0x0000002424259220 */ /* 0x000fc80000410000 */
[----:B------:R-:W-:Y:S02]  /*12c0*/  @!P1 FFMA.FTZ R37, R40, 4.8828125727595761418e-05, -R37 ;  /* 0x384ccccd28259823 */ /* 0x000fe40000010825 */
[----:B------:R-:W0:Y:S03]  /*12d0*/  @!P0 LDC.64 R40, c[0x0][0x3b0] ;  /* 0x0000ec00ff288b82 */ /* 0x000e260000000a00 */
[----:B------:R-:W-:-:S05]  /*12e0*/  @!P1 FMNMX.FTZ R37, RZ, R37, !PT ;  /* 0x00000025ff259209 */ /* 0x000fca0007810000 */
[----:B------:R-:W-:Y:S01]  /*12f0*/  @!P1 STS.64 [R19], R36 ;  /* 0x0000002413009388 */ /* 0x000fe20000000a00 */
[----:B------:R-:W-:Y:S01]  /*1300*/  BAR.SYNC.DEFER_BLOCKING 0x0 ;  /* 0x0000000000007b1d */ /* 0x000fe20000010000 */
[----:B------:R-:W-:-:S04]  /*1310*/  @!P0 LEA R44, P1, R28, R18, 0x6 ;  /* 0x000000121c2c8211 */ /* 0x000fc800078230ff */
[----:B------:R-:W-:Y:S02]  /*1320*/  @!P0 LEA.HI.X R23, R28, RZ, R23, 0x6, P1 ;  /* 0x000000ff1c178211 */ /* 0x000fe400008f3417 */
[----:B0-----:R-:W-:-:S04]  /*1330*/  @!P0 LEA R40, P1, R44, R40, 0x2 ;  /* 0x000000282c288211 */ /* 0x001fc800078210ff */
[----:B------:R-:W-:Y:S01]  /*1340*/  @!P0 LEA.HI.X R41, R44, R41, R23, 0x2, P1 ;  /* 0x000000292c298211 */ /* 0x000fe200008f1417 */
[----:B-----5:R-:W-:Y:S01]  /*1350*/  HADD2.F32 R23, -RZ, R30.H0_H0 ;  /* 0x2000001eff177230 */ /* 0x020fe20000004100 */
[----:B------:R-:W1:Y:S04]  /*1360*/  LDS.64 R38, [R13] ;  /* 0x000000000d267984 */ /* 0x000e680000000a00 */
[----:B------:R-:W0:Y:S01]  /*1370*/  @!P0 LDS.64 R36, [R5+UR4] ;  /* 0x0000000405248984 */ /* 0x000e220008000a00 */
[----:B-1----:R-:W-:Y:S01]  /*1380*/  FADD.FTZ R39, R39, UR5 ;  /* 0x0000000527277e21 */ /* 0x002fe20008010000 */
[--C-:B------:R-:W-:Y:S01]  /*1390*/  FADD.FTZ R0, R0, -R38.reuse ;  /* 0x8000002600007221 */ /* 0x100fe20000010000 */
[--C-:B------:R-:W-:Y:S01]  /*13a0*/  FADD.FTZ R21, R21, -R38.reuse ;  /* 0x8000002615157221 */ /* 0x100fe20000010000 */
[--C-:B------:R-:W-:Y:S01]  /*13b0*/  FADD.FTZ R35, R35, -R38.reuse ;  /* 0x8000002623237221 */ /* 0x100fe20000010000 */
[----:B0-----:R0:W-:Y:S01]  /*13c0*/  @!P0 STG.E.64 desc[UR8][R40.64], R36 ;  /* 0x0000002428008986 */ /* 0x0011e2000c101b08 */
        /* <DEDUP_REMOVED lines=63> */
[----:B------:R-:W-:-:S02]  /*17c0*/  HADD2.F32 R74, -RZ, R32.H1_H1 ;  /* 0x30000020ff4a7230 */ /* 0x000fc40000004100 */
[--C-:B------:R-:W-:Y:S01]  /*17d0*/  FFMA.FTZ R0, R0, R37, R23.reuse ;  /* 0x0000002500007223 */ /* 0x100fe20000010017 */
[----:B------:R-:W-:Y:S02]  /*17e0*/  HADD2.F32 R39, -RZ, R30.H1_H1 ;  /* 0x3000001eff277230 */ /* 0x000fe40000004100 */
[C-C-:B------:R-:W-:Y:S01]  /*17f0*/  FFMA.FTZ R21, R37.reuse, R21, R23.reuse ;  /* 0x0000001525157223 */ /* 0x140fe20000010017 */
[C-C-:B------:R-:W-:Y:S01]  /*1800*/  FFMA.FTZ R35, R37.reuse, R35, R23.reuse ;  /* 0x0000002325237223 */ /* 0x140fe20000010017 */
[C-C-:B------:R-:W-:Y:S01]  /*1810*/  FFMA.FTZ R51, R37.reuse, R51, R23.reuse ;  /* 0x0000003325337223 */ /* 0x140fe20000010017 */
[C-C-:B------:R-:W-:Y:S01]  /*1820*/  FFMA.FTZ R55, R37.reuse, R55, R23.reuse ;  /* 0x0000003725377223 */ /* 0x140fe20000010017 */
[C-C-:B------:R-:W-:Y:S01]  /*1830*/  FFMA.FTZ R36, R37.reuse, R36, R23.reuse ;  /* 0x0000002425247223 */ /* 0x140fe20000010017 */
[C-C-:B------:R-:W-:Y:S01]  /*1840*/  FFMA.FTZ R44, R37.reuse, R44, R23.reuse ;  /* 0x0000002c252c7223 */ /* 0x140fe20000010017 */
[----:B------:R-:W-:Y:S01]  /*1850*/  FFMA.FTZ R37, R37, R41, R23 ;  /* 0x0000002925257223 */ /* 0x000fe20000010017 */
[----:B------:R-:W-:-:S02]  /*1860*/  HADD2.F32 R23, -RZ, R33.H0_H0 ;  /* 0x20000021ff177230 */ /* 0x000fc40000004100 */
[--C-:B------:R-:W-:Y:S01]  /*1870*/  FFMA.FTZ R57, R26, R74, R39.reuse ;  /* 0x0000004a1a397223 */ /* 0x100fe20000010027 */
[----:B------:R-:W-:Y:S02]  /*1880*/  HADD2.F32 R47, -RZ, R31.H0_H0 ;  /* 0x2000001fff2f7230 */ /* 0x000fe40000004100 */
[C-C-:B------:R-:W-:Y:S01]  /*1890*/  FFMA.FTZ R29, R74.reuse, R29, R39.reuse ;  /* 0x0000001d4a1d7223 */ /* 0x140fe20000010027 */
[C-C-:B------:R-:W-:Y:S01]  /*18a0*/  FFMA.FTZ R50, R74.reuse, R50, R39.reuse ;  /* 0x000000324a327223 */ /* 0x140fe20000010027 */
[C-C-:B------:R-:W-:Y:S01]  /*18b0*/  FFMA.FTZ R54, R74.reuse, R54, R39.reuse ;  /* 0x000000364a367223 */ /* 0x140fe20000010027 */
[C-C-:B------:R-:W-:Y:S01]  /*18c0*/  FFMA.FTZ R58, R74.reuse, R58, R39.reuse ;  /* 0x0000003a4a3a7223 */ /* 0x140fe20000010027 */
[C-C-:B------:R-:W-:Y:S01]  /*18d0*/  FFMA.FTZ R41, R74.reuse, R62, R39.reuse ;  /* 0x0000003e4a297223 */ /* 0x140fe20000010027 */
[C-C-:B------:R-:W-:Y:S01]  /*18e0*/  FFMA.FTZ R45, R74.reuse, R66, R39.reuse ;  /* 0x000000424a2d7223 */ /* 0x140fe20000010027 */
[----:B------:R-:W-:Y:S01]  /*18f0*/  FFMA.FTZ R76, R74, R76, R39 ;  /* 0x0000004c4a4c7223 */ /* 0x000fe20000010027 */
[----:B------:R-:W-:Y:S01]  /*1900*/  HADD2.F32 R62, -RZ, R33.H1_H1 ;  /* 0x30000021ff3e7230 */ /* 0x000fe20000004100 */
[----:B---3--:R-:W-:Y:S01]  /*1910*/  IADD3 R26, P1, PT, R22, UR10, RZ ;  /* 0x0000000a161a7c10 */ /* 0x008fe2000ff3e0ff */
[----:B------:R-:W-:-:S02]  /*1920*/  HADD2.F32 R39, -RZ, R31.H1_H1 ;  /* 0x3000001fff277230 */ /* 0x000fc40000004100 */
[C-C-:B------:R-:W-:Y:S01]  /*1930*/  FFMA.FTZ R59, R23.reuse, R34, R47.reuse ;  /* 0x00000022173b7223 */ /* 0x140fe2000001002f */
[C-C-:B------:R-:W-:Y:S01]  /*1940*/  FFMA.FTZ R34, R23.reuse, R49, R47.reuse ;  /* 0x0000003117227223 */ /* 0x140fe2000001002f */
[--C-:B------:R-:W-:Y:S01]  /*1950*/  FFMA.FTZ R24, R24, R23, R47.reuse ;  /* 0x0000001718187223 */ /* 0x100fe2000001002f */
[C-C-:B------:R-:W-:Y:S01]  /*1960*/  FFMA.FTZ R53, R23.reuse, R53, R47.reuse ;  /* 0x0000003517357223 */ /* 0x140fe2000001002f */
[C-C-:B------:R-:W-:Y:S01]  /*1970*/  FFMA.FTZ R49, R23.reuse, R28, R47.reuse ;  /* 0x0000001c17317223 */ /* 0x140fe2000001002f */
[C-C-:B------:R-:W-:Y:S01]  /*1980*/  FFMA.FTZ R40, R23.reuse, R40, R47.reuse ;  /* 0x0000002817287223 */ /* 0x140fe2000001002f */
[C-C-:B------:R-:W-:Y:S01]  /*1990*/  FFMA.FTZ R72, R23.reuse, R72, R47.reuse ;  /* 0x0000004817487223 */ /* 0x140fe2000001002f */
[----:B------:R-:W-:Y:S01]  /*19a0*/  FFMA.FTZ R46, R23, R46, R47 ;  /* 0x0000002e172e7223 */ /* 0x000fe2000001002f */
[--C-:B------:R-:W-:Y:S01]  /*19b0*/  FFMA.FTZ R23, R25, R62, R39.reuse ;  /* 0x0000003e19177223 */ /* 0x100fe20000010027 */
[----:B------:R-:W-:Y:S01]  /*19c0*/  IADD3.X R27, PT, PT, R27, UR11, RZ, P1, !PT ;  /* 0x0000000b1b1b7c10 */ /* 0x000fe20008ffe4ff */
[----:B------:R-:W0:Y:S01]  /*19d0*/  LDCU.64 UR10, c[0x0][0x3a8] ;  /* 0x00007500ff0a77ac */ /* 0x000e220008000a00 */
[C-C-:B------:R-:W-:Y:S01]  /*19e0*/  FFMA.FTZ R47, R62.reuse, R52, R39.reuse ;  /* 0x000000343e2f7223 */ /* 0x140fe20000010027 */
[C-C-:B------:R-:W-:Y:S01]  /*19f0*/  FFMA.FTZ R48, R62.reuse, R48, R39.reuse ;  /* 0x000000303e307223 */ /* 0x140fe20000010027 */
[----:B------:R-:W-:Y:S01]  /*1a00*/  F2FP.F16.F32.PACK_AB R23, R23, R24 ;  /* 0x000000181717723e */ /* 0x000fe200000000ff */
[C-C-:B------:R-:W-:Y:S01]  /*1a10*/  FFMA.FTZ R56, R62.reuse, R56, R39.reuse ;  /* 0x000000383e387223 */ /* 0x140fe20000010027 */
[----:B------:R-:W-:Y:S01]  /*1a20*/  F2FP.F16.F32.PACK_AB R24, R29, R21 ;  /* 0x000000151d18723e */ /* 0x000fe200000000ff */
[C-C-:B------:R-:W-:Y:S01]  /*1a30*/  FFMA.FTZ R60, R62.reuse, R60, R39.reuse ;  /* 0x0000003c3e3c7223 */ /* 0x140fe20000010027 */
[----:B------:R-:W-:Y:S01]  /*1a40*/  F2FP.F16.F32.PACK_AB R22, R57, R0 ;  /* 0x000000003916723e */ /* 0x000fe200000000ff */
[C-C-:B------:R-:W-:Y:S01]  /*1a50*/  FFMA.FTZ R21, R62.reuse, R64, R39.reuse ;  /* 0x000000403e157223 */ /* 0x140fe20000010027 */
[----:B------:R-:W-:Y:S01]  /*1a60*/  F2FP.F16.F32.PACK_AB R29, R47, R34 ;  /* 0x000000222f1d723e */ /* 0x000fe200000000ff */
[C-C-:B------:R-:W-:Y:S01]  /*1a70*/  FFMA.FTZ R47, R62.reuse, R68, R39.reuse ;  /* 0x000000443e2f7223 */ /* 0x140fe20000010027 */
[----:B------:R-:W-:Y:S01]  /*1a80*/  FFMA.FTZ R57, R62, R38, R39 ;  /* 0x000000263e397223 */ /* 0x000fe20000010027 */
[----:B------:R-:W-:Y:S01]  /*1a90*/  F2FP.F16.F32.PACK_AB R28, R50, R35 ;  /* 0x00000023321c723e */ /* 0x000fe200000000ff */
[----:B------:R-:W-:Y:S01]  /*1aa0*/  STG.E.64 desc[UR8][R26.64], R22 ;  /* 0x000000161a007986 */ /* 0x000fe2000c101b08 */
        /* <DEDUP_REMOVED lines=16> */
[----:B0-----:R-:W-:Y:S01]  /*1bb0*/  ISETP.GE.U32.AND P1, PT, R42, UR10, PT ;  /* 0x0000000a2a007c0c */ /* 0x001fe2000bf26070 */
[----:B------:R2:W-:Y:S01]  /*1bc0*/  STG.E.64 desc[UR8][R26.64+0x7800], R44 ;  /* 0x0078002c1a007986 */ /* 0x0005e2000c101b08 */
[----:B-1----:R-:W-:-:S02]  /*1bd0*/  MOV R28, R42 ;  /* 0x0000002a001c7202 */ /* 0x002fc40000000f00 */
[----:B------:R-:W-:Y:S01]  /*1be0*/  ISETP.GE.AND.EX P1, PT, R43, UR11, PT, P1 ;  /* 0x0000000b2b007c0c */ /* 0x000fe2000bf26310 */
[----:B------:R2:W-:Y:S01]  /*1bf0*/  STG.E.64 desc[UR8][R26.64+0x8c00], R56 ;  /* 0x008c00381a007986 */ /* 0x0005e2000c101b08 */
[----:B------:R-:W-:-:S11]  /*1c00*/  MOV R23, R43 ;  /* 0x0000002b00177202 */ /* 0x000fd60000000f00 */
[----:B------:R-:W-:Y:S05]  /*1c10*/  @!P1 BRA `(.L_x_1452) ;  /* 0xffffffe800609947 */ /* 0x000fea000383ffff */
[----:B------:R-:W-:Y:S05]  /*1c20*/  EXIT ;  /* 0x000000000000794d */ /* 0x000fea0003800000 */
.L_x_1453:
        /* <DEDUP_REMOVED lines=13> */
.L_x_1639:


//--------------------- .text._ZN13group_norm_v214gn_cuda_kernelI6__halfLi320ELi3ELi32ELi20ELi1024ELb0ELi32ELi320ELi320ELi4ELb1ELi10ELb0ELb0ENS_16CompileConditionILi1000EEEEEvPT_PKS4_S7_S7_flPfS8_Pj --------------------------
	.section	.text._ZN13group_norm_v214gn_cuda_kernelI6__halfLi320ELi3ELi32ELi20ELi1024ELb0ELi32ELi320ELi320ELi4ELb1ELi10ELb0ELb0ENS_16CompileConditionILi1000EEEEEvPT_PKS4_S7_S7_flPfS8_Pj,"ax",@progbits
	.align	128
        .global         _ZN13group_norm_v214gn_cuda_kernelI6__halfLi320ELi3ELi32ELi20ELi1024ELb0ELi32ELi320ELi320ELi4ELb1ELi10ELb0ELb0ENS_16CompileConditionILi1000EEEEEvPT_PKS4_S7_S7_flPfS8_Pj
        .type           _ZN13group_norm_v214gn_cuda_kernelI6__halfLi320ELi3ELi32ELi20ELi1024ELb0ELi32ELi320ELi320ELi4ELb1ELi10ELb0ELb0ENS_16CompileConditionILi1000EEEEEvPT_PKS4_S7_S7_flPfS8_Pj,@function
        .size           _ZN13group_norm_v214gn_cuda_kernelI6__halfLi320ELi3ELi32ELi20ELi1024ELb0ELi32ELi320ELi320ELi4ELb1ELi10ELb0ELb0ENS_16CompileConditionILi1000EEEEEvPT_PKS4_S7_S7_flPfS8_Pj,(.L_x_1640 - _ZN13group_norm_v214gn_cuda_kernelI6__halfLi320ELi3ELi32ELi20ELi1024ELb0ELi32ELi320ELi320ELi4ELb1ELi10ELb0ELb0ENS_16CompileConditionILi1000EEEEEvPT_PKS4_S7_S7_flPfS8_Pj)
        .other          _ZN13group_norm_v214gn_cuda_kernelI6__halfLi320ELi3ELi32ELi20ELi1024ELb0ELi32ELi320ELi320ELi4ELb1ELi10ELb0ELb0ENS_16CompileConditionILi1000EEEEEvPT_PKS4_S7_S7_flPfS8_Pj,@"STO_CUDA_ENTRY STV_DEFAULT"
_ZN13group_norm_v214gn_cuda_kernelI6__halfLi320ELi3ELi32ELi20ELi1024ELb0ELi32ELi320ELi320ELi4ELb1ELi10ELb0ELb0ENS_16CompileConditionILi1000EEEEEvPT_PKS4_S7_S7_flPfS8_Pj:
.text._ZN13group_norm_v214gn_cuda_kernelI6__halfLi320ELi3ELi32ELi20ELi1024ELb0ELi32ELi320ELi320ELi4ELb1ELi10ELb0ELb0ENS_16CompileConditionILi1000EEEEEvPT_PKS4_S7_S7_flPfS8_Pj:
        /* <DEDUP_REMOVED lines=11> */
[----:B------:R-:W2:Y:S04]  /*00b0*/  LDCU.128 UR8, c[0x0][0x390] ;  /* 0x00007200ff0877ac */ /* 0x000ea80008000c00 */
[----:B------:R-:W-:Y:S01]  /*00c0*/  MOV R4, UR5 ;  /* 0x0000000500047c02 */ /* 0x000fe20008000f00 */
[----:B------:R-:W3:Y:S01]  /*00d0*/  LDCU.64 UR14, c[0x0][0x358] ;  /* 0x00006b00ff0e77ac */ /* 0x000ee20008000a00 */
[----:B------:R-:W4:Y:S01]  /*00e0*/  S2R R6, SR_CgaCtaId ;  /* 0x0000000000067919 */ /* 0x000f220000008800 */
[----:B------:R-:W1:Y:S01]  /*00f0*/  LDCU.64 UR6, c[0x0][0x3c0] ;  /* 0x00007800ff0677ac */ /* 0x000e620008000a00 */
        /* <DEDUP_REMOVED lines=10> */
[----:B------:R-:W-:-:S04]  /*01a0*/  SHF.L.U32 R4, R4, 0x2, RZ ;  /* 0x0000000204047819 */ /* 0x000fc800000006ff */
[----:B------:R-:W-:Y:S02]  /*01b0*/  SHF.L.U32 R22, R4, 0x1, RZ ;  /* 0x0000000104167819 */ /* 0x000fe400000006ff */
[----:B------:R-:W-:Y:S02]  /*01c0*/  SHF.R.U32.HI R0, RZ, 0x1f, R4 ;  /* 0x0000001fff007819 */ /* 0x000fe40000011604 */
[C---:B--2---:R-:W-:Y:S02]  /*01d0*/  IADD3 R20, P0, PT, R22.reuse, UR8, RZ ;  /* 0x0000000816147c10 */ /* 0x044fe4000ff1e0ff */
[----:B------:R-:W-:Y:S02]  /*01e0*/  IADD3 R22, P1, PT, R22, UR10, RZ ;  /* 0x0000000a16167c10 */ /* 0x000fe4000ff3e0ff */
[C---:B------:R-:W-:Y:S02]  /*01f0*/  IADD3.X R21, PT, PT, R0.reuse, UR9, RZ, P0, !PT ;  /* 0x0000000900157c10 */ /* 0x040fe400087fe4ff */
[----:B------:R-:W-:-:S04]  /*0200*/  IADD3.X R23, PT, PT, R0, UR11, RZ, P1, !PT ;  /* 0x0000000b00177c10 */ /* 0x000fc80008ffe4ff */
[----:B---3--:R-:W5:Y:S04]  /*0210*/  LDG.E.64.CONSTANT R20, desc[UR14][R20.64] ;  /* 0x0000000e14147981 */ /* 0x008f68000c1e9b00 */
[----:B------:R-:W5:Y:S01]  /*0220*/  LDG.E.64.CONSTANT R22, desc[UR14][R22.64] ;  /* 0x0000000e16167981 */ /* 0x000f62000c1e9b00 */
[----:B-1----:R-:W-:Y:S01]  /*0230*/  ISETP.EQ.U32.AND P1, PT, R8, RZ, PT ;  /* 0x000000ff0800720c */ /* 0x002fe20003f22070 */
[----:B------:R-:W-:Y:S01]  /*0240*/  USHF.L.U32 UR5, UR16, 0x4, URZ ;  /* 0x0000000410057899 */ /* 0x000fe200080006ff */
[----:B------:R-:W-:Y:S01]  /*0250*/  LOP3.LUT R8, R4, 0xffff, RZ, 0xc0, !PT ;  /* 0x0000ffff04087812 */ /* 0x000fe200078ec0ff */
[----:B------:R-:W0:Y:S01]  /*0260*/  S2R R0, SR_CTAID.X ;  /* 0x0000000000007919 */ /* 0x000e220000002500 */
[----:B------:R-:W-:Y:S01]  /*0270*/  UMOV UR11, UR4 ;  /* 0x00000004000b7c82 */ /* 0x000fe20008000000 */
[----:B------:R-:W-:-:S02]  /*0280*/  ULOP3.LUT UR5, UR5, 0x10, URZ, 0xc0, !UPT ;  /* 0x0000001005057892 */ /* 0x000fc4000f8ec0ff */
[----:B------:R-:W-:Y:S01]  /*0290*/  IMAD R8, R8, 0xccd, RZ ;  /* 0x00000ccd08087824 */ /* 0x000fe200078e02ff */
[----:B------:R-:W-:Y:S01]  /*02a0*/  UIMAD.WIDE.U32 UR6, UR16, 0x4, UR6 ;  /* 0x00000004100678a5 */ /* 0x000fe2000f8e0006 */
[----:B------:R-:W-:Y:S01]  /*02b0*/  UMOV UR4, URZ ;  /* 0x000000ff00047c82 */ /* 0x000fe20008000000 */
[----:B0-----:R-:W-:Y:S02]  /*02c0*/  LOP3.LUT P0, RZ, R0, 0x1f, RZ, 0xc0, !PT ;  /* 0x0000001f00ff7812 */ /* 0x001fe4000780c0ff */
[----:B------:R-:W-:Y:S02]  /*02d0*/  MOV R0, 0x400 ;  /* 0x0000040000007802 */ /* 0x000fe40000000f00 */
[----:B------:R-:W-:Y:S02]  /*02e0*/  ISETP.EQ.OR.EX P0, PT, R9, RZ, P0, P1 ;  /* 0x000000ff0900720c */ /* 0x000fe40000702710 */
[----:B------:R-:W-:Y:S02]  /*02f0*/  IADD3 R5, PT, PT, R0, 0xc80, RZ ;  /* 0x00000c8000057810 */ /* 0x000fe40007ffe0ff */
[----:B----4-:R-:W-:-:S02]  /*0300*/  LEA R0, R6, R0, 0x18 ;  /* 0x0000000006007211 */ /* 0x010fc400078ec0ff */
[----:B------:R-:W-:Y:S02]  /*0310*/  LEA R6, R6, R5, 0x18 ;  /* 0x0000000506067211 */ /* 0x000fe400078ec0ff */
[----:B------:R-:W-:Y:S01]  /*0320*/  LEA.HI R5, R8, -UR5, RZ, 0x10 ;  /* 0x8000000508057c11 */ /* 0x000fe2000f8f80ff */
[----:B------:R-:W-:Y:S01]  /*0330*/  IMAD R0, R7, 0x28, R0 ;  /* 0x0000002807007824 */ /* 0x000fe200078e0200 */
[----:B------:R-:W-:Y:S01]  /*0340*/  ISETP.GT.U32.OR P0, PT, R2, 0xf, P0 ;  /* 0x0000000f0200780c */ /* 0x000fe20000704470 */
[----:B------:R-:W-:Y:S01]  /*0350*/  UMOV UR5, URZ ;  /* 0x000000ff00057c82 */ /* 0x000fe20008000000 */
[----:B------:R-:W-:Y:S02]  /*0360*/  LEA R5, R5, R6, 0x3 ;  /* 0x0000000605057211 */ /* 0x000fe400078e18ff */
[----:B------:R-:W-:-:S09]  /*0370*/  LEA R6, R3, R0, 0x3 ;  /* 0x0000000003067211 */ /* 0x000fd200078e18ff */
.L_x_1462:
        /* <DEDUP_REMOVED lines=26> */
[----:B------:R-:W-:Y:S01]  /*0520*/  UIADD3 UR12, UP0, UPT, UR11, 0x5, URZ ;  /* 0x000000050b0c7890 */ /* 0x000fe2000ff1e0ff */
[----:B------:R-:W-:Y:S03]  /*0530*/  BSSY.RECONVERGENT B0, `(.L_x_1454) ;  /* 0x0000094000007945 */ /* 0x000fe60003800200 */
[----:B------:R-:W-:Y:S01]  /*0540*/  UIADD3.X UR13, UPT, UPT, URZ, UR5, URZ, UP0, !UPT ;  /* 0x00000005ff0d7290 */ /* 0x000fe200087fe4ff */
        /* <DEDUP_REMOVED lines=44> */
[----:B------:R-:W-:-:S02]  /*0810*/  HADD2.F32 R38, -RZ, R25.H1_H1 ;  /* 0x30000019ff267230 */ /* 0x000fc40000004100 */
[----:B------:R-:W-:Y:S01]  /*0820*/  FADD.FTZ R25, R37, R36 ;  /* 0x0000002425197221 */ /* 0x000fe20000010000 */
[----:B------:R-:W-:Y:S01]  /*0830*/  FFMA.FTZ R39, R36, R36, R39 ;  /* 0x0000002424277223 */ /* 0x000fe20000010027 */
[----:B------:R-:W-:Y:S02]  /*0840*/  HADD2.F32 R37, -RZ, R26.H0_H0 ;  /* 0x2000001aff257230 */ /* 0x000fe40000004100 */
        /* <DEDUP_REMOVED lines=98> */
.L_x_1455:
[----:B------:R-:W-:Y:S05]  /*0e70*/  BSYNC.RECONVERGENT B0 ;  /* 0x0000000000007941 */ /* 0x000fea0003800200 */
.L_x_1454:
        /* <DEDUP_REMOVED lines=22> */
.L_x_1457:
[----:B------:R-:W-:Y:S05]  /*0fe0*/  BSYNC.RECONVERGENT B0 ;  /* 0x0000000000007941 */ /* 0x000fea0003800200 */
.L_x_1456:
        /* <DEDUP_REMOVED lines=22> */
.L_x_1459:
        /* <DEDUP_REMOVED lines=8> */
.L_x_1458:
[----:B------:R-:W-:Y:S05]  /*11d0*/  WARPSYNC.ALL ;  /* 0x0000000000007948 */ /* 0x000fea0003800000 */
[----:B------:R-:W-:Y:S01]  /*11e0*/  BAR.SYNC.DEFER_BLOCKING 0x0 ;  /* 0x0000000000007b1d */ /* 0x000fe20000010000 */
[C---:B------:R-:W-:Y:S01]  /*11f0*/  @!P1 IADD3 R31, PT, PT, R29.reuse, 0x20, RZ ;  /* 0x000000201d1f9810 */ /* 0x040fe20007ffe0ff */
[----:B-1----:R-:W-:-:S04]  /*1200*/  @!P1 IMAD.WIDE.U32 R24, R29, 0x4, R26 ;  /* 0x000000041d189825 */ /* 0x002fc800078e001a */
[----:B------:R-:W-:Y:S02]  /*1210*/  @!P1 IMAD.WIDE.U32 R26, R31, 0x4, R26 ;  /* 0x000000041f1a9825 */ /* 0x000fe400078e001a */
[----:B------:R-:W2:Y:S04]  /*1220*/  @!P1 LDG.E.64 R24, desc[UR14][R24.64] ;  /* 0x0000000e18189981 */ /* 0x000ea8000c1e1b00 */
[----:B------:R-:W3:Y:S01]  /*1230*/  @!P1 LDG.E.64 R26, desc[UR14][R26.64] ;  /* 0x0000000e1a1a9981 */ /* 0x000ee2000c1e1b00 */
[----:B------:R-:W-:Y:S01]  /*1240*/  CS2R R28, SRZ ;  /* 0x00000000001c7805 */ /* 0x000fe2000001ff00 */
[----:B------:R-:W-:Y:S01]  /*1250*/  BSSY.RECONVERGENT B0, `(.L_x_1460) ;  /* 0x0000035000007945 */ /* 0x000fe20003800200 */
        /* <DEDUP_REMOVED lines=14> */
[----:B------:R-:W-:-:S03]  /*1340*/  @!P1 MOV R31, 0x400 ;  /* 0x00000400001f9802 */ /* 0x000fc60000000f00 */
[----:B------:R-:W1:Y:S01]  /*1350*/  SHFL.BFLY PT, R33, R26, 0x2, 0x1f ;  /* 0x0c401f001a217f89 */ /* 0x000e6200000e0000 */
[----:B0-----:R-:W-:Y:S02]  /*1360*/  FADD.FTZ R27, R24, R25 ;  /* 0x00000019181b7221 */ /* 0x001fe40000010000 */
[----:B------:R-:W0:Y:S01]  /*1370*/  @!P1 S2R R25, SR_CgaCtaId ;  /* 0x0000000000199919 */ /* 0x000e220000008800 */
[----:B-1----:R-:W-:Y:S02]  /*1380*/  FADD.FTZ R33, R26, R33 ;  /* 0x000000211a217221 */ /* 0x002fe40000010000 */
[----:B------:R-:W1:Y:S04]  /*1390*/  SHFL.BFLY PT, R28, R27, 0x1, 0x1f ;  /* 0x0c201f001b1c7f89 */ /* 0x000e6800000e0000 */
[----:B------:R-:W2:Y:S01]  /*13a0*/  SHFL.BFLY PT, R30, R33, 0x1, 0x1f ;  /* 0x0c201f00211e7f89 */ /* 0x000ea200000e0000 */
[----:B-1----:R-:W-:-:S04]  /*13b0*/  FADD.FTZ R28, R27, R28 ;  /* 0x0000001c1b1c7221 */ /* 0x002fc80000010000 */
[----:B------:R-:W-:Y:S01]  /*13c0*/  @!P1 FMUL.FTZ R24, R28, 4.8828125727595761418e-05 ;  /* 0x384ccccd1c189820 */ /* 0x000fe20000410000 */
[----:B------:R-:W-:Y:S01]  /*13d0*/  @!P1 IADD3 R28, PT, PT, R31, 0xc80, RZ ;  /* 0x00000c801f1c9810 */ /* 0x000fe20007ffe0ff */
[----:B--2---:R-:W-:Y:S02]  /*13e0*/  FADD.FTZ R29, R33, R30 ;  /* 0x0000001e211d7221 */ /* 0x004fe40000010000 */
[----:B------:R-:W-:Y:S01]  /*13f0*/  @!P1 FMUL.FTZ R26, R24, R24 ;  /* 0x00000018181a9220 */ /* 0x000fe20000410000 */
[----:B0-----:R-:W-:-:S03]  /*1400*/  @!P1 LEA R31, R25, R28, 0x18 ;  /* 0x0000001c191f9211 */ /* 0x001fc600078ec0ff */
[----:B------:R-:W-:Y:S01]  /*1410*/  @!P1 FFMA.FTZ R25, R29, 4.8828125727595761418e-05, -R26 ;  /* 0x384ccccd1d199823 */ /* 0x000fe2000001081a */
[----:B------:R-:W-:-:S04]  /*1420*/  @!P1 LEA.HI R26, R2, R31, RZ, 0x1f ;  /* 0x0000001f021a9211 */ /* 0x000fc800078ff8ff */
[----:B------:R-:W-:-:S05]  /*1430*/  @!P1 FMNMX.FTZ R25, RZ, R25, !PT ;  /* 0x00000019ff199209 */ /* 0x000fca0007810000 */
[----:B------:R0:W-:Y:S01]  /*1440*/  @!P1 STS.64 [R26], R24 ;  /* 0x000000181a009388 */ /* 0x0001e20000000a00 */
        /* <DEDUP_REMOVED lines=21> */
.L_x_1461:
[----:B------:R-:W-:Y:S05]  /*15a0*/  BSYNC.RECONVERGENT B0 ;  /* 0x0000000000007941 */ /* 0x000fea0003800200 */
.L_x_1460:
[----:B01----:R-:W0:Y:S01]  /*15b0*/  LDS.64 R24, [R5] ;  /* 0x0000000005187984 */ /* 0x003e220000000a00 */
[----:B------:R-:W0:Y:S01]  /*15c0*/  LDCU UR5, c[0x0][0x3a0] ;  /* 0x00007400ff0577ac */ /* 0x000e220008000800 */
[--C-:B-----5:R-:W-:Y:S02]  /*15d0*/  HADD2.F32 R26, -RZ, R20.reuse.H0_H0 ;  /* 0x20000014ff1a7230 */ /* 0x120fe40000004100 */
[----:B------:R-:W-:Y:S01]  /*15e0*/  HADD2.F32 R27, -RZ, R20.H1_H1 ;  /* 0x30000014ff1b7230 */ /* 0x000fe20000004100 */
[----:B------:R-:W1:Y:S01]  /*15f0*/  LDCU.64 UR8, c[0x0][0x380] ;  /* 0x00007000ff0877ac */ /* 0x000e620008000a00 */
[----:B------:R-:W-:Y:S01]  /*1600*/  ULOP3.LUT UR4, UR4, 0x1, URZ, 0x3c, !UPT ;  /* 0x0000000104047892 */ /* 0x000fe2000f8e3cff */
[----:B------:R-:W-:Y:S01]  /*1610*/  UMOV UR11, UR12 ;  /* 0x0000000c000b7c82 */ /* 0x000fe20008000000 */
[----:B-1----:R-:W-:-:S04]  /*1620*/  IADD3 R28, P1, PT, R7, UR8, RZ ;  /* 0x00000008071c7c10 */ /* 0x002fc8000ff3e0ff */
[----:B------:R-:W-:Y:S01]  /*1630*/  IADD3.X R29, PT, PT, R8, UR9, RZ, P1, !PT ;  /* 0x00000009081d7c10 */ /* 0x000fe20008ffe4ff */
[----:B------:R-:W1:Y:S01]  /*1640*/  LDCU.64 UR8, c[0x0][0x3a8] ;  /* 0x00007500ff0877ac */ /* 0x000e620008000a00 */
        /* <DEDUP_REMOVED lines=66> */
[--C-:B------:R-:W-:Y:S01]  /*1a70*/  HADD2.F32 R24, -RZ, R22.reuse.H0_H0 ;  /* 0x20000016ff187230 */ /* 0x100fe20000004100 */
[----:B-1----:R-:W-:Y:S01]  /*1a80*/  UISETP.GE.U32.AND UP0, UPT, UR12, UR8, UPT ;  /* 0x000000080c00728c */ /* 0x002fe2000bf06070 */
[----:B------:R-:W-:Y:S01]  /*1a90*/  HADD2.F32 R25, -RZ, R22.H1_H1 ;  /* 0x30000016ff197230 */ /* 0x000fe20000004100 */
[----:B------:R-:W-:-:S02]  /*1aa0*/  UMOV UR5, UR13 ;  /* 0x0000000d00057c82 */ /* 0x000fc40008000000 */
        /* <DEDUP_REMOVED lines=16> */
[----:B------:R-:W-:Y:S01]  /*1bb0*/  HADD2.F32 R24, -RZ, R21.H0_H0 ;  /* 0x20000015ff187230 */ /* 0x000fe20000004100 */
[----:B------:R-:W-:Y:S01]  /*1bc0*/  F2FP.F16.F32.PACK_AB R8, R9, R0 ;  /* 0x000000000908723e */ /* 0x000fe200000000ff */
[----:B------:R-:W-:Y:S01]  /*1bd0*/  HADD2.F32 R26, -RZ, R23.H0_H0 ;  /* 0x20000017ff1a7230 */ /* 0x000fe20000004100 */
[----:B------:R-:W-:Y:S01]  /*1be0*/  F2FP.F16.F32.PACK_AB R12, R13, R12 ;  /* 0x0000000c0d0c723e */ /* 0x000fe200000000ff */
[----:B------:R-:W-:Y:S01]  /*1bf0*/  HADD2.F32 R27, -RZ, R21.H1_H1 ;  /* 0x30000015ff1b7230 */ /* 0x000fe20000004100 */
[----:B------:R-:W-:Y:S01]  /*1c00*/  F2FP.F16.F32.PACK_AB R16, R17, R16 ;  /* 0x000000101110723e */ /* 0x000fe200000000ff */
[----:B------:R-:W-:-:S02]  /*1c10*/  HADD2.F32 R25, -RZ, R23.H1_H1 ;  /* 0x30000017ff197230 */ /* 0x000fc40000004100 */
[C-C-:B------:R-:W-:Y:S01]  /*1c20*/  FFMA.FTZ R39, R24.reuse, R39, R26.reuse ;  /* 0x0000002718277223 */ /* 0x140fe2000001001a */
[C-C-:B------:R-:W-:Y:S01]  /*1c30*/  FFMA.FTZ R43, R24.reuse, R43, R26.reuse ;  /* 0x0000002b182b7223 */ /* 0x140fe2000001001a */
[--C-:B------:R-:W-:Y:S01]  /*1c40*/  FFMA.FTZ R47, R24, R47, R26.reuse ;  /* 0x0000002f182f7223 */ /* 0x100fe2000001001a */
[--C-:B------:R-:W-:Y:S01]  /*1c50*/  FFMA.FTZ R10, R10, R24, R26.reuse ;  /* 0x000000180a0a7223 */ /* 0x100fe2000001001a */
[C-C-:B------:R-:W-:Y:S01]  /*1c60*/  FFMA.FTZ R42, R27.reuse, R42, R25.reuse ;  /* 0x0000002a1b2a7223 */ /* 0x140fe20000010019 */
[C-C-:B------:R-:W-:Y:S01]  /*1c70*/  FFMA.FTZ R46, R27.reuse, R46, R25.reuse ;  /* 0x0000002e1b2e7223 */ /* 0x140fe20000010019 */
[--C-:B------:R-:W-:Y:S01]  /*1c80*/  FFMA.FTZ R50, R27, R50, R25.reuse ;  /* 0x000000321b327223 */ /* 0x100fe20000010019 */
        /* <DEDUP_REMOVED lines=8> */
[----:B------:R-:W-:Y:S01]  /*1d10*/  FFMA.FTZ R0, R27, R53, R25 ;  /* 0x000000351b007223 */ /* 0x000fe20000010019 */
[----:B------:R-:W-:Y:S01]  /*1d20*/  F2FP.F16.F32.PACK_AB R34, R35, R34 ;  /* 0x000000222322723e */ /* 0x000fe200000000ff */
[----:B------:R-:W-:Y:S01]  /*1d30*/  UISETP.GE.AND.EX UP0, UPT, UR13, UR9, UPT, UP0 ;  /* 0x000000090d00728c */ /* 0x000fe2000bf06300 */
[----:B------:R-:W-:-:S02]  /*1d40*/  F2FP.F16.F32.PACK_AB R39, R42, R39 ;  /* 0x000000272a27723e */ /* 0x000fc400000000ff */
        /* <DEDUP_REMOVED lines=14> */
[----:B------:R0:W-:Y:S04]  /*1e30*/  STG.E.64 desc[UR14][R28.64+0x3c00], R34 ;  /* 0x003c00221c007986 */ /* 0x0001e8000c101b0e */
[----:B------:R0:W-:Y:S04]  /*1e40*/  STG.E.64 desc[UR14][R28.64+0x5000], R38 ;  /* 0x005000261c007986 */ /* 0x0001e8000c101b0e */
[----:B------:R0:W-:Y:S04]  /*1e50*/  STG.E.64 desc[UR14][R28.64+0x6400], R42 ;  /* 0x0064002a1c007986 */ /* 0x0001e8000c101b0e */
[----:B------:R0:W-:Y:S04]  /*1e60*/  STG.E.64 desc[UR14][R28.64+0x7800], R46 ;  /* 0x0078002e1c007986 */ /* 0x0001e8000c101b0e */
[----:B------:R0:W-:Y:S01]  /*1e70*/  STG.E.64 desc[UR14][R28.64+0x8c00], R50 ;  /* 0x008c00321c007986 */ /* 0x0001e2000c101b0e */
[----:B------:R-:W-:Y:S05]  /*1e80*/  BRA.U !UP0, `(.L_x_1462) ;  /* 0xffffffe5083c7547 */ /* 0x000fea000b83ffff */
[----:B------:R-:W-:Y:S05]  /*1e90*/  EXIT ;  /* 0x000000000000794d */ /* 0x000fea0003800000 */
.L_x_1463:
        /* <DEDUP_REMOVED lines=14> */
.L_x_1640:


//--------------------- .text._ZN13group_norm_v214gn_cuda_kernelI6__halfLi320ELi1ELi32ELi20ELi1024ELb0ELi64ELi320ELi320ELi4ELb1ELi9ELb0ELb0ENS_16CompileConditionILi1000EEEEEvPT_PKS4_S7_S7_flPfS8_Pj --------------------------
	.section	.text._ZN13group_norm_v214gn_cuda_kernelI6__halfLi320ELi1ELi32ELi20ELi1024ELb0ELi64ELi320ELi320ELi4ELb1ELi9ELb0ELb0ENS_16CompileConditionILi1000EEEEEvPT_PKS4_S7_S7_flPfS8_Pj,"ax",@progbits
	.align	128
        .global         _ZN13group_norm_v214gn_cuda_kernelI6__halfLi320ELi1ELi32ELi20ELi1024ELb0ELi64ELi320ELi320ELi4ELb1ELi9ELb0ELb0ENS_16CompileConditionILi1000EEEEEvPT_PKS4_S7_S7_flPfS8_Pj
        .type           _ZN13group_norm_v214gn_cuda_kernelI6__halfLi320ELi1ELi32ELi20ELi1024ELb0ELi64ELi320ELi320ELi4ELb1ELi9ELb0ELb0ENS_16CompileConditionILi1000EEEEEvPT_PKS4_S7_S7_flPfS8_Pj,@function
        .size           _ZN13group_norm_v214gn_cuda_kernelI6__halfLi320ELi1ELi32ELi20ELi1024ELb0ELi64ELi320ELi320ELi4ELb1ELi9ELb0ELb0ENS_16CompileConditionILi1000EEEEEvPT_PKS4_S7_S7_flPfS8_Pj,(.L_x_1641 - _ZN13group_norm_v214gn_cuda_kernelI6__halfLi320ELi1ELi32ELi20ELi1024ELb0ELi64ELi320ELi320ELi4ELb1ELi9ELb0ELb0ENS_16CompileConditionILi1000EEEEEvPT_PKS4_S7_S7_flPfS8_Pj)
        .other          _ZN13group_norm_v214gn_cuda_kernelI6__halfLi320ELi1ELi32ELi20ELi1024ELb0ELi64ELi320ELi320ELi4ELb1ELi9ELb0ELb0ENS_16CompileConditionILi1000EEEEEvPT_PKS4_S7_S7_flPfS8_Pj,@"STO_CUDA_ENTRY STV_DEFAULT"
_ZN13group_norm_v214gn_cuda_kernelI6__halfLi320ELi1ELi32ELi20ELi1024ELb0ELi64ELi320ELi320ELi4ELb1ELi9ELb0ELb0ENS_16CompileConditionILi1000EEEEEvPT_PKS4_S7_S7_flPfS8_Pj:
.text._ZN13group_norm_v214gn_cuda_kernelI6__halfLi320ELi1ELi32ELi20ELi1024ELb0ELi64ELi320ELi320ELi4ELb1ELi9ELb0ELb0ENS_16CompileConditionILi1000EEEEEvPT_PKS4_S7_S7_flPfS8_Pj:
        /* <DEDUP_REMOVED lines=55> */
.L_x_1472:
[C---:B------:R-:W-:Y:S01]  /*0370*/  LOP3.LUT R80, R89.reuse, 0x1, RZ, 0xc0, !PT ;  /* 0x0000000159507812 */ /* 0x040fe200078ec0ff */
[----:B------:R-:W0:Y:S01]  /*0380*/  LDCU.64 UR4, c[0x0][0x388] ;  /* 0x00007100ff0477ac */ /* 0x000e220008000a00 */
[--C-:B------:R-:W-:Y:S01]  /*0390*/  SHF.R.U64 R109, R89, 0x1, R40.reuse ;  /* 0x00000001596d7819 */ /* 0x100fe20000001228 */
[----:B------:R-:W-:Y:S01]  /*03a0*/  IMAD R9, R46, 0x280, RZ ;  /* 0x000002802e097824 */ /* 0x000fe200078e02ff */
[----:B-1----:R-:W-:Y:S01]  /*03b0*/  MOV R11, RZ ;  /* 0x000000ff000b7202 */ /* 0x002fe20000000f00 */
        /* <DEDUP_REMOVED lines=35> */
[----:B------:R-:W-:-:S04]  /*05f0*/  SHF.L.U32 R82, R89, 0x4, RZ ;  /* 0x0000000459527819 */ /* 0x000fc800000006ff */
[----:B------:R-:W-:Y:S01]  /*0600*/  LOP3.LUT R82, R82, 0x10, RZ, 0xc0, !PT ;  /* 0x0000001052527812 */ /* 0x000fe200078ec0ff */
[--C-:B--2---:R-:W-:Y:S02]  /*0610*/  HADD2.F32 R3, -RZ, R60.reuse.H0_H0 ;  /* 0x2000003cff037230 */ /* 0x104fe40000004100 */
        /* <DEDUP_REMOVED lines=234> */
.L_x_1465:
[----:B------:R-:W-:Y:S05]  /*14c0*/  BSYNC.RECONVERGENT B0 ;  /* 0x0000000000007941 */ /* 0x000fea0003800200 */
.L_x_1464:
        /* <DEDUP_REMOVED lines=24> */
.L_x_1467:
[----:B------:R-:W2:Y:S04]  /*1650*/  LD.E.STRONG.GPU R13, desc[UR8][R4.64] ;  /* 0x00000008040d7980 */ /* 0x000ea8000c10f900 */
[----:B--2---:R-:W-:Y:S01]  /*1660*/  CCTL.IVALL ;  /* 0x00000000ff00798f */ /* 0x004fe20002000000 */
[----:B------:R-:W-:Y:S05]  /*1670*/  YIELD ;  /* 0x0000000000007946 */ /* 0x000fea0003800000 */
[----:B-----5:R-:W-:-:S04]  /*1680*/  LOP3.LUT R13, R13, R12, RZ, 0x3c, !PT ;  /* 0x0000000c0d0d7212 */ /* 0x020fc800078e3cff */
[----:B------:R-:W-:-:S13]  /*1690*/  ISETP.GT.AND P2, PT, R13, -0x1, PT ;  /* 0xffffffff0d00780c */ /* 0x000fda0003f44270 */
[----:B------:R-:W-:Y:S05]  /*16a0*/  @P2 BRA `(.L_x_1467) ;  /* 0xfffffffc00e82947 */ /* 0x000fea000383ffff */
.L_x_1466:
        /* <DEDUP_REMOVED lines=11> */
.L_x_1469:
[----:B------:R-:W-:Y:S05]  /*1760*/  BSYNC.RECONVERGENT B0 ;  /* 0x0000000000007941 */ /* 0x000fea0003800200 */
.L_x_1468:
        /* <DEDUP_REMOVED lines=17> */
[----:B------:R-:W-:Y:S01]  /*1880*/  @!P1 FMUL.FTZ R12, R12, 4.8828125727595761418e-05 ;  /* 0x384ccccd0c0c9820 */ /* 0x000fe20000410000 */
[----:B-1----:R-:W-:-:S03]  /*1890*/  FADD.FTZ R16, R19, R16 ;  /* 0x0000001013107221 */ /* 0x002fc60000010000 */
[----:B------:R-:W-:-:S04]  /*18a0*/  @!P1 FMUL.FTZ R13, R12, R12 ;  /* 0x0000000c0c0d9220 */ /* 0x000fc80000410000 */
[----:B------:R-:W-:-:S05]  /*18b0*/  @!P1 FFMA.FTZ R13, R16, 4.8828125727595761418e-05, -R13 ;  /* 0x384ccccd100d9823 */ /* 0x000fca000001080d */
        /* <DEDUP_REMOVED lines=15> */
.L_x_1471:
[----:B------:R-:W-:Y:S05]  /*19b0*/  BSYNC.RECONVERGENT B0 ;  /* 0x0000000000007941 */ /* 0x000fea0003800200 */
.L_x_1470:
[----:B------:R-:W2:Y:S01]  /*19c0*/  S2UR UR5, SR_CgaCtaId ;  /* 0x00000000000579c3 */ /* 0x000ea20000008800 */
[----:B------:R-:W-:Y:S01]  /*19d0*/  UMOV UR4, 0x400 ;  /* 0x0000040000047882 */ /* 0x000fe20000000000 */
[----:B------:R-:W-:Y:S01]  /*19e0*/  IMAD.HI.U32 R11, R10, -0x33333333, RZ ;  /* 0xcccccccd0a0b7827 */ /* 0x000fe200078e00ff */
[----:B------:R-:W-:Y:S01]  /*19f0*/  UIADD3 UR4, UPT, UPT, UR4, 0xc80, URZ ;  /* 0x00000c8004047890 */ /* 0x000fe2000fffe0ff */
[----:B------:R-:W-:Y:S02]  /*1a00*/  LOP3.LUT R42, R42, 0x1, RZ, 0x3c, !PT ;  /* 0x000000012a2a7812 */ /* 0x000fe400078e3cff */
[--C-:B-1---5:R-:W-:Y:S01]  /*1a10*/  HADD2.F32 R14, -RZ, R6.reuse.H0_H0 ;  /* 0x20000006ff0e7230 */ /* 0x122fe20000004100 */
[----:B------:R-:W-:Y:S01]  /*1a20*/  LEA.HI R11, R11, -R82, RZ, 0x1c ;  /* 0x800000520b0b7211 */ /* 0x000fe200078fe0ff */
[----:B------:R-:W-:Y:S02]  /*1a30*/  HADD2.F32 R80, -RZ, R6.H1_H1 ;  /* 0x30000006ff507230 */ /* 0x000fe40000004100 */
[----:B------:R-:W-:-:S02]  /*1a40*/  HADD2.F32 R82, -RZ, R8.H1_H1 ;  /* 0x30000008ff527230 */ /* 0x000fc40000004100 */
[----:B------:R-:W-:Y:S02]  /*1a50*/  HADD2.F32 R6, -RZ, R7.H0_H0 ;  /* 0x20000007ff067230 */ /* 0x000fe40000004100 */
[----:B------:R-:W-:Y:S01]  /*1a60*/  HADD2.F32 R86, -RZ, R9.H0_H0 ;  /* 0x20000009ff567230 */ /* 0x000fe20000004100 */
[----:B--2---:R-:W-:-:S06]  /*1a70*/  ULEA UR4, UR5, UR4, 0x18 ;  /* 0x0000000405047291 */ /* 0x004fcc000f8ec0ff */
[----:B------:R-:W-:-:S05]  /*1a80*/  LEA R10, R11, UR4, 0x3 ;  /* 0x000000040b0a7c11 */ /* 0x000fca000f8e18ff */
[----:B------:R-:W1:Y:S01]  /*1a90*/  LDCU UR4, c[0x0][0x3a0] ;  /* 0x00007400ff0477ac */ /* 0x000e620008000800 */
[----:B------:R-:W1:Y:S02]  /*1aa0*/  LDS.64 R10, [R10] ;  /* 0x000000000a0a7984 */ /* 0x000e640000000a00 */
[----:B-1----:R-:W-:Y:S01]  /*1ab0*/  FADD.FTZ R11, R11, UR4 ;  /* 0x000000040b0b7e21 */ /* 0x002fe20008010000 */
[----:B------:R-:W1:Y:S01]  /*1ac0*/  LDCU.64 UR4, c[0x0][0x380] ;  /* 0x00007000ff0477ac */ /* 0x000e620008000a00 */
[--C-:B------:R-:W-:Y:S01]  /*1ad0*/  FADD.FTZ R3, R3, -R10.reuse ;  /* 0x8000000a03037221 */ /* 0x100fe20000010000 */
[--C-:B------:R-:W-:Y:S01]  /*1ae0*/  FADD.FTZ R85, R85, -R10.reuse ;  /* 0x8000000a55557221 */ /* 0x100fe20000010000 */
[----:B0-----:R0:W2:Y:S01]  /*1af0*/  MUFU.RSQ R12, R11 ;  /* 0x0000000b000c7308 */ /* 0x0010a20000001400 */
        /* <DEDUP_REMOVED lines=61> */
[----:B------:R-:W-:Y:S01]  /*1ed0*/  FADD.FTZ R27, R27, -R10 ;  /* 0x8000000a1b1b7221 */ /* 0x000fe20000010000 */
[----:B------:R-:W-:-:S02]  /*1ee0*/  HADD2.F32 R10, -RZ, R8.H0_H0 ;  /* 0x20000008ff0a7230 */ /* 0x000fc40000004100 */
[C---:B--2---:R-:W-:Y:S01]  /*1ef0*/  FMUL.FTZ R3, R12.reuse, R3 ;  /* 0x000000030c037220 */ /* 0x044fe20000410000 */
[C---:B------:R-:W-:Y:S01]  /*1f00*/  FMUL.FTZ R85, R12.reuse, R85 ;  /* 0x000000550c557220 */ /* 0x040fe20000410000 */
[C---:B------:R-:W-:Y:S01]  /*1f10*/  FMUL.FTZ R56, R12.reuse, R56 ;  /* 0x000000380c387220 */ /* 0x040fe20000410000 */
[----:B------:R-:W-:Y:S02]  /*1f20*/  HADD2.F32 R62, -RZ, R7.H1_H1 ;  /* 0x30000007ff3e7230 */ /* 0x000fe40000004100 */
        /* <DEDUP_REMOVED lines=64> */
[----:B------:R-:W-:Y:S01]  /*2330*/  FFMA.FTZ R9, R80, R56, R82 ;  /* 0x0000003850097223 */ /* 0x000fe20000010052 */
[----:B------:R-:W-:Y:S01]  /*2340*/  FFMA.FTZ R12, R14, R26, R10 ;  /* 0x0000001a0e0c7223 */ /* 0x000fe2000001000a */
[----:B------:R-:W-:Y:S01]  /*2350*/  FFMA.FTZ R7, R83, R6, R86 ;  /* 0x0000000653077223 */ /* 0x000fe20000010056 */
[----:B------:R-:W-:Y:S01]  /*2360*/  FFMA.FTZ R56, R81, R62, R66 ;  /* 0x0000003e51387223 */ /* 0x000fe20000010042 */
[C-C-:B------:R-:W-:Y:S01]  /*2370*/  FFMA.FTZ R26, R80.reuse, R45, R82.reuse ;  /* 0x0000002d501a7223 */ /* 0x140fe20000010052 */
[C-C-:B------:R-:W-:Y:S01]  /*2380*/  FFMA.FTZ R8, R80.reuse, R37, R82.reuse ;  /* 0x0000002550087223 */ /* 0x140fe20000010052 */
[----:B------:R-:W-:Y:S01]  /*2390*/  FFMA.FTZ R37, R80, R25, R82 ;  /* 0x0000001950257223 */ /* 0x000fe20000010052 */
[----:B-1----:R-:W-:Y:S01]  /*23a0*/  IADD3 R2, P1, PT, R2, UR4, RZ ;  /* 0x0000000402027c10 */ /* 0x002fe2000ff3e0ff */
        /* <DEDUP_REMOVED lines=28> */
[----:B------:R-:W-:Y:S01]  /*2570*/  F2FP.F16.F32.PACK_AB R6, R84, R23 ;  /* 0x000000175406723e */ /* 0x000fe200000000ff */
[----:B------:R-:W-:Y:S01]  /*2580*/  FFMA.FTZ R10, R14, R54, R10 ;  /* 0x000000360e0a7223 */ /* 0x000fe2000001000a */
[C-C-:B------:R-:W-:Y:S01]  /*2590*/  FFMA.FTZ R70, R80.reuse, R69, R82.reuse ;  /* 0x0000004550467223 */ /* 0x140fe20000010052 */
[----:B------:R-:W-:Y:S01]  /*25a0*/  FFMA.FTZ R29, R80, R74, R82 ;  /* 0x0000004a501d7223 */ /* 0x000fe20000010052 */
[----:B------:R-:W-:Y:S01]  /*25b0*/  F2FP.F16.F32.PACK_AB R7, R56, R7 ;  /* 0x000000073807723e */ /* 0x000fe200000000ff */
        /* <DEDUP_REMOVED lines=25> */
[----:B------:R-:W-:Y:S01]  /*2750*/  F2FP.F16.F32.PACK_AB R70, R70, R71 ;  /* 0x000000474646723e */ /* 0x000fe200000000ff */
[----:B------:R0:W-:Y:S01]  /*2760*/  STG.E.64 desc[UR8][R2.64], R6 ;  /* 0x0000000602007986 */ /* 0x0001e2000c101b08 */
[----:B------:R-:W-:-:S02]  /*2770*/  F2FP.F16.F32.PACK_AB R71, R56, R67 ;  /* 0x000000433847723e */ /* 0x000fc400000000ff */
[----:B------:R-:W-:Y:S02]  /*2780*/  F2FP.F16.F32.PACK_AB R69, R74, R59 ;  /* 0x0000003b4a45723e */ /* 0x000fe400000000ff */
[----:B------:R-:W-:Y:S01]  /*2790*/  F2FP.F16.F32.PACK_AB R58, R58, R55 ;  /* 0x000000373a3a723e */ /* 0x000fe200000000ff */
[----:B------:R1:W-:Y:S01]  /*27a0*/  STG.E.64 desc[UR8][R2.64+0x2800], R70 ;  /* 0x0028004602007986 */ /* 0x0003e2000c101b08 */
[----:B------:R-:W-:Y:S02]  /*27b0*/  F2FP.F16.F32.PACK_AB R54, R54, R11 ;  /* 0x0000000b3636723e */ /* 0x000fe400000000ff */
[----:B------:R-:W-:Y:S02]  /*27c0*/  F2FP.F16.F32.PACK_AB R110, R113, R22 ;  /* 0x00000016716e723e */ /* 0x000fe400000000ff */
[----:B------:R-:W-:Y:S02]  /*27d0*/  F2FP.F16.F32.PACK_AB R64, R64, R17 ;  /* 0x000000114040723e */ /* 0x000fe400000000ff */
        /* <DEDUP_REMOVED lines=10> */
[----:B0-----:R-:W-:-:S02]  /*2880*/  F2FP.F16.F32.PACK_AB R6, R8, R39 ;  /* 0x000000270806723e */ /* 0x001fc400000000ff */
        /* <DEDUP_REMOVED lines=30> */
.L_x_1473:
        /* <DEDUP_REMOVED lines=9> */
.L_x_1641:


//--------------------- .text._ZN13group_norm_v214gn_cuda_kernelI6__halfLi320ELi1ELi32ELi20ELi1024ELb0ELi128ELi320ELi320ELi4ELb1ELi18ELb0ELb0ENS_16CompileConditionILi1000EEEEEvPT_PKS4_S7_S7_flPfS8_Pj --------------------------
	.section	.text._ZN13group_norm_v214gn_cuda_kernelI6__halfLi320ELi1ELi32ELi20ELi1024ELb0ELi128ELi320ELi320ELi4ELb1ELi18ELb0ELb0ENS_16CompileConditionILi1000EEEEEvPT_PKS4_S7_S7_flPfS8_Pj,"ax",@progbits
	.align	128
        .global         _ZN13group_norm_v214gn_cuda_kernelI6__halfLi320ELi1ELi32ELi20ELi1024ELb0ELi128ELi320ELi320ELi4ELb1ELi18ELb0ELb0ENS_16CompileConditionILi1000EEEEEvPT_PKS4_S7_S7_flPfS8_Pj
        .type           _ZN13group_norm_v214gn_cuda_kernelI6__halfLi320ELi1ELi32ELi20ELi1024ELb0ELi128ELi320ELi320ELi4ELb1ELi18ELb0ELb0ENS_16CompileConditionILi1000EEEEEvPT_PKS4_S7_S7_flPfS8_Pj,@function
        .size           _ZN13group_norm_v214gn_cuda_kernelI6__halfLi320ELi1ELi32ELi20ELi1024ELb0ELi128ELi320ELi320ELi4ELb1ELi18ELb0ELb0ENS_16CompileConditionILi1000EEEEEvPT_PKS4_S7_S7_flPfS8_Pj,(.L_x_1642 - _ZN13group_norm_v214gn_cuda_kernelI6__halfLi320ELi1ELi32ELi20ELi1024ELb0ELi128ELi320ELi320ELi4ELb1ELi18ELb0ELb0ENS_16CompileConditionILi1000EEEEEvPT_PKS4_S7_S7_flPfS8_Pj)
        .other          _ZN13group_norm_v214gn_cuda_kernelI6__halfLi320ELi1ELi32ELi20ELi1024ELb0ELi128ELi320ELi320ELi4ELb1ELi18ELb0ELb0ENS_16CompileConditionILi1000EEEEEvPT_PKS4_S7_S7_flPfS8_Pj,@"STO_CUDA_ENTRY STV_DEFAULT"
_ZN13group_norm_v214gn_cuda_kernelI6__halfLi320ELi1ELi32ELi20ELi1024ELb0ELi128ELi320ELi320ELi4ELb1ELi18ELb0ELb0ENS_16CompileConditionILi1000EEEEEvPT_PKS4_S7_S7_flPfS8_Pj:
.text._ZN13group_norm_v214gn_cuda_kernelI6__halfLi320ELi1ELi32ELi20ELi1024ELb0ELi128ELi320ELi320ELi4ELb1ELi18ELb0ELb0ENS_16CompileConditionILi1000EEEEEvPT_PKS4_S7_S7_flPfS8_Pj:
        /* <DEDUP_REMOVED lines=9> */
[----:B------:R-:W1:Y:S01]  /*0090*/  LDC.64 R92, c[0x0][0x390] ;  /* 0x0000e400ff5c7b82 */ /* 0x000e620000000a00 */
[----:B------:R-:W-:Y:S01]  /*00a0*/  ULOP3.LUT UR5, UR15, 0x1, URZ, 0xc0, !UPT ;  /* 0x000000010f057892 */ /* 0x000fe2000f8ec0ff */
[----:B------:R-:W2:Y:S03]  /*00b0*/  LDCU.64 UR16, c[0x0][0x358] ;  /* 0x00006b00ff1077ac */ /* 0x000ea60008000a00 */
[----:B------:R-:W-:-:S03]  /*00c0*/  UIMAD UR5, UR5, 0x140, URZ ;  /* 0x00000140050578a4 */ /* 0x000fc6000f8e02ff */
[----:B------:R-:W3:Y:S01]  /*00d0*/  LDC.64 R94, c[0x0][0x398] ;  /* 0x0000e600ff5e7b82 */ /* 0x000ee20000000a00 */
[----:B------:R-:W4:Y:S01]  /*00e0*/  LDCU.64 UR8, c[0x0][0x3b0] ;  /* 0x00007600ff0877ac */ /* 0x000f220008000a00 */
[----:B------:R-:W4:Y:S01]  /*00f0*/  LDCU.64 UR6, c[0x0][0x3c0] ;  /* 0x00007800ff0677ac */ /* 0x000f220008000a00 */
        /* <DEDUP_REMOVED lines=11> */
[----:B---3--:R-:W-:Y:S02]  /*01b0*/  IMAD.WIDE.U32 R94, R28, 0x2, R94 ;  /* 0x000000021c5e7825 */ /* 0x008fe400078e005e */
[----:B--2---:R-:W5:Y:S04]  /*01c0*/  LDG.E.64.CONSTANT R92, desc[UR16][R92.64] ;  /* 0x000000105c5c7981 */ /* 0x004f68000c1e9b00 */
[----:B------:R-:W5:Y:S01]  /*01d0*/  LDG.E.64.CONSTANT R94, desc[UR16][R94.64] ;  /* 0x000000105e5e7981 */ /* 0x000f62000c1e9b00 */
[----:B------:R-:W0:Y:S01]  /*01e0*/  S2UR UR18, SR_CTAID.X ;  /* 0x00000000001279c3 */ /* 0x000e220000002500 */
[----:B----4-:R-:W-:Y:S01]  /*01f0*/  UISETP.EQ.U32.AND UP1, UPT, UR8, URZ, UPT ;  /* 0x000000ff0800728c */ /* 0x010fe2000bf22070 */
[----:B------:R-:W-:Y:S01]  /*0200*/  MOV R3, UR5 ;  /* 0x0000000500037c02 */ /* 0x000fe20008000f00 */
[----:B------:R-:W-:Y:S01]  /*0210*/  USHF.L.U32 UR8, UR15, 0x4, URZ ;  /* 0x000000040f087899 */ /* 0x000fe200080006ff */
[C---:B------:R-:W-:Y:S01]  /*0220*/  SHF.L.U32 R2, R137.reuse, 0x3, RZ ;  /* 0x0000000389027819 */ /* 0x040fe200000006ff */
[----:B------:R-:W-:Y:S01]  /*0230*/  UMOV UR12, UR4 ;  /* 0x00000004000c7c82 */ /* 0x000fe20008000000 */
[C---:B------:R-:W-:Y:S01]  /*0240*/  SHF.L.U32 R16, R137.reuse, 0x1, RZ ;  /* 0x0000000189107819 */ /* 0x040fe200000006ff */
[----:B------:R-:W-:Y:S01]  /*0250*/  ULOP3.LUT UR8, UR8, 0x10, URZ, 0xc0, !UPT ;  /* 0x0000001008087892 */ /* 0x000fe2000f8ec0ff */
[----:B------:R-:W1:Y:S01]  /*0260*/  S2UR UR11, SR_CgaCtaId ;  /* 0x00000000000b79c3 */ /* 0x000e620000008800 */
[----:B------:R-:W-:Y:S01]  /*0270*/  UMOV UR13, 0x7ffffff9 ;  /* 0x7ffffff9000d7882 */ /* 0x000fe20000000000 */
[----:B------:R-:W-:Y:S01]  /*0280*/  LOP3.LUT R16, R16, 0xfe, RZ, 0xc0, !PT ;  /* 0x000000fe10107812 */ /* 0x000fe200078ec0ff */
[----:B------:R-:W2:Y:S02]  /*0290*/  LDCU UR19, c[0x0][0x374] ;  /* 0x00006e80ff1377ac */ /* 0x000ea40008000800 */
[----:B------:R-:W-:-:S02]  /*02a0*/  LEA.HI R0, R137, UR8, RZ, 0x1e ;  /* 0x0000000889007c11 */ /* 0x000fc4000f8ff0ff */
[C---:B------:R-:W-:Y:S01]  /*02b0*/  IADD3 R14, PT, PT, R137.reuse, UR8, RZ ;  /* 0x00000008890e7c10 */ /* 0x040fe2000fffe0ff */
[----:B------:R-:W-:Y:S02]  /*02c0*/  UIMAD.WIDE.U32 UR6, UR15, 0x4, UR6 ;  /* 0x000000040f0678a5 */ /* 0x000fe4000f8e0006 */
[----:B------:R-:W-:Y:S01]  /*02d0*/  IMAD R0, R0, 0x14, -R3 ;  /* 0x0000001400007824 */ /* 0x000fe200078e0a03 */
[----:B------:R-:W-:Y:S02]  /*02e0*/  LOP3.LUT R3, R2, 0x18, RZ, 0xc0, !PT ;  /* 0x0000001802037812 */ /* 0x000fe400078ec0ff */
[----:B------:R-:W-:Y:S02]  /*02f0*/  SHF.L.U32 R14, R14, 0x1, RZ ;  /* 0x000000010e0e7819 */ /* 0x000fe400000006ff */
[C---:B------:R-:W-:Y:S01]  /*0300*/  IADD3 R4, PT, PT, R0.reuse, 0x4, RZ ;  /* 0x0000000400047810 */ /* 0x040fe20007ffe0ff */
[----:B0-----:R-:W-:Y:S01]  /*0310*/  ULOP3.LUT UP0, URZ, UR18, 0x7, URZ, 0xc0, !UPT ;  /* 0x0000000712ff7892 */ /* 0x001fe2000f80c0ff */
[C---:B------:R-:W-:Y:S01]  /*0320*/  IADD3 R5, PT, PT, R0.reuse, 0x8, RZ ;  /* 0x0000000800057810 */ /* 0x040fe20007ffe0ff */
[----:B------:R-:W-:Y:S01]  /*0330*/  USHF.L.U32 UR10, UR18, 0x1, URZ ;  /* 0x00000001120a7899 */ /* 0x000fe200080006ff */
[C---:B------:R-:W-:Y:S01]  /*0340*/  IADD3 R7, PT, PT, R0.reuse, 0xc, RZ ;  /* 0x0000000c00077810 */ /* 0x040fe20007ffe0ff */
[----:B------:R-:W-:Y:S01]  /*0350*/  UISETP.EQ.OR.EX UP0, UPT, UR9, URZ, UP0, UP1 ;  /* 0x000000ff0900728c */ /* 0x000fe20008702710 */
[----:B------:R-:W-:Y:S01]  /*0360*/  SHF.R.U32.HI R2, RZ, 0x2, R0 ;  /* 0x00000002ff027819 */ /* 0x000fe20000011600 */
[----:B------:R-:W-:Y:S01]  /*0370*/  USHF.L.U32 UR4, UR18, 0x7, URZ ;  /* 0x0000000712047899 */ /* 0x000fe200080006ff */
[----:B------:R-:W-:Y:S01]  /*0380*/  IADD3 R0, PT, PT, R0, 0x10, RZ ;  /* 0x0000001000007810 */ /* 0x000fe20007ffe0ff */
[----:B------:R-:W-:Y:S01]  /*0390*/  UMOV UR9, 0x400 ;  /* 0x0000040000097882 */ /* 0x000fe20000000000 */
[----:B------:R-:W-:Y:S01]  /*03a0*/  SHF.R.U32.HI R4, RZ, 0x2, R4 ;  /* 0x00000002ff047819 */ /* 0x000fe20000011604 */
[----:B-1----:R-:W-:Y:S01]  /*03b0*/  ULEA UR14, UR11, UR9, 0x18 ;  /* 0x000000090b0e7291 */ /* 0x002fe2000f8ec0ff */
[----:B------:R-:W-:Y:S01]  /*03c0*/  SHF.R.U32.HI R0, RZ, 0x2, R0 ;  /* 0x00000002ff007819 */ /* 0x000fe20000011600 */
[----:B------:R-:W-:Y:S01]  /*03d0*/  UIADD3 UR5, UPT, UPT, UR9, 0xc80, URZ ;  /* 0x00000c8009057890 */ /* 0x000fe2000fffe0ff */
[----:B------:R-:W-:Y:S01]  /*03e0*/  SHF.R.U32.HI R5, RZ, 0x2, R5 ;  /* 0x00000002ff057819 */ /* 0x000fe20000011605 */
[----:B------:R-:W-:Y:S01]  /*03f0*/  ULOP3.LUT UR10, UR10, 0xe, URZ, 0xc0, !UPT ;  /* 0x0000000e0a0a7892 */ /* 0x000fe2000f8ec0ff */
[----:B------:R-:W-:Y:S01]  /*0400*/  SHF.R.U32.HI R7, RZ, 0x2, R7 ;  /* 0x00000002ff077819 */ /* 0x000fe20000011607 */
[----:B------:R-:W-:Y:S01]  /*0410*/  ULEA UR11, UR11, UR5, 0x18 ;  /* 0x000000050b0b7291 */ /* 0x000fe2000f8ec0ff */
[----:B------:R-:W-:Y:S01]  /*0420*/  MOV R9, UR14 ;  /* 0x0000000e00097c02 */ /* 0x000fe20008000f00 */
[----:B------:R-:W-:Y:S01]  /*0430*/  ULOP3.LUT UR4, UR4, 0x380, URZ, 0xc0, !UPT ;  /* 0x0000038004047892 */ /* 0x000fe2000f8ec0ff */
[----:B------:R-:W-:Y:S01]  /*0440*/  PLOP3.LUT P0, PT, PT, PT, UP0, 0x80, 0x8 ;  /* 0x000000000008781c */ /* 0x000fe20003f0f008 */
[----:B------:R-:W-:Y:S01]  /*0450*/  UISETP.NE.AND UP1, UPT, UR18, URZ, UPT ;  /* 0x000000ff1200728c */ /* 0x000fe2000bf25270 */
[C---:B------:R-:W-:Y:S01]  /*0460*/  LEA R12, R137.reuse, UR10, 0x2 ;  /* 0x0000000a890c7c11 */ /* 0x040fe2000f8e10ff */
[--C-:B------:R-:W-:Y:S01]  /*0470*/  IMAD R0, R0, 0x28, R9.reuse ;  /* 0x0000002800007824 */ /* 0x100fe200078e0209 */
[C---:B------:R-:W-:Y:S01]  /*0480*/  ISETP.GT.U32.OR P0, PT, R137.reuse, 0xf, P0 ;  /* 0x0000000f8900780c */ /* 0x040fe20000704470 */
[--C-:B------:R-:W-:Y:S01]  /*0490*/  IMAD R2, R2, 0x28, R9.reuse ;  /* 0x0000002802027824 */ /* 0x100fe200078e0209 */
[----:B------:R-:W-:Y:S01]  /*04a0*/  IADD3 R10, PT, PT, R137, UR11, RZ ;  /* 0x0000000b890a7c10 */ /* 0x000fe2000fffe0ff */
[--C-:B------:R-:W-:Y:S01]  /*04b0*/  IMAD R4, R4, 0x28, R9.reuse ;  /* 0x0000002804047824 */ /* 0x100fe200078e0209 */
[----:B------:R-:W-:Y:S01]  /*04c0*/  IADD3 R18, PT, PT, R3, R0, RZ ;  /* 0x0000000003127210 */ /* 0x000fe20007ffe0ff */
[--C-:B------:R-:W-:Y:S01]  /*04d0*/  IMAD R22, R5, 0x28, R9.reuse ;  /* 0x0000002805167824 */ /* 0x100fe200078e0209 */
[----:B------:R-:W-:Y:S01]  /*04e0*/  LOP3.LUT R0, R28, 0xffff, RZ, 0xc0, !PT ;  /* 0x0000ffff1c007812 */ /* 0x000fe200078ec0ff */
[--C-:B------:R-:W-:Y:S01]  /*04f0*/  IMAD R20, R7, 0x28, R9.reuse ;  /* 0x0000002807147824 */ /* 0x100fe200078e0209 */
[----:B------:R-:W-:Y:S01]  /*0500*/  IADD3 R26, PT, PT, R2, R3, RZ ;  /* 0x00000003021a7210 */ /* 0x000fe20007ffe0ff */
[----:B------:R-:W-:Y:S01]  /*0510*/  USEL UR9, UR13, 0x1, !UP1 ;  /* 0x000000010d097887 */ /* 0x000fe2000c800000 */
[C---:B------:R-:W-:Y:S01]  /*0520*/  IADD3 R24, PT, PT, R3.reuse, R4, RZ ;  /* 0x0000000403187210 */ /* 0x040fe20007ffe0ff */
[----:B------:R-:W-:Y:S01]  /*0530*/  IMAD R0, R0, 0xccd, RZ ;  /* 0x00000ccd00007824 */ /* 0x000fe200078e02ff */
[C---:B------:R-:W-:Y:S01]  /*0540*/  IADD3 R22, PT, PT, R3.reuse, R22, RZ ;  /* 0x0000001603167210 */ /* 0x040fe20007ffe0ff */
[----:B------:R-:W-:Y:S01]  /*0550*/  UMOV UR5, URZ ;  /* 0x000000ff00057c82 */ /* 0x000fe20008000000 */
[----:B------:R-:W-:Y:S01]  /*0560*/  IADD3 R20, PT, PT, R3, R20, RZ ;  /* 0x0000001403147210 */ /* 0x000fe20007ffe0ff */
[----:B------:R-:W-:Y:S01]  /*0570*/  IMAD R3, R8, 0x28, R9 ;  /* 0x0000002808037824 */ /* 0x000fe200078e0209 */
[----:B------:R-:W-:-:S04]  /*0580*/  LEA.HI R4, R0, -UR8, RZ, 0x10 ;  /* 0x8000000800047c11 */ /* 0x000fc8000f8f80ff */
[----:B------:R-:W-:Y:S02]  /*0590*/  LEA R4, R4, UR11, 0x3 ;  /* 0x0000000b04047c11 */ /* 0x000fe4000f8e18ff */
[C---:B------:R-:W-:Y:S02]  /*05a0*/  LEA R8, R6.reuse, R3, 0x3 ;  /* 0x0000000306087211 */ /* 0x040fe400078e18ff */
[----:B------:R-:W-:Y:S01]  /*05b0*/  IADD3 R6, PT, PT, R6, UR4, RZ ;  /* 0x0000000406067c10 */ /* 0x000fe2000fffe0ff */
[----:B--2---:R-:W-:-:S06]  /*05c0*/  UMOV UR4, URZ ;  /* 0x000000ff00047c82 */ /* 0x004fcc0008000000 */
.L_x_1480:
[----:B------:R-:W-:Y:S01]  /*05d0*/  HFMA2 R29, -RZ, RZ, 0, 0 ;  /* 0x00000000ff1d7431 */ /* 0x000fe200000001ff */
[----:B-1----:R-:W-:Y:S01]  /*05e0*/  MOV R3, UR12 ;  /* 0x0000000c00037c02 */ /* 0x002fe20008000f00 */
[----:B------:R-:W0:Y:S01]  /*05f0*/  LDCU.64 UR20, c[0x0][0x388] ;  /* 0x00007100ff1477ac */ /* 0x000e220008000a00 */
[----:B------:R-:W-:Y:S01]  /*0600*/  IMAD R5, R6, 0x280, RZ ;  /* 0x0000028006057824 */ /* 0x000fe200078e02ff */
[----:B------:R-:W-:Y:S02]  /*0610*/  UIMAD UR8, UR5, 0xa0000, URZ ;  /* 0x000a0000050878a4 */ /* 0x000fe4000f8e02ff */
        /* <DEDUP_REMOVED lines=35> */
[----:B--2---:R-:W-:-:S02]  /*0850*/  HADD2.F32 R3, -RZ, R86.H0_H0 ;  /* 0x20000056ff037230 */ /* 0x004fc40000004100 */
[----:B------:R-:W-:-:S03]  /*0860*/  HADD2.F32 R91, -RZ, R86.H1_H1 ;  /* 0x30000056ff5b7230 */ /* 0x000fc60000004100 */
[----:B------:R-:W-:Y:S01]  /*0870*/  FADD.FTZ R32, RZ, R3 ;  /* 0x00000003ff207221 */ /* 0x000fe20000010000 */
[----:B------:R-:W-:Y:S01]  /*0880*/  FFMA.FTZ R34, R3, R3, RZ ;  /* 0x0000000303227223 */ /* 0x000fe200000100ff */
[--C-:B------:R-:W-:Y:S02]  /*0890*/  HADD2.F32 R89, -RZ, R87.reuse.H0_H0 ;  /* 0x20000057ff597230 */ /* 0x100fe40000004100 */
[----:B------:R-:W-:Y:S01]  /*08a0*/  FADD.FTZ R32, R32, R91 ;  /* 0x0000005b20207221 */ /* 0x000fe20000010000 */
[----:B------:R-:W-:Y:S01]  /*08b0*/  FFMA.FTZ R34, R91, R91, R34 ;  /* 0x0000005b5b227223 */ /* 0x000fe20000010022 */
        /* <DEDUP_REMOVED lines=99> */
[--C-:B------:R-:W-:Y:S01]  /*0ef0*/  HADD2.F32 R21, -RZ, R128.reuse.H0_H0 ;  /* 0x20000080ff157230 */ /* 0x100fe20000004100 */
[----:B------:R-:W2:Y:S01]  /*0f00*/  LDG.E.64.CONSTANT R112, desc[UR16][R152.64+0x23000] ;  /* 0x0230001098707981 */ /* 0x000ea2000c1e9b00 */
        /* <DEDUP_REMOVED lines=11> */
[--C-:B------:R-:W-:Y:S01]  /*0fc0*/  HADD2.F32 R13, -RZ, R116.reuse.H0_H0 ;  /* 0x20000074ff0d7230 */ /* 0x100fe20000004100 */
[----:B------:R-:W3:Y:S01]  /*0fd0*/  LDG.E.64.CONSTANT R128, desc[UR16][R152.64+0x24400] ;  /* 0x0244001098807981 */ /* 0x000ee2000c1e9b00 */
        /* <DEDUP_REMOVED lines=12> */
[----:B------:R-:W4:Y:S01]  /*10a0*/  LDG.E.64.CONSTANT R116, desc[UR16][R152.64+0x25800] ;  /* 0x0258001098747981 */ /* 0x000f22000c1e9b00 */
        /* <DEDUP_REMOVED lines=12> */
[----:B------:R0:W4:Y:S01]  /*1170*/  LDG.E.64.CONSTANT R134, desc[UR16][R152.64+0x26c00] ;  /* 0x026c001098867981 */ /* 0x000122000c1e9b00 */
        /* <DEDUP_REMOVED lines=17> */
[--C-:B0-----:R-:W-:Y:S02]  /*1290*/  HADD2.F32 R153, -RZ, R101.reuse.H0_H0 ;  /* 0x20000065ff997230 */ /* 0x101fe40000004100 */
        /* <DEDUP_REMOVED lines=173> */
[----:B--2---:R-:W-:-:S02]  /*1d70*/  HADD2.F32 R132, -RZ, R112.H0_H0 ;  /* 0x20000070ff847230 */ /* 0x004fc40000004100 */
        /* <DEDUP_REMOVED lines=11> */
[--C-:B---3--:R-:W-:Y:S02]  /*1e30*/  HADD2.F32 R113, -RZ, R128.reuse.H0_H0 ;  /* 0x20000080ff717230 */ /* 0x108fe40000004100 */
        /* <DEDUP_REMOVED lines=11> */
[--C-:B----4-:R-:W-:Y:S02]  /*1ef0*/  HADD2.F32 R129, -RZ, R116.reuse.H0_H0 ;  /* 0x20000074ff817230 */ /* 0x110fe40000004100 */
        /* <DEDUP_REMOVED lines=20> */
[----:B------:R-:W-:Y:S01]  /*2040*/  ISETP.GT.U32.AND P1, PT, R137, 0x3f, PT ;  /* 0x0000003f8900780c */ /* 0x000fe20003f24070 */
[----:B------:R-:W-:-:S02]  /*2050*/  HADD2.F32 R135, -RZ, R135.H1_H1 ;  /* 0x30000087ff877230 */ /* 0x000fc40000004100 */
[----:B------:R-:W-:Y:S01]  /*2060*/  FADD.FTZ R96, R97, R134 ;  /* 0x0000008661607221 */ /* 0x000fe20000010000 */
[----:B------:R-:W-:Y:S01]  /*2070*/  FFMA.FTZ R98, R134, R134, R99 ;  /* 0x0000008686627223 */ /* 0x000fe20000010063 */
[----:B------:R-:W-:Y:S02]  /*2080*/  UIADD3 UR8, UP0, UPT, UR12, 0x9, URZ ;  /* 0x000000090c087890 */ /* 0x000fe4000ff1e0ff */
[----:B------:R-:W-:Y:S01]  /*2090*/  FADD.FTZ R96, R96, R135 ;  /* 0x0000008760607221 */ /* 0x000fe20000010000 */
[----:B------:R-:W-:Y:S01]  /*20a0*/  FFMA.FTZ R97, R135, R135, R98 ;  /* 0x0000008787617223 */ /* 0x000fe20000010062 */
[----:B------:R-:W-:Y:S01]  /*20b0*/  UIADD3.X UR10, UPT, UPT, URZ, UR5, URZ, UP0, !UPT ;  /* 0x00000005ff0a7290 */ /* 0x000fe200087fe4ff */
[----:B------:R-:W-:Y:S03]  /*20c0*/  BSSY.RECONVERGENT B0, `(.L_x_1474) ;  /* 0x0000014000007945 */ /* 0x000fe60003800200 */
[----:B------:R0:W-:Y:S01]  /*20d0*/  STS.64 [R8], R96 ;  /* 0x0000006008007388 */ /* 0x0001e20000000a00 */
[----:B------:R-:W-:Y:S01]  /*20e0*/  CS2R R106, SRZ ;  /* 0x00000000006a7805 */ /* 0x000fe2000001ff00 */
        /* <DEDUP_REMOVED lines=17> */
.L_x_1475:
[----:B------:R-:W-:Y:S05]  /*2200*/  BSYNC.RECONVERGENT B0 ;  /* 0x0000000000007941 */ /* 0x000fea0003800200 */
.L_x_1474:
[----:B0-----:R-:W0:Y:S01]  /*2210*/  SHFL.BFLY PT, R97, R106, 0x2, 0x1f ;  /* 0x0c401f006a617f89 */ /* 0x001e2200000e0000 */
[C---:B------:R-:W-:Y:S02]  /*2220*/  LOP3.LUT P1, RZ, R137.reuse, 0x3c3, RZ, 0xc0, !PT ;  /* 0x000003c389ff7812 */ /* 0x040fe4000782c0ff */
[----:B------:R-:W-:Y:S01]  /*2230*/  ISETP.NE.AND P2, PT, R137, RZ, PT ;  /* 0x000000ff8900720c */ /* 0x000fe20003f45270 */
        /* <DEDUP_REMOVED lines=14> */
[----:B------:R-:W-:Y:S06]  /*2320*/  BAR.SYNC.DEFER_BLOCKING 0x0 ;  /* 0x0000000000007b1d */ /* 0x000fec0000010000 */
        /* <DEDUP_REMOVED lines=8> */
.L_x_1477:
        /* <DEDUP_REMOVED lines=8> */
.L_x_1476:
[----:B------:R-:W-:Y:S01]  /*2430*/  ISETP.GT.U32.AND P1, PT, R137, 0x7f, PT ;  /* 0x0000007f8900780c */ /* 0x000fe20003f24070 */
[----:B------:R-:W-:Y:S05]  /*2440*/  WARPSYNC.ALL ;  /* 0x0000000000007948 */ /* 0x000fea0003800000 */
[----:B------:R-:W-:Y:S01]  /*2450*/  BAR.SYNC.DEFER_BLOCKING 0x0 ;  /* 0x0000000000007b1d */ /* 0x000fe20000010000 */
[----:B0-----:R-:W-:-:S05]  /*2460*/  CS2R R98, SRZ ;  /* 0x0000000000627805 */ /* 0x001fca000001ff00 */
        /* <DEDUP_REMOVED lines=10> */
.L_x_1479:
[----:B------:R-:W-:Y:S05]  /*2510*/  BSYNC.RECONVERGENT B0 ;  /* 0x0000000000007941 */ /* 0x000fea0003800200 */
.L_x_1478:
[----:B------:R-:W0:Y:S01]  /*2520*/  SHFL.BFLY PT, R96, R99, 0x4, 0x1f ;  /* 0x0c801f0063607f89 */ /* 0x000e2200000e0000 */
[----:B------:R-:W-:Y:S01]  /*2530*/  LOP3.LUT P1, RZ, R137, 0x387, RZ, 0xc0, !PT ;  /* 0x0000038789ff7812 */ /* 0x000fe2000782c0ff */
[----:B------:R-:W1:Y:S01]  /*2540*/  LDCU UR13, c[0x0][0x3a0] ;  /* 0x00007400ff0d77ac */ /* 0x000e620008000800 */
[----:B------:R-:W-:Y:S01]  /*2550*/  MOV R107, UR12 ;  /* 0x0000000c006b7c02 */ /* 0x000fe20008000f00 */
[----:B------:R-:W2:Y:S01]  /*2560*/  SHFL.BFLY PT, R97, R98, 0x4, 0x1f ;  /* 0x0c801f0062617f89 */ /* 0x000ea200000e0000 */
[----:B------:R-:W-:Y:S01]  /*2570*/  MOV R152, UR5 ;  /* 0x0000000500987c02 */ /* 0x000fe20008000f00 */
[----:B------:R-:W-:Y:S01]  /*2580*/  ULOP3.LUT UR4, UR4, 0x1, URZ, 0x3c, !UPT ;  /* 0x0000000104047892 */ /* 0x000fe2000f8e3cff */
[----:B------:R-:W-:Y:S01]  /*2590*/  UMOV UR5, UR10 ;  /* 0x0000000a00057c82 */ /* 0x000fe20008000000 */
        /* <DEDUP_REMOVED lines=14> */
[----:B------:R-:W-:Y:S01]  /*2680*/  @!P1 FMNMX.FTZ R105, RZ, R96, !PT ;  /* 0x00000060ff699209 */ /* 0x000fe20007810000 */
[----:B------:R-:W-:-:S04]  /*2690*/  IMAD R96, R137, 0x7, R10 ;  /* 0x0000000789607824 */ /* 0x000fc800078e020a */
[----:B------:R0:W-:Y:S01]  /*26a0*/  @!P1 STS.64 [R137+UR11], R104 ;  /* 0x0000006889009988 */ /* 0x0001e20008000a0b */
[----:B------:R-:W-:Y:S01]  /*26b0*/  BAR.SYNC.DEFER_BLOCKING 0x0 ;  /* 0x0000000000007b1d */ /* 0x000fe20000010000 */
[----:B------:R-:W-:-:S04]  /*26c0*/  @!P0 LEA R106, P1, R107, R14, 0x6 ;  /* 0x0000000e6b6a8211 */ /* 0x000fc800078230ff */
[----:B------:R-:W-:Y:S02]  /*26d0*/  @!P0 LEA.HI.X R107, R107, RZ, R152, 0x6, P1 ;  /* 0x000000ff6b6b8211 */ /* 0x000fe400008f3498 */
[----:B0-----:R-:W-:Y:S01]  /*26e0*/  @!P0 LEA R104, P1, R106, R102, 0x2 ;  /* 0x000000666a688211 */ /* 0x001fe200078210ff */
[----:B-----5:R-:W-:-:S03]  /*26f0*/  HADD2.F32 R102, -RZ, R92.H0_H0 ;  /* 0x2000005cff667230 */ /* 0x020fc60000004100 */
[----:B------:R-:W-:Y:S01]  /*2700*/  @!P0 LEA.HI.X R105, R106, R103, R107, 0x2, P1 ;  /* 0x000000676a698211 */ /* 0x000fe200008f146b */
[----:B------:R-:W1:Y:S04]  /*2710*/  LDS.64 R98, [R4] ;  /* 0x0000000004627984 */ /* 0x000e680000000a00 */
        /* <DEDUP_REMOVED lines=20> */
[----:B------:R-:W-:Y:S01]  /*2860*/  FADD.FTZ R97, R90, -R98 ;  /* 0x800000625a617221 */ /* 0x000fe20000010000 */
[----:B------:R-:W-:-:S02]  /*2870*/  HADD2.F32 R104, -RZ, R94.H0_H0 ;  /* 0x2000005eff687230 */ /* 0x000fc40000004100 */
        /* <DEDUP_REMOVED lines=112> */
[----:B------:R-:W-:Y:S01]  /*2f80*/  FFMA.FTZ R102, R90, R102, R104 ;  /* 0x000000665a667223 */ /* 0x000fe20000010068 */
[----:B------:R-:W-:-:S02]  /*2f90*/  HADD2.F32 R98, -RZ, R92.H0_H0 ;  /* 0x2000005cff627230 */ /* 0x000fc40000004100 */
[C---:B------:R-:W-:Y:S01]  /*2fa0*/  FMUL.FTZ R85, R96.reuse, R85 ;  /* 0x0000005560557220 */ /* 0x040fe20000410000 */
[----:B------:R-:W-:Y:S02]  /*2fb0*/  HADD2.F32 R90, -RZ, R94.H0_H0 ;  /* 0x2000005eff5a7230 */ /* 0x000fe40000004100 */
        /* <DEDUP_REMOVED lines=61> */
[----:B------:R-:W0:Y:S01]  /*3390*/  LDCU.64 UR12, c[0x0][0x380] ;  /* 0x00007000ff0c77ac */ /* 0x000e220008000a00 */
[----:B------:R-:W-:-:S02]  /*33a0*/  HADD2.F32 R98, -RZ, R92.H1_H1 ;  /* 0x3000005cff627230 */ /* 0x000fc40000004100 */
        /* <DEDUP_REMOVED lines=131> */
[----:B------:R-:W-:-:S02]  /*3be0*/  HADD2.F32 R35, -RZ, R93.H1_H1 ;  /* 0x3000005dff237230 */ /* 0x000fc40000004100 */
[C---:B------:R-:W-:Y:S01]  /*3bf0*/  FMUL.FTZ R87, R96.reuse, R87 ;  /* 0x0000005760577220 */ /* 0x040fe20000410000 */
[----:B------:R-:W-:Y:S02]  /*3c00*/  HADD2.F32 R3, -RZ, R95.H1_H1 ;  /* 0x3000005fff037230 */ /* 0x000fe40000004100 */
[----:B------:R-:W-:Y:S01]  /*3c10*/  FMUL.FTZ R79, R96, R79 ;  /* 0x0000004f604f7220 */ /* 0x000fe20000410000 */
[----:B0-----:R-:W-:Y:S01]  /*3c20*/  IADD3 R98, P1, PT, R2, UR12, RZ ;  /* 0x0000000c02627c10 */ /* 0x001fe2000ff3e0ff */
[C---:B------:R-:W-:Y:S01]  /*3c30*/  FMUL.FTZ R2, R96.reuse, R71 ;  /* 0x0000004760027220 */ /* 0x040fe20000410000 */
[C---:B------:R-:W-:Y:S01]  /*3c40*/  FMUL.FTZ R63, R96.reuse, R63 ;  /* 0x0000003f603f7220 */ /* 0x040fe20000410000 */
[C---:B------:R-:W-:Y:S01]  /*3c50*/  FMUL.FTZ R43, R96.reuse, R80 ;  /* 0x00000050602b7220 */ /* 0x040fe20000410000 */
[C---:B------:R-:W-:Y:S01]  /*3c60*/  FMUL.FTZ R39, R96.reuse, R39 ;  /* 0x0000002760277220 */ /* 0x040fe20000410000 */
[--C-:B------:R-:W-:Y:S01]  /*3c70*/  FFMA.FTZ R87, R87, R35, R3.reuse ;  /* 0x0000002357577223 */ /* 0x100fe20000010003 */
[C-C-:B------:R-:W-:Y:S01]  /*3c80*/  FFMA.FTZ R80, R35.reuse, R79, R3.reuse ;  /* 0x0000004f23507223 */ /* 0x140fe20000010003 */
[C---:B------:R-:W-:Y:S01]  /*3c90*/  FMUL.FTZ R55, R96.reuse, R55 ;  /* 0x0000003760377220 */ /* 0x040fe20000410000 */
[C---:B------:R-:W-:Y:S01]  /*3ca0*/  FMUL.FTZ R44, R96.reuse, R44 ;  /* 0x0000002c602c7220 */ /* 0x040fe20000410000 */
[C---:B------:R-:W-:Y:S01]  /*3cb0*/  FMUL.FTZ R47, R96.reuse, R47 ;  /* 0x0000002f602f7220 */ /* 0x040fe20000410000 */
[C---:B------:R-:W-:Y:S01]  /*3cc0*/  FMUL.FTZ R31, R96.reuse, R31 ;  /* 0x0000001f601f7220 */ /* 0x040fe20000410000 */
[C---:B------:R-:W-:Y:S01]  /*3cd0*/  FMUL.FTZ R7, R96.reuse, R7 ;  /* 0x0000000760077220 */ /* 0x040fe20000410000 */
[C---:B------:R-:W-:Y:S01]  /*3ce0*/  FMUL.FTZ R51, R96.reuse, R103 ;  /* 0x0000006760337220 */ /* 0x040fe20000410000 */
[C-C-:B------:R-:W-:Y:S01]  /*3cf0*/  FFMA.FTZ R2, R35.reuse, R2, R3.reuse ;  /* 0x0000000223027223 */ /* 0x140fe20000010003 */
        /* <DEDUP_REMOVED lines=21> */
[--C-:B------:R-:W-:Y:S01]  /*3e50*/  FFMA.FTZ R71, R35, R39, R3.reuse ;  /* 0x0000002723477223 */ /* 0x100fe20000010003 */
[----:B------:R-:W-:Y:S01]  /*3e60*/  F2FP.F16.F32.PACK_AB R103, R87, R110 ;  /* 0x0000006e5767723e */ /* 0x000fe200000000ff */
[C-C-:B------:R-:W-:Y:S01]  /*3e70*/  FFMA.FTZ R89, R35.reuse, R55, R3.reuse ;  /* 0x0000003723597223 */ /* 0x140fe20000010003 */
[----:B------:R-:W-:Y:S01]  /*3e80*/  F2FP.F16.F32.PACK_AB R81, R80, R81 ;  /* 0x000000515051723e */ /* 0x000fe200000000ff */
[C-C-:B------:R-:W-:Y:S01]  /*3e90*/  FFMA.FTZ R39, R35.reuse, R44, R3.reuse ;  /* 0x0000002c23277223 */ /* 0x140fe20000010003 */
[----:B------:R-:W-:Y:S01]  /*3ea0*/  IADD3.X R99, PT, PT, R0, UR13, RZ, P1, !PT ;  /* 0x0000000d00637c10 */ /* 0x000fe20008ffe4ff */
[--C-:B------:R-:W-:Y:S01]  /*3eb0*/  FFMA.FTZ R83, R35, R47, R3.reuse ;  /* 0x0000002f23537223 */ /* 0x100fe20000010003 */
[----:B------:R-:W-:Y:S01]  /*3ec0*/  F2FP.F16.F32.PACK_AB R102, R91, R102 ;  /* 0x000000665b66723e */ /* 0x000fe200000000ff */
[C-C-:B------:R-:W-:Y:S01]  /*3ed0*/  FFMA.FTZ R55, R35.reuse, R31, R3.reuse ;  /* 0x0000001f23377223 */ /* 0x140fe20000010003 */
[----:B------:R-:W-:Y:S01]  /*3ee0*/  F2FP.F16.F32.PACK_AB R80, R104, R85 ;  /* 0x000000556850723e */ /* 0x000fe200000000ff */
        /* <DEDUP_REMOVED lines=24> */
[----:B------:R-:W0:Y:S01]  /*4070*/  LDCU.64 UR12, c[0x0][0x3a8] ;  /* 0x00007500ff0c77ac */ /* 0x000e220008000a00 */
[----:B------:R-:W-:Y:S01]  /*4080*/  F2FP.F16.F32.PACK_AB R2, R132, R69 ;  /* 0x000000458402723e */ /* 0x000fe200000000ff */
[----:B------:R-:W-:Y:S01]  /*4090*/  STG.E.64 desc[UR16][R98.64], R102 ;  /* 0x0000006662007986 */ /* 0x000fe2000c101b10 */
[----:B------:R-:W-:-:S02]  /*40a0*/  F2FP.F16.F32.PACK_AB R3, R149, R65 ;  /* 0x000000419503723e */ /* 0x000fc400000000ff */
[----:B------:R-:W-:Y:S01]  /*40b0*/  F2FP.F16.F32.PACK_AB R40, R146, R45 ;  /* 0x0000002d9228723e */ /* 0x000fe200000000ff */
[----:B------:R-:W-:Y:S01]  /*40c0*/  STG.E.64 desc[UR16][R98.64+0x1400], R80 ;  /* 0x0014005062007986 */ /* 0x000fe2000c101b10 */
        /* <DEDUP_REMOVED lines=9> */
[----:B------:R-:W-:Y:S01]  /*4160*/  F2FP.F16.F32.PACK_AB R33, R7, R30 ;  /* 0x0000001e0721723e */ /* 0x000fe200000000ff */
[----:B0-----:R-:W-:Y:S01]  /*4170*/  UISETP.GE.U32.AND UP0, UPT, UR8, UR12, UPT ;  /* 0x0000000c0800728c */ /* 0x001fe2000bf06070 */
[----:B------:R-:W-:Y:S01]  /*4180*/  F2FP.F16.F32.PACK_AB R31, R31, R38 ;  /* 0x000000261f1f723e */ /* 0x000fe200000000ff */
[----:B------:R-:W-:Y:S01]  /*4190*/  STG.E.64 desc[UR16][R98.64+0x8c00], R150 ;  /* 0x008c009662007986 */ /* 0x000fe2000c101b10 */
[----:B------:R-:W-:Y:S01]  /*41a0*/  F2FP.F16.F32.PACK_AB R48, R138, R53 ;  /* 0x000000358a30723e */ /* 0x000fe200000000ff */
[----:B------:R-:W-:Y:S01]  /*41b0*/  UISETP.GE.AND.EX UP0, UPT, UR10, UR13, UPT, UP0 ;  /* 0x0000000d0a00728c */ /* 0x000fe2000bf06300 */
[----:B-1----:R-:W-:Y:S01]  /*41c0*/  F2FP.F16.F32.PACK_AB R2, R118, R115 ;  /* 0x000000737602723e */ /* 0x002fe200000000ff */
[----:B------:R-:W-:Y:S01]  /*41d0*/  UMOV UR12, UR8 ;  /* 0x00000008000c7c82 */ /* 0x000fe20008000000 */
        /* <DEDUP_REMOVED lines=8> */
[----:B--2---:R-:W-:Y:S01]  /*4260*/  F2FP.F16.F32.PACK_AB R41, R67, R58 ;  /* 0x0000003a4329723e */ /* 0x004fe200000000ff */
[----:B------:R1:W-:Y:S01]  /*4270*/  STG.E.64 desc[UR16][R98.64+0x15400], R38 ;  /* 0x0154002662007986 */ /* 0x0003e2000c101b10 */
        /* <DEDUP_REMOVED lines=24> */
[----:B---3--:R-:W-:Y:S01]  /*4400*/  F2FP.F16.F32.PACK_AB R36, R124, R123 ;  /* 0x0000007b7c24723e */ /* 0x008fe200000000ff */
        /* <DEDUP_REMOVED lines=16> */
[----:B0-----:R-:W-:Y:S02]  /*4510*/  F2FP.F16.F32.PACK_AB R2, R126, R121 ;  /* 0x000000797e02723e */ /* 0x001fe400000000ff */
        /* <DEDUP_REMOVED lines=16> */
[----:B------:R1:W-:Y:S04]  /*4620*/  STG.E.64 desc[UR16][R98.64+0x23000], R50 ;  /* 0x0230003262007986 */ /* 0x0003e8000c101b10 */
[----:B------:R1:W-:Y:S04]  /*4630*/  STG.E.64 desc[UR16][R98.64+0x24400], R142 ;  /* 0x0244008e62007986 */ /* 0x0003e8000c101b10 */
[----:B------:R1:W-:Y:S04]  /*4640*/  STG.E.64 desc[UR16][R98.64+0x25800], R108 ;  /* 0x0258006c62007986 */ /* 0x0003e8000c101b10 */
[----:B------:R1:W-:Y:S01]  /*4650*/  STG.E.64 desc[UR16][R98.64+0x26c00], R90 ;  /* 0x026c005a62007986 */ /* 0x0003e2000c101b10 */
[----:B------:R-:W-:Y:S05]  /*4660*/  BRA.U !UP0, `(.L_x_1480) ;  /* 0xffffffbd08d87547 */ /* 0x000fea000b83ffff */
[----:B------:R-:W-:Y:S05]  /*4670*/  EXIT ;  /* 0x000000000000794d */ /* 0x000fea0003800000 */
.L_x_1481:
        /* <DEDUP_REMOVED lines=16> */
.L_x_1642:


//--------------------- .text._ZN13group_norm_v214gn_cuda_kernelI6__halfLi320ELi3ELi32ELi20ELi1024ELb0ELi64ELi320ELi320ELi4ELb1ELi21ELb0ELb0ENS_16CompileConditionILi1000EEEEEvPT_PKS4_S7_S7_flPfS8_Pj --------------------------
	.section	.text._ZN13group_norm_v214gn_cuda_kernelI6__halfLi320ELi3ELi32ELi20ELi1024ELb0ELi64ELi320ELi320ELi4ELb1ELi21ELb0ELb0ENS_16CompileConditionILi1000EEEEEvPT_PKS4_S7_S7_flPfS8_Pj,"ax",@progbits
	.align	128
        .global         _ZN13group_norm_v214gn_cuda_kernelI6__halfLi320ELi3ELi32ELi20ELi1024ELb0ELi64ELi320ELi320ELi4ELb1ELi21ELb0ELb0ENS_16CompileConditionILi1000EEEEEvPT_PKS4_S7_S7_flPfS8_Pj
        .type           _ZN13group_norm_v214gn_cuda_kernelI6__halfLi320ELi3ELi32ELi20ELi1024ELb0ELi64ELi320ELi320ELi4ELb1ELi21ELb0ELb0ENS_16CompileConditionILi1000EEEEEvPT_PKS4_S7_S7_flPfS8_Pj,@function
        .size           _ZN13group_norm_v214gn_cuda_kernelI6__halfLi320ELi3ELi32ELi20ELi1024ELb0ELi64ELi320ELi320ELi4ELb1ELi21ELb0ELb0ENS_16CompileConditionILi1000EEEEEvPT_PKS4_S7_S7_flPfS8_Pj,(.L_x_1643 - _ZN13group_norm_v214gn_cuda_kernelI6__halfLi320ELi3ELi32ELi20ELi1024ELb0ELi64ELi320ELi320ELi4ELb1ELi21ELb0ELb0ENS_16CompileConditionILi1000EEEEEvPT_PKS4_S7_S7_flPfS8_Pj)
        .other          _ZN13group_norm_v214gn_cuda_kernelI6__halfLi320ELi3ELi32ELi20ELi1024ELb0ELi64ELi320ELi320ELi4ELb1ELi21ELb0ELb0ENS_16CompileConditionILi1000EEEEEvPT_PKS4_S7_S7_flPfS8_Pj,@"STO_CUDA_ENTRY STV_DEFAULT"
_ZN13group_norm_v214gn_cuda_kernelI6__halfLi320ELi3ELi32ELi20ELi1024ELb0ELi64ELi320ELi320ELi4ELb1ELi21ELb0ELb0ENS_16CompileConditionILi1000EEEEEvPT_PKS4_S7_S7_flPfS8_Pj:
.text._ZN13group_norm_v214gn_cuda_kernelI6__halfLi320ELi3ELi32ELi20ELi1024ELb0ELi64ELi320ELi320ELi4ELb1ELi21ELb0ELb0ENS_16CompileConditionILi1000EEEEEvPT_PKS4_S7_S7_flPfS8_Pj:
        /* <DEDUP_REMOVED lines=40> */
.L_x_1490:
[----:B0-2---:R-:W2:Y:S04]  /*0280*/  LDL R2, [R1+0x5c] ;  /* 0x00005c0001027983 */ /* 0x005ea80000100800 */
        /* <DEDUP_REMOVED lines=22> */
[----:B0-----:R-:W4:Y:S04]  /*03f0*/  LDG.E.64.CONSTANT R6, desc[UR12][R14.64+0x2800] ;  /* 0x0028000c0e067981 */ /* 0x001f28000c1e9b00 */
        /* <DEDUP_REMOVED lines=11> */
[----:B-1----:R-:W5:Y:S04]  /*04b0*/  LDG.E.64.CONSTANT R4, desc[UR12][R14.64+0x11800] ;  /* 0x0118000c0e047981 */ /* 0x002f68000c1e9b00 */
[----:B------:R0:W5:Y:S01]  /*04c0*/  LDG.E.64.CONSTANT R28, desc[UR12][R14.64+0x12c00] ;  /* 0x012c000c0e1c7981 */ /* 0x000162000c1e9b00 */
        /* <DEDUP_REMOVED lines=11> */
[----:B------:R-:W-:Y:S01]  /*0580*/  HADD2.F32 R30, -RZ, R10.H1_H1 ;  /* 0x3000000aff1e7230 */ /* 0x000fe20000004100 */
[----:B------:R-:W-:Y:S01]  /*0590*/  STL [R1+0x8], R31 ;  /* 0x0000081f01007387 */ /* 0x000fe20000100800 */
[----:B------:R-:W-:Y:S01]  /*05a0*/  FADD.FTZ R18, R18, R37 ;  /* 0x0000002512127221 */ /* 0x000fe20000010000 */
[----:B------:R-:W-:Y:S01]  /*05b0*/  FFMA.FTZ R22, R37, R37, R22 ;  /* 0x0000002525167223 */ /* 0x000fe20000010016 */
[--C-:B0-----:R-:W-:Y:S01]  /*05c0*/  HADD2.F32 R14, -RZ, R11.reuse.H0_H0 ;  /* 0x2000000bff0e7230 */ /* 0x101fe20000004100 */
[----:B------:R-:W-:Y:S01]  /*05d0*/  STL [R1+0x34], R30 ;  /* 0x0000341e01007387 */ /* 0x000fe20000100800 */
[----:B------:R-:W-:Y:S01]  /*05e0*/  FADD.FTZ R18, R18, R31 ;  /* 0x0000001f12127221 */ /* 0x000fe20000010000 */
[----:B------:R-:W-:Y:S01]  /*05f0*/  FFMA.FTZ R22, R31, R31, R22 ;  /* 0x0000001f1f167223 */ /* 0x000fe20000010016 */
[----:B------:R-:W-:Y:S01]  /*0600*/  HADD2.F32 R10, -RZ, R11.H1_H1 ;  /* 0x3000000bff0a7230 */ /* 0x000fe20000004100 */
[----:B------:R-:W-:Y:S01]  /*0610*/  STL [R1+0x30], R14 ;  /* 0x0000300e01007387 */ /* 0x000fe20000100800 */
[----:B------:R-:W-:Y:S01]  /*0620*/  FADD.FTZ R18, R18, R30 ;  /* 0x0000001e12127221 */ /* 0x000fe20000010000 */
[----:B------:R-:W-:Y:S01]  /*0630*/  FFMA.FTZ R22, R30, R30, R22 ;  /* 0x0000001e1e167223 */ /* 0x000fe20000010016 */
[----:B----4-:R-:W-:Y:S01]  /*0640*/  HADD2.F32 R11, -RZ, R6.H0_H0 ;  /* 0x20000006ff0b7230 */ /* 0x010fe20000004100 */
[----:B------:R0:W-:Y:S01]  /*0650*/  STL [R1+0x2c], R10 ;  /* 0x00002c0a01007387 */ /* 0x0001e20000100800 */
[----:B------:R-:W-:Y:S01]  /*0660*/  FADD.FTZ R18, R18, R14 ;  /* 0x0000000e12127221 */ /* 0x000fe20000010000 */
[----:B------:R-:W-:Y:S01]  /*0670*/  FFMA.FTZ R22, R14, R14, R22 ;  /* 0x0000000e0e167223 */ /* 0x000fe20000010016 */
[----:B-----5:R-:W-:Y:S01]  /*0680*/  HADD2.F32 R60, -RZ, R58.H0_H0 ;  /* 0x2000003aff3c7230 */ /* 0x020fe20000004100 */
[----:B------:R-:W-:Y:S01]  /*0690*/  STL [R1+0x4], R11 ;  /* 0x0000040b01007387 */ /* 0x000fe20000100800 */
[----:B------:R-:W-:Y:S01]  /*06a0*/  FADD.FTZ R18, R18, R10 ;  /* 0x0000000a12127221 */ /* 0x000fe20000010000 */
[----:B------:R-:W-:-:S03]  /*06b0*/  FFMA.FTZ R22, R10, R10, R22 ;  /* 0x0000000a0a167223 */ /* 0x000fc60000010016 */
[----:B------:R-:W-:Y:S01]  /*06c0*/  FADD.FTZ R18, R18, R11 ;  /* 0x0000000b12127221 */ /* 0x000fe20000010000 */
[----:B0-----:R-:W-:Y:S02]  /*06d0*/  HADD2.F32 R10, -RZ, R6.H1_H1 ;  /* 0x30000006ff0a7230 */ /* 0x001fe40000004100 */
[----:B------:R-:W-:Y:S01]  /*06e0*/  FFMA.FTZ R22, R11, R11, R22 ;  /* 0x0000000b0b167223 */ /* 0x000fe20000010016 */
[--C-:B------:R-:W-:Y:S02]  /*06f0*/  HADD2.F32 R6, -RZ, R7.reuse.H0_H0 ;  /* 0x20000007ff067230 */ /* 0x100fe40000004100 */
[----:B------:R-:W-:Y:S02]  /*0700*/  HADD2.F32 R7, -RZ, R7.H1_H1 ;  /* 0x30000007ff077230 */ /* 0x000fe40000004100 */
[----:B------:R-:W-:Y:S01]  /*0710*/  FADD.FTZ R18, R18, R10 ;  /* 0x0000000a12127221 */ /* 0x000fe20000010000 */
[----:B------:R-:W-:Y:S01]  /*0720*/  FFMA.FTZ R22, R10, R10, R22 ;  /* 0x0000000a0a167223 */ /* 0x000fe20000010016 */
[----:B------:R-:W-:Y:S02]  /*0730*/  STL [R1+0x28], R10 ;  /* 0x0000280a01007387 */ /* 0x000fe40000100800 */
[----:B------:R-:W-:Y:S01]  /*0740*/  FADD.FTZ R18, R18, R6 ;  /* 0x0000000612127221 */ /* 0x000fe20000010000 */
[----:B------:R-:W-:Y:S01]  /*0750*/  FFMA.FTZ R22, R6, R6, R22 ;  /* 0x0000000606167223 */ /* 0x000fe20000010016 */
[----:B------:R0:W-:Y:S02]  /*0760*/  STL [R1+0x24], R6 ;  /* 0x0000240601007387 */ /* 0x0001e40000100800 */
[----:B------:R-:W-:Y:S01]  /*0770*/  FADD.FTZ R18, R18, R7 ;  /* 0x0000000712127221 */ /* 0x000fe20000010000 */
[----:B------:R-:W-:Y:S01]  /*0780*/  FFMA.FTZ R22, R7, R7, R22 ;  /* 0x0000000707167223 */ /* 0x000fe20000010016 */
[----:B------:R-:W-:Y:S01]  /*0790*/  STL [R1+0x20], R7 ;  /* 0x0000200701007387 */ /* 0x000fe20000100800 */
[----:B0-----:R-:W-:-:S02]  /*07a0*/  HADD2.F32 R6, -RZ, R2.H0_H0 ;  /* 0x20000002ff067230 */ /* 0x001fc40000004100 */
[----:B------:R-:W-:-:S03]  /*07b0*/  HADD2.F32 R2, -RZ, R2.H1_H1 ;  /* 0x30000002ff027230 */ /* 0x000fc60000004100 */
[----:B------:R-:W-:Y:S01]  /*07c0*/  FADD.FTZ R18, R18, R6 ;  /* 0x0000000612127221 */ /* 0x000fe20000010000 */
[----:B------:R-:W-:Y:S01]  /*07d0*/  FFMA.FTZ R22, R6, R6, R22 ;  /* 0x0000000606167223 */ /* 0x000fe20000010016 */
[----:B------:R0:W-:Y:S02]  /*07e0*/  STL [R1], R6 ;  /* 0x0000000601007387 */ /* 0x0001e40000100800 */
[----:B------:R-:W-:Y:S01]  /*07f0*/  FADD.FTZ R18, R18, R2 ;  /* 0x0000000212127221 */ /* 0x000fe20000010000 */
[----:B------:R-:W-:Y:S01]  /*0800*/  FFMA.FTZ R22, R2, R2, R22 ;  /* 0x0000000202167223 */ /* 0x000fe20000010016 */
[----:B------:R1:W-:Y:S01]  /*0810*/  STL [R1+0x1c], R2 ;  /* 0x00001c0201007387 */ /* 0x0003e20000100800 */
[--C-:B0-----:R-:W-:Y:S02]  /*0820*/  HADD2.F32 R6, -RZ, R3.reuse.H0_H0 ;  /* 0x20000003ff067230 */ /* 0x101fe40000004100 */
[----:B-1----:R-:W-:-:S03]  /*0830*/  HADD2.F32 R2, -RZ, R3.H1_H1 ;  /* 0x30000003ff027230 */ /* 0x002fc60000004100 */
[----:B------:R-:W-:Y:S01]  /*0840*/  FADD.FTZ R18, R18, R6 ;  /* 0x0000000612127221 */ /* 0x000fe20000010000 */
[----:B------:R-:W-:Y:S01]  /*0850*/  FFMA.FTZ R22, R6, R6, R22 ;  /* 0x0000000606167223 */ /* 0x000fe20000010016 */
[----:B------:R0:W-:Y:S02]  /*0860*/  STL [R1+0x18], R6 ;  /* 0x0000180601007387 */ /* 0x0001e40000100800 */
[----:B------:R-:W-:Y:S01]  /*0870*/  FADD.FTZ R3, R18, R2 ;  /* 0x0000000212037221 */ /* 0x000fe20000010000 */
[----:B------:R-:W-:Y:S01]  /*0880*/  FFMA.FTZ R7, R2, R2, R22 ;  /* 0x0000000202077223 */ /* 0x000fe20000010016 */
[----:B------:R1:W-:Y:S02]  /*0890*/  STL [R1+0x14], R2 ;  /* 0x0000140201007387 */ /* 0x0003e40000100800 */
[----:B------:R-:W-:Y:S01]  /*08a0*/  FADD.FTZ R3, R3, R60 ;  /* 0x0000003c03037221 */ /* 0x000fe20000010000 */
[----:B------:R-:W-:Y:S01]  /*08b0*/  FFMA.FTZ R7, R60, R60, R7 ;  /* 0x0000003c3c077223 */ /* 0x000fe20000010007 */
[----:B0-----:R-:W-:-:S02]  /*08c0*/  HADD2.F32 R6, -RZ, R59.H0_H0 ;  /* 0x2000003bff067230 */ /* 0x001fc40000004100 */
[----:B------:R-:W-:Y:S02]  /*08d0*/  HADD2.F32 R59, -RZ, R59.H1_H1 ;  /* 0x3000003bff3b7230 */ /* 0x000fe40000004100 */
[----:B-1----:R-:W-:-:S05]  /*08e0*/  HADD2.F32 R2, -RZ, R58.H1_H1 ;  /* 0x3000003aff027230 */ /* 0x002fca0000004100 */
[----:B------:R0:W-:Y:S01]  /*08f0*/  STL [R1+0x10], R2 ;  /* 0x0000100201007387 */ /* 0x0001e20000100800 */
[----:B------:R-:W-:Y:S01]  /*0900*/  FADD.FTZ R3, R3, R2 ;  /* 0x0000000203037221 */ /* 0x000fe20000010000 */
[----:B------:R-:W-:Y:S02]  /*0910*/  FFMA.FTZ R7, R2, R2, R7 ;  /* 0x0000000202077223 */ /* 0x000fe40000010007 */
[----:B------:R1:W-:Y:S04]  /*0920*/  STL [R1+0xc], R6 ;  /* 0x00000c0601007387 */ /* 0x0003e80000100800 */
[----:B------:R-:W2:Y:S01]  /*0930*/  LDL R31, [R1+0x60] ;  /* 0x00006000011f7983 */ /* 0x000ea20000100800 */
[----:B0-----:R-:W-:Y:S01]  /*0940*/  FADD.FTZ R2, R3, R6 ;  /* 0x0000000603027221 */ /* 0x001fe20000010000 */
[----:B------:R-:W-:-:S02]  /*0950*/  HADD2.F32 R58, -RZ, R54.H0_H0 ;  /* 0x20000036ff3a7230 */ /* 0x000fc40000004100 */
[----:B-1----:R-:W-:Y:S01]  /*0960*/  FFMA.FTZ R6, R6, R6, R7 ;  /* 0x0000000606067223 */ /* 0x002fe20000010007 */
[----:B------:R-:W-:-:S03]  /*0970*/  FADD.FTZ R3, R2, R59 ;  /* 0x0000003b02037221 */ /* 0x000fc60000010000 */
[----:B------:R-:W-:Y:S01]  /*0980*/  FFMA.FTZ R7, R59, R59, R6 ;  /* 0x0000003b3b077223 */ /* 0x000fe20000010006 */
[----:B------:R-:W-:Y:S02]  /*0990*/  HADD2.F32 R57, -RZ, R54.H1_H1 ;  /* 0x30000036ff397230 */ /* 0x000fe40000004100 */
        /* <DEDUP_REMOVED lines=101> */
[----:B------:R-:W0:Y:S01]  /*0ff0*/  S2R R32, SR_TID.X ;  /* 0x0000000000207919 */ /* 0x000e220000002100 */
        /* <DEDUP_REMOVED lines=24> */
[----:B0-----:R-:W-:Y:S01]  /*1180*/  ISETP.GT.U32.AND P1, PT, R32, 0x3f, PT ;  /* 0x0000003f2000780c */ /* 0x001fe20003f24070 */
[----:B------:R-:W-:-:S02]  /*1190*/  HADD2.F32 R39, -RZ, R29.H1_H1 ;  /* 0x3000001dff277230 */ /* 0x000fc40000004100 */
        /* <DEDUP_REMOVED lines=57> */
.L_x_1483:
[----:B------:R-:W-:Y:S05]  /*1530*/  BSYNC.RECONVERGENT B0 ;  /* 0x0000000000007941 */ /* 0x000fea0003800200 */
.L_x_1482:
        /* <DEDUP_REMOVED lines=24> */
.L_x_1485:
[----:B------:R-:W-:Y:S05]  /*16c0*/  BSYNC.RECONVERGENT B0 ;  /* 0x0000000000007941 */ /* 0x000fea0003800200 */
.L_x_1484:
[----:B0-----:R-:W0:Y:S01]  /*16d0*/  @!P1 S2R R29, SR_CTAID.Y ;  /* 0x00000000001d9919 */ /* 0x001e220000002600 */
[----:B------:R-:W0:Y:S08]  /*16e0*/  @!P1 LDC R28, c[0x0][0x374] ;  /* 0x0000dd00ff1c9b82 */ /* 0x000e300000000800 */
[----:B------:R-:W-:Y:S01]  /*16f0*/  BAR.SYNC.DEFER_BLOCKING 0x0 ;  /* 0x0000000000007b1d */ /* 0x000fe20000010000 */
[----:B------:R-:W-:-:S07]  /*1700*/  ISETP.NE.AND P2, PT, R34, RZ, PT ;  /* 0x000000ff2200720c */ /* 0x000fce0003f45270 */
[----:B------:R-:W1:Y:S01]  /*1710*/  @!P1 LDC.64 R32, c[0x0][0x3b8] ;  /* 0x0000ee00ff209b82 */ /* 0x000e620000000a00 */
[----:B0-----:R-:W-:Y:S01]  /*1720*/  @!P1 IMAD R28, R28, UR4, R29 ;  /* 0x000000041c1c9c24 */ /* 0x001fe2000f8e021d */
[----:B------:R-:W-:-:S04]  /*1730*/  @!P1 SHF.L.U32 R29, R34, 0x1, RZ ;  /* 0x00000001221d9819 */ /* 0x000fc800000006ff */
[----:B------:R-:W-:-:S04]  /*1740*/  @!P1 LOP3.LUT R29, R29, 0x1fe, RZ, 0xc0, !PT ;  /* 0x000001fe1d1d9812 */ /* 0x000fc800078ec0ff */
        /* <DEDUP_REMOVED lines=14> */
.L_x_1487:
[----:B------:R-:W2:Y:S04]  /*1830*/  LD.E.STRONG.GPU R31, desc[UR12][R28.64] ;  /* 0x0000000c1c1f7980 */ /* 0x000ea8000c10f900 */
[----:B--2---:R-:W-:Y:S01]  /*1840*/  CCTL.IVALL ;  /* 0x00000000ff00798f */ /* 0x004fe20002000000 */
[----:B------:R-:W-:Y:S05]  /*1850*/  YIELD ;  /* 0x0000000000007946 */ /* 0x000fea0003800000 */
[----:B-----5:R-:W-:-:S04]  /*1860*/  LOP3.LUT R31, R31, R30, RZ, 0x3c, !PT ;  /* 0x0000001e1f1f7212 */ /* 0x020fc800078e3cff */
[----:B------:R-:W-:-:S13]  /*1870*/  ISETP.GT.AND P2, PT, R31, -0x1, PT ;  /* 0xffffffff1f00780c */ /* 0x000fda0003f44270 */
[----:B------:R-:W-:Y:S05]  /*1880*/  @P2 BRA `(.L_x_1487) ;  /* 0xfffffffc00e82947 */ /* 0x000fea000383ffff */
.L_x_1486:
[----:B------:R-:W-:Y:S05]  /*1890*/  WARPSYNC.ALL ;  /* 0x0000000000007948 */ /* 0x000fea0003800000 */
[----:B------:R-:W-:Y:S08]  /*18a0*/  BAR.SYNC.DEFER_BLOCKING 0x0 ;  /* 0x0000000000007b1d */ /* 0x000ff00000010000 */
[----:B0-----:R-:W0:Y:S08]  /*18b0*/  LDC.64 R28, c[0x0][0x390] ;  /* 0x0000e400ff1c7b82 */ /* 0x001e300000000a00 */
[----:B------:R-:W1:Y:S01]  /*18c0*/  LDC.64 R30, c[0x0][0x398] ;  /* 0x0000e600ff1e7b82 */ /* 0x000e620000000a00 */
[----:B------:R-:W2:Y:S01]  /*18d0*/  @!P1 LDG.E.64 R32, desc[UR12][R32.64] ;  /* 0x0000000c20209981 */ /* 0x000ea2000c1e1b00 */
[----:B0-----:R-:W-:-:S06]  /*18e0*/  IMAD.WIDE.U32 R28, R26, 0x2, R28 ;  /* 0x000000021a1c7825 */ /* 0x001fcc00078e001c */
[----:B------:R-:W5:Y:S01]  /*18f0*/  LDG.E.64.CONSTANT R28, desc[UR12][R28.64] ;  /* 0x0000000c1c1c7981 */ /* 0x000f62000c1e9b00 */
[----:B-1----:R-:W-:-:S06]  /*1900*/  IMAD.WIDE.U32 R30, R26, 0x2, R30 ;  /* 0x000000021a1e7825 */ /* 0x002fcc00078e001e */
[----:B------:R-:W5:Y:S01]  /*1910*/  LDG.E.64.CONSTANT R30, desc[UR12][R30.64] ;  /* 0x0000000c1e1e7981 */ /* 0x000f62000c1e9b00 */
[----:B------:R-:W-:Y:S01]  /*1920*/  HFMA2 R34, -RZ, RZ, 0, 0 ;  /* 0x00000000ff227431 */ /* 0x000fe200000001ff */
[----:B------:R-:W0:Y:S01]  /*1930*/  S2R R61, SR_TID.X ;  /* 0x00000000003d7919 */ /* 0x000e220000002100 */
[----:B------:R-:W-:Y:S01]  /*1940*/  BSSY.RECONVERGENT B0, `(.L_x_1488) ;  /* 0x0000033000007945 */ /* 0x000fe20003800200 */
[----:B--2---:R-:W-:Y:S01]  /*1950*/  @!P1 FADD.FTZ R34, RZ, R32 ;  /* 0x00000020ff229221 */ /* 0x004fe20000010000 */
[----:B------:R-:W-:Y:S01]  /*1960*/  MOV R32, RZ ;  /* 0x000000ff00207202 */ /* 0x000fe20000000f00 */
[----:B------:R-:W-:-:S03]  /*1970*/  @!P1 FADD.FTZ R32, RZ, R33 ;  /* 0x00000021ff209221 */ /* 0x000fc60000010000 */
[----:B------:R-:W1:Y:S04]  /*1980*/  SHFL.BFLY PT, R35, R34, 0x8, 0x1f ;  /* 0x0d001f0022237f89 */ /* 0x000e6800000e0000 */
[----:B------:R-:W2:Y:S01]  /*1990*/  SHFL.BFLY PT, R33, R32, 0x8, 0x1f ;  /* 0x0d001f0020217f89 */ /* 0x000ea200000e0000 */
[----:B-1----:R-:W-:Y:S01]  /*19a0*/  FADD.FTZ R35, R35, R34 ;  /* 0x0000002223237221 */ /* 0x002fe20000010000 */
[----:B--2---:R-:W-:-:S04]  /*19b0*/  FADD.FTZ R33, R33, R32 ;  /* 0x0000002021217221 */ /* 0x004fc80000010000 */
[----:B------:R-:W1:Y:S04]  /*19c0*/  SHFL.BFLY PT, R34, R35, 0x4, 0x1f ;  /* 0x0c801f0023227f89 */ /* 0x000e6800000e0000 */
[----:B------:R-:W2:Y:S01]  /*19d0*/  SHFL.BFLY PT, R32, R33, 0x4, 0x1f ;  /* 0x0c801f0021207f89 */ /* 0x000ea200000e0000 */
[----:B-1----:R-:W-:Y:S01]  /*19e0*/  FADD.FTZ R34, R35, R34 ;  /* 0x0000002223227221 */ /* 0x002fe20000010000 */
[----:B--2---:R-:W-:-:S04]  /*19f0*/  FADD.FTZ R32, R33, R32 ;  /* 0x0000002021207221 */ /* 0x004fc80000010000 */
[----:B------:R-:W1:Y:S04]  /*1a00*/  SHFL.BFLY PT, R35, R34, 0x2, 0x1f ;  /* 0x0c401f0022237f89 */ /* 0x000e6800000e0000 */
[----:B------:R-:W2:Y:S01]  /*1a10*/  SHFL.BFLY PT, R33, R32, 0x2, 0x1f ;  /* 0x0c401f0020217f89 */ /* 0x000ea200000e0000 */
[----:B0-----:R-:W-:Y:S01]  /*1a20*/  LOP3.LUT P1, RZ, R61, 0x30f, RZ, 0xc0, !PT ;  /* 0x0000030f3dff7812 */ /* 0x001fe2000782c0ff */
[----:B-1----:R-:W-:Y:S01]  /*1a30*/  FADD.FTZ R35, R34, R35 ;  /* 0x0000002322237221 */ /* 0x002fe20000010000 */
[----:B--2---:R-:W-:-:S04]  /*1a40*/  FADD.FTZ R33, R32, R33 ;  /* 0x0000002120217221 */ /* 0x004fc80000010000 */
[----:B------:R-:W0:Y:S04]  /*1a50*/  SHFL.BFLY PT, R34, R35, 0x1, 0x1f ;  /* 0x0c201f0023227f89 */ /* 0x000e2800000e0000 */
[----:B------:R-:W1:Y:S01]  /*1a60*/  SHFL.BFLY PT, R61, R33, 0x1, 0x1f ;  /* 0x0c201f00213d7f89 */ /* 0x000e6200000e0000 */
[----:B0-----:R-:W-:Y:S02]  /*1a70*/  FADD.FTZ R32, R35, R34 ;  /* 0x0000002223207221 */ /* 0x001fe40000010000 */
[----:B------:R-:W0:Y:S01]  /*1a80*/  @!P1 S2R R35, SR_CgaCtaId ;  /* 0x0000000000239919 */ /* 0x000e220000008800 */
[----:B-1----:R-:W-:Y:S02]  /*1a90*/  FADD.FTZ R33, R33, R61 ;  /* 0x0000003d21217221 */ /* 0x002fe40000010000 */
[----:B------:R-:W1:Y:S01]  /*1aa0*/  S2R R61, SR_TID.X ;  /* 0x00000000003d7919 */ /* 0x000e620000002100 */
[----:B------:R-:W-:-:S04]  /*1ab0*/  @!P1 FMUL.FTZ R32, R32, 4.8828125727595761418e-05 ;  /* 0x384ccccd20209820 */ /* 0x000fc80000410000 */
[----:B------:R-:W-:-:S04]  /*1ac0*/  @!P1 FMUL.FTZ R34, R32, R32 ;  /* 0x0000002020229220 */ /* 0x000fc80000410000 */
[----:B------:R-:W-:Y:S01]  /*1ad0*/  @!P1 FFMA.FTZ R33, R33, 4.8828125727595761418e-05, -R34 ;  /* 0x384ccccd21219823 */ /* 0x000fe20000010822 */
[----:B------:R-:W-:-:S04]  /*1ae0*/  @!P1 MOV R34, 0x400 ;  /* 0x0000040000229802 */ /* 0x000fc80000000f00 */
[----:B------:R-:W-:Y:S02]  /*1af0*/  @!P1 IADD3 R34, PT, PT, R34, 0xc80, RZ ;  /* 0x00000c8022229810 */ /* 0x000fe40007ffe0ff */
[----:B------:R-:W-:Y:S02]  /*1b00*/  @!P1 FMNMX.FTZ R33, RZ, R33, !PT ;  /* 0x00000021ff219209 */ /* 0x000fe40007810000 */
[----:B0-----:R-:W-:-:S04]  /*1b10*/  @!P1 LEA R34, R35, R34, 0x18 ;  /* 0x0000002223229211 */ /* 0x001fc800078ec0ff */
[----:B-1----:R-:W-:-:S05]  /*1b20*/  @!P1 LEA.HI R34, R61, R34, RZ, 0x1f ;  /* 0x000000223d229211 */ /* 0x002fca00078ff8ff */
[----:B------:R0:W-:Y:S01]  /*1b30*/  @!P1 STS.64 [R34], R32 ;  /* 0x0000002022009388 */ /* 0x0001e20000000a00 */
        /* <DEDUP_REMOVED lines=19> */
.L_x_1489:
[----:B------:R-:W-:Y:S05]  /*1c70*/  BSYNC.RECONVERGENT B0 ;  /* 0x0000000000007941 */ /* 0x000fea0003800200 */
.L_x_1488:
[----:B------:R-:W2:Y:S01]  /*1c80*/  S2UR UR7, SR_CgaCtaId ;  /* 0x00000000000779c3 */ /* 0x000ea20000008800 */
[----:B------:R-:W-:Y:S01]  /*1c90*/  UMOV UR6, 0x400 ;  /* 0x0000040000067882 */ /* 0x000fe20000000000 */
[----:B------:R-:W-:Y:S01]  /*1ca0*/  IMAD.HI.U32 R26, R26, -0x33333333, RZ ;  /* 0xcccccccd1a1a7827 */ /* 0x000fe200078e00ff */
[----:B------:R-:W-:Y:S01]  /*1cb0*/  UIADD3 UR6, UPT, UPT, UR6, 0xc80, URZ ;  /* 0x00000c8006067890 */ /* 0x000fe2000fffe0ff */
[----:B------:R-:W3:Y:S02]  /*1cc0*/  LDL.LU R61, [R1] ;  /* 0x00000000013d7983 */ /* 0x000ee40000300800 */
[--C-:B01---5:R-:W-:Y:S01]  /*1cd0*/  HADD2.F32 R32, -RZ, R28.reuse.H0_H0 ;  /* 0x2000001cff207230 */ /* 0x123fe20000004100 */
[----:B------:R-:W-:Y:S01]  /*1ce0*/  LEA.HI R26, R26, -UR10, RZ, 0x1c ;  /* 0x8000000a1a1a7c11 */ /* 0x000fe2000f8fe0ff */
[----:B------:R-:W-:Y:S02]  /*1cf0*/  HADD2.F32 R33, -RZ, R28.H1_H1 ;  /* 0x3000001cff217230 */ /* 0x000fe40000004100 */
[----:B------:R-:W-:-:S02]  /*1d00*/  HADD2.F32 R34, -RZ, R30.H1_H1 ;  /* 0x3000001eff227230 */ /* 0x000fc40000004100 */
[----:B------:R-:W-:Y:S01]  /*1d10*/  HADD2.F32 R35, -RZ, R29.H0_H0 ;  /* 0x2000001dff237230 */ /* 0x000fe20000004100 */
[----:B--2---:R-:W-:-:S06]  /*1d20*/  ULEA UR6, UR7, UR6, 0x18 ;  /* 0x0000000607067291 */ /* 0x004fcc000f8ec0ff */
[----:B------:R-:W-:-:S05]  /*1d30*/  LEA R26, R26, UR6, 0x3 ;  /* 0x000000061a1a7c11 */ /* 0x000fca000f8e18ff */
[----:B------:R-:W0:Y:S01]  /*1d40*/  LDCU UR6, c[0x0][0x3a0] ;  /* 0x00007400ff0677ac */ /* 0x000e220008000800 */
[----:B------:R-:W0:Y:S02]  /*1d50*/  LDS.64 R26, [R26] ;  /* 0x000000001a1a7984 */ /* 0x000e240000000a00 */
[----:B0-----:R-:W-:Y:S01]  /*1d60*/  FADD.FTZ R27, R27, UR6 ;  /* 0x000000061b1b7e21 */ /* 0x001fe20008010000 */
[--C-:B------:R-:W-:Y:S01]  /*1d70*/  FADD.FTZ R28, R0, -R26.reuse ;  /* 0x8000001a001c7221 */ /* 0x100fe20000010000 */
[----:B------:R-:W-:Y:S01]  /*1d80*/  FADD.FTZ R40, R40, -R26 ;  /* 0x8000001a28287221 */ /* 0x000fe20000010000 */
[----:B------:R-:W-:Y:S01]  /*1d90*/  HADD2.F32 R0, -RZ, R30.H0_H0 ;  /* 0x2000001eff007230 */ /* 0x000fe20000004100 */
[----:B------:R-:W0:Y:S02]  /*1da0*/  LDCU.64 UR6, c[0x0][0x380] ;  /* 0x00007000ff0677ac */ /* 0x000e240008000a00 */
[----:B------:R-:W1:Y:S02]  /*1db0*/  MUFU.RSQ R27, R27 ;  /* 0x0000001b001b7308 */ /* 0x000e640000001400 */
[C---:B-1----:R-:W-:Y:S01]  /*1dc0*/  FMUL.FTZ R28, R27.reuse, R28 ;  /* 0x0000001c1b1c7220 */ /* 0x042fe20000410000 */
[----:B------:R-:W-:Y:S01]  /*1dd0*/  FMUL.FTZ R30, R27, R40 ;  /* 0x000000281b1e7220 */ /* 0x000fe20000410000 */
[----:B------:R-:W-:-:S02]  /*1de0*/  HADD2.F32 R40, -RZ, R29.H1_H1 ;  /* 0x3000001dff287230 */ /* 0x000fc40000004100 */
[----:B------:R-:W-:Y:S01]  /*1df0*/  FADD.FTZ R29, R38, -R26 ;  /* 0x8000001a261d7221 */ /* 0x000fe20000010000 */
[----:B------:R-:W-:Y:S01]  /*1e00*/  FFMA.FTZ R28, R28, R32, R0 ;  /* 0x000000201c1c7223 */ /* 0x000fe20000010000 */
[----:B------:R-:W-:Y:S01]  /*1e10*/  FFMA.FTZ R30, R30, R33, R34 ;  /* 0x000000211e1e7223 */ /* 0x000fe20000010022 */
[----:B------:R-:W-:-:S04]  /*1e20*/  HADD2.F32 R38, -RZ, R31.H1_H1 ;  /* 0x3000001fff267230 */ /* 0x000fc80000004100 */
[----:B------:R-:W-:Y:S01]  /*1e30*/  F2FP.F16.F32.PACK_AB R28, R30, R28 ;  /* 0x0000001c1e1c723e */ /* 0x000fe200000000ff */
[----:B------:R-:W-:Y:S01]  /*1e40*/  FADD.FTZ R30, R37, -R26 ;  /* 0x8000001a251e7221 */ /* 0x000fe20000010000 */
[----:B------:R-:W-:Y:S02]  /*1e50*/  HADD2.F32 R37, -RZ, R31.H0_H0 ;  /* 0x2000001fff257230 */ /* 0x000fe40000004100 */
[C---:B------:R-:W-:Y:S01]  /*1e60*/  FMUL.FTZ R31, R27.reuse, R29 ;  /* 0x0000001d1b1f7220 */ /* 0x040fe20000410000 */
[----:B------:R-:W-:-:S03]  /*1e70*/  FMUL.FTZ R29, R27, R30 ;  /* 0x0000001e1b1d7220 */ /* 0x000fc60000410000 */
[----:B------:R-:W-:Y:S01]  /*1e80*/  FFMA.FTZ R31, R31, R35, R37 ;  /* 0x000000231f1f7223 */ /* 0x000fe20000010025 */
[----:B------:R-:W0:Y:S01]  /*1e90*/  LDL.LU R30, [R1+0x38] ;  /* 0x00003800011e7983 */ /* 0x000e220000300800 */
[----:B------:R-:W-:-:S05]  /*1ea0*/  FFMA.FTZ R29, R29, R40, R38 ;  /* 0x000000281d1d7223 */ /* 0x000fca0000010026 */
[----:B------:R-:W-:Y:S02]  /*1eb0*/  F2FP.F16.F32.PACK_AB R29, R29, R31 ;  /* 0x0000001f1d1d723e */ /* 0x000fe400000000ff */
[----:B------:R-:W2:Y:S01]  /*1ec0*/  LDL.LU R31, [R1+0x3c] ;  /* 0x00003c00011f7983 */ /* 0x000ea20000300800 */
[----:B0-----:R-:W-:-:S04]  /*1ed0*/  IADD3 R30, P1, PT, R30, UR6, RZ ;  /* 0x000000061e1e7c10 */ /* 0x001fc8000ff3e0ff */
        /* <DEDUP_REMOVED lines=13> */
[--C-:B---3--:R-:W-:Y:S01]  /*1fb0*/  FADD.FTZ R61, R61, -R26.reuse ;  /* 0x8000001a3d3d7221 */ /* 0x108fe20000010000 */
        /* <DEDUP_REMOVED lines=10> */
[--C-:B------:R-:W-:Y:S01]  /*2060*/  FADD.FTZ R15, R15, -R26.reuse ;  /* 0x8000001a0f0f7221 */ /* 0x100fe20000010000 */
[--C-:B------:R-:W-:Y:S01]  /*2070*/  FADD.FTZ R11, R11, -R26.reuse ;  /* 0x8000001a0b0b7221 */ /* 0x100fe20000010000 */
[--C-:B------:R-:W-:Y:S01]  /*2080*/  FADD.FTZ R7, R7, -R26.reuse ;  /* 0x8000001a07077221 */ /* 0x100fe20000010000 */
[----:B------:R0:W-:Y:S01]  /*2090*/  STL [R1+0x64], R31 ;  /* 0x0000641f01007387 */ /* 0x0001e20000100800 */
        /* <DEDUP_REMOVED lines=33> */
[----:B0-----:R-:W3:Y:S01]  /*22b0*/  LDL.LU R28, [R1+0x10] ;  /* 0x00001000011c7983 */ /* 0x001ee20000300800 */
[C---:B------:R-:W-:Y:S01]  /*22c0*/  FMUL.FTZ R58, R27.reuse, R58 ;  /* 0x0000003a1b3a7220 */ /* 0x040fe20000410000 */
[----:B------:R-:W-:Y:S01]  /*22d0*/  FFMA.FTZ R60, R32, R60, R0 ;  /* 0x0000003c203c7223 */ /* 0x000fe20000010000 */
[----:B------:R-:W-:-:S02]  /*22e0*/  FMUL.FTZ R54, R27, R54 ;  /* 0x000000361b367220 */ /* 0x000fc40000410000 */
[C-C-:B------:R-:W-:Y:S01]  /*22f0*/  FFMA.FTZ R58, R32.reuse, R58, R0.reuse ;  /* 0x0000003a203a7223 */ /* 0x140fe20000010000 */
[C---:B------:R-:W-:Y:S01]  /*2300*/  FMUL.FTZ R50, R27.reuse, R50 ;  /* 0x000000321b327220 */ /* 0x040fe20000410000 */
[----:B------:R0:W-:Y:S01]  /*2310*/  STL [R1+0x8], R60 ;  /* 0x0000083c01007387 */ /* 0x0001e20000100800 */
[C---:B------:R-:W-:Y:S01]  /*2320*/  FMUL.FTZ R46, R27.reuse, R46 ;  /* 0x0000002e1b2e7220 */ /* 0x040fe20000410000 */
[C---:B------:R-:W-:Y:S01]  /*2330*/  FMUL.FTZ R42, R27.reuse, R42 ;  /* 0x0000002a1b2a7220 */ /* 0x040fe20000410000 */
[C---:B------:R-:W-:Y:S01]  /*2340*/  FMUL.FTZ R24, R27.reuse, R24 ;  /* 0x000000181b187220 */ /* 0x040fe20000410000 */
[C---:B------:R-:W-:Y:S01]  /*2350*/  FMUL.FTZ R20, R27.reuse, R20 ;  /* 0x000000141b147220 */ /* 0x040fe20000410000 */
[----:B------:R-:W-:Y:S01]  /*2360*/  FMUL.FTZ R16, R27, R16 ;  /* 0x000000101b107220 */ /* 0x000fe20000410000 */
[C-C-:B------:R-:W-:Y:S01]  /*2370*/  FFMA.FTZ R46, R32.reuse, R46, R0.reuse ;  /* 0x0000002e202e7223 */ /* 0x140fe20000010000 */
[C-C-:B0-----:R-:W-:Y:S02]  /*2380*/  FFMA.FTZ R60, R32.reuse, R54, R0.reuse ;  /* 0x00000036203c7223 */ /* 0x141fe40000010000 */
[----:B------:R-:W4:Y:S01]  /*2390*/  LDL.LU R54, [R1+0x28] ;  /* 0x0000280001367983 */ /* 0x000f220000300800 */
[----:B------:R-:W-:-:S03]  /*23a0*/  FFMA.FTZ R42, R32, R42, R0 ;  /* 0x0000002a202a7223 */ /* 0x000fc60000010000 */
[----:B------:R0:W-:Y:S01]  /*23b0*/  STL [R1+0x38], R58 ;  /* 0x0000383a01007387 */ /* 0x0001e20000100800 */
[C-C-:B------:R-:W-:Y:S01]  /*23c0*/  FFMA.FTZ R24, R32.reuse, R24, R0.reuse ;  /* 0x0000001820187223 */ /* 0x140fe20000010000 */
[C-C-:B------:R-:W-:Y:S02]  /*23d0*/  FFMA.FTZ R20, R32.reuse, R20, R0.reuse ;  /* 0x0000001420147223 */ /* 0x140fe40000010000 */
[----:B------:R1:W-:Y:S01]  /*23e0*/  STL [R1+0x40], R60 ;  /* 0x0000403c01007387 */ /* 0x0003e20000100800 */
[C-C-:B------:R-:W-:Y:S01]  /*23f0*/  FFMA.FTZ R16, R32.reuse, R16, R0.reuse ;  /* 0x0000001020107223 */ /* 0x140fe20000010000 */
[----:B0-----:R-:W-:Y:S02]  /*2400*/  FFMA.FTZ R58, R32, R50, R0 ;  /* 0x00000032203a7223 */ /* 0x001fe40000010000 */
[----:B------:R-:W4:Y:S01]  /*2410*/  LDL.LU R50, [R1+0x34] ;  /* 0x0000340001327983 */ /* 0x000f220000300800 */
[----:B------:R-:W-:-:S03]  /*2420*/  FMUL.FTZ R12, R27, R12 ;  /* 0x0000000c1b0c7220 */ /* 0x000fc60000410000 */
[----:B------:R0:W-:Y:S01]  /*2430*/  STL [R1+0x48], R58 ;  /* 0x0000483a01007387 */ /* 0x0001e20000100800 */
[----:B------:R-:W-:-:S03]  /*2440*/  FMUL.FTZ R8, R27, R8 ;  /* 0x000000081b087220 */ /* 0x000fc60000410000 */
[----:B------:R-:W-:Y:S04]  /*2450*/  STL [R1+0x4c], R46 ;  /* 0x00004c2e01007387 */ /* 0x000fe80000100800 */
[----:B------:R0:W-:Y:S01]  /*2460*/  STL [R1+0x50], R42 ;  /* 0x0000502a01007387 */ /* 0x0001e20000100800 */
[----:B------:R-:W-:-:S03]  /*2470*/  FMUL.FTZ R61, R27, R61 ;  /* 0x0000003d1b3d7220 */ /* 0x000fc60000410000 */
[----:B------:R-:W-:Y:S01]  /*2480*/  STL [R1+0x54], R24 ;  /* 0x0000541801007387 */ /* 0x000fe20000100800 */
[----:B------:R-:W-:-:S03]  /*2490*/  FMUL.FTZ R4, R27, R4 ;  /* 0x000000041b047220 */ /* 0x000fc60000410000 */
[----:B------:R-:W-:Y:S01]  /*24a0*/  STL [R1+0x44], R20 ;  /* 0x0000441401007387 */ /* 0x000fe20000100800 */
[----:B-1----:R-:W-:-:S03]  /*24b0*/  FFMA.FTZ R60, R32, R12, R0 ;  /* 0x0000000c203c7223 */ /* 0x002fc60000010000 */
[----:B------:R1:W-:Y:S01]  /*24c0*/  STL [R1+0x3c], R16 ;  /* 0x00003c1001007387 */ /* 0x0003e20000100800 */
[C-C-:B0-----:R-:W-:Y:S01]  /*24d0*/  FFMA.FTZ R58, R32.reuse, R8, R0.reuse ;  /* 0x00000008203a7223 */ /* 0x141fe20000010000 */
[C-C-:B------:R-:W-:Y:S01]  /*24e0*/  FFMA.FTZ R61, R32.reuse, R61, R0.reuse ;  /* 0x0000003d203d7223 */ /* 0x140fe20000010000 */
[----:B------:R-:W-:Y:S01]  /*24f0*/  FFMA.FTZ R42, R32, R4, R0 ;  /* 0x00000004202a7223 */ /* 0x000fe20000010000 */
[----:B-1----:R-:W4:Y:S04]  /*2500*/  LDL.LU R16, [R1+0x30] ;  /* 0x0000300001107983 */ /* 0x002f280000300800 */
[----:B------:R-:W4:Y:S04]  /*2510*/  LDL.LU R20, [R1+0x2c] ;  /* 0x00002c0001147983 */ /* 0x000f280000300800 */
[----:B------:R-:W4:Y:S01]  /*2520*/  LDL.LU R24, [R1+0x24] ;  /* 0x0000240001187983 */ /* 0x000f220000300800 */
[--C-:B--2---:R-:W-:Y:S01]  /*2530*/  FADD.FTZ R8, R29, -R26.reuse ;  /* 0x8000001a1d087221 */ /* 0x104fe20000010000 */
[----:B---3--:R-:W-:-:S02]  /*2540*/  FADD.FTZ R12, R28, -R26 ;  /* 0x8000001a1c0c7221 */ /* 0x008fc40000010000 */
[----:B------:R-:W2:Y:S04]  /*2550*/  LDL.LU R28, [R1+0x20] ;  /* 0x00002000011c7983 */ /* 0x000ea80000300800 */
[----:B------:R-:W3:Y:S04]  /*2560*/  LDL.LU R29, [R1+0x18] ;  /* 0x00001800011d7983 */ /* 0x000ee80000300800 */
[----:B------:R-:W3:Y:S04]  /*2570*/  LDL.LU R32, [R1+0x14] ;  /* 0x0000140001207983 */ /* 0x000ee80000300800 */
[----:B------:R-:W3:Y:S01]  /*2580*/  LDL.LU R46, [R1+0xc] ;  /* 0x00000c00012e7983 */ /* 0x000ee20000300800 */
[C---:B------:R-:W-:Y:S01]  /*2590*/  FMUL.FTZ R8, R27.reuse, R8 ;  /* 0x000000081b087220 */ /* 0x040fe20000410000 */
[--C-:B----4-:R-:W-:Y:S01]  /*25a0*/  FADD.FTZ R4, R54, -R26.reuse ;  /* 0x8000001a36047221 */ /* 0x110fe20000010000 */
        /* <DEDUP_REMOVED lines=12> */
[----:B------:R-:W-:Y:S01]  /*2670*/  FADD.FTZ R0, R50, -R26 ;  /* 0x8000001a32007221 */ /* 0x000fe20000010000 */
[----:B------:R-:W-:Y:S01]  /*2680*/  FMUL.FTZ R3, R27, R3 ;  /* 0x000000031b037220 */ /* 0x000fe20000410000 */
[--C-:B------:R-:W-:Y:S01]  /*2690*/  FFMA.FTZ R8, R33, R8, R34.reuse ;  /* 0x0000000821087223 */ /* 0x100fe20000010022 */
        /* <DEDUP_REMOVED lines=28> */
[----:B------:R-:W4:Y:S01]  /*2860*/  LDL.LU R54, [R1+0x38] ;  /* 0x0000380001367983 */ /* 0x000f220000300800 */
[----:B------:R-:W-:-:S03]  /*2870*/  FADD.FTZ R16, R16, -R26 ;  /* 0x8000001a10107221 */ /* 0x000fc60000010000 */
[----:B------:R-:W4:Y:S01]  /*2880*/  LDL.LU R50, [R1+0x40] ;  /* 0x0000400001327983 */ /* 0x000f220000300800 */
[--C-:B------:R-:W-:Y:S01]  /*2890*/  FADD.FTZ R20, R20, -R26.reuse ;  /* 0x8000001a14147221 */ /* 0x100fe20000010000 */
[----:B------:R-:W-:Y:S01]  /*28a0*/  FADD.FTZ R24, R24, -R26 ;  /* 0x8000001a18187221 */ /* 0x000fe20000010000 */
[C---:B------:R-:W-:Y:S02]  /*28b0*/  FMUL.FTZ R16, R27.reuse, R16 ;  /* 0x000000101b107220 */ /* 0x040fe40000410000 */
        /* <DEDUP_REMOVED lines=25> */
[----:B------:R-:W-:Y:S01]  /*2a50*/  F2FP.F16.F32.PACK_AB R20, R0, R31 ;  /* 0x0000001f0014723e */ /* 0x000fe200000000ff */
[C-C-:B------:R-:W-:Y:S01]  /*2a60*/  FFMA.FTZ R59, R40.reuse, R59, R38.reuse ;  /* 0x0000003b283b7223 */ /* 0x140fe20000010026 */
[C-C-:B------:R-:W-:Y:S01]  /*2a70*/  FFMA.FTZ R55, R40.reuse, R55, R38.reuse ;  /* 0x0000003728377223 */ /* 0x140fe20000010026 */
[C-C-:B------:R-:W-:Y:S01]  /*2a80*/  FFMA.FTZ R51, R40.reuse, R51, R38.reuse ;  /* 0x0000003328337223 */ /* 0x140fe20000010026 */
[C-C-:B------:R-:W-:Y:S01]  /*2a90*/  FFMA.FTZ R47, R40.reuse, R47, R38.reuse ;  /* 0x0000002f282f7223 */ /* 0x140fe20000010026 */
[C-C-:B------:R-:W-:Y:S01]  /*2aa0*/  FFMA.FTZ R43, R40.reuse, R43, R38.reuse ;  /* 0x0000002b282b7223 */ /* 0x140fe20000010026 */
[C-C-:B------:R-:W-:Y:S01]  /*2ab0*/  FFMA.FTZ R25, R40.reuse, R25, R38.reuse ;  /* 0x0000001928197223 */ /* 0x140fe20000010026 */
[----:B------:R-:W-:Y:S01]  /*2ac0*/  FFMA.FTZ R17, R40, R17, R38 ;  /* 0x0000001128117223 */ /* 0x000fe20000010026 */
[--C-:B--2---:R-:W-:Y:S01]  /*2ad0*/  FADD.FTZ R28, R28, -R26.reuse ;  /* 0x8000001a1c1c7221 */ /* 0x104fe20000010000 */
[--C-:B---3--:R-:W-:Y:S01]  /*2ae0*/  FADD.FTZ R29, R29, -R26.reuse ;  /* 0x8000001a1d1d7221 */ /* 0x108fe20000010000 */
[--C-:B------:R-:W-:Y:S01]  /*2af0*/  FADD.FTZ R32, R32, -R26.reuse ;  /* 0x8000001a20207221 */ /* 0x100fe20000010000 */
[----:B------:R-:W-:-:S02]  /*2b00*/  FADD.FTZ R33, R46, -R26 ;  /* 0x8000001a2e217221 */ /* 0x000fc40000010000 */
[----:B------:R-:W-:Y:S01]  /*2b10*/  FMUL.FTZ R29, R27, R29 ;  /* 0x0000001d1b1d7220 */ /* 0x000fe20000410000 */
[----:B------:R-:W-:Y:S01]  /*2b20*/  FADD.FTZ R26, R39, -R26 ;  /* 0x8000001a271a7221 */ /* 0x000fe20000010000 */
[----:B------:R-:W2:Y:S01]  /*2b30*/  LDL.LU R46, [R1+0x48] ;  /* 0x00004800012e7983 */ /* 0x000ea20000300800 */
[----:B------:R-:W-:Y:S01]  /*2b40*/  FMUL.FTZ R33, R27, R33 ;  /* 0x000000211b217220 */ /* 0x000fe20000410000 */
[--C-:B------:R-:W-:Y:S01]  /*2b50*/  FFMA.FTZ R29, R35, R29, R37.reuse ;  /* 0x0000001d231d7223 */ /* 0x100fe20000010025 */
[C---:B------:R-:W-:Y:S01]  /*2b60*/  FMUL.FTZ R28, R27.reuse, R28 ;  /* 0x0000001c1b1c7220 */ /* 0x040fe20000410000 */
[----:B------:R-:W-:Y:S01]  /*2b70*/  FMUL.FTZ R32, R27, R32 ;  /* 0x000000201b207220 */ /* 0x000fe20000410000 */
[----:B------:R-:W-:Y:S01]  /*2b80*/  FFMA.FTZ R33, R35, R33, R37 ;  /* 0x0000002123217223 */ /* 0x000fe20000010025 */
[----:B------:R-:W-:Y:S01]  /*2b90*/  FMUL.FTZ R26, R27, R26 ;  /* 0x0000001a1b1a7220 */ /* 0x000fe20000410000 */
[C-C-:B------:R-:W-:Y:S01]  /*2ba0*/  FFMA.FTZ R35, R40.reuse, R13, R38.reuse ;  /* 0x0000000d28237223 */ /* 0x140fe20000010026 */
[C-C-:B------:R-:W-:Y:S01]  /*2bb0*/  FFMA.FTZ R37, R40.reuse, R9, R38.reuse ;  /* 0x0000000928257223 */ /* 0x140fe20000010026 */
[----:B------:R-:W3:Y:S01]  /*2bc0*/  LDL.LU R13, [R1+0x8] ;  /* 0x00000800010d7983 */ /* 0x000ee20000300800 */
[C-C-:B------:R-:W-:Y:S01]  /*2bd0*/  FFMA.FTZ R28, R40.reuse, R28, R38.reuse ;  /* 0x0000001c281c7223 */ /* 0x140fe20000010026 */
[----:B------:R-:W-:-:S02]  /*2be0*/  FFMA.FTZ R32, R40, R32, R38 ;  /* 0x0000002028207223 */ /* 0x000fc40000010026 */
[----:B------:R-:W3:Y:S01]  /*2bf0*/  LDL.LU R9, [R1+0x4] ;  /* 0x0000040001097983 */ /* 0x000ee20000300800 */
[C-C-:B------:R-:W-:Y:S01]  /*2c00*/  FFMA.FTZ R27, R40.reuse, R21, R38.reuse ;  /* 0x00000015281b7223 */ /* 0x140fe20000010026 */
[C-C-:B------:R-:W-:Y:S01]  /*2c10*/  FFMA.FTZ R39, R40.reuse, R5, R38.reuse ;  /* 0x0000000528277223 */ /* 0x140fe20000010026 */
[----:B------:R-:W-:Y:S01]  /*2c20*/  FFMA.FTZ R26, R40, R26, R38 ;  /* 0x0000001a281a7223 */ /* 0x000fe20000010026 */
[----:B------:R-:W3:Y:S01]  /*2c30*/  LDL.LU R31, [R1+0x64] ;  /* 0x00006400011f7983 */ /* 0x000ee20000300800 */
[----:B------:R-:W-:-:S03]  /*2c40*/  F2FP.F16.F32.PACK_AB R21, R34, R16 ;  /* 0x000000102215723e */ /* 0x000fc600000000ff */
[----:B------:R-:W3:Y:S04]  /*2c50*/  LDL.LU R0, [R1+0x54] ;  /* 0x0000540001007983 */ /* 0x000ee80000300800 */
[----:B------:R-:W3:Y:S04]  /*2c60*/  LDL.LU R40, [R1+0x44] ;  /* 0x0000440001287983 */ /* 0x000ee80000300800 */
[----:B------:R-:W3:Y:S04]  /*2c70*/  LDL.LU R16, [R1+0x4c] ;  /* 0x00004c0001107983 */ /* 0x000ee80000300800 */
[----:B------:R-:W3:Y:S04]  /*2c80*/  LDL.LU R34, [R1+0x50] ;  /* 0x0000500001227983 */ /* 0x000ee80000300800 */
[----:B------:R-:W3:Y:S01]  /*2c90*/  LDL.LU R38, [R1+0x3c] ;  /* 0x00003c0001267983 */ /* 0x000ee20000300800 */
[----:B------:R-:W-:-:S02]  /*2ca0*/  F2FP.F16.F32.PACK_AB R5, R28, R24 ;  /* 0x000000181c05723e */ /* 0x000fc400000000ff */
[----:B------:R-:W-:Y:S02]  /*2cb0*/  F2FP.F16.F32.PACK_AB R8, R8, R61 ;  /* 0x0000003d0808723e */ /* 0x000fe400000000ff */
[----:B------:R-:W-:Y:S02]  /*2cc0*/  F2FP.F16.F32.PACK_AB R25, R25, R36 ;  /* 0x000000241919723e */ /* 0x000fe400000000ff */
[----:B------:R-:W-:Y:S02]  /*2cd0*/  F2FP.F16.F32.PACK_AB R55, R55, R56 ;  /* 0x000000383737723e */ /* 0x000fe400000000ff */
[----:B------:R-:W-:Y:S02]  /*2ce0*/  F2FP.F16.F32.PACK_AB R51, R51, R52 ;  /* 0x000000343333723e */ /* 0x000fe400000000ff */
[----:B------:R-:W-:Y:S02]  /*2cf0*/  F2FP.F16.F32.PACK_AB R47, R47, R48 ;  /* 0x000000302f2f723e */ /* 0x000fe400000000ff */
[----:B----4-:R-:W-:-:S02]  /*2d00*/  F2FP.F16.F32.PACK_AB R54, R57, R54 ;  /* 0x000000363936723e */ /* 0x010fc400000000ff */
[----:B------:R-:W-:Y:S02]  /*2d10*/  F2FP.F16.F32.PACK_AB R17, R17, R18 ;  /* 0x000000121111723e */ /* 0x000fe400000000ff */
[----:B------:R-:W-:Y:S02]  /*2d20*/  F2FP.F16.F32.PACK_AB R50, R53, R50 ;  /* 0x000000323532723e */ /* 0x000fe400000000ff */
[----:B------:R-:W-:Y:S02]  /*2d30*/  F2FP.F16.F32.PACK_AB R35, R35, R14 ;  /* 0x0000000e2323723e */ /* 0x000fe400000000ff */
[----:B------:R-:W-:Y:S02]  /*2d40*/  F2FP.F16.F32.PACK_AB R36, R11, R60 ;  /* 0x0000003c0b24723e */ /* 0x000fe400000000ff */
[----:B------:R-:W-:Y:S02]  /*2d50*/  F2FP.F16.F32.PACK_AB R37, R37, R10 ;  /* 0x0000000a2525723e */ /* 0x000fe400000000ff */
[----:B------:R-:W-:-:S02]  /*2d60*/  F2FP.F16.F32.PACK_AB R39, R39, R6 ;  /* 0x000000062727723e */ /* 0x000fc400000000ff */
[----:B------:R-:W-:Y:S01]  /*2d70*/  F2FP.F16.F32.PACK_AB R42, R3, R42 ;  /* 0x0000002a032a723e */ /* 0x000fe200000000ff */
[----:B------:R-:W-:Y:S02]  /*2d80*/  USHF.L.U32 UR9, UR6, 0x1, URZ ;  /* 0x0000000106097899 */ /* 0x000fe400080006ff */
[----:B------:R-:W-:Y:S02]  /*2d90*/  USHF.L.U64.HI UR7, UR6, 0x1, UR7 ;  /* 0x0000000106077899 */ /* 0x000fe40008010207 */
[----:B------:R-:W-:-:S04]  /*2da0*/  UISETP.GE.U32.AND UP0, UPT, UR8, UR9, UPT ;  /* 0x000000090800728c */ /* 0x000fc8000bf06070 */
[----:B------:R-:W-:Y:S02]  /*2db0*/  UISETP.GE.AND.EX UP0, UPT, UR5, UR7, UPT, UP0 ;  /* 0x000000070500728c */ /* 0x000fe4000bf06300 */
[----:B------:R-:W-:Y:S01]  /*2dc0*/  ULOP3.LUT UR4, UR4, 0x1, URZ, 0x3c, !UPT ;  /* 0x0000000104047892 */ /* 0x000fe2000f8e3cff */
[----:B--2---:R-:W-:Y:S02]  /*2dd0*/  F2FP.F16.F32.PACK_AB R46, R49, R46 ;  /* 0x0000002e312e723e */ /* 0x004fe400000000ff */
[----:B---3--:R-:W-:Y:S02]  /*2de0*/  F2FP.F16.F32.PACK_AB R4, R4, R9 ;  /* 0x000000090404723e */ /* 0x008fe400000000ff */
[----:B------:R-:W-:Y:S02]  /*2df0*/  F2FP.F16.F32.PACK_AB R9, R32, R29 ;  /* 0x0000001d2009723e */ /* 0x000fe400000000ff */
[----:B------:R-:W-:Y:S01]  /*2e00*/  F2FP.F16.F32.PACK_AB R12, R12, R13 ;  /* 0x0000000d0c0c723e */ /* 0x000fe200000000ff */
[----:B------:R0:W-:Y:S01]  /*2e10*/  STG.E.64 desc[UR12][R30.64+0x2800], R4 ;  /* 0x002800041e007986 */ /* 0x0001e2000c101b0c */
[----:B------:R-:W-:-:S03]  /*2e20*/  F2FP.F16.F32.PACK_AB R13, R59, R33 ;  /* 0x000000213b0d723e */ /* 0x000fc600000000ff */
[----:B------:R1:W-:Y:S04]  /*2e30*/  STG.E.64 desc[UR12][R30.64+0x3c00], R8 ;  /* 0x003c00081e007986 */ /* 0x0003e8000c101b0c */
[----:B------:R2:W-:Y:S01]  /*2e40*/  STG.E.64 desc[UR12][R30.64+0x1400], R20 ;  /* 0x001400141e007986 */ /* 0x0005e2000c101b0c */
[----:B0-----:R-:W-:Y:S02]  /*2e50*/  F2FP.F16.F32.PACK_AB R4, R45, R16 ;  /* 0x000000102d04723e */ /* 0x001fe400000000ff */
[----:B------:R-:W-:Y:S02]  /*2e60*/  F2FP.F16.F32.PACK_AB R24, R41, R34 ;  /* 0x000000222918723e */ /* 0x000fe400000000ff */
[----:B------:R-:W-:Y:S02]  /*2e70*/  F2FP.F16.F32.PACK_AB R5, R43, R44 ;  /* 0x0000002c2b05723e */ /* 0x000fe400000000ff */
[----:B------:R-:W-:-:S02]  /*2e80*/  F2FP.F16.F32.PACK_AB R34, R15, R38 ;  /* 0x000000260f22723e */ /* 0x000fc400000000ff */
[----:B-1----:R-:W-:Y:S02]  /*2e90*/  F2FP.F16.F32.PACK_AB R8, R23, R0 ;  /* 0x000000001708723e */ /* 0x002fe400000000ff */
[----:B------:R-:W-:Y:S02]  /*2ea0*/  F2FP.F16.F32.PACK_AB R9, R27, R22 ;  /* 0x000000161b09723e */ /* 0x000fe400000000ff */
[----:B------:R-:W-:Y:S02]  /*2eb0*/  F2FP.F16.F32.PACK_AB R16, R19, R40 ;  /* 0x000000281310723e */ /* 0x000fe400000000ff */
        /* <DEDUP_REMOVED lines=16> */
.L_x_1491:
        /* <DEDUP_REMOVED lines=12> */
.L_x_1643:


//--------------------- .text._ZN13group_norm_v214gn_cuda_kernelI6__halfLi320ELi2ELi32ELi20ELi1024ELb0ELi64ELi320ELi320ELi4ELb1ELi18ELb0ELb0ENS_16CompileConditionILi1000EEEEEvPT_PKS4_S7_S7_flPfS8_Pj --------------------------
	.section	.text._ZN13group_norm_v214gn_cuda_kernelI6__halfLi320ELi2ELi32ELi20ELi1024ELb0ELi64ELi320ELi320ELi4ELb1ELi18ELb0ELb0ENS_16CompileConditionILi1000EEEEEvPT_PKS4_S7_S7_flPfS8_Pj,"ax",@progbits
	.align	128
        .global         _ZN13group_norm_v214gn_cuda_kernelI6__halfLi320ELi2ELi32ELi20ELi1024ELb0ELi64ELi320ELi320ELi4ELb1ELi18ELb0ELb0ENS_16CompileConditionILi1000EEEEEvPT_PKS4_S7_S7_flPfS8_Pj
        .type           _ZN13group_norm_v214gn_cuda_kernelI6__halfLi320ELi2ELi32ELi20ELi1024ELb0ELi64ELi320ELi320ELi4ELb1ELi18ELb0ELb0ENS_16CompileConditionILi1000EEEEEvPT_PKS4_S7_S7_flPfS8_Pj,@function
        .size           _ZN13group_norm_v214gn_cuda_kernelI6__halfLi320ELi2ELi32ELi20ELi1024ELb0ELi64ELi320ELi320ELi4ELb1ELi18ELb0ELb0ENS_16CompileConditionILi1000EEEEEvPT_PKS4_S7_S7_flPfS8_Pj,(.L_x_1644 - _ZN13group_norm_v214gn_cuda_kernelI6__halfLi320ELi2ELi32ELi20ELi1024ELb0ELi64ELi320ELi320ELi4ELb1ELi18ELb0ELb0ENS_16CompileConditionILi1000EEEEEvPT_PKS4_S7_S7_flPfS8_Pj)
        .other          _ZN13group_norm_v214gn_cuda_kernelI6__halfLi320ELi2ELi32ELi20ELi1024ELb0ELi64ELi320ELi320ELi4ELb1ELi18ELb0ELb0ENS_16CompileConditionILi1000EEEEEvPT_PKS4_S7_S7_flPfS8_Pj,@"STO_CUDA_ENTRY STV_DEFAULT"
_ZN13group_norm_v214gn_cuda_kernelI6__halfLi320ELi2ELi32ELi20ELi1024ELb0ELi64ELi320ELi320ELi4ELb1ELi18ELb0ELb0ENS_16CompileConditionILi1000EEEEEvPT_PKS4_S7_S7_flPfS8_Pj:
.text._ZN13group_norm_v214gn_cuda_kernelI6__halfLi320ELi2ELi32ELi20ELi1024ELb0ELi64ELi320ELi320ELi4ELb1ELi18ELb0ELb0ENS_16CompileConditionILi1000EEEEEvPT_PKS4_S7_S7_flPfS8_Pj:
        /* <DEDUP_REMOVED lines=35> */
[----:B------:R-:W-:Y:S01]  /*0230*/  USHF.L.U32 UR5, UR16, 0x4, URZ ;  /* 0x0000000410057899 */ /* 0x000fe200080006ff */
[----:B------:R-:W-:Y:S01]  /*0240*/  LOP3.LUT R4, R8, 0xffff, RZ, 0xc0, !PT ;  /* 0x0000ffff08047812 */ /* 0x000fe200078ec0ff */
[----:B------:R-:W-:Y:S01]  /*0250*/  UMOV UR11, UR4 ;  /* 0x00000004000b7c82 */ /* 0x000fe20008000000 */
[----:B------:R-:W0:Y:S01]  /*0260*/  S2R R0, SR_CTAID.X ;  /* 0x0000000000007919 */ /* 0x000e220000002500 */
[----:B------:R-:W-:Y:S01]  /*0270*/  ULOP3.LUT UR5, UR5, 0x10, URZ, 0xc0, !UPT ;  /* 0x0000001005057892 */ /* 0x000fe2000f8ec0ff */
[----:B-1----:R-:W-:Y:S01]  /*0280*/  ISETP.EQ.U32.AND P1, PT, R6, RZ, PT ;  /* 0x000000ff0600720c */ /* 0x002fe20003f22070 */
[----:B------:R-:W-:Y:S01]  /*0290*/  IMAD R4, R4, 0xccd, RZ ;  /* 0x00000ccd04047824 */ /* 0x000fe200078e02ff */
[----:B------:R-:W-:Y:S01]  /*02a0*/  UIMAD.WIDE.U32 UR6, UR16, 0x4, UR6 ;  /* 0x00000004100678a5 */ /* 0x000fe2000f8e0006 */
[----:B------:R-:W-:-:S03]  /*02b0*/  UMOV UR4, URZ ;  /* 0x000000ff00047c82 */ /* 0x000fc60008000000 */
[----:B------:R-:W-:Y:S01]  /*02c0*/  LEA.HI R6, R4, -UR5, RZ, 0x10 ;  /* 0x8000000504067c11 */ /* 0x000fe2000f8f80ff */
[----:B------:R-:W-:Y:S01]  /*02d0*/  UMOV UR5, URZ ;  /* 0x000000ff00057c82 */ /* 0x000fe20008000000 */
[----:B0-----:R-:W-:Y:S02]  /*02e0*/  LOP3.LUT P0, RZ, R0, 0xf, RZ, 0xc0, !PT ;  /* 0x0000000f00ff7812 */ /* 0x001fe4000780c0ff */
[----:B------:R-:W-:Y:S02]  /*02f0*/  MOV R0, 0x400 ;  /* 0x0000040000007802 */ /* 0x000fe40000000f00 */
[----:B------:R-:W-:Y:S02]  /*0300*/  ISETP.EQ.OR.EX P0, PT, R7, RZ, P0, P1 ;  /* 0x000000ff0700720c */ /* 0x000fe40000702710 */
[----:B------:R-:W-:Y:S02]  /*0310*/  IADD3 R2, PT, PT, R0, 0xc80, RZ ;  /* 0x00000c8000027810 */ /* 0x000fe40007ffe0ff */
[----:B----4-:R-:W-:-:S02]  /*0320*/  LEA R0, R5, R0, 0x18 ;  /* 0x0000000005007211 */ /* 0x010fc400078ec0ff */
[----:B------:R-:W-:Y:S02]  /*0330*/  LEA R5, R5, R2, 0x18 ;  /* 0x0000000205057211 */ /* 0x000fe400078ec0ff */
[----:B------:R-:W-:Y:S01]  /*0340*/  ISETP.GT.U32.OR P0, PT, R12, 0xf, P0 ;  /* 0x0000000f0c00780c */ /* 0x000fe20000704470 */
[----:B------:R-:W-:Y:S01]  /*0350*/  IMAD R3, R3, 0x28, R0 ;  /* 0x0000002803037824 */ /* 0x000fe200078e0200 */
[----:B------:R-:W-:-:S04]  /*0360*/  LEA R6, R6, R5, 0x3 ;  /* 0x0000000506067211 */ /* 0x000fc800078e18ff */
[----:B------:R-:W-:-:S07]  /*0370*/  LEA R4, R10, R3, 0x3 ;  /* 0x000000030a047211 */ /* 0x000fce00078e18ff */
.L_x_1500:
[----:B------:R-:W0:Y:S01]  /*0380*/  S2UR UR17, SR_CTAID.X ;  /* 0x00000000001179c3 */ /* 0x000e220000002500 */
[----:B------:R-:W-:Y:S01]  /*0390*/  HFMA2 R9, -RZ, RZ, 0, 0 ;  /* 0x00000000ff097431 */ /* 0x000fe200000001ff */
[----:B-1----:R-:W-:Y:S01]  /*03a0*/  MOV R3, UR11 ;  /* 0x0000000b00037c02 */ /* 0x002fe20008000f00 */
[----:B------:R-:W1:Y:S04]  /*03b0*/  LDCU.64 UR12, c[0x0][0x388] ;  /* 0x00007100ff0c77ac */ /* 0x000e680008000a00 */
        /* <DEDUP_REMOVED lines=94> */
[----:B0-----:R-:W-:-:S02]  /*09a0*/  HADD2.F32 R17, -RZ, R15.H0_H0 ;  /* 0x2000000fff117230 */ /* 0x001fc40000004100 */
        /* <DEDUP_REMOVED lines=47> */
[--C-:B------:R-:W-:Y:S02]  /*0ca0*/  HADD2.F32 R22, -RZ, R69.reuse.H1_H1 ;  /* 0x30000045ff167230 */ /* 0x100fe40000004100 */
[----:B------:R-:W-:Y:S01]  /*0cb0*/  FADD.FTZ R67, R16, R93 ;  /* 0x0000005d10437221 */ /* 0x000fe20000010000 */
[----:B------:R-:W-:Y:S01]  /*0cc0*/  FFMA.FTZ R20, R93, R93, R20 ;  /* 0x0000005d5d147223 */ /* 0x000fe20000010014 */
[----:B------:R-:W-:Y:S02]  /*0cd0*/  HADD2.F32 R16, -RZ, R69.H0_H0 ;  /* 0x20000045ff107230 */ /* 0x000fe40000004100 */
        /* <DEDUP_REMOVED lines=86> */
[----:B------:R-:W-:Y:S02]  /*1240*/  ULOP3.LUT UR9, UR8, 0x10, URZ, 0xc0, !UPT ;  /* 0x0000001008097892 */ /* 0x000fe4000f8ec0ff */
[----:B------:R-:W-:-:S04]  /*1250*/  ULOP3.LUT UR8, UR16, 0x1, URZ, 0xc0, !UPT ;  /* 0x0000000110087892 */ /* 0x000fc8000f8ec0ff */
        /* <DEDUP_REMOVED lines=10> */
[----:B------:R-:W-:Y:S01]  /*1300*/  SHF.L.U32 R64, R12, 0x3, RZ ;  /* 0x000000030c407819 */ /* 0x000fe200000006ff */
[----:B------:R-:W-:Y:S01]  /*1310*/  IMAD R69, R69, 0x28, R58 ;  /* 0x0000002845457824 */ /* 0x000fe200078e023a */
[----:B------:R-:W-:Y:S01]  /*1320*/  SHF.R.U32.HI R73, RZ, 0x2, R68 ;  /* 0x00000002ff497819 */ /* 0x000fe20000011644 */
[--C-:B------:R-:W-:Y:S01]  /*1330*/  IMAD R67, R67, 0x28, R58.reuse ;  /* 0x0000002843437824 */ /* 0x100fe200078e023a */
[----:B------:R-:W-:Y:S01]  /*1340*/  LOP3.LUT R64, R64, 0x18, RZ, 0xc0, !PT ;  /* 0x0000001840407812 */ /* 0x000fe200078ec0ff */
[--C-:B------:R-:W-:Y:S01]  /*1350*/  IMAD R71, R71, 0x28, R58.reuse ;  /* 0x0000002847477824 */ /* 0x100fe200078e023a */
[----:B------:R-:W-:Y:S01]  /*1360*/  IADD3 R70, PT, PT, R66, 0x10, RZ ;  /* 0x0000001042467810 */ /* 0x000fe20007ffe0ff */
[----:B------:R-:W-:Y:S01]  /*1370*/  IMAD R73, R73, 0x28, R58 ;  /* 0x0000002849497824 */ /* 0x000fe200078e023a */
[----:B------:R-:W-:-:S02]  /*1380*/  IADD3 R67, PT, PT, R67, R64, RZ ;  /* 0x0000004043437210 */ /* 0x000fc40007ffe0ff */
[C---:B------:R-:W-:Y:S02]  /*1390*/  IADD3 R69, PT, PT, R64.reuse, R69, RZ ;  /* 0x0000004540457210 */ /* 0x040fe40007ffe0ff */
[----:B------:R-:W-:Y:S02]  /*13a0*/  SHF.R.U32.HI R75, RZ, 0x2, R70 ;  /* 0x00000002ff4b7819 */ /* 0x000fe40000011646 */
[----:B------:R-:W0:Y:S01]  /*13b0*/  LDS.64 R66, [R67] ;  /* 0x0000000043427984 */ /* 0x000e220000000a00 */
[C---:B------:R-:W-:Y:S02]  /*13c0*/  IADD3 R71, PT, PT, R64.reuse, R71, RZ ;  /* 0x0000004740477210 */ /* 0x040fe40007ffe0ff */
[----:B------:R-:W-:Y:S01]  /*13d0*/  IMAD R75, R75, 0x28, R58 ;  /* 0x000000284b4b7824 */ /* 0x000fe200078e023a */
[----:B------:R-:W1:Y:S01]  /*13e0*/  LDS.64 R68, [R69] ;  /* 0x0000000045447984 */ /* 0x000e620000000a00 */
[----:B------:R-:W-:-:S03]  /*13f0*/  IADD3 R73, PT, PT, R64, R73, RZ ;  /* 0x0000004940497210 */ /* 0x000fc60007ffe0ff */
[----:B------:R-:W2:Y:S01]  /*1400*/  LDS.64 R70, [R71] ;  /* 0x0000000047467984 */ /* 0x000ea20000000a00 */
[----:B------:R-:W-:-:S03]  /*1410*/  IADD3 R64, PT, PT, R64, R75, RZ ;  /* 0x0000004b40407210 */ /* 0x000fc60007ffe0ff */
        /* <DEDUP_REMOVED lines=12> */
.L_x_1493:
[----:B------:R-:W-:Y:S05]  /*14e0*/  BSYNC.RECONVERGENT B0 ;  /* 0x0000000000007941 */ /* 0x000fea0003800200 */
.L_x_1492:
        /* <DEDUP_REMOVED lines=22> */
.L_x_1495:
[----:B------:R-:W-:Y:S05]  /*1650*/  BSYNC.RECONVERGENT B0 ;  /* 0x0000000000007941 */ /* 0x000fea0003800200 */
.L_x_1494:
[----:B------:R-:W1:Y:S01]  /*1660*/  @!P1 LDC R58, c[0x0][0x374] ;  /* 0x0000dd00ff3a9b82 */ /* 0x000e620000000800 */
[----:B0-----:R-:W-:-:S07]  /*1670*/  MOV R67, UR4 ;  /* 0x0000000400437c02 */ /* 0x001fce0008000f00 */
[----:B------:R-:W-:Y:S01]  /*1680*/  BAR.SYNC.DEFER_BLOCKING 0x0 ;  /* 0x0000000000007b1d */ /* 0x000fe20000010000 */
[C---:B------:R-:W-:Y:S02]  /*1690*/  ISETP.NE.AND P2, PT, R12.reuse, RZ, PT ;  /* 0x000000ff0c00720c */ /* 0x040fe40003f45270 */
[----:B------:R-:W-:-:S05]  /*16a0*/  @!P1 SHF.L.U32 R64, R12, 0x1, RZ ;  /* 0x000000010c409819 */ /* 0x000fca00000006ff */
[----:B------:R-:W0:Y:S01]  /*16b0*/  @!P1 LDC.64 R68, c[0x0][0x3b8] ;  /* 0x0000ee00ff449b82 */ /* 0x000e220000000a00 */
[----:B-1----:R-:W-:Y:S01]  /*16c0*/  @!P1 IMAD R58, R58, R67, UR16 ;  /* 0x000000103a3a9e24 */ /* 0x002fe2000f8e0243 */
[----:B------:R-:W-:-:S04]  /*16d0*/  @!P1 LOP3.LUT R67, R64, 0x1fe, RZ, 0xc0, !PT ;  /* 0x000001fe40439812 */ /* 0x000fc800078ec0ff */
[----:B------:R-:W-:-:S05]  /*16e0*/  @!P1 LEA R67, R58, R67, 0x9 ;  /* 0x000000433a439211 */ /* 0x000fca00078e48ff */
[----:B0-----:R-:W-:Y:S01]  /*16f0*/  @!P1 IMAD.WIDE.U32 R68, R67, 0x4, R68 ;  /* 0x0000000443449825 */ /* 0x001fe200078e0044 */
        /* <DEDUP_REMOVED lines=10> */
.L_x_1497:
        /* <DEDUP_REMOVED lines=8> */
.L_x_1496:
[----:B------:R-:W-:Y:S05]  /*1820*/  WARPSYNC.ALL ;  /* 0x0000000000007948 */ /* 0x000fea0003800000 */
[----:B------:R-:W-:Y:S06]  /*1830*/  BAR.SYNC.DEFER_BLOCKING 0x0 ;  /* 0x0000000000007b1d */ /* 0x000fec0000010000 */
[----:B------:R-:W2:Y:S01]  /*1840*/  @!P1 LDG.E.64 R66, desc[UR14][R68.64] ;  /* 0x0000000e44429981 */ /* 0x000ea2000c1e1b00 */
[----:B------:R-:W-:Y:S01]  /*1850*/  HFMA2 R64, -RZ, RZ, 0, 0 ;  /* 0x00000000ff407431 */ /* 0x000fe200000001ff */
[----:B------:R-:W-:Y:S01]  /*1860*/  MOV R58, RZ ;  /* 0x000000ff003a7202 */ /* 0x000fe20000000f00 */
[----:B------:R-:W-:Y:S01]  /*1870*/  BSSY.RECONVERGENT B0, `(.L_x_1498) ;  /* 0x0000032000007945 */ /* 0x000fe20003800200 */
[----:B--2---:R-:W-:Y:S01]  /*1880*/  @!P1 FADD.FTZ R64, RZ, R66 ;  /* 0x00000042ff409221 */ /* 0x004fe20000010000 */
[----:B------:R-:W-:Y:S01]  /*1890*/  @!P1 FADD.FTZ R58, RZ, R67 ;  /* 0x00000043ff3a9221 */ /* 0x000fe20000010000 */
[----:B------:R-:W-:-:S03]  /*18a0*/  LOP3.LUT P1, RZ, R12, 0x30f, RZ, 0xc0, !PT ;  /* 0x0000030f0cff7812 */ /* 0x000fc6000782c0ff */
[----:B------:R-:W0:Y:S04]  /*18b0*/  SHFL.BFLY PT, R71, R64, 0x8, 0x1f ;  /* 0x0d001f0040477f89 */ /* 0x000e2800000e0000 */
[----:B------:R-:W1:Y:S06]  /*18c0*/  SHFL.BFLY PT, R67, R58, 0x8, 0x1f ;  /* 0x0d001f003a437f89 */ /* 0x000e6c00000e0000 */
[----:B------:R-:W-:-:S04]  /*18d0*/  @!P1 MOV R68, 0x400 ;  /* 0x0000040000449802 */ /* 0x000fc80000000f00 */
[----:B------:R-:W-:Y:S01]  /*18e0*/  @!P1 IADD3 R68, PT, PT, R68, 0xc80, RZ ;  /* 0x00000c8044449810 */ /* 0x000fe20007ffe0ff */
[----:B0-----:R-:W-:Y:S01]  /*18f0*/  FADD.FTZ R71, R71, R64 ;  /* 0x0000004047477221 */ /* 0x001fe20000010000 */
[----:B-1----:R-:W-:-:S04]  /*1900*/  FADD.FTZ R67, R67, R58 ;  /* 0x0000003a43437221 */ /* 0x002fc80000010000 */
[----:B------:R-:W0:Y:S04]  /*1910*/  SHFL.BFLY PT, R66, R71, 0x4, 0x1f ;  /* 0x0c801f0047427f89 */ /* 0x000e2800000e0000 */
[----:B------:R-:W1:Y:S01]  /*1920*/  SHFL.BFLY PT, R70, R67, 0x4, 0x1f ;  /* 0x0c801f0043467f89 */ /* 0x000e6200000e0000 */
[----:B0-----:R-:W-:Y:S02]  /*1930*/  FADD.FTZ R66, R71, R66 ;  /* 0x0000004247427221 */ /* 0x001fe40000010000 */
[----:B------:R-:W0:Y:S01]  /*1940*/  @!P1 S2R R71, SR_CgaCtaId ;  /* 0x0000000000479919 */ /* 0x000e220000008800 */
[----:B-1----:R-:W-:Y:S02]  /*1950*/  FADD.FTZ R70, R67, R70 ;  /* 0x0000004643467221 */ /* 0x002fe40000010000 */
[----:B------:R-:W1:Y:S04]  /*1960*/  SHFL.BFLY PT, R69, R66, 0x2, 0x1f ;  /* 0x0c401f0042457f89 */ /* 0x000e6800000e0000 */
[----:B------:R-:W2:Y:S01]  /*1970*/  SHFL.BFLY PT, R73, R70, 0x2, 0x1f ;  /* 0x0c401f0046497f89 */ /* 0x000ea200000e0000 */
[----:B-1----:R-:W-:Y:S01]  /*1980*/  FADD.FTZ R69, R66, R69 ;  /* 0x0000004542457221 */ /* 0x002fe20000010000 */
[----:B--2---:R-:W-:-:S04]  /*1990*/  FADD.FTZ R73, R70, R73 ;  /* 0x0000004946497221 */ /* 0x004fc80000010000 */
[----:B------:R-:W1:Y:S01]  /*19a0*/  SHFL.BFLY PT, R58, R69, 0x1, 0x1f ;  /* 0x0c201f00453a7f89 */ /* 0x000e6200000e0000 */
[----:B0-----:R-:W-:-:S03]  /*19b0*/  @!P1 LEA R71, R71, R68, 0x18 ;  /* 0x0000004447479211 */ /* 0x001fc600078ec0ff */
[----:B------:R-:W0:Y:S01]  /*19c0*/  SHFL.BFLY PT, R64, R73, 0x1, 0x1f ;  /* 0x0c201f0049407f89 */ /* 0x000e2200000e0000 */
[----:B-1----:R-:W-:-:S04]  /*19d0*/  FADD.FTZ R58, R69, R58 ;  /* 0x0000003a453a7221 */ /* 0x002fc80000010000 */
[----:B------:R-:W-:Y:S01]  /*19e0*/  @!P1 FMUL.FTZ R66, R58, 4.8828125727595761418e-05 ;  /* 0x384ccccd3a429820 */ /* 0x000fe20000410000 */
[----:B0-----:R-:W-:Y:S01]  /*19f0*/  FADD.FTZ R67, R73, R64 ;  /* 0x0000004049437221 */ /* 0x001fe20000010000 */
[----:B------:R-:W-:Y:S02]  /*1a00*/  @!P1 LEA.HI R64, R12, R71, RZ, 0x1f ;  /* 0x000000470c409211 */ /* 0x000fe400078ff8ff */
[----:B------:R-:W-:-:S04]  /*1a10*/  @!P1 FMUL.FTZ R58, R66, R66 ;  /* 0x00000042423a9220 */ /* 0x000fc80000410000 */
[----:B------:R-:W-:-:S05]  /*1a20*/  @!P1 FFMA.FTZ R58, R67, 4.8828125727595761418e-05, -R58 ;  /* 0x384ccccd433a9823 */ /* 0x000fca000001083a */
        /* <DEDUP_REMOVED lines=8> */
[----:B0-----:R-:W-:Y:S01]  /*1ab0*/  MOV R64, UR5 ;  /* 0x0000000500407c02 */ /* 0x001fe20008000f00 */
[----:B------:R-:W-:-:S04]  /*1ac0*/  UIADD3 UR8, UPT, UPT, UR8, 0xc80, URZ ;  /* 0x00000c8008087890 */ /* 0x000fc8000fffe0ff */
        /* <DEDUP_REMOVED lines=12> */
.L_x_1499:
[----:B------:R-:W-:Y:S05]  /*1b90*/  BSYNC.RECONVERGENT B0 ;  /* 0x0000000000007941 */ /* 0x000fea0003800200 */
.L_x_1498:
[----:B01----:R-:W0:Y:S01]  /*1ba0*/  LDS.64 R66, [R6] ;  /* 0x0000000006427984 */ /* 0x003e220000000a00 */
[----:B------:R-:W0:Y:S01]  /*1bb0*/  LDCU UR5, c[0x0][0x3a0] ;  /* 0x00007400ff0577ac */ /* 0x000e220008000800 */
[----:B-----5:R-:W-:Y:S02]  /*1bc0*/  HADD2.F32 R72, -RZ, R60.H1_H1 ;  /* 0x3000003cff487230 */ /* 0x020fe40000004100 */
[----:B------:R-:W-:Y:S01]  /*1bd0*/  HADD2.F32 R68, -RZ, R62.H1_H1 ;  /* 0x3000003eff447230 */ /* 0x000fe20000004100 */
[----:B------:R-:W1:Y:S01]  /*1be0*/  LDCU.64 UR8, c[0x0][0x380] ;  /* 0x00007000ff0877ac */ /* 0x000e620008000a00 */
[----:B------:R-:W-:Y:S01]  /*1bf0*/  ULOP3.LUT UR4, UR4, 0x1, URZ, 0x3c, !UPT ;  /* 0x0000000104047892 */ /* 0x000fe2000f8e3cff */
[----:B------:R-:W-:Y:S01]  /*1c00*/  UMOV UR11, UR12 ;  /* 0x0000000c000b7c82 */ /* 0x000fe20008000000 */
[----:B-1----:R-:W-:Y:S01]  /*1c10*/  IADD3 R2, P1, PT, R2, UR8, RZ ;  /* 0x0000000802027c10 */ /* 0x002fe2000ff3e0ff */
[----:B0-----:R-:W-:Y:S01]  /*1c20*/  FADD.FTZ R67, R67, UR5 ;  /* 0x0000000543437e21 */ /* 0x001fe20008010000 */
[--C-:B------:R-:W-:Y:S01]  /*1c30*/  FADD.FTZ R3, R3, -R66.reuse ;  /* 0x8000004203037221 */ /* 0x100fe20000010000 */
[--C-:B------:R-:W-:Y:S01]  /*1c40*/  FADD.FTZ R53, R53, -R66.reuse ;  /* 0x8000004235357221 */ /* 0x100fe20000010000 */
[--C-:B------:R-:W-:Y:S01]  /*1c50*/  FADD.FTZ R45, R45, -R66.reuse ;  /* 0x800000422d2d7221 */ /* 0x100fe20000010000 */
[----:B------:R0:W1:Y:S01]  /*1c60*/  MUFU.RSQ R58, R67 ;  /* 0x00000043003a7308 */ /* 0x0000620000001400 */
        /* <DEDUP_REMOVED lines=15> */
[--C-:B------:R-:W-:Y:S01]  /*1d60*/  FADD.FTZ R59, R59, -R66.reuse ;  /* 0x800000423b3b7221 */ /* 0x100fe20000010000 */
[----:B------:R-:W-:Y:S02]  /*1d70*/  HADD2.F32 R40, -RZ, R62.H0_H0 ;  /* 0x2000003eff287230 */ /* 0x000fe40000004100 */
        /* <DEDUP_REMOVED lines=130> */
[----:B------:R-:W-:Y:S02]  /*25a0*/  HADD2.F32 R44, -RZ, R61.H1_H1 ;  /* 0x3000003dff2c7230 */ /* 0x000fe40000004100 */
[C-C-:B------:R-:W-:Y:S01]  /*25b0*/  FFMA.FTZ R76, R72.reuse, R19, R68.reuse ;  /* 0x00000013484c7223 */ /* 0x140fe20000010044 */
[----:B------:R-:W-:Y:S02]  /*25c0*/  HADD2.F32 R40, -RZ, R63.H1_H1 ;  /* 0x3000003fff287230 */ /* 0x000fe40000004100 */
[C-C-:B------:R-:W-:Y:S01]  /*25d0*/  FFMA.FTZ R27, R72.reuse, R42, R68.reuse ;  /* 0x0000002a481b7223 */ /* 0x140fe20000010044 */
[C-C-:B------:R-:W-:Y:S01]  /*25e0*/  FFMA.FTZ R66, R72.reuse, R43, R68.reuse ;  /* 0x0000002b48427223 */ /* 0x140fe20000010044 */
[C-C-:B------:R-:W-:Y:S01]  /*25f0*/  FFMA.FTZ R70, R72.reuse, R35, R68.reuse ;  /* 0x0000002348467223 */ /* 0x140fe20000010044 */
[C---:B------:R-:W-:Y:S01]  /*2600*/  FFMA.FTZ R19, R72.reuse, R34, R68 ;  /* 0x0000002248137223 */ /* 0x040fe20000010044 */
[----:B------:R-:W-:Y:S01]  /*2610*/  FFMA.FTZ R57, R57, R3, R58 ;  /* 0x0000000339397223 */ /* 0x000fe2000001003a */
[----:B------:R-:W-:Y:S01]  /*2620*/  FFMA.FTZ R42, R55, R44, R40 ;  /* 0x0000002c372a7223 */ /* 0x000fe20000010028 */
[C---:B------:R-:W-:Y:S01]  /*2630*/  FFMA.FTZ R80, R72.reuse, R11, R68 ;  /* 0x0000000b48507223 */ /* 0x040fe20000010044 */
        /* <DEDUP_REMOVED lines=16> */
[----:B------:R-:W-:Y:S01]  /*2740*/  IADD3.X R3, PT, PT, R0, UR9, RZ, P1, !PT ;  /* 0x0000000900037c10 */ /* 0x000fe20008ffe4ff */
[C-C-:B------:R-:W-:Y:S01]  /*2750*/  FFMA.FTZ R64, R72.reuse, R51, R68.reuse ;  /* 0x0000003348407223 */ /* 0x140fe20000010044 */
[C-C-:B------:R-:W-:Y:S01]  /*2760*/  FFMA.FTZ R82, R72.reuse, R85, R68.reuse ;  /* 0x0000005548527223 */ /* 0x140fe20000010044 */
[C-C-:B------:R-:W-:Y:S01]  /*2770*/  FFMA.FTZ R84, R72.reuse, R91, R68.reuse ;  /* 0x0000005b48547223 */ /* 0x140fe20000010044 */
[C-C-:B------:R-:W-:Y:S01]  /*2780*/  FFMA.FTZ R18, R72.reuse, R18, R68.reuse ;  /* 0x0000001248127223 */ /* 0x140fe20000010044 */
[C-C-:B------:R-:W-:Y:S01]  /*2790*/  FFMA.FTZ R26, R72.reuse, R75, R68.reuse ;  /* 0x0000004b481a7223 */ /* 0x140fe20000010044 */
[C-C-:B------:R-:W-:Y:S01]  /*27a0*/  FFMA.FTZ R78, R72.reuse, R78, R68.reuse ;  /* 0x0000004e484e7223 */ /* 0x140fe20000010044 */
[----:B------:R-:W-:Y:S01]  /*27b0*/  F2FP.F16.F32.PACK_AB R16, R59, R46 ;  /* 0x0000002e3b10723e */ /* 0x000fe200000000ff */
[----:B------:R-:W0:Y:S01]  /*27c0*/  LDCU.64 UR8, c[0x0][0x3a8] ;  /* 0x00007500ff0877ac */ /* 0x000e220008000a00 */
[----:B------:R-:W-:Y:S01]  /*27d0*/  FFMA.FTZ R68, R72, R67, R68 ;  /* 0x0000004348447223 */ /* 0x000fe20000010044 */
[C-C-:B------:R-:W-:Y:S01]  /*27e0*/  FFMA.FTZ R32, R44.reuse, R47, R40.reuse ;  /* 0x0000002f2c207223 */ /* 0x140fe20000010028 */
[C-C-:B------:R-:W-:Y:S01]  /*27f0*/  FFMA.FTZ R88, R44.reuse, R23, R40.reuse ;  /* 0x000000172c587223 */ /* 0x140fe20000010028 */
        /* <DEDUP_REMOVED lines=16> */
[----:B------:R-:W-:Y:S01]  /*2900*/  F2FP.F16.F32.PACK_AB R74, R74, R29 ;  /* 0x0000001d4a4a723e */ /* 0x000fe200000000ff */
[----:B0-----:R-:W-:Y:S01]  /*2910*/  UISETP.GE.U32.AND UP0, UPT, UR12, UR8, UPT ;  /* 0x000000080c00728c */ /* 0x001fe2000bf06070 */
[----:B------:R-:W-:Y:S01]  /*2920*/  F2FP.F16.F32.PACK_AB R32, R70, R37 ;  /* 0x000000254620723e */ /* 0x000fe200000000ff */
[----:B------:R-:W-:Y:S01]  /*2930*/  UMOV UR5, UR13 ;  /* 0x0000000d00057c82 */ /* 0x000fe20008000000 */
[----:B------:R-:W-:Y:S01]  /*2940*/  F2FP.F16.F32.PACK_AB R22, R76, R21 ;  /* 0x000000154c16723e */ /* 0x000fe200000000ff */
[----:B------:R-:W-:Y:S01]  /*2950*/  UISETP.GE.AND.EX UP0, UPT, UR13, UR9, UPT, UP0 ;  /* 0x000000090d00728c */ /* 0x000fe2000bf06300 */
[----:B------:R-:W-:-:S02]  /*2960*/  F2FP.F16.F32.PACK_AB R23, R23, R34 ;  /* 0x000000221717723e */ /* 0x000fc400000000ff */
[----:B------:R-:W-:Y:S02]  /*2970*/  F2FP.F16.F32.PACK_AB R81, R46, R9 ;  /* 0x000000092e51723e */ /* 0x000fe400000000ff */
[----:B------:R-:W-:Y:S01]  /*2980*/  F2FP.F16.F32.PACK_AB R29, R38, R43 ;  /* 0x0000002b261d723e */ /* 0x000fe200000000ff */
[----:B------:R1:W-:Y:S01]  /*2990*/  STG.E.64 desc[UR14][R2.64+0x6400], R22 ;  /* 0x0064001602007986 */ /* 0x0003e2000c101b0e */
        /* <DEDUP_REMOVED lines=35> */
[----:B------:R1:W-:Y:S04]  /*2bd0*/  STG.E.64 desc[UR14][R2.64+0x11800], R38 ;  /* 0x0118002602007986 */ /* 0x0003e8000c101b0e */
[----:B------:R1:W-:Y:S01]  /*2be0*/  STG.E.64 desc[UR14][R2.64+0x12c00], R46 ;  /* 0x012c002e02007986 */ /* 0x0003e2000c101b0e */
[----:B------:R-:W-:Y:S05]  /*2bf0*/  BRA.U !UP0, `(.L_x_1500) ;  /* 0xffffffd508e07547 */ /* 0x000fea000b83ffff */
[----:B------:R-:W-:Y:S05]  /*2c00*/  EXIT ;  /* 0x000000000000794d */ /* 0x000fea0003800000 */
.L_x_1501:
        /* <DEDUP_REMOVED lines=15> */
.L_x_1644:


//--------------------- .text._ZN13group_norm_v214gn_cuda_kernelI6__halfLi320ELi3ELi16ELi40ELi1024ELb1ELi8ELi320ELi320ELi4ELb1ELi2ELb0ELb0ENS_16CompileConditionILi1000EEEEEvPT_PKS4_S7_S7_flPfS8_Pj --------------------------
	.section	.text._ZN13group_norm_v214gn_cuda_kernelI6__halfLi320ELi3ELi16ELi40ELi1024ELb1ELi8ELi320ELi320ELi4ELb1ELi2ELb0ELb0ENS_16CompileConditionILi1000EEEEEvPT_PKS4_S7_S7_flPfS8_Pj,"ax",@progbits
	.align	128
        .global         _ZN13group_norm_v214gn_cuda_kernelI6__halfLi320ELi3ELi16ELi40ELi1024ELb1ELi8ELi320ELi320ELi4ELb1ELi2ELb0ELb0ENS_16CompileConditionILi1000EEEEEvPT_PKS4_S7_S7_flPfS8_Pj
        .type           _ZN13group_norm_v214gn_cuda_kernelI6__halfLi320ELi3ELi16ELi40ELi1024ELb1ELi8ELi320ELi320ELi4ELb1ELi2ELb0ELb0ENS_16CompileConditionILi1000EEEEEvPT_PKS4_S7_S7_flPfS8_Pj,@function
        .size           _ZN13group_norm_v214gn_cuda_kernelI6__halfLi320ELi3ELi16ELi40ELi1024ELb1ELi8ELi320ELi320ELi4ELb1ELi2ELb0ELb0ENS_16CompileConditionILi1000EEEEEvPT_PKS4_S7_S7_flPfS8_Pj,(.L_x_1645 - _ZN13group_norm_v214gn_cuda_kernelI6__halfLi320ELi3ELi16ELi40ELi1024ELb1ELi8ELi320ELi320ELi4ELb1ELi2ELb0ELb0ENS_16CompileConditionILi1000EEEEEvPT_PKS4_S7_S7_flPfS8_Pj)
        .other          _ZN13group_norm_v214gn_cuda_kernelI6__halfLi320ELi3ELi16ELi40ELi1024ELb1ELi8ELi320ELi320ELi4ELb1ELi2ELb0ELb0ENS_16CompileConditionILi1000EEEEEvPT_PKS4_S7_S7_flPfS8_Pj,@"STO_CUDA_ENTRY STV_DEFAULT"
_ZN13group_norm_v214gn_cuda_kernelI6__halfLi320ELi3ELi16ELi40ELi1024ELb1ELi8ELi320ELi320ELi4ELb1ELi2ELb0ELb0ENS_16CompileConditionILi1000EEEEEvPT_PKS4_S7_S7_flPfS8_Pj:
.text._ZN13group_norm_v214gn_cuda_kernelI6__halfLi320ELi3ELi16ELi40ELi1024ELb1ELi8ELi320ELi320ELi4ELb1ELi2ELb0ELb0ENS_16CompileConditionILi1000EEEEEvPT_PKS4_S7_S7_flPfS8_Pj:
        /* <DEDUP_REMOVED lines=42> */
[----:B------:R-:W-:Y:S02]  /*02a0*/  SHF.L.U32 R5, R3, 0x3, RZ ;  /* 0x0000000303057819 */ /* 0x000fe400000006ff */
[----:B------:R-:W-:Y:S02]  /*02b0*/  ISETP.EQ.U32.AND P1, PT, R26, RZ, PT ;  /* 0x000000ff1a00720c */ /* 0x000fe40003f22070 */
[C---:B------:R-:W-:Y:S02]  /*02c0*/  IADD3 R9, PT, PT, R6.reuse, 0xc, RZ ;  /* 0x0000000c06097810 */ /* 0x040fe40007ffe0ff */
[----:B------:R-:W-:Y:S02]  /*02d0*/  LOP3.LUT R14, R5, 0x18, RZ, 0xc0, !PT ;  /* 0x00000018050e7812 */ /* 0x000fe400078ec0ff */
[----:B------:R-:W-:-:S02]  /*02e0*/  IADD3 R11, PT, PT, R6, 0x10, RZ ;  /* 0x00000010060b7810 */ /* 0x000fc40007ffe0ff */
[C---:B------:R-:W-:Y:S02]  /*02f0*/  IADD3 R25, PT, PT, R6.reuse, 0x18, RZ ;  /* 0x0000001806197810 */ /* 0x040fe40007ffe0ff */
[C---:B------:R-:W-:Y:S02]  /*0300*/  LOP3.LUT R5, R6.reuse, 0x4, RZ, 0xfc, !PT ;  /* 0x0000000406057812 */ /* 0x040fe400078efcff */
[----:B------:R-:W-:Y:S02]  /*0310*/  SHF.R.U32.HI R8, RZ, 0x2, R6 ;  /* 0x00000002ff087819 */ /* 0x000fe40000011606 */
[C---:B------:R-:W-:Y:S02]  /*0320*/  IADD3 R13, PT, PT, R6.reuse, 0x14, RZ ;  /* 0x00000014060d7810 */ /* 0x040fe40007ffe0ff */
[----:B------:R-:W-:Y:S02]  /*0330*/  IADD3 R33, PT, PT, R6, 0x24, RZ ;  /* 0x0000002406217810 */ /* 0x000fe40007ffe0ff */
[----:B------:R-:W-:-:S02]  /*0340*/  SHF.R.U32.HI R12, RZ, 0x2, R9 ;  /* 0x00000002ff0c7819 */ /* 0x000fc40000011609 */
[C---:B------:R-:W-:Y:S02]  /*0350*/  IADD3 R7, PT, PT, R6.reuse, 0x8, RZ ;  /* 0x0000000806077810 */ /* 0x040fe40007ffe0ff */
[C---:B------:R-:W-:Y:S02]  /*0360*/  IADD3 R29, PT, PT, R6.reuse, 0x1c, RZ ;  /* 0x0000001c061d7810 */ /* 0x040fe40007ffe0ff */
[----:B------:R-:W-:Y:S02]  /*0370*/  IADD3 R31, PT, PT, R6, 0x20, RZ ;  /* 0x00000020061f7810 */ /* 0x000fe40007ffe0ff */
[----:B------:R-:W-:Y:S01]  /*0380*/  SHF.R.U32.HI R28, RZ, 0x2, R11 ;  /* 0x00000002ff1c7819 */ /* 0x000fe2000001160b */
[----:B------:R-:W-:Y:S01]  /*0390*/  IMAD R11, R12, 0x28, R15 ;  /* 0x000000280c0b7824 */ /* 0x000fe200078e020f */
[----:B------:R-:W-:Y:S02]  /*03a0*/  SHF.R.U32.HI R32, RZ, 0x2, R25 ;  /* 0x00000002ff207819 */ /* 0x000fe40000011619 */
[----:B------:R-:W-:Y:S01]  /*03b0*/  SHF.R.U32.HI R6, RZ, 0x2, R5 ;  /* 0x00000002ff067819 */ /* 0x000fe20000011605 */
[----:B------:R-:W-:Y:S01]  /*03c0*/  IMAD R5, R8, 0x28, R15 ;  /* 0x0000002808057824 */ /* 0x000fe200078e020f */
[----:B------:R-:W-:Y:S01]  /*03d0*/  SHF.R.U32.HI R30, RZ, 0x2, R13 ;  /* 0x00000002ff1e7819 */ /* 0x000fe2000001160d */
[----:B------:R-:W-:Y:S01]  /*03e0*/  IMAD R13, R28, 0x28, R15 ;  /* 0x000000281c0d7824 */ /* 0x000fe200078e020f */
[----:B------:R-:W-:-:S02]  /*03f0*/  SHF.R.U32.HI R8, RZ, 0x2, R33 ;  /* 0x00000002ff087819 */ /* 0x000fc40000011621 */
[----:B------:R-:W-:Y:S01]  /*0400*/  SHF.R.U32.HI R34, RZ, 0x2, R29 ;  /* 0x00000002ff227819 */ /* 0x000fe2000001161d */
[--C-:B------:R-:W-:Y:S01]  /*0410*/  IMAD R29, R32, 0x28, R15.reuse ;  /* 0x00000028201d7824 */ /* 0x100fe200078e020f */
[----:B------:R-:W-:Y:S01]  /*0420*/  LOP3.LUT R28, R4, 0xffff, RZ, 0xc0, !PT ;  /* 0x0000ffff041c7812 */ /* 0x000fe200078ec0ff */
[--C-:B------:R-:W-:Y:S01]  /*0430*/  IMAD R25, R30, 0x28, R15.reuse ;  /* 0x000000281e197824 */ /* 0x100fe200078e020f */
[----:B------:R-:W-:Y:S01]  /*0440*/  LOP3.LUT P0, RZ, R18, 0x7f, RZ, 0xc0, !PT ;  /* 0x0000007f12ff7812 */ /* 0x000fe2000780c0ff */
[----:B------:R-:W-:Y:S01]  /*0450*/  IMAD R35, R8, 0x28, R15 ;  /* 0x0000002808237824 */ /* 0x000fe200078e020f */
[----:B------:R-:W-:Y:S01]  /*0460*/  SHF.R.U32.HI R10, RZ, 0x2, R7 ;  /* 0x00000002ff0a7819 */ /* 0x000fe20000011607 */
[----:B------:R-:W-:Y:S01]  /*0470*/  IMAD R7, R6, 0x28, R15 ;  /* 0x0000002806077824 */ /* 0x000fe200078e020f */
[----:B------:R-:W-:Y:S01]  /*0480*/  SHF.R.U32.HI R36, RZ, 0x2, R31 ;  /* 0x00000002ff247819 */ /* 0x000fe2000001161f */
[--C-:B------:R-:W-:Y:S01]  /*0490*/  IMAD R31, R34, 0x28, R15.reuse ;  /* 0x00000028221f7824 */ /* 0x100fe200078e020f */
[----:B------:R-:W-:Y:S01]  /*04a0*/  IADD3 R8, PT, PT, R14, R11, RZ ;  /* 0x0000000b0e087210 */ /* 0x000fe20007ffe0ff */
[--C-:B------:R-:W-:Y:S01]  /*04b0*/  IMAD R9, R10, 0x28, R15.reuse ;  /* 0x000000280a097824 */ /* 0x100fe200078e020f */
[----:B------:R-:W-:Y:S01]  /*04c0*/  IADD3 R11, PT, PT, R14, R29, RZ ;  /* 0x0000001d0e0b7210 */ /* 0x000fe20007ffe0ff */
[----:B------:R-:W-:Y:S01]  /*04d0*/  IMAD R29, R28, 0x667, RZ ;  /* 0x000006671c1d7824 */ /* 0x000fe200078e02ff */
[----:B------:R-:W-:Y:S01]  /*04e0*/  ISETP.EQ.OR.EX P0, PT, R27, RZ, P0, P1 ;  /* 0x000000ff1b00720c */ /* 0x000fe20000702710 */
[----:B------:R-:W-:Y:S01]  /*04f0*/  IMAD R33, R36, 0x28, R15 ;  /* 0x0000002824217824 */ /* 0x000fe200078e020f */
[----:B------:R-:W-:-:S02]  /*0500*/  SHF.L.U32 R19, R18, 0x3, RZ ;  /* 0x0000000312137819 */ /* 0x000fc400000006ff */
[C---:B------:R-:W-:Y:S02]  /*0510*/  ISETP.NE.AND P1, PT, R18.reuse, RZ, PT ;  /* 0x000000ff1200720c */ /* 0x040fe40003f25270 */
[----:B------:R-:W-:Y:S02]  /*0520*/  SHF.L.U32 R18, R18, 0x1, RZ ;  /* 0x0000000112127819 */ /* 0x000fe400000006ff */
[----:B------:R-:W-:Y:S01]  /*0530*/  IADD3 R10, PT, PT, R14, R25, RZ ;  /* 0x000000190e0a7210 */ /* 0x000fe20007ffe0ff */
[----:B------:R-:W-:Y:S01]  /*0540*/  IMAD R25, R0, 0x28, R15 ;  /* 0x0000002800197824 */ /* 0x000fe200078e020f */
[----:B------:R-:W-:Y:S02]  /*0550*/  LOP3.LUT R15, R19, 0x3f8, RZ, 0xc0, !PT ;  /* 0x000003f8130f7812 */ /* 0x000fe400078ec0ff */
[----:B------:R-:W-:Y:S02]  /*0560*/  IADD3 R6, PT, PT, R14, R7, RZ ;  /* 0x000000070e067210 */ /* 0x000fe40007ffe0ff */
[----:B------:R-:W-:-:S02]  /*0570*/  LEA.HI R24, R29, -R24, RZ, 0x10 ;  /* 0x800000181d187211 */ /* 0x000fc400078f80ff */
[----:B------:R-:W-:Y:S02]  /*0580*/  MOV R19, 0x7fffff81 ;  /* 0x7fffff8100137802 */ /* 0x000fe40000000f00 */
[----:B------:R-:W-:Y:S02]  /*0590*/  LOP3.LUT R44, R18, 0xfe, RZ, 0xc0, !PT ;  /* 0x000000fe122c7812 */ /* 0x000fe400078ec0ff */
[C---:B------:R-:W-:Y:S02]  /*05a0*/  IADD3 R7, PT, PT, R14.reuse, R9, RZ ;  /* 0x000000090e077210 */ /* 0x040fe40007ffe0ff */
[C---:B------:R-:W-:Y:S02]  /*05b0*/  IADD3 R9, PT, PT, R14.reuse, R13, RZ ;  /* 0x0000000d0e097210 */ /* 0x040fe40007ffe0ff */
[----:B------:R-:W-:Y:S02]  /*05c0*/  IADD3 R5, PT, PT, R5, R14, RZ ;  /* 0x0000000e05057210 */ /* 0x000fe40007ffe0ff */
[----:B------:R-:W-:-:S02]  /*05d0*/  IADD3 R12, PT, PT, R14, R31, RZ ;  /* 0x0000001f0e0c7210 */ /* 0x000fc40007ffe0ff */
[----:B------:R-:W-:Y:S02]  /*05e0*/  IADD3 R13, PT, PT, R14, R33, RZ ;  /* 0x000000210e0d7210 */ /* 0x000fe40007ffe0ff */
[----:B------:R-:W-:Y:S02]  /*05f0*/  IADD3 R15, PT, PT, R16, R15, RZ ;  /* 0x0000000f100f7210 */ /* 0x000fe40007ffe0ff */
[----:B------:R-:W-:Y:S02]  /*0600*/  IADD3 R14, PT, PT, R14, R35, RZ ;  /* 0x000000230e0e7210 */ /* 0x000fe40007ffe0ff */
[----:B------:R-:W-:Y:S02]  /*0610*/  LEA R16, R16, R25, 0x3 ;  /* 0x0000001910107211 */ /* 0x000fe400078e18ff */
[----:B------:R-:W-:Y:S02]  /*0620*/  LEA R17, R24, R17, 0x3 ;  /* 0x0000001118117211 */ /* 0x000fe400078e18ff */
[----:B------:R-:W-:-:S02]  /*0630*/  ISETP.GT.U32.OR P0, PT, R3, 0x7, P0 ;  /* 0x000000070300780c */ /* 0x000fc40000704470 */
[----:B------:R-:W-:Y:S02]  /*0640*/  MOV R18, RZ ;  /* 0x000000ff00127202 */ /* 0x000fe40000000f00 */
[----:B------:R-:W-:Y:S02]  /*0650*/  SEL R19, R19, 0x1, !P1 ;  /* 0x0000000113137807 */ /* 0x000fe40004800000 */
[----:B0-----:R-:W-:-:S07]  /*0660*/  LEA R44, R3, R44, 0x6 ;  /* 0x0000002c032c7211 */ /* 0x001fce00078e30ff */
.L_x_1512:
[----:B0-----:R-:W0:Y:S01]  /*0670*/  LDCU.64 UR4, c[0x0][0x388] ;  /* 0x00007100ff0477ac */ /* 0x001e220008000a00 */
[----:B------:R-:W-:Y:S01]  /*0680*/  MOV R24, R4 ;  /* 0x0000000400187202 */ /* 0x000fe20000000f00 */
        /* <DEDUP_REMOVED lines=72> */
.L_x_1503:
[----:B------:R-:W-:Y:S05]  /*0b10*/  BSYNC.RECONVERGENT B0 ;  /* 0x0000000000007941 */ /* 0x000fea0003800200 */
.L_x_1502:
        /* <DEDUP_REMOVED lines=23> */
.L_x_1505:
[----:B------:R-:W2:Y:S04]  /*0c90*/  LD.E.STRONG.GPU R25, desc[UR6][R56.64] ;  /* 0x0000000638197980 */ /* 0x000ea8000c10f900 */
[----:B--2---:R-:W-:Y:S01]  /*0ca0*/  CCTL.IVALL ;  /* 0x00000000ff00798f */ /* 0x004fe20002000000 */
[----:B------:R-:W-:Y:S05]  /*0cb0*/  YIELD ;  /* 0x0000000000007946 */ /* 0x000fea0003800000 */
[----:B-----5:R-:W-:-:S04]  /*0cc0*/  LOP3.LUT R25, R25, R24, RZ, 0x3c, !PT ;  /* 0x0000001819197212 */ /* 0x020fc800078e3cff */
[----:B------:R-:W-:-:S13]  /*0cd0*/  ISETP.GT.AND P2, PT, R25, -0x1, PT ;  /* 0xffffffff1900780c */ /* 0x000fda0003f44270 */
[----:B------:R-:W-:Y:S05]  /*0ce0*/  @P2 BRA `(.L_x_1505) ;  /* 0xfffffffc00e82947 */ /* 0x000fea000383ffff */
.L_x_1504:
        /* <DEDUP_REMOVED lines=31> */
.L_x_1507:
[----:B------:R-:W-:Y:S05]  /*0ee0*/  BSYNC.RECONVERGENT B0 ;  /* 0x0000000000007941 */ /* 0x000fea0003800200 */
.L_x_1506:
        /* <DEDUP_REMOVED lines=33> */
.L_x_1509:
[----:B------:R-:W-:Y:S05]  /*1100*/  BSYNC.RECONVERGENT B0 ;  /* 0x0000000000007941 */ /* 0x000fea0003800200 */
.L_x_1508:
        /* <DEDUP_REMOVED lines=21> */
.L_x_1511:
[----:B------:R-:W-:Y:S05]  /*1260*/  BSYNC.RECONVERGENT B0 ;  /* 0x0000000000007941 */ /* 0x000fea0003800200 */
.L_x_1510:
[----:B01----:R-:W0:Y:S01]  /*1270*/  LDS.64 R24, [R17] ;  /* 0x0000000011187984 */ /* 0x003e220000000a00 */
[----:B------:R-:W0:Y:S01]  /*1280*/  LDCU UR4, c[0x0][0x3a0] ;  /* 0x00007400ff0477ac */ /* 0x000e220008000800 */
[----:B-----5:R-:W-:Y:S01]  /*1290*/  HADD2.F32 R40, -RZ, R22.H1_H1 ;  /* 0x30000016ff287230 */ /* 0x020fe20000004100 */
[----:B------:R-:W-:Y:S01]  /*12a0*/  LOP3.LUT R18, R18, 0x1, RZ, 0x3c, !PT ;  /* 0x0000000112127812 */ /* 0x000fe200078e3cff */
[----:B------:R-:W-:Y:S01]  /*12b0*/  HADD2.F32 R41, -RZ, R20.H1_H1 ;  /* 0x30000014ff297230 */ /* 0x000fe20000004100 */
[----:B------:R-:W1:Y:S01]  /*12c0*/  LDCU.64 UR10, c[0x0][0x3a8] ;  /* 0x00007500ff0a77ac */ /* 0x000e620008000a00 */
[----:B------:R-:W-:Y:S01]  /*12d0*/  HADD2.F32 R33, -RZ, R23.H1_H1 ;  /* 0x30000017ff217230 */ /* 0x000fe20000004100 */
[----:B------:R-:W-:Y:S01]  /*12e0*/  MOV R55, R29 ;  /* 0x0000001d00377202 */ /* 0x000fe20000000f00 */
[----:B------:R-:W-:Y:S01]  /*12f0*/  HADD2.F32 R36, -RZ, R21.H1_H1 ;  /* 0x30000015ff247230 */ /* 0x000fe20000004100 */
[----:B------:R-:W-:Y:S01]  /*1300*/  MOV R54, R28 ;  /* 0x0000001c00367202 */ /* 0x000fe20000000f00 */
[----:B------:R-:W-:-:S02]  /*1310*/  HADD2.F32 R38, -RZ, R23.H0_H0 ;  /* 0x20000017ff267230 */ /* 0x000fc40000004100 */
[----:B------:R-:W-:Y:S02]  /*1320*/  HADD2.F32 R35, -RZ, R21.H0_H0 ;  /* 0x20000015ff237230 */ /* 0x000fe40000004100 */
[----:B------:R-:W-:Y:S02]  /*1330*/  HADD2.F32 R42, -RZ, R22.H0_H0 ;  /* 0x20000016ff2a7230 */ /* 0x000fe40000004100 */
[----:B------:R-:W-:Y:S02]  /*1340*/  HADD2.F32 R39, -RZ, R20.H0_H0 ;  /* 0x20000014ff277230 */ /* 0x000fe40000004100 */
[----:B0-----:R-:W-:Y:S01]  /*1350*/  FADD.FTZ R25, R25, UR4 ;  /* 0x0000000419197e21 */ /* 0x001fe20008010000 */
[--C-:B------:R-:W-:Y:S01]  /*1360*/  FADD.FTZ R50, R50, -R24.reuse ;  /* 0x8000001832327221 */ /* 0x100fe20000010000 */
[--C-:B------:R-:W-:Y:S01]  /*1370*/  FADD.FTZ R52, R52, -R24.reuse ;  /* 0x8000001834347221 */ /* 0x100fe20000010000 */
[--C-:B------:R-:W-:Y:S01]  /*1380*/  FADD.FTZ R32, R51, -R24.reuse ;  /* 0x8000001833207221 */ /* 0x100fe20000010000 */
[--C-:B------:R-:W-:Y:S01]  /*1390*/  FADD.FTZ R34, R53, -R24.reuse ;  /* 0x8000001835227221 */ /* 0x100fe20000010000 */
[--C-:B------:R-:W-:Y:S01]  /*13a0*/  FADD.FTZ R48, R48, -R24.reuse ;  /* 0x8000001830307221 */ /* 0x100fe20000010000 */
[----:B------:R-:W0:Y:S01]  /*13b0*/  MUFU.RSQ R25, R25 ;  /* 0x0000001900197308 */ /* 0x000e220000001400 */
[----:B------:R-:W2:Y:S01]  /*13c0*/  LDCU.64 UR4, c[0x0][0x380] ;  /* 0x00007000ff0477ac */ /* 0x000ea20008000a00 */
[C---:B0-----:R-:W-:Y:S01]  /*13d0*/  FMUL.FTZ R26, R25.reuse, R50 ;  /* 0x00000032191a7220 */ /* 0x041fe20000410000 */
[----:B------:R-:W-:Y:S01]  /*13e0*/  FMUL.FTZ R27, R25, R52 ;  /* 0x00000034191b7220 */ /* 0x000fe20000410000 */
        /* <DEDUP_REMOVED lines=15> */
[----:B------:R-:W-:Y:S01]  /*14e0*/  FMUL.FTZ R32, R27, -1.4426950216293334961 ;  /* 0xbfb8aa3b1b207820 */ /* 0x000fe20000410000 */
[--C-:B------:R-:W-:Y:S01]  /*14f0*/  FFMA.FTZ R26, R42, R26, R39.reuse ;  /* 0x0000001a2a1a7223 */ /* 0x100fe20000010027 */
        /* <DEDUP_REMOVED lines=8> */
[----:B------:R-:W-:-:S07]  /*1580*/  FMUL.FTZ R42, R39, -1.4426950216293334961 ;  /* 0xbfb8aa3b272a7820 */ /* 0x000fce0000410000 */
[----:B------:R-:W3:Y:S08]  /*1590*/  MUFU.EX2 R34, R34 ;  /* 0x0000002200227308 */ /* 0x000ef00000000800 */
[----:B------:R-:W4:Y:S01]  /*15a0*/  MUFU.EX2 R43, R43 ;  /* 0x0000002b002b7308 */ /* 0x000f220000000800 */
[----:B0-----:R-:W-:-:S07]  /*15b0*/  FADD.FTZ R36, R32, 1 ;  /* 0x3f80000020247421 */ /* 0x001fce0000010000 */
[----:B------:R-:W0:Y:S01]  /*15c0*/  MUFU.EX2 R25, R25 ;  /* 0x0000001900197308 */ /* 0x000e220000000800 */
[----:B---3--:R-:W-:-:S07]  /*15d0*/  FADD.FTZ R34, R34, 1 ;  /* 0x3f80000022227421 */ /* 0x008fce0000010000 */
[----:B------:R-:W3:Y:S01]  /*15e0*/  MUFU.EX2 R24, R24 ;  /* 0x0000001800187308 */ /* 0x000ee20000000800 */
[----:B----4-:R-:W-:-:S07]  /*15f0*/  FADD.FTZ R43, R43, 1 ;  /* 0x3f8000002b2b7421 */ /* 0x010fce0000010000 */
[----:B------:R-:W4:Y:S01]  /*1600*/  MUFU.EX2 R41, R42 ;  /* 0x0000002a00297308 */ /* 0x000f220000000800 */
[----:B0-----:R-:W-:-:S07]  /*1610*/  FADD.FTZ R32, R25, 1 ;  /* 0x3f80000019207421 */ /* 0x001fce0000010000 */
[----:B------:R-:W0:Y:S01]  /*1620*/  MUFU.EX2 R30, R30 ;  /* 0x0000001e001e7308 */ /* 0x000e220000000800 */
[----:B---3--:R-:W-:-:S07]  /*1630*/  FADD.FTZ R24, R24, 1 ;  /* 0x3f80000018187421 */ /* 0x008fce0000010000 */
[----:B------:R-:W3:Y:S01]  /*1640*/  MUFU.EX2 R37, R37 ;  /* 0x0000002500257308 */ /* 0x000ee20000000800 */
[----:B----4-:R-:W-:-:S07]  /*1650*/  FADD.FTZ R41, R41, 1 ;  /* 0x3f80000029297421 */ /* 0x010fce0000010000 */
[----:B------:R3:W4:Y:S01]  /*1660*/  MUFU.RCP R42, R36 ;  /* 0x00000024002a7308 */ /* 0x0007220000001000 */
[----:B0-----:R-:W-:-:S07]  /*1670*/  FADD.FTZ R30, R30, 1 ;  /* 0x3f8000001e1e7421 */ /* 0x001fce0000010000 */
[----:B------:R-:W0:Y:S01]  /*1680*/  MUFU.RCP R34, R34 ;  /* 0x0000002200227308 */ /* 0x000e220000001000 */
[----:B---3--:R-:W-:-:S07]  /*1690*/  FADD.FTZ R36, R37, 1 ;  /* 0x3f80000025247421 */ /* 0x008fce0000010000 */
[----:B------:R-:W-:Y:S01]  /*16a0*/  MUFU.RCP R38, R41 ;  /* 0x0000002900267308 */ /* 0x000fe20000001000 */
[----:B----4-:R-:W-:-:S07]  /*16b0*/  FMUL.FTZ R37, R27, R42 ;  /* 0x0000002a1b257220 */ /* 0x010fce0000410000 */
[----:B------:R-:W3:Y:S01]  /*16c0*/  MUFU.RCP R43, R43 ;  /* 0x0000002b002b7308 */ /* 0x000ee20000001000 */
[----:B0-----:R-:W-:-:S07]  /*16d0*/  FMUL.FTZ R34, R31, R34 ;  /* 0x000000221f227220 */ /* 0x001fce0000410000 */
[----:B------:R-:W0:Y:S08]  /*16e0*/  MUFU.RCP R32, R32 ;  /* 0x0000002000207308 */ /* 0x000e300000001000 */
[----:B------:R4:W1:Y:S01]  /*16f0*/  MUFU.RCP R47, R30 ;  /* 0x0000001e002f7308 */ /* 0x0008620000001000 */
[----:B---3--:R-:W-:-:S07]  /*1700*/  FMUL.FTZ R27, R40, R43 ;  /* 0x0000002b281b7220 */ /* 0x008fce0000410000 */
[----:B------:R-:W3:Y:S01]  /*1710*/  MUFU.RCP R24, R24 ;  /* 0x0000001800187308 */ /* 0x000ee20000001000 */
[----:B----4-:R-:W-:Y:S01]  /*1720*/  FMUL.FTZ R30, R39, R38 ;  /* 0x00000026271e7220 */ /* 0x010fe20000410000 */
[----:B0-----:R-:W-:-:S04]  /*1730*/  FMUL.FTZ R32, R33, R32 ;  /* 0x0000002021207220 */ /* 0x001fc80000410000 */
[----:B------:R-:W-:Y:S02]  /*1740*/  F2FP.F16.F32.PACK_AB R30, R27, R30 ;  /* 0x0000001e1b1e723e */ /* 0x000fe400000000ff */
[----:B------:R-:W0:Y:S01]  /*1750*/  MUFU.RCP R25, R36 ;  /* 0x0000002400197308 */ /* 0x000e220000001000 */
[----:B-1----:R-:W-:-:S05]  /*1760*/  FMUL.FTZ R26, R26, R47 ;  /* 0x0000002f1a1a7220 */ /* 0x002fca0000410000 */
[----:B------:R-:W-:Y:S01]  /*1770*/  F2FP.F16.F32.PACK_AB R26, R37, R26 ;  /* 0x0000001a251a723e */ /* 0x000fe200000000ff */
[----:B---3--:R-:W-:Y:S01]  /*1780*/  FMUL.FTZ R31, R35, R24 ;  /* 0x00000018231f7220 */ /* 0x008fe20000410000 */
[----:B--2---:R-:W-:-:S04]  /*1790*/  IADD3 R24, P1, PT, R45, UR4, RZ ;  /* 0x000000042d187c10 */ /* 0x004fc8000ff3e0ff */
[----:B------:R-:W-:Y:S01]  /*17a0*/  F2FP.F16.F32.PACK_AB R31, R32, R31 ;  /* 0x0000001f201f723e */ /* 0x000fe200000000ff */
[----:B0-----:R-:W-:Y:S01]  /*17b0*/  FMUL.FTZ R33, R0, R25 ;  /* 0x0000001900217220 */ /* 0x001fe20000410000 */
[----:B------:R-:W-:Y:S02]  /*17c0*/  IADD3.X R25, PT, PT, R46, UR5, RZ, P1, !PT ;  /* 0x000000052e197c10 */ /* 0x000fe40008ffe4ff */
[----:B------:R-:W-:Y:S02]  /*17d0*/  ISETP.GE.U32.AND P1, PT, R29, UR10, PT ;  /* 0x0000000a1d007c0c */ /* 0x000fe4000bf26070 */
[----:B------:R-:W-:Y:S01]  /*17e0*/  F2FP.F16.F32.PACK_AB R27, R33, R34 ;  /* 0x00000022211b723e */ /* 0x000fe200000000ff */
[----:B------:R0:W-:Y:S01]  /*17f0*/  STG.E.64 desc[UR6][R24.64], R30 ;  /* 0x0000001e18007986 */ /* 0x0001e2000c101b06 */
[----:B------:R-:W-:-:S03]  /*1800*/  ISETP.GE.AND.EX P1, PT, R28, UR11, PT, P1 ;  /* 0x0000000b1c007c0c */ /* 0x000fc6000bf26310 */
[----:B------:R0:W-:Y:S10]  /*1810*/  STG.E.64 desc[UR6][R24.64+0x1400], R26 ;  /* 0x0014001a18007986 */ /* 0x0001f4000c101b06 */
[----:B------:R-:W-:Y:S05]  /*1820*/  @!P1 BRA `(.L_x_1512) ;  /* 0xffffffec00909947 */ /* 0x000fea000383ffff */
[----:B------:R-:W-:Y:S05]  /*1830*/  EXIT ;  /* 0x000000000000794d */ /* 0x000fea0003800000 */
.L_x_1513:
        /* <DEDUP_REMOVED lines=12> */
.L_x_1645:


//--------------------- .text._ZN13group_norm_v214gn_cuda_kernelI6__halfLi320ELi1ELi16ELi40ELi1024ELb1ELi16ELi320ELi320ELi4ELb1ELi2ELb0ELb0ENS_16CompileConditionILi1000EEEEEvPT_PKS4_S7_S7_flPfS8_Pj --------------------------
	.section	.text._ZN13group_norm_v214gn_cuda_kernelI6__halfLi320ELi1ELi16ELi40ELi1024ELb1ELi16ELi320ELi320ELi4ELb1ELi2ELb0ELb0ENS_16CompileConditionILi1000EEEEEvPT_PKS4_S7_S7_flPfS8_Pj,"ax",@progbits
	.align	128
        .global         _ZN13group_norm_v214gn_cuda_kernelI6__halfLi320ELi1ELi16ELi40ELi1024ELb1ELi16ELi320ELi320ELi4ELb1ELi2ELb0ELb0ENS_16CompileConditionILi1000EEEEEvPT_PKS4_S7_S7_flPfS8_Pj
        .type           _ZN13group_norm_v214gn_cuda_kernelI6__halfLi320ELi1ELi16ELi40ELi1024ELb1ELi16ELi320ELi320ELi4ELb1ELi2ELb0ELb0ENS_16CompileConditionILi1000EEEEEvPT_PKS4_S7_S7_flPfS8_Pj,@function
        .size           _ZN13group_norm_v214gn_cuda_kernelI6__halfLi320ELi1ELi16ELi40ELi1024ELb1ELi16ELi320ELi320ELi4ELb1ELi2ELb0ELb0ENS_16CompileConditionILi1000EEEEEvPT_PKS4_S7_S7_flPfS8_Pj,(.L_x_1646 - _ZN13group_norm_v214gn_cuda_kernelI6__halfLi320ELi1ELi16ELi40ELi1024ELb1ELi16ELi320ELi320ELi4ELb1ELi2ELb0ELb0ENS_16CompileConditionILi1000EEEEEvPT_PKS4_S7_S7_flPfS8_Pj)
        .other          _ZN13group_norm_v214gn_cuda_kernelI6__halfLi320ELi1ELi16ELi40ELi1024ELb1ELi16ELi320ELi320ELi4ELb1ELi2ELb0ELb0ENS_16CompileConditionILi1000EEEEEvPT_PKS4_S7_S7_flPfS8_Pj,@"STO_CUDA_ENTRY STV_DEFAULT"
_ZN13group_norm_v214gn_cuda_kernelI6__halfLi320ELi1ELi16ELi40ELi1024ELb1ELi16ELi320ELi320ELi4ELb1ELi2ELb0ELb0ENS_16CompileConditionILi1000EEEEEvPT_PKS4_S7_S7_flPfS8_Pj:
.text._ZN13group_norm_v214gn_cuda_kernelI6__halfLi320ELi1ELi16ELi40ELi1024ELb1ELi16ELi320ELi320ELi4ELb1ELi2ELb0ELb0ENS_16CompileConditionILi1000EEEEEvPT_PKS4_S7_S7_flPfS8_Pj:
        /* <DEDUP_REMOVED lines=11> */
[----:B------:R-:W-:Y:S01]  /*00b0*/  SHF.L.U32 R5, R57, 0x3, RZ ;  /* 0x0000000339057819 */ /* 0x000fe200000006ff */
[----:B------:R-:W4:Y:S06]  /*00c0*/  S2R R32, SR_CTAID.X ;  /* 0x0000000000207919 */ /* 0x000f2c0000002500 */
        /* <DEDUP_REMOVED lines=21> */
[C---:B------:R-:W-:Y:S01]  /*0220*/  SHF.L.U32 R54, R56.reuse, 0x3, RZ ;  /* 0x0000000338367819 */ /* 0x040fe200000006ff */
[----:B------:R-:W-:Y:S01]  /*0230*/  UIADD3 UR4, UPT, UPT, UR4, 0xc80, URZ ;  /* 0x00000c8004047890 */ /* 0x000fe2000fffe0ff */
[----:B------:R-:W-:Y:S01]  /*0240*/  LEA.HI R3, R56, R5, RZ, 0x1e ;  /* 0x0000000538037211 */ /* 0x000fe200078ff0ff */
[----:B------:R-:W-:Y:S01]  /*0250*/  IMAD.WIDE.U32 R70, R57, 0x4, R70 ;  /* 0x0000000439467825 */ /* 0x000fe200078e0046 */
[----:B------:R-:W-:Y:S01]  /*0260*/  LOP3.LUT P0, RZ, R32, 0x3f, RZ, 0xc0, !PT ;  /* 0x0000003f20ff7812 */ /* 0x000fe2000780c0ff */
[----:B------:R-:W-:Y:S01]  /*0270*/  ULEA UR4, UR5, UR4, 0x18 ;  /* 0x0000000405047291 */ /* 0x000fe2000f8ec0ff */
[----:B------:R-:W-:Y:S01]  /*0280*/  MOV R16, UR6 ;  /* 0x0000000600107c02 */ /* 0x000fe20008000f00 */
[----:B------:R-:W-:-:S02]  /*0290*/  IMAD R0, R3, 0x28, -R0 ;  /* 0x0000002803007824 */ /* 0x000fc400078e0a00 */
[----:B------:R-:W0:Y:S01]  /*02a0*/  LDC.64 R2, c[0x0][0x3b0] ;  /* 0x0000ec00ff027b82 */ /* 0x000e220000000a00 */
[----:B------:R-:W1:Y:S02]  /*02b0*/  LDCU UR6, c[0x0][0x374] ;  /* 0x00006e80ff0677ac */ /* 0x000e640008000800 */
[C---:B------:R-:W-:Y:S02]  /*02c0*/  IADD3 R8, PT, PT, R0.reuse, 0xc, RZ ;  /* 0x0000000c00087810 */ /* 0x040fe40007ffe0ff */
[C---:B------:R-:W-:Y:S02]  /*02d0*/  LOP3.LUT R6, R0.reuse, 0x4, RZ, 0xfc, !PT ;  /* 0x0000000400067812 */ /* 0x040fe400078efcff */
[C---:B------:R-:W-:Y:S02]  /*02e0*/  IADD3 R7, PT, PT, R0.reuse, 0x8, RZ ;  /* 0x0000000800077810 */ /* 0x040fe40007ffe0ff */
[C---:B------:R-:W-:Y:S02]  /*02f0*/  IADD3 R9, PT, PT, R0.reuse, 0x10, RZ ;  /* 0x0000001000097810 */ /* 0x040fe40007ffe0ff */
[----:B------:R-:W-:-:S02]  /*0300*/  IADD3 R10, PT, PT, R0, 0x14, RZ ;  /* 0x00000014000a7810 */ /* 0x000fc40007ffe0ff */
        /* <DEDUP_REMOVED lines=10> */
[----:B------:R-:W-:Y:S01]  /*03b0*/  SHF.R.U32.HI R9, RZ, 0x2, R9 ;  /* 0x00000002ff097819 */ /* 0x000fe20000011609 */
[----:B------:R-:W-:Y:S01]  /*03c0*/  IMAD R8, R7, 0x28, R16 ;  /* 0x0000002807087824 */ /* 0x000fe200078e0210 */
[----:B------:R-:W-:Y:S01]  /*03d0*/  SHF.R.U32.HI R12, RZ, 0x2, R12 ;  /* 0x00000002ff0c7819 */ /* 0x000fe2000001160c */
[--C-:B------:R-:W-:Y:S01]  /*03e0*/  IMAD R22, R13, 0x28, R16.reuse ;  /* 0x000000280d167824 */ /* 0x100fe200078e0210 */
[----:B0-----:R-:W-:Y:S01]  /*03f0*/  ISETP.EQ.U32.AND P1, PT, R2, RZ, PT ;  /* 0x000000ff0200720c */ /* 0x001fe20003f22070 */
[--C-:B------:R-:W-:Y:S01]  /*0400*/  IMAD R7, R19, 0x28, R16.reuse ;  /* 0x0000002813077824 */ /* 0x100fe200078e0210 */
[----:B------:R-:W-:Y:S01]  /*0410*/  LOP3.LUT R2, R55, 0xffff, RZ, 0xc0, !PT ;  /* 0x0000ffff37027812 */ /* 0x000fe200078ec0ff */
[----:B------:R-:W-:Y:S01]  /*0420*/  IMAD R12, R12, 0x28, R16 ;  /* 0x000000280c0c7824 */ /* 0x000fe200078e0210 */
[----:B------:R-:W-:Y:S01]  /*0430*/  SHF.L.U32 R0, R32, 0x4, RZ ;  /* 0x0000000420007819 */ /* 0x000fe200000006ff */
[----:B------:R-:W-:Y:S01]  /*0440*/  HFMA2 R13, -RZ, RZ, 0, 5.9604644775390625e-08 ;  /* 0x00000001ff0d7431 */ /* 0x000fe200000001ff */
[----:B------:R-:W-:Y:S01]  /*0450*/  SHF.R.U32.HI R6, RZ, 0x2, R6 ;  /* 0x00000002ff067819 */ /* 0x000fe20000011606 */
[----:B------:R-:W-:Y:S01]  /*0460*/  IMAD R2, R2, 0x667, RZ ;  /* 0x0000066702027824 */ /* 0x000fe200078e02ff */
[----:B------:R-:W-:Y:S01]  /*0470*/  SHF.R.U32.HI R11, RZ, 0x2, R10 ;  /* 0x00000002ff0b7819 */ /* 0x000fe2000001160a */
[----:B------:R-:W-:Y:S01]  /*0480*/  IMAD R10, R9, 0x28, R16 ;  /* 0x00000028090a7824 */ /* 0x000fe200078e0210 */
[----:B------:R-:W-:Y:S01]  /*0490*/  SHF.R.U32.HI R14, RZ, 0x2, R14 ;  /* 0x00000002ff0e7819 */ /* 0x000fe2000001160e */
[--C-:B------:R-:W-:Y:S01]  /*04a0*/  IMAD R6, R6, 0x28, R16.reuse ;  /* 0x0000002806067824 */ /* 0x100fe200078e0210 */
[----:B------:R-:W-:Y:S01]  /*04b0*/  SHF.R.U32.HI R15, RZ, 0x2, R15 ;  /* 0x00000002ff0f7819 */ /* 0x000fe2000001160f */
[--C-:B------:R-:W-:Y:S01]  /*04c0*/  IMAD R24, R11, 0x28, R16.reuse ;  /* 0x000000280b187824 */ /* 0x100fe200078e0210 */
[----:B------:R-:W-:Y:S01]  /*04d0*/  LOP3.LUT R9, R54, 0x18, RZ, 0xc0, !PT ;  /* 0x0000001836097812 */ /* 0x000fe200078ec0ff */
[--C-:B------:R-:W-:Y:S01]  /*04e0*/  IMAD R14, R14, 0x28, R16.reuse ;  /* 0x000000280e0e7824 */ /* 0x100fe200078e0210 */
[----:B------:R-:W-:Y:S01]  /*04f0*/  LOP3.LUT R19, R0, 0x3f0, RZ, 0xc0, !PT ;  /* 0x000003f000137812 */ /* 0x000fe200078ec0ff */
[----:B------:R-:W-:Y:S01]  /*0500*/  IMAD R20, R15, 0x28, R16 ;  /* 0x000000280f147824 */ /* 0x000fe200078e0210 */
[----:B------:R-:W-:Y:S01]  /*0510*/  SHF.L.U32 R0, R32, 0x1, RZ ;  /* 0x0000000120007819 */ /* 0x000fe200000006ff */
[----:B------:R-:W-:Y:S01]  /*0520*/  HFMA2 R15, -RZ, RZ, 0, 0 ;  /* 0x00000000ff0f7431 */ /* 0x000fe200000001ff */
[----:B------:R-:W-:-:S02]  /*0530*/  IADD3 R27, PT, PT, R9, R8, RZ ;  /* 0x00000008091b7210 */ /* 0x000fc40007ffe0ff */
[C---:B------:R-:W-:Y:S02]  /*0540*/  IADD3 R25, PT, PT, R9.reuse, R10, RZ ;  /* 0x0000000a09197210 */ /* 0x040fe40007ffe0ff */
[----:B------:R-:W-:Y:S02]  /*0550*/  IADD3 R23, PT, PT, R9, R12, RZ ;  /* 0x0000000c09177210 */ /* 0x000fe40007ffe0ff */
[----:B------:R-:W-:Y:S02]  /*0560*/  ISETP.EQ.OR.EX P0, PT, R3, RZ, P0, P1 ;  /* 0x000000ff0300720c */ /* 0x000fe40000702710 */
[----:B------:R-:W-:Y:S02]  /*0570*/  ISETP.NE.AND P1, PT, R32, RZ, PT ;  /* 0x000000ff2000720c */ /* 0x000fe40003f25270 */
[----:B------:R-:W-:Y:S02]  /*0580*/  SHF.L.U32 R12, R56, 0x1, RZ ;  /* 0x00000001380c7819 */ /* 0x000fe400000006ff */
[----:B------:R-:W-:-:S02]  /*0590*/  LOP3.LUT R11, R0, 0x7e, RZ, 0xc0, !PT ;  /* 0x0000007e000b7812 */ /* 0x000fc400078ec0ff */
[----:B------:R-:W-:Y:S02]  /*05a0*/  LEA.HI R8, R2, -R5, RZ, 0x10 ;  /* 0x8000000502087211 */ /* 0x000fe400078f80ff */
[----:B------:R-:W-:Y:S02]  /*05b0*/  IADD3 R10, PT, PT, R5, R56, RZ ;  /* 0x00000038050a7210 */ /* 0x000fe40007ffe0ff */
[----:B------:R-:W-:Y:S02]  /*05c0*/  IADD3 R53, PT, PT, R4, R9, RZ ;  /* 0x0000000904357210 */ /* 0x000fe40007ffe0ff */
[C---:B------:R-:W-:Y:S02]  /*05d0*/  IADD3 R52, PT, PT, R9.reuse, R6, RZ ;  /* 0x0000000609347210 */ /* 0x040fe40007ffe0ff */
[C---:B------:R-:W-:Y:S02]  /*05e0*/  IADD3 R26, PT, PT, R9.reuse, R26, RZ ;  /* 0x0000001a091a7210 */ /* 0x040fe40007ffe0ff */
[----:B------:R-:W-:-:S02]  /*05f0*/  IADD3 R24, PT, PT, R9, R24, RZ ;  /* 0x0000001809187210 */ /* 0x000fc40007ffe0ff */
[C---:B------:R-:W-:Y:S02]  /*0600*/  IADD3 R22, PT, PT, R9.reuse, R22, RZ ;  /* 0x0000001609167210 */ /* 0x040fe40007ffe0ff */
[C---:B------:R-:W-:Y:S02]  /*0610*/  IADD3 R21, PT, PT, R9.reuse, R14, RZ ;  /* 0x0000000e09157210 */ /* 0x040fe40007ffe0ff */
[----:B------:R-:W-:Y:S02]  /*0620*/  IADD3 R20, PT, PT, R9, R20, RZ ;  /* 0x0000001409147210 */ /* 0x000fe40007ffe0ff */
[C---:B------:R-:W-:Y:S02]  /*0630*/  IADD3 R19, PT, PT, R18.reuse, R19, RZ ;  /* 0x0000001312137210 */ /* 0x040fe40007ffe0ff */
[----:B------:R-:W-:Y:S02]  /*0640*/  LEA R18, R18, R7, 0x3 ;  /* 0x0000000712127211 */ /* 0x000fe400078e18ff */
[----:B------:R-:W-:-:S02]  /*0650*/  MOV R16, RZ ;  /* 0x000000ff00107202 */ /* 0x000fc40000000f00 */
[C---:B------:R-:W-:Y:S02]  /*0660*/  LOP3.LUT R14, R56.reuse, 0x1f, RZ, 0xc0, !PT ;  /* 0x0000001f380e7812 */ /* 0x040fe400078ec0ff */
[----:B------:R-:W-:Y:S02]  /*0670*/  ISETP.GT.U32.OR P0, PT, R56, 0x7, P0 ;  /* 0x000000073800780c */ /* 0x000fe40000704470 */
[----:B------:R-:W-:Y:S02]  /*0680*/  SEL R13, R13, 0x7fffffc1, P1 ;  /* 0x7fffffc10d0d7807 */ /* 0x000fe40000800000 */
[----:B------:R-:W-:Y:S02]  /*0690*/  LOP3.LUT R12, R12, 0x1c0, RZ, 0xc0, !PT ;  /* 0x000001c00c0c7812 */ /* 0x000fe400078ec0ff */
[----:B------:R-:W-:Y:S02]  /*06a0*/  LEA R11, R56, R11, 0x5 ;  /* 0x0000000b380b7211 */ /* 0x000fe400078e28ff */
[----:B------:R-:W-:-:S02]  /*06b0*/  SHF.L.U32 R10, R10, 0x1, RZ ;  /* 0x000000010a0a7819 */ /* 0x000fc400000006ff */
[----:B------:R-:W-:Y:S02]  /*06c0*/  LEA.HI R9, R56, UR4, RZ, 0x1e ;  /* 0x0000000438097c11 */ /* 0x000fe4000f8ff0ff */
[----:B-1----:R-:W-:-:S07]  /*06d0*/  LEA R8, R8, UR4, 0x3 ;  /* 0x0000000408087c11 */ /* 0x002fce000f8e18ff */
.L_x_1520:
[----:B------:R-:W0:Y:S01]  /*06e0*/  LDCU.64 UR10, c[0x0][0x388] ;  /* 0x00007100ff0a77ac */ /* 0x000e220008000a00 */
[----:B---3--:R-:W-:Y:S01]  /*06f0*/  MOV R2, R55 ;  /* 0x0000003700027202 */ /* 0x008fe20000000f00 */
        /* <DEDUP_REMOVED lines=16> */
[----:B------:R-:W-:Y:S01]  /*0800*/  CS2R R50, SRZ ;  /* 0x0000000000327805 */ /* 0x000fe2000001ff00 */
        /* <DEDUP_REMOVED lines=12> */
[----:B0-----:R-:W-:Y:S01]  /*08d0*/  FADD.FTZ R39, R40, R3 ;  /* 0x0000000328277221 */ /* 0x001fe20000010000 */
        /* <DEDUP_REMOVED lines=68> */
.L_x_1515:
[----:B------:R-:W-:Y:S05]  /*0d20*/  BSYNC.RECONVERGENT B0 ;  /* 0x0000000000007941 */ /* 0x000fea0003800200 */
.L_x_1514:
        /* <DEDUP_REMOVED lines=21> */
.L_x_1517:
[----:B------:R-:W2:Y:S04]  /*0e80*/  LD.E.STRONG.GPU R33, desc[UR8][R70.64] ;  /* 0x0000000846217980 */ /* 0x000ea8000c10f900 */
[----:B--2---:R-:W-:Y:S01]  /*0e90*/  CCTL.IVALL ;  /* 0x00000000ff00798f */ /* 0x004fe20002000000 */
[----:B------:R-:W-:Y:S05]  /*0ea0*/  YIELD ;  /* 0x0000000000007946 */ /* 0x000fea0003800000 */
[----:B-----5:R-:W-:-:S04]  /*0eb0*/  LOP3.LUT R33, R33, R32, RZ, 0x3c, !PT ;  /* 0x0000002021217212 */ /* 0x020fc800078e3cff */
[----:B------:R-:W-:-:S13]  /*0ec0*/  ISETP.GT.AND P1, PT, R33, -0x1, PT ;  /* 0xffffffff2100780c */ /* 0x000fda0003f24270 */
[----:B------:R-:W-:Y:S05]  /*0ed0*/  @P1 BRA `(.L_x_1517) ;  /* 0xfffffffc00e81947 */ /* 0x000fea000383ffff */
.L_x_1516:
        /* <DEDUP_REMOVED lines=22> */
.L_x_1519:
[----:B------:R-:W-:Y:S05]  /*1040*/  BSYNC.RECONVERGENT B0 ;  /* 0x0000000000007941 */ /* 0x000fea0003800200 */
.L_x_1518:
[----:B0-----:R-:W0:Y:S01]  /*1050*/  SHFL.BFLY PT, R32, R39, 0x10, 0x1f ;  /* 0x0e001f0027207f89 */ /* 0x001e2200000e0000 */
[----:B------:R-:W-:Y:S01]  /*1060*/  LOP3.LUT P1, RZ, R56, 0x31f, RZ, 0xc0, !PT ;  /* 0x0000031f38ff7812 */ /* 0x000fe2000782c0ff */
[----:B------:R-:W1:Y:S01]  /*1070*/  LDCU UR5, c[0x0][0x3a0] ;  /* 0x00007400ff0577ac */ /* 0x000e620008000800 */
[----:B-----5:R-:W-:Y:S01]  /*1080*/  HADD2.F32 R43, -RZ, R30.H0_H0 ;  /* 0x2000001eff2b7230 */ /* 0x020fe20000004100 */
[----:B------:R-:W2:Y:S01]  /*1090*/  SHFL.BFLY PT, R33, R38, 0x10, 0x1f ;  /* 0x0e001f0026217f89 */ /* 0x000ea200000e0000 */
[----:B------:R-:W-:Y:S01]  /*10a0*/  HADD2.F32 R42, -RZ, R28.H1_H1 ;  /* 0x3000001cff2a7230 */ /* 0x000fe20000004100 */
[----:B------:R-:W3:Y:S01]  /*10b0*/  LDCU.64 UR10, c[0x0][0x380] ;  /* 0x00007000ff0a77ac */ /* 0x000ee20008000a00 */
[----:B------:R-:W-:Y:S01]  /*10c0*/  HADD2.F32 R48, -RZ, R31.H1_H1 ;  /* 0x3000001fff307230 */ /* 0x000fe20000004100 */
[----:B------:R-:W-:Y:S01]  /*10d0*/  LOP3.LUT R15, R15, 0x1, RZ, 0x3c, !PT ;  /* 0x000000010f0f7812 */ /* 0x000fe200078e3cff */
[--C-:B------:R-:W-:Y:S02]  /*10e0*/  HADD2.F32 R49, -RZ, R29.reuse.H1_H1 ;  /* 0x3000001dff317230 */ /* 0x100fe40000004100 */
[----:B------:R-:W-:-:S02]  /*10f0*/  HADD2.F32 R45, -RZ, R29.H0_H0 ;  /* 0x2000001dff2d7230 */ /* 0x000fc40000004100 */
        /* <DEDUP_REMOVED lines=13> */
[----:B------:R-:W-:Y:S02]  /*11d0*/  HADD2.F32 R40, -RZ, R28.H0_H0 ;  /* 0x2000001cff287230 */ /* 0x000fe40000004100 */
[----:B--2---:R-:W-:Y:S02]  /*11e0*/  FADD.FTZ R38, R41, R38 ;  /* 0x0000002629267221 */ /* 0x004fe40000010000 */
[----:B------:R-:W0:Y:S04]  /*11f0*/  SHFL.BFLY PT, R32, R39, 0x1, 0x1f ;  /* 0x0c201f0027207f89 */ /* 0x000e2800000e0000 */
[----:B------:R-:W2:Y:S01]  /*1200*/  SHFL.BFLY PT, R33, R38, 0x1, 0x1f ;  /* 0x0c201f0026217f89 */ /* 0x000ea200000e0000 */
[----:B0-----:R-:W-:-:S04]  /*1210*/  FADD.FTZ R32, R39, R32 ;  /* 0x0000002027207221 */ /* 0x001fc80000010000 */
[----:B------:R-:W-:Y:S01]  /*1220*/  @!P1 FMUL.FTZ R32, R32, 2.4414062863797880709e-05 ;  /* 0x37cccccd20209820 */ /* 0x000fe20000410000 */
[----:B--2---:R-:W-:-:S03]  /*1230*/  FADD.FTZ R34, R38, R33 ;  /* 0x0000002126227221 */ /* 0x004fc60000010000 */
        /* <DEDUP_REMOVED lines=8> */
[----:B------:R-:W-:Y:S01]  /*12c0*/  FADD.FTZ R39, R5, -R32 ;  /* 0x8000002005277221 */ /* 0x000fe20000010000 */
[----:B------:R-:W-:-:S02]  /*12d0*/  HADD2.F32 R5, -RZ, R30.H1_H1 ;  /* 0x3000001eff057230 */ /* 0x000fc40000004100 */
[--C-:B------:R-:W-:Y:S01]  /*12e0*/  FADD.FTZ R51, R59, -R32.reuse ;  /* 0x800000203b337221 */ /* 0x100fe20000010000 */
[--C-:B------:R-:W-:Y:S01]  /*12f0*/  FADD.FTZ R73, R61, -R32.reuse ;  /* 0x800000203d497221 */ /* 0x100fe20000010000 */
[----:B------:R-:W0:Y:S01]  /*1300*/  MUFU.RSQ R38, R38 ;  /* 0x0000002600267308 */ /* 0x000e220000001400 */
[--C-:B------:R-:W-:Y:S01]  /*1310*/  FADD.FTZ R75, R62, -R32.reuse ;  /* 0x800000203e4b7221 */ /* 0x100fe20000010000 */
[--C-:B------:R-:W-:Y:S01]  /*1320*/  FADD.FTZ R67, R67, -R32.reuse ;  /* 0x8000002043437221 */ /* 0x100fe20000010000 */
[--C-:B------:R-:W-:Y:S01]  /*1330*/  FADD.FTZ R77, R66, -R32.reuse ;  /* 0x80000020424d7221 */ /* 0x100fe20000010000 */
[C---:B0-----:R-:W-:Y:S01]  /*1340*/  FMUL.FTZ R35, R38.reuse, R35 ;  /* 0x0000002326237220 */ /* 0x041fe20000410000 */
[----:B------:R-:W-:Y:S01]  /*1350*/  FMUL.FTZ R33, R38, R39 ;  /* 0x0000002726217220 */ /* 0x000fe20000410000 */
[----:B------:R-:W-:Y:S01]  /*1360*/  FADD.FTZ R39, R2, -R32 ;  /* 0x8000002002277221 */ /* 0x000fe20000010000 */
[----:B------:R-:W-:Y:S01]  /*1370*/  FMUL.FTZ R67, R38, R67 ;  /* 0x0000004326437220 */ /* 0x000fe20000410000 */
[----:B------:R-:W-:Y:S01]  /*1380*/  FFMA.FTZ R0, R35, R43, R40 ;  /* 0x0000002b23007223 */ /* 0x000fe20000010028 */
[----:B------:R-:W-:Y:S01]  /*1390*/  FADD.FTZ R35, R4, -R32 ;  /* 0x8000002004237221 */ /* 0x000fe20000010000 */
[----:B------:R-:W-:Y:S01]  /*13a0*/  FFMA.FTZ R33, R33, R5, R42 ;  /* 0x0000000521217223 */ /* 0x000fe2000001002a */
[----:B------:R-:W-:-:S02]  /*13b0*/  HADD2.F32 R4, -RZ, R31.H0_H0 ;  /* 0x2000001fff047230 */ /* 0x000fc40000004100 */
[----:B------:R-:W-:Y:S01]  /*13c0*/  FMUL.FTZ R46, R0, -1.4426950216293334961 ;  /* 0xbfb8aa3b002e7820 */ /* 0x000fe20000410000 */
[C---:B------:R-:W-:Y:S01]  /*13d0*/  FMUL.FTZ R34, R38.reuse, R35 ;  /* 0x0000002326227220 */ /* 0x040fe20000410000 */
[----:B------:R-:W-:Y:S01]  /*13e0*/  FADD.FTZ R35, R3, -R32 ;  /* 0x8000002003237221 */ /* 0x000fe20000010000 */
[----:B------:R-:W-:Y:S01]  /*13f0*/  FMUL.FTZ R41, R33, -1.4426950216293334961 ;  /* 0xbfb8aa3b21297820 */ /* 0x000fe20000410000 */
[----:B------:R-:W-:Y:S01]  /*1400*/  FMUL.FTZ R39, R38, R39 ;  /* 0x0000002726277220 */ /* 0x000fe20000410000 */
[----:B------:R-:W-:Y:S01]  /*1410*/  FFMA.FTZ R34, R34, R4, R45 ;  /* 0x0000000422227223 */ /* 0x000fe2000001002d */
[----:B------:R-:W-:Y:S01]  /*1420*/  FMUL.FTZ R50, R38, R35 ;  /* 0x0000002326327220 */ /* 0x000fe20000410000 */
[----:B------:R0:W1:Y:S01]  /*1430*/  MUFU.EX2 R3, R41 ;  /* 0x0000002900037308 */ /* 0x0000620000000800 */
[----:B------:R-:W-:Y:S01]  /*1440*/  FFMA.FTZ R39, R43, R39, R40 ;  /* 0x000000272b277223 */ /* 0x000fe20000010028 */
[----:B------:R-:W-:Y:S01]  /*1450*/  FMUL.FTZ R44, R34, -1.4426950216293334961 ;  /* 0xbfb8aa3b222c7820 */ /* 0x000fe20000410000 */
[----:B------:R-:W-:Y:S01]  /*1460*/  FFMA.FTZ R35, R50, R48, R49 ;  /* 0x0000003032237223 */ /* 0x000fe20000010031 */
[----:B------:R-:W-:Y:S01]  /*1470*/  FMUL.FTZ R77, R38, R77 ;  /* 0x0000004d264d7220 */ /* 0x000fe20000410000 */
[----:B------:R-:W-:-:S02]  /*1480*/  FMUL.FTZ R69, R39, -1.4426950216293334961 ;  /* 0xbfb8aa3b27457820 */ /* 0x000fc40000410000 */
[----:B------:R-:W-:Y:S01]  /*1490*/  FMUL.FTZ R47, R35, -1.4426950216293334961 ;  /* 0xbfb8aa3b232f7820 */ /* 0x000fe20000410000 */
[----:B------:R2:W4:Y:S01]  /*14a0*/  MUFU.EX2 R2, R44 ;  /* 0x0000002c00027308 */ /* 0x0005220000000800 */
[----:B0-----:R-:W-:Y:S01]  /*14b0*/  FMUL.FTZ R41, R38, R51 ;  /* 0x0000003326297220 */ /* 0x001fe20000410000 */
[--C-:B------:R-:W-:Y:S01]  /*14c0*/  FADD.FTZ R51, R58, -R32.reuse ;  /* 0x800000203a337221 */ /* 0x100fe20000010000 */
[----:B------:R-:W-:Y:S01]  /*14d0*/  FMUL.FTZ R58, R38, R75 ;  /* 0x0000004b263a7220 */ /* 0x000fe20000410000 */
[----:B------:R-:W-:Y:S01]  /*14e0*/  FADD.FTZ R75, R65, -R32 ;  /* 0x80000020414b7221 */ /* 0x000fe20000010000 */
[----:B------:R-:W-:Y:S02]  /*14f0*/  FFMA.FTZ R41, R5, R41, R42 ;  /* 0x0000002905297223 */ /* 0x000fe4000001002a */
[--C-:B------:R-:W-:Y:S01]  /*1500*/  FFMA.FTZ R58, R4, R58, R45.reuse ;  /* 0x0000003a043a7223 */ /* 0x100fe2000001002d */
[----:B------:R0:W-:Y:S01]  /*1510*/  MUFU.EX2 R59, R47 ;  /* 0x0000002f003b7308 */ /* 0x0001e20000000800 */
[----:B--2---:R-:W-:Y:S01]  /*1520*/  FMUL.FTZ R44, R38, R51 ;  /* 0x00000033262c7220 */ /* 0x004fe20000410000 */
[----:B------:R-:W-:Y:S01]  /*1530*/  FMUL.FTZ R51, R41, -1.4426950216293334961 ;  /* 0xbfb8aa3b29337820 */ /* 0x000fe20000410000 */
[----:B-1----:R-:W-:Y:S01]  /*1540*/  FADD.FTZ R3, R3, 1 ;  /* 0x3f80000003037421 */ /* 0x002fe20000010000 */
[----:B------:R-:W-:Y:S01]  /*1550*/  FMUL.FTZ R62, R58, -1.4426950216293334961 ;  /* 0xbfb8aa3b3a3e7820 */ /* 0x000fe20000410000 */
[C-C-:B------:R-:W-:Y:S01]  /*1560*/  FFMA.FTZ R44, R4.reuse, R44, R45.reuse ;  /* 0x0000002c042c7223 */ /* 0x140fe2000001002d */
[----:B------:R-:W-:-:S02]  /*1570*/  FFMA.FTZ R45, R4, R77, R45 ;  /* 0x0000004d042d7223 */ /* 0x000fc4000001002d */
[----:B------:R-:W1:Y:S01]  /*1580*/  MUFU.EX2 R46, R46 ;  /* 0x0000002e002e7308 */ /* 0x000e620000000800 */
[----:B0-----:R-:W-:Y:S01]  /*1590*/  FMUL.FTZ R47, R38, R73 ;  /* 0x00000049262f7220 */ /* 0x001fe20000410000 */
[--C-:B------:R-:W-:Y:S01]  /*15a0*/  FADD.FTZ R73, R60, -R32.reuse ;  /* 0x800000203c497221 */ /* 0x100fe20000010000 */
[----:B----4-:R-:W-:Y:S01]  /*15b0*/  FADD.FTZ R2, R2, 1 ;  /* 0x3f80000002027421 */ /* 0x010fe20000010000 */
[----:B------:R-:W-:Y:S01]  /*15c0*/  FMUL.FTZ R72, R44, -1.4426950216293334961 ;  /* 0xbfb8aa3b2c487820 */ /* 0x000fe20000410000 */
[----:B------:R-:W-:Y:S01]  /*15d0*/  FFMA.FTZ R47, R48, R47, R49 ;  /* 0x0000002f302f7223 */ /* 0x000fe20000010031 */
[----:B------:R-:W-:Y:S01]  /*15e0*/  FMUL.FTZ R50, R38, R73 ;  /* 0x0000004926327220 */ /* 0x000fe20000410000 */
[----:B------:R-:W-:Y:S01]  /*15f0*/  FADD.FTZ R73, R63, -R32 ;  /* 0x800000203f497221 */ /* 0x000fe20000010000 */
[----:B------:R0:W2:Y:S01]  /*1600*/  MUFU.EX2 R61, R51 ;  /* 0x00000033003d7308 */ /* 0x0000a20000000800 */
[----:B------:R-:W-:Y:S01]  /*1610*/  FMUL.FTZ R60, R47, -1.4426950216293334961 ;  /* 0xbfb8aa3b2f3c7820 */ /* 0x000fe20000410000 */
[----:B------:R-:W-:Y:S01]  /*1620*/  FFMA.FTZ R50, R43, R50, R40 ;  /* 0x000000322b327223 */ /* 0x000fe20000010028 */
[----:B------:R-:W-:-:S05]  /*1630*/  FMUL.FTZ R66, R45, -1.4426950216293334961 ;  /* 0xbfb8aa3b2d427820 */ /* 0x000fca0000410000 */
[----:B------:R4:W-:Y:S01]  /*1640*/  MUFU.EX2 R63, R60 ;  /* 0x0000003c003f7308 */ /* 0x0009e20000000800 */
[----:B0-----:R-:W-:Y:S01]  /*1650*/  FMUL.FTZ R51, R38, R73 ;  /* 0x0000004926337220 */ /* 0x001fe20000410000 */
[----:B------:R-:W-:-:S03]  /*1660*/  FMUL.FTZ R73, R50, -1.4426950216293334961 ;  /* 0xbfb8aa3b32497820 */ /* 0x000fc60000410000 */
[C-C-:B------:R-:W-:Y:S01]  /*1670*/  FFMA.FTZ R51, R5.reuse, R51, R42.reuse ;  /* 0x0000003305337223 */ /* 0x140fe2000001002a */
[----:B------:R-:W-:Y:S01]  /*1680*/  FFMA.FTZ R42, R5, R67, R42 ;  /* 0x00000043052a7223 */ /* 0x000fe2000001002a */
[--C-:B------:R-:W-:Y:S01]  /*1690*/  FADD.FTZ R67, R68, -R32.reuse ;  /* 0x8000002044437221 */ /* 0x100fe20000010000 */
[----:B------:R-:W0:Y:S01]  /*16a0*/  MUFU.EX2 R69, R69 ;  /* 0x0000004500457308 */ /* 0x000e220000000800 */
[----:B----4-:R-:W-:Y:S01]  /*16b0*/  FMUL.FTZ R60, R38, R75 ;  /* 0x0000004b263c7220 */ /* 0x010fe20000410000 */
[----:B------:R-:W-:Y:S01]  /*16c0*/  FADD.FTZ R75, R64, -R32 ;  /* 0x80000020404b7221 */ /* 0x000fe20000010000 */
[----:B------:R-:W-:Y:S01]  /*16d0*/  FMUL.FTZ R67, R38, R67 ;  /* 0x0000004326437220 */ /* 0x000fe20000410000 */
[----:B------:R-:W-:Y:S01]  /*16e0*/  FMUL.FTZ R5, R42, -1.4426950216293334961 ;  /* 0xbfb8aa3b2a057820 */ /* 0x000fe20000410000 */
[--C-:B------:R-:W-:Y:S01]  /*16f0*/  FFMA.FTZ R60, R48, R60, R49.reuse ;  /* 0x0000003c303c7223 */ /* 0x100fe20000010031 */
[----:B------:R-:W-:Y:S01]  /*1700*/  FMUL.FTZ R64, R38, R75 ;  /* 0x0000004b26407220 */ /* 0x000fe20000410000 */
[----:B------:R-:W-:Y:S01]  /*1710*/  FFMA.FTZ R48, R48, R67, R49 ;  /* 0x0000004330307223 */ /* 0x000fe20000010031 */
[----:B-1----:R-:W-:Y:S01]  /*1720*/  FADD.FTZ R49, R46, 1 ;  /* 0x3f8000002e317421 */ /* 0x002fe20000010000 */
[----:B------:R-:W-:Y:S01]  /*1730*/  FMUL.FTZ R75, R60, -1.4426950216293334961 ;  /* 0xbfb8aa3b3c4b7820 */ /* 0x000fe20000410000 */
[----:B------:R-:W1:Y:S01]  /*1740*/  MUFU.RCP R46, R3 ;  /* 0x00000003002e7308 */ /* 0x000e620000001000 */
[----:B------:R-:W-:Y:S01]  /*1750*/  FFMA.FTZ R40, R43, R64, R40 ;  /* 0x000000402b287223 */ /* 0x000fe20000010028 */
[----:B------:R-:W-:Y:S01]  /*1760*/  FMUL.FTZ R38, R48, -1.4426950216293334961 ;  /* 0xbfb8aa3b30267820 */ /* 0x000fe20000410000 */
[----:B------:R-:W-:Y:S01]  /*1770*/  FMUL.FTZ R74, R51, -1.4426950216293334961 ;  /* 0xbfb8aa3b334a7820 */ /* 0x000fe20000410000 */
[----:B------:R-:W-:Y:S01]  /*1780*/  FADD.FTZ R68, R59, 1 ;  /* 0x3f8000003b447421 */ /* 0x000fe20000010000 */
[----:B------:R-:W-:Y:S01]  /*1790*/  FMUL.FTZ R64, R40, -1.4426950216293334961 ;  /* 0xbfb8aa3b28407820 */ /* 0x000fe20000410000 */
[----:B--2---:R-:W-:Y:S01]  /*17a0*/  FADD.FTZ R76, R61, 1 ;  /* 0x3f8000003d4c7421 */ /* 0x004fe20000010000 */
[----:B0-----:R-:W-:Y:S01]  /*17b0*/  FADD.FTZ R69, R69, 1 ;  /* 0x3f80000045457421 */ /* 0x001fe20000010000 */
[----:B------:R0:W2:Y:S08]  /*17c0*/  MUFU.RCP R67, R2 ;  /* 0x0000000200437308 */ /* 0x0000b00000001000 */
[----:B------:R4:W-:Y:S01]  /*17d0*/  MUFU.EX2 R32, R5 ;  /* 0x0000000500207308 */ /* 0x0009e20000000800 */
[----:B0-----:R-:W0:Y:S01]  /*17e0*/  @!P0 LDS.64 R2, [R54+UR4] ;  /* 0x0000000436028984 */ /* 0x001e220008000a00 */
[----:B-1----:R-:W-:-:S06]  /*17f0*/  FMUL.FTZ R46, R33, R46 ;  /* 0x0000002e212e7220 */ /* 0x002fcc0000410000 */
[----:B------:R-:W-:Y:S01]  /*1800*/  MUFU.EX2 R43, R75 ;  /* 0x0000004b002b7308 */ /* 0x000fe20000000800 */
[----:B----4-:R-:W1:Y:S01]  /*1810*/  @!P0 LDC.64 R4, c[0x0][0x3b0] ;  /* 0x0000ec00ff048b82 */ /* 0x010e620000000a00 */
[----:B--2---:R-:W-:-:S06]  /*1820*/  FMUL.FTZ R67, R34, R67 ;  /* 0x0000004322437220 */ /* 0x004fcc0000410000 */
[----:B------:R-:W2:Y:S08]  /*1830*/  MUFU.EX2 R72, R72 ;  /* 0x0000004800487308 */ /* 0x000eb00000000800 */
[----:B------:R-:W4:Y:S08]  /*1840*/  MUFU.EX2 R73, R73 ;  /* 0x0000004900497308 */ /* 0x000f300000000800 */
[----:B------:R-:W3:Y:S01]  /*1850*/  MUFU.EX2 R65, R74 ;  /* 0x0000004a00417308 */ /* 0x000ee20000000800 */
[----:B--2---:R-:W-:Y:S01]  /*1860*/  FADD.FTZ R59, R72, 1 ;  /* 0x3f800000483b7421 */ /* 0x004fe20000010000 */
[----:B------:R-:W-:-:S06]  /*1870*/  FADD.FTZ R72, R63, 1 ;  /* 0x3f8000003f487421 */ /* 0x000fcc0000010000 */
[----:B------:R-:W-:Y:S01]  /*1880*/  MUFU.EX2 R66, R66 ;  /* 0x0000004200427308 */ /* 0x000fe20000000800 */
[----:B----4-:R-:W-:-:S07]  /*1890*/  FADD.FTZ R61, R73, 1 ;  /* 0x3f800000493d7421 */ /* 0x010fce0000010000 */
[----:B------:R-:W-:Y:S01]  /*18a0*/  MUFU.EX2 R38, R38 ;  /* 0x0000002600267308 */ /* 0x000fe20000000800 */
[----:B---3--:R-:W-:-:S07]  /*18b0*/  FADD.FTZ R63, R65, 1 ;  /* 0x3f800000413f7421 */ /* 0x008fce0000010000 */
[----:B------:R-:W2:Y:S08]  /*18c0*/  MUFU.EX2 R62, R62 ;  /* 0x0000003e003e7308 */ /* 0x000eb00000000800 */
[----:B------:R-:W3:Y:S08]  /*18d0*/  MUFU.EX2 R64, R64 ;  /* 0x0000004000407308 */ /* 0x000ef00000000800 */
[----:B------:R4:W0:Y:S01]  /*18e0*/  MUFU.RCP R74, R69 ;  /* 0x00000045004a7308 */ /* 0x0008220000001000 */
[----:B--2---:R-:W-:-:S07]  /*18f0*/  FADD.FTZ R62, R62, 1 ;  /* 0x3f8000003e3e7421 */ /* 0x004fce0000010000 */
[----:B------:R-:W2:Y:S01]  /*1900*/  MUFU.RCP R49, R49 ;  /* 0x0000003100317308 */ /* 0x000ea20000001000 */
[----:B----4-:R-:W-:Y:S01]  /*1910*/  FADD.FTZ R69, R43, 1 ;  /* 0x3f8000002b457421 */ /* 0x010fe20000010000 */
[----:B------:R-:W-:Y:S01]  /*1920*/  FADD.FTZ R43, R32, 1 ;  /* 0x3f800000202b7421 */ /* 0x000fe20000010000 */
[----:B------:R-:W-:Y:S01]  /*1930*/  @!P0 LEA R32, P1, R17, R10, 0x5 ;  /* 0x0000000a11208211 */ /* 0x000fe200078228ff */
[----:B---3--:R-:W-:-:S03]  /*1940*/  FADD.FTZ R64, R64, 1 ;  /* 0x3f80000040407421 */ /* 0x008fc60000010000 */
[----:B------:R-:W-:Y:S01]  /*1950*/  @!P0 LEA.HI.X R17, R17, RZ, R16, 0x5, P1 ;  /* 0x000000ff11118211 */ /* 0x000fe200008f2c10 */
[----:B------:R-:W-:Y:S01]  /*1960*/  FADD.FTZ R16, R66, 1 ;  /* 0x3f80000042107421 */ /* 0x000fe20000010000 */
[C---:B-1----:R-:W-:Y:S01]  /*1970*/  @!P0 LEA R4, P1, R32.reuse, R4, 0x2 ;  /* 0x0000000420048211 */ /* 0x042fe200078210ff */
[----:B------:R-:W1:Y:S01]  /*1980*/  MUFU.RCP R68, R68 ;  /* 0x0000004400447308 */ /* 0x000e620000001000 */
[----:B0-----:R-:W-:Y:S02]  /*1990*/  FMUL.FTZ R74, R39, R74 ;  /* 0x0000004a274a7220 */ /* 0x001fe40000410000 */
[----:B------:R-:W-:Y:S01]  /*19a0*/  @!P0 LEA.HI.X R5, R32, R5, R17, 0x2, P1 ;  /* 0x0000000520058211 */ /* 0x000fe200008f1411 */
[----:B------:R-:W-:Y:S01]  /*19b0*/  FADD.FTZ R17, R38, 1 ;  /* 0x3f80000026117421 */ /* 0x000fe20000010000 */
[----:B--2---:R-:W-:-:S03]  /*19c0*/  FMUL.FTZ R49, R0, R49 ;  /* 0x0000003100317220 */ /* 0x004fc60000410000 */
[----:B------:R-:W0:Y:S01]  /*19d0*/  MUFU.RCP R76, R76 ;  /* 0x0000004c004c7308 */ /* 0x000e220000001000 */
[----:B------:R2:W-:Y:S07]  /*19e0*/  @!P0 STG.E.64 desc[UR8][R4.64], R2 ;  /* 0x0000000204008986 */ /* 0x0005ee000c101b08 */
[----:B------:R-:W3:Y:S01]  /*19f0*/  MUFU.RCP R59, R59 ;  /* 0x0000003b003b7308 */ /* 0x000ee20000001000 */
[----:B-1----:R-:W-:Y:S01]  /*1a00*/  FMUL.FTZ R68, R35, R68 ;  /* 0x0000004423447220 */ /* 0x002fe20000410000 */
[----:B--2---:R-:W-:-:S06]  /*1a10*/  IADD3 R2, P1, PT, R7, UR10, RZ ;  /* 0x0000000a07027c10 */ /* 0x004fcc000ff3e0ff */
[----:B------:R-:W1:Y:S01]  /*1a20*/  MUFU.RCP R72, R72 ;  /* 0x0000004800487308 */ /* 0x000e620000001000 */
[----:B0-----:R-:W-:Y:S01]  /*1a30*/  FMUL.FTZ R41, R41, R76 ;  /* 0x0000004c29297220 */ /* 0x001fe20000410000 */
[----:B------:R-:W-:Y:S02]  /*1a40*/  F2FP.F16.F32.PACK_AB R4, R46, R49 ;  /* 0x000000312e04723e */ /* 0x000fe400000000ff */
[----:B------:R-:W-:Y:S01]  /*1a50*/  IADD3.X R3, PT, PT, R6, UR11, RZ, P1, !PT ;  /* 0x0000000b06037c10 */ /* 0x000fe20008ffe4ff */
[----:B------:R-:W0:Y:S01]  /*1a60*/  LDCU.64 UR10, c[0x0][0x3a8] ;  /* 0x00007500ff0a77ac */ /* 0x000e220008000a00 */
[----:B------:R-:W-:Y:S02]  /*1a70*/  F2FP.F16.F32.PACK_AB R5, R68, R67 ;  /* 0x000000434405723e */ /* 0x000fe400000000ff */
[----:B------:R-:W2:Y:S01]  /*1a80*/  MUFU.RCP R61, R61 ;  /* 0x0000003d003d7308 */ /* 0x000ea20000001000 */
[----:B---3--:R-:W-:Y:S01]  /*1a90*/  FMUL.FTZ R59, R44, R59 ;  /* 0x0000003b2c3b7220 */ /* 0x008fe20000410000 */
[----:B------:R-:W-:Y:S01]  /*1aa0*/  F2FP.F16.F32.PACK_AB R6, R41, R74 ;  /* 0x0000004a2906723e */ /* 0x000fe200000000ff */
[----:B------:R3:W-:Y:S05]  /*1ab0*/  STG.E.64 desc[UR8][R2.64], R4 ;  /* 0x0000000402007986 */ /* 0x0007ea000c101b08 */
[----:B------:R-:W4:Y:S01]  /*1ac0*/  MUFU.RCP R63, R63 ;  /* 0x0000003f003f7308 */ /* 0x000f220000001000 */
[----:B-1----:R-:W-:-:S05]  /*1ad0*/  FMUL.FTZ R72, R47, R72 ;  /* 0x000000482f487220 */ /* 0x002fca0000410000 */
[----:B------:R-:W-:Y:S02]  /*1ae0*/  F2FP.F16.F32.PACK_AB R7, R72, R59 ;  /* 0x0000003b4807723e */ /* 0x000fe400000000ff */
[----:B------:R-:W1:Y:S01]  /*1af0*/  MUFU.RCP R65, R62 ;  /* 0x0000003e00417308 */ /* 0x000e620000001000 */
[----:B--2---:R-:W-:Y:S01]  /*1b00*/  FMUL.FTZ R32, R50, R61 ;  /* 0x0000003d32207220 */ /* 0x004fe20000410000 */
[----:B0-----:R-:W-:Y:S01]  /*1b10*/  ISETP.GE.U32.AND P1, PT, R37, UR10, PT ;  /* 0x0000000a25007c0c */ /* 0x001fe2000bf26070 */
[----:B------:R3:W-:Y:S03]  /*1b20*/  STG.E.64 desc[UR8][R2.64+0x1400], R6 ;  /* 0x0014000602007986 */ /* 0x0007e6000c101b08 */
[----:B------:R-:W-:Y:S02]  /*1b30*/  ISETP.GE.AND.EX P1, PT, R36, UR11, PT, P1 ;  /* 0x0000000b24007c0c */ /* 0x000fe4000bf26310 */
[----:B------:R-:W0:Y:S01]  /*1b40*/  MUFU.RCP R69, R69 ;  /* 0x0000004500457308 */ /* 0x000e220000001000 */
[----:B----4-:R-:W-:-:S05]  /*1b50*/  FMUL.FTZ R63, R51, R63 ;  /* 0x0000003f333f7220 */ /* 0x010fca0000410000 */
[----:B------:R-:W-:Y:S02]  /*1b60*/  F2FP.F16.F32.PACK_AB R32, R63, R32 ;  /* 0x000000203f20723e */ /* 0x000fe400000000ff */
[----:B------:R-:W2:Y:S01]  /*1b70*/  MUFU.RCP R73, R64 ;  /* 0x0000004000497308 */ /* 0x000ea20000001000 */
[----:B-1----:R-:W-:-:S07]  /*1b80*/  FMUL.FTZ R33, R58, R65 ;  /* 0x000000413a217220 */ /* 0x002fce0000410000 */
[----:B------:R-:W1:Y:S01]  /*1b90*/  MUFU.RCP R43, R43 ;  /* 0x0000002b002b7308 */ /* 0x000e620000001000 */
[----:B0-----:R-:W-:-:S05]  /*1ba0*/  FMUL.FTZ R60, R60, R69 ;  /* 0x000000453c3c7220 */ /* 0x001fca0000410000 */
[----:B------:R-:W-:Y:S02]  /*1bb0*/  F2FP.F16.F32.PACK_AB R33, R60, R33 ;  /* 0x000000213c21723e */ /* 0x000fe400000000ff */
[----:B------:R-:W0:Y:S01]  /*1bc0*/  MUFU.RCP R16, R16 ;  /* 0x0000001000107308 */ /* 0x000e220000001000 */
[----:B--2---:R-:W-:Y:S02]  /*1bd0*/  FMUL.FTZ R73, R40, R73 ;  /* 0x0000004928497220 */ /* 0x004fe40000410000 */
[----:B------:R3:W-:Y:S05]  /*1be0*/  STG.E.64 desc[UR8][R2.64+0x2800], R32 ;  /* 0x0028002002007986 */ /* 0x0007ea000c101b08 */
[----:B------:R-:W2:Y:S01]  /*1bf0*/  MUFU.RCP R17, R17 ;  /* 0x0000001100117308 */ /* 0x000ea20000001000 */
[----:B-1----:R-:W-:-:S05]  /*1c00*/  FMUL.FTZ R42, R42, R43 ;  /* 0x0000002b2a2a7220 */ /* 0x002fca0000410000 */
[----:B------:R-:W-:Y:S01]  /*1c10*/  F2FP.F16.F32.PACK_AB R42, R42, R73 ;  /* 0x000000492a2a723e */ /* 0x000fe200000000ff */
[----:B0-----:R-:W-:Y:S01]  /*1c20*/  FMUL.FTZ R16, R45, R16 ;  /* 0x000000102d107220 */ /* 0x001fe20000410000 */
[----:B--2---:R-:W-:-:S05]  /*1c30*/  FMUL.FTZ R17, R48, R17 ;  /* 0x0000001130117220 */ /* 0x004fca0000410000 */
[----:B------:R-:W-:Y:S02]  /*1c40*/  F2FP.F16.F32.PACK_AB R43, R17, R16 ;  /* 0x00000010112b723e */ /* 0x000fe400000000ff */
[----:B------:R-:W-:Y:S02]  /*1c50*/  MOV R17, R37 ;  /* 0x0000002500117202 */ /* 0x000fe40000000f00 */
[----:B------:R-:W-:Y:S01]  /*1c60*/  MOV R16, R36 ;  /* 0x0000002400107202 */ /* 0x000fe20000000f00 */
[----:B------:R3:W-:Y:S01]  /*1c70*/  STG.E.64 desc[UR8][R2.64+0x3c00], R42 ;  /* 0x003c002a02007986 */ /* 0x0007e2000c101b08 */
[----:B------:R-:W-:Y:S05]  /*1c80*/  @!P1 BRA `(.L_x_1520) ;  /* 0xffffffe800949947 */ /* 0x000fea000383ffff */
[----:B------:R-:W-:Y:S05]  /*1c90*/  EXIT ;  /* 0x000000000000794d */ /* 0x000fea0003800000 */
.L_x_1521:
        /* <DEDUP_REMOVED lines=14> */
.L_x_1646:


//--------------------- .text._ZN13group_norm_v214gn_cuda_kernelI6__halfLi320ELi3ELi16ELi40ELi1024ELb1ELi16ELi320ELi320ELi4ELb1ELi5ELb0ELb0ENS_16CompileConditionILi1000EEEEEvPT_PKS4_S7_S7_flPfS8_Pj --------------------------
	.section	.text._ZN13group_norm_v214gn_cuda_kernelI6__halfLi320ELi3ELi16ELi40ELi1024ELb1ELi16ELi320ELi320ELi4ELb1ELi5ELb0ELb0ENS_16CompileConditionILi1000EEEEEvPT_PKS4_S7_S7_flPfS8_Pj,"ax",@progbits
	.align	128
        .global         _ZN13group_norm_v214gn_cuda_kernelI6__halfLi320ELi3ELi16ELi40ELi1024ELb1ELi16ELi320ELi320ELi4ELb1ELi5ELb0ELb0ENS_16CompileConditionILi1000EEEEEvPT_PKS4_S7_S7_flPfS8_Pj
        .type           _ZN13group_norm_v214gn_cuda_kernelI6__halfLi320ELi3ELi16ELi40ELi1024ELb1ELi16ELi320ELi320ELi4ELb1ELi5ELb0ELb0ENS_16CompileConditionILi1000EEEEEvPT_PKS4_S7_S7_flPfS8_Pj,@function
        .size           _ZN13group_norm_v214gn_cuda_kernelI6__halfLi320ELi3ELi16ELi40ELi1024ELb1ELi16ELi320ELi320ELi4ELb1ELi5ELb0ELb0ENS_16CompileConditionILi1000EEEEEvPT_PKS4_S7_S7_flPfS8_Pj,(.L_x_1647 - _ZN13group_norm_v214gn_cuda_kernelI6__halfLi320ELi3ELi16ELi40ELi1024ELb1ELi16ELi320ELi320ELi4ELb1ELi5ELb0ELb0ENS_16CompileConditionILi1000EEEEEvPT_PKS4_S7_S7_flPfS8_Pj)
        .other          _ZN13group_norm_v214gn_cuda_kernelI6__halfLi320ELi3ELi16ELi40ELi1024ELb1ELi16ELi320ELi320ELi4ELb1ELi5ELb0ELb0ENS_16CompileConditionILi1000EEEEEvPT_PKS4_S7_S7_flPfS8_Pj,@"STO_CUDA_ENTRY STV_DEFAULT"
_ZN13group_norm_v214gn_cuda_kernelI6__halfLi320ELi3ELi16ELi40ELi1024ELb1ELi16ELi320ELi320ELi4ELb1ELi5ELb0ELb0ENS_16CompileConditionILi1000EEEEEvPT_PKS4_S7_S7_flPfS8_Pj:
.text._ZN13group_norm_v214gn_cuda_kernelI6__halfLi320ELi3ELi16ELi40ELi1024ELb1ELi16ELi320ELi320ELi4ELb1ELi5ELb0ELb0ENS_16CompileConditionILi1000EEEEEvPT_PKS4_S7_S7_flPfS8_Pj:
        /* <DEDUP_REMOVED lines=48> */
.L_x_1528:
[C---:B--2---:R-:W-:Y:S01]  /*0300*/  LOP3.LUT R24, R4.reuse, 0x1, RZ, 0xc0, !PT ;  /* 0x0000000104187812 */ /* 0x044fe200078ec0ff */
[----:B------:R-:W0:Y:S01]  /*0310*/  LDCU.64 UR4, c[0x0][0x388] ;  /* 0x00007100ff0477ac */ /* 0x000e220008000a00 */
[--C-:B------:R-:W-:Y:S01]  /*0320*/  SHF.R.U64 R52, R4, 0x1, R3.reuse ;  /* 0x0000000104347819 */ /* 0x100fe20000001203 */
[----:B------:R-:W-:Y:S01]  /*0330*/  IMAD R15, R50, 0x280, RZ ;  /* 0x00000280320f7824 */ /* 0x000fe200078e02ff */
        /* <DEDUP_REMOVED lines=20> */
[----:B------:R-:W-:Y:S01]  /*0480*/  LOP3.LUT R53, R53, 0x8, RZ, 0xc0, !PT ;  /* 0x0000000835357812 */ /* 0x000fe200078ec0ff */
[--C-:B--2---:R-:W-:Y:S02]  /*0490*/  HADD2.F32 R0, -RZ, R14.reuse.H0_H0 ;  /* 0x2000000eff007230 */ /* 0x104fe40000004100 */
[----:B------:R-:W-:Y:S02]  /*04a0*/  HADD2.F32 R13, -RZ, R14.H1_H1 ;  /* 0x3000000eff0d7230 */ /* 0x000fe40000004100 */
[--C-:B------:R-:W-:Y:S02]  /*04b0*/  HADD2.F32 R14, -RZ, R15.reuse.H0_H0 ;  /* 0x2000000fff0e7230 */ /* 0x100fe40000004100 */
[----:B------:R-:W-:Y:S01]  /*04c0*/  FADD.FTZ R20, RZ, R0 ;  /* 0x00000000ff147221 */ /* 0x000fe20000010000 */
[----:B------:R-:W-:Y:S01]  /*04d0*/  FFMA.FTZ R22, R0, R0, RZ ;  /* 0x0000000000167223 */ /* 0x000fe200000100ff */
        /* <DEDUP_REMOVED lines=27> */
[----:B-----5:R-:W-:-:S02]  /*0690*/  HADD2.F32 R44, -RZ, R46.H0_H0 ;  /* 0x2000002eff2c7230 */ /* 0x020fc40000004100 */
        /* <DEDUP_REMOVED lines=94> */
.L_x_1523:
[----:B------:R-:W-:Y:S05]  /*0c80*/  BSYNC.RECONVERGENT B0 ;  /* 0x0000000000007941 */ /* 0x000fea0003800200 */
.L_x_1522:
        /* <DEDUP_REMOVED lines=33> */
.L_x_1525:
[----:B------:R-:W2:Y:S04]  /*0ea0*/  LD.E.STRONG.GPU R23, desc[UR8][R54.64] ;  /* 0x0000000836177980 */ /* 0x000ea8000c10f900 */
[----:B--2---:R-:W-:Y:S01]  /*0eb0*/  CCTL.IVALL ;  /* 0x00000000ff00798f */ /* 0x004fe20002000000 */
[----:B------:R-:W-:Y:S05]  /*0ec0*/  YIELD ;  /* 0x0000000000007946 */ /* 0x000fea0003800000 */
[----:B-----5:R-:W-:-:S04]  /*0ed0*/  LOP3.LUT R23, R23, R22, RZ, 0x3c, !PT ;  /* 0x0000001617177212 */ /* 0x020fc800078e3cff */
[----:B------:R-:W-:-:S13]  /*0ee0*/  ISETP.GT.AND P2, PT, R23, -0x1, PT ;  /* 0xffffffff1700780c */ /* 0x000fda0003f44270 */
[----:B------:R-:W-:Y:S05]  /*0ef0*/  @P2 BRA `(.L_x_1525) ;  /* 0xfffffffc00e82947 */ /* 0x000fea000383ffff */
.L_x_1524:
        /* <DEDUP_REMOVED lines=9> */
[----:B------:R-:W5:Y:S01]  /*0f90*/  LDG.E.64.CONSTANT R24, desc[UR8][R24.64] ;  /* 0x0000000818187981 */ /* 0x000f62000c1e9b00 */
        /* <DEDUP_REMOVED lines=21> */
[----:B------:R-:W-:Y:S01]  /*10f0*/  LOP3.LUT P1, RZ, R8, 0x31f, RZ, 0xc0, !PT ;  /* 0x0000031f08ff7812 */ /* 0x000fe2000782c0ff */
[----:B-1----:R-:W-:-:S05]  /*1100*/  FADD.FTZ R30, R31, R30 ;  /* 0x0000001e1f1e7221 */ /* 0x002fca0000010000 */
[----:B------:R-:W1:Y:S01]  /*1110*/  SHFL.BFLY PT, R27, R30, 0x1, 0x1f ;  /* 0x0c201f001e1b7f89 */ /* 0x000e6200000e0000 */
[----:B--2---:R-:W-:-:S06]  /*1120*/  FADD.FTZ R29, R33, R26 ;  /* 0x0000001a211d7221 */ /* 0x004fcc0000010000 */
[----:B------:R-:W2:Y:S01]  /*1130*/  @!P1 S2R R35, SR_CgaCtaId ;  /* 0x0000000000239919 */ /* 0x000ea20000008800 */
[----:B------:R-:W3:Y:S01]  /*1140*/  SHFL.BFLY PT, R28, R29, 0x1, 0x1f ;  /* 0x0c201f001d1c7f89 */ /* 0x000ee200000e0000 */
[----:B-1----:R-:W-:Y:S01]  /*1150*/  FADD.FTZ R26, R30, R27 ;  /* 0x0000001b1e1a7221 */ /* 0x002fe20000010000 */
[----:B------:R-:W-:-:S03]  /*1160*/  @!P1 MOV R27, 0x400 ;  /* 0x00000400001b9802 */ /* 0x000fc60000000f00 */
[----:B------:R-:W-:Y:S01]  /*1170*/  @!P1 FMUL.FTZ R26, R26, 2.4414062863797880709e-05 ;  /* 0x37cccccd1a1a9820 */ /* 0x000fe20000410000 */
[----:B---3--:R-:W-:Y:S01]  /*1180*/  FADD.FTZ R32, R29, R28 ;  /* 0x0000001c1d207221 */ /* 0x008fe20000010000 */
[----:B------:R-:W-:Y:S02]  /*1190*/  @!P1 IADD3 R28, PT, PT, R27, 0xc80, RZ ;  /* 0x00000c801b1c9810 */ /* 0x000fe40007ffe0ff */
[----:B------:R-:W-:Y:S02]  /*11a0*/  @!P1 FMUL.FTZ R27, R26, R26 ;  /* 0x0000001a1a1b9220 */ /* 0x000fe40000410000 */
[----:B--2---:R-:W-:Y:S02]  /*11b0*/  @!P1 LEA R31, R35, R28, 0x18 ;  /* 0x0000001c231f9211 */ /* 0x004fe400078ec0ff */
[----:B------:R-:W-:Y:S02]  /*11c0*/  @!P1 FFMA.FTZ R27, R32, 2.4414062863797880709e-05, -R27 ;  /* 0x37cccccd201b9823 */ /* 0x000fe4000001081b */
[----:B------:R-:W-:-:S03]  /*11d0*/  @!P1 LEA.HI R31, R8, R31, RZ, 0x1e ;  /* 0x0000001f081f9211 */ /* 0x000fc600078ff0ff */
[----:B------:R-:W-:-:S05]  /*11e0*/  @!P1 FMNMX.FTZ R27, RZ, R27, !PT ;  /* 0x0000001bff1b9209 */ /* 0x000fca0007810000 */
[----:B------:R1:W-:Y:S01]  /*11f0*/  @!P1 STS.64 [R31], R26 ;  /* 0x0000001a1f009388 */ /* 0x0003e20000000a00 */
[----:B------:R-:W-:Y:S01]  /*1200*/  BAR.SYNC.DEFER_BLOCKING 0x0 ;  /* 0x0000000000007b1d */ /* 0x000fe20000010000 */
[----:B------:R-:W-:-:S04]  /*1210*/  IADD3 R4, P1, PT, R4, 0x5, RZ ;  /* 0x0000000504047810 */ /* 0x000fc80007f3e0ff */
[----:B------:R-:W-:Y:S01]  /*1220*/  IADD3.X R3, PT, PT, RZ, R3, RZ, P1, !PT ;  /* 0x00000003ff037210 */ /* 0x000fe20000ffe4ff */
[----:B------:R-:W-:Y:S08]  /*1230*/  @P0 BRA `(.L_x_1527) ;  /* 0x0000000000380947 */ /* 0x000ff00003800000 */
[----:B------:R-:W2:Y:S01]  /*1240*/  S2UR UR5, SR_CgaCtaId ;  /* 0x00000000000579c3 */ /* 0x000ea20000008800 */
[----:B------:R-:W-:Y:S01]  /*1250*/  UMOV UR4, 0x400 ;  /* 0x0000040000047882 */ /* 0x000fe20000000000 */
[----:B------:R-:W-:Y:S01]  /*1260*/  IADD3 R28, PT, PT, R53, R8, RZ ;  /* 0x00000008351c7210 */ /* 0x000fe20007ffe0ff */
[----:B------:R-:W-:-:S03]  /*1270*/  UIADD3 UR4, UPT, UPT, UR4, 0xc80, URZ ;  /* 0x00000c8004047890 */ /* 0x000fc6000fffe0ff */
[----:B------:R-:W-:-:S04]  /*1280*/  SHF.L.U32 R29, R28, 0x1, RZ ;  /* 0x000000011c1d7819 */ /* 0x000fc800000006ff */
[----:B------:R-:W-:-:S04]  /*1290*/  LEA R29, P1, R52, R29, 0x5 ;  /* 0x0000001d341d7211 */ /* 0x000fc800078228ff */
[----:B------:R-:W-:Y:S01]  /*12a0*/  LEA.HI.X R52, R52, RZ, R51, 0x5, P1 ;  /* 0x000000ff34347211 */ /* 0x000fe200008f2c33 */
[----:B--2---:R-:W-:-:S06]  /*12b0*/  ULEA UR4, UR5, UR4, 0x18 ;  /* 0x0000000405047291 */ /* 0x004fcc000f8ec0ff */
[----:B-1----:R-:W-:-:S05]  /*12c0*/  LEA R26, R8, UR4, 0x3 ;  /* 0x00000004081a7c11 */ /* 0x002fca000f8e18ff */
[----:B------:R-:W1:Y:S01]  /*12d0*/  LDCU.64 UR4, c[0x0][0x3b0] ;  /* 0x00007600ff0477ac */ /* 0x000e620008000a00 */
[----:B------:R-:W2:Y:S01]  /*12e0*/  LDS.64 R26, [R26] ;  /* 0x000000001a1a7984 */ /* 0x000ea20000000a00 */
[----:B-1----:R-:W-:-:S04]  /*12f0*/  LEA R28, P1, R29, UR4, 0x2 ;  /* 0x000000041d1c7c11 */ /* 0x002fc8000f8210ff */
[----:B------:R-:W-:-:S05]  /*1300*/  LEA.HI.X R29, R29, UR5, R52, 0x2, P1 ;  /* 0x000000051d1d7c11 */ /* 0x000fca00088f1434 */
[----:B--2---:R2:W-:Y:S04]  /*1310*/  STG.E.64 desc[UR8][R28.64], R26 ;  /* 0x0000001a1c007986 */ /* 0x0045e8000c101b08 */
.L_x_1527:
[----:B------:R-:W-:Y:S05]  /*1320*/  BSYNC.RECONVERGENT B0 ;  /* 0x0000000000007941 */ /* 0x000fea0003800200 */
.L_x_1526:
[----:B------:R-:W3:Y:S01]  /*1330*/  S2UR UR5, SR_CgaCtaId ;  /* 0x00000000000579c3 */ /* 0x000ee20000008800 */
[----:B------:R-:W-:Y:S01]  /*1340*/  UMOV UR4, 0x400 ;  /* 0x0000040000047882 */ /* 0x000fe20000000000 */
[----:B------:R-:W-:Y:S01]  /*1350*/  IMAD.HI.U32 R56, R56, -0x33333333, RZ ;  /* 0xcccccccd38387827 */ /* 0x000fe200078e00ff */
[----:B------:R-:W-:Y:S01]  /*1360*/  UIADD3 UR4, UPT, UPT, UR4, 0xc80, URZ ;  /* 0x00000c8004047890 */ /* 0x000fe2000fffe0ff */
[----:B------:R-:W-:Y:S02]  /*1370*/  LOP3.LUT R5, R5, 0x1, RZ, 0x3c, !PT ;  /* 0x0000000105057812 */ /* 0x000fe400078e3cff */
[--C-:B--2--5:R-:W-:Y:S01]  /*1380*/  HADD2.F32 R29, -RZ, R22.reuse.H0_H0 ;  /* 0x20000016ff1d7230 */ /* 0x124fe20000004100 */
[----:B------:R-:W-:Y:S01]  /*1390*/  LEA.HI R56, R56, -R53, RZ, 0x1b ;  /* 0x8000003538387211 */ /* 0x000fe200078fd8ff */
[----:B------:R-:W-:Y:S02]  /*13a0*/  HADD2.F32 R33, -RZ, R23.H0_H0 ;  /* 0x20000017ff217230 */ /* 0x000fe40000004100 */
[----:B------:R-:W-:-:S02]  /*13b0*/  HADD2.F32 R22, -RZ, R22.H1_H1 ;  /* 0x30000016ff167230 */ /* 0x000fc40000004100 */
[----:B------:R-:W-:Y:S02]  /*13c0*/  HADD2.F32 R23, -RZ, R23.H1_H1 ;  /* 0x30000017ff177230 */ /* 0x000fe40000004100 */
[----:B------:R-:W-:Y:S01]  /*13d0*/  HADD2.F32 R32, -RZ, R25.H1_H1 ;  /* 0x30000019ff207230 */ /* 0x000fe20000004100 */
[----:B---3--:R-:W-:-:S06]  /*13e0*/  ULEA UR4, UR5, UR4, 0x18 ;  /* 0x0000000405047291 */ /* 0x008fcc000f8ec0ff */
[----:B-1----:R-:W-:-:S05]  /*13f0*/  LEA R26, R56, UR4, 0x3 ;  /* 0x00000004381a7c11 */ /* 0x002fca000f8e18ff */
[----:B------:R-:W1:Y:S01]  /*1400*/  LDCU UR4, c[0x0][0x3a0] ;  /* 0x00007400ff0477ac */ /* 0x000e620008000800 */
[----:B------:R-:W1:Y:S02]  /*1410*/  LDS.64 R26, [R26] ;  /* 0x000000001a1a7984 */ /* 0x000e640000000a00 */
[----:B-1----:R-:W-:Y:S01]  /*1420*/  FADD.FTZ R27, R27, UR4 ;  /* 0x000000041b1b7e21 */ /* 0x002fe20008010000 */
[--C-:B------:R-:W-:Y:S01]  /*1430*/  FADD.FTZ R28, R0, -R26.reuse ;  /* 0x8000001a001c7221 */ /* 0x100fe20000010000 */
[--C-:B------:R-:W-:Y:S01]  /*1440*/  FADD.FTZ R30, R14, -R26.reuse ;  /* 0x8000001a0e1e7221 */ /* 0x100fe20000010000 */
[--C-:B------:R-:W-:Y:S02]  /*1450*/  HADD2.F32 R0, -RZ, R24.reuse.H0_H0 ;  /* 0x20000018ff007230 */ /* 0x100fe40000004100 */
[--C-:B------:R-:W-:Y:S01]  /*1460*/  FADD.FTZ R34, R15, -R26.reuse ;  /* 0x8000001a0f227221 */ /* 0x100fe20000010000 */
[----:B------:R-:W-:Y:S01]  /*1470*/  HADD2.F32 R14, -RZ, R25.H0_H0 ;  /* 0x20000019ff0e7230 */ /* 0x000fe20000004100 */
[----:B------:R-:W1:Y:S01]  /*1480*/  MUFU.RSQ R27, R27 ;  /* 0x0000001b001b7308 */ /* 0x000e620000001400 */
[--C-:B------:R-:W-:Y:S01]  /*1490*/  FADD.FTZ R40, R18, -R26.reuse ;  /* 0x8000001a12287221 */ /* 0x100fe20000010000 */
[--C-:B------:R-:W-:Y:S01]  /*14a0*/  FADD.FTZ R38, R17, -R26.reuse ;  /* 0x8000001a11267221 */ /* 0x100fe20000010000 */
[--C-:B------:R-:W-:Y:S01]  /*14b0*/  FADD.FTZ R52, R43, -R26.reuse ;  /* 0x8000001a2b347221 */ /* 0x100fe20000010000 */
[--C-:B------:R-:W-:Y:S01]  /*14c0*/  FADD.FTZ R56, R44, -R26.reuse ;  /* 0x8000001a2c387221 */ /* 0x100fe20000010000 */
[--C-:B------:R-:W-:Y:S01]  /*14d0*/  FADD.FTZ R42, R42, -R26.reuse ;  /* 0x8000001a2a2a7221 */ /* 0x100fe20000010000 */
[--C-:B------:R-:W-:Y:S01]  /*14e0*/  FADD.FTZ R46, R46, -R26.reuse ;  /* 0x8000001a2e2e7221 */ /* 0x100fe20000010000 */
[----:B------:R-:W2:Y:S01]  /*14f0*/  LDCU.64 UR4, c[0x0][0x380] ;  /* 0x00007000ff0477ac */ /* 0x000ea20008000a00 */
[----:B-1----:R-:W-:Y:S01]  /*1500*/  FMUL.FTZ R31, R27, R28 ;  /* 0x0000001c1b1f7220 */ /* 0x002fe20000410000 */
[----:B------:R-:W-:Y:S01]  /*1510*/  FADD.FTZ R28, R13, -R26 ;  /* 0x8000001a0d1c7221 */ /* 0x000fe20000010000 */
[C---:B------:R-:W-:Y:S01]  /*1520*/  FMUL.FTZ R37, R27.reuse, R30 ;  /* 0x0000001e1b257220 */ /* 0x040fe20000410000 */
[----:B------:R-:W-:Y:S01]  /*1530*/  FMUL.FTZ R25, R27, R34 ;  /* 0x000000221b197220 */ /* 0x000fe20000410000 */
[----:B------:R-:W-:Y:S01]  /*1540*/  FFMA.FTZ R13, R31, R29, R0 ;  /* 0x0000001d1f0d7223 */ /* 0x000fe20000010000 */
[----:B------:R-:W-:-:S02]  /*1550*/  HADD2.F32 R31, -RZ, R24.H1_H1 ;  /* 0x30000018ff1f7230 */ /* 0x000fc40000004100 */
[----:B------:R-:W-:Y:S01]  /*1560*/  FMUL.FTZ R28, R27, R28 ;  /* 0x0000001c1b1c7220 */ /* 0x000fe20000410000 */
[----:B------:R-:W-:Y:S01]  /*1570*/  FFMA.FTZ R30, R37, R33, R14 ;  /* 0x00000021251e7223 */ /* 0x000fe2000001000e */
[----:B------:R-:W-:Y:S01]  /*1580*/  FADD.FTZ R34, R16, -R26 ;  /* 0x8000001a10227221 */ /* 0x000fe20000010000 */
[----:B------:R-:W-:Y:S01]  /*1590*/  FFMA.FTZ R25, R25, R23, R32 ;  /* 0x0000001719197223 */ /* 0x000fe20000010020 */
[----:B------:R-:W-:Y:S01]  /*15a0*/  FFMA.FTZ R28, R28, R22, R31 ;  /* 0x000000161c1c7223 */ /* 0x000fe2000001001f */
[----:B------:R-:W-:Y:S01]  /*15b0*/  FMUL.FTZ R36, R30, -1.4426950216293334961 ;  /* 0xbfb8aa3b1e247820 */ /* 0x000fe20000410000 */
[----:B------:R-:W-:Y:S01]  /*15c0*/  FMUL.FTZ R34, R27, R34 ;  /* 0x000000221b227220 */ /* 0x000fe20000410000 */
[----:B------:R-:W-:Y:S01]  /*15d0*/  FMUL.FTZ R37, R25, -1.4426950216293334961 ;  /* 0xbfb8aa3b19257820 */ /* 0x000fe20000410000 */
[----:B------:R-:W-:Y:S01]  /*15e0*/  FMUL.FTZ R35, R28, -1.4426950216293334961 ;  /* 0xbfb8aa3b1c237820 */ /* 0x000fe20000410000 */
[----:B------:R1:W-:Y:S01]  /*15f0*/  MUFU.EX2 R16, R36 ;  /* 0x0000002400107308 */ /* 0x0003e20000000800 */
[----:B------:R-:W-:Y:S01]  /*1600*/  FFMA.FTZ R34, R29, R34, R0 ;  /* 0x000000221d227223 */ /* 0x000fe20000010000 */
[C---:B------:R-:W-:Y:S01]  /*1610*/  FMUL.FTZ R52, R27.reuse, R52 ;  /* 0x000000341b347220 */ /* 0x040fe20000410000 */
[C---:B------:R-:W-:Y:S01]  /*1620*/  FMUL.FTZ R42, R27.reuse, R42 ;  /* 0x0000002a1b2a7220 */ /* 0x040fe20000410000 */
[----:B------:R-:W-:Y:S01]  /*1630*/  FMUL.FTZ R56, R27, R56 ;  /* 0x000000381b387220 */ /* 0x000fe20000410000 */
[----:B------:R-:W-:Y:S01]  /*1640*/  FMUL.FTZ R24, R13, -1.4426950216293334961 ;  /* 0xbfb8aa3b0d187820 */ /* 0x000fe20000410000 */
[----:B------:R-:W-:Y:S01]  /*1650*/  FFMA.FTZ R44, R23, R52, R32 ;  /* 0x00000034172c7223 */ /* 0x000fe20000010020 */
[--C-:B------:R-:W-:Y:S01]  /*1660*/  FADD.FTZ R52, R45, -R26.reuse ;  /* 0x8000001a2d347221 */ /* 0x100fe20000010000 */
[----:B------:R3:W4:Y:S01]  /*1670*/  MUFU.EX2 R15, R35 ;  /* 0x00000023000f7308 */ /* 0x0007220000000800 */
[----:B-1----:R-:W-:Y:S01]  /*1680*/  FMUL.FTZ R36, R27, R40 ;  /* 0x000000281b247220 */ /* 0x002fe20000410000 */
[----:B------:R-:W-:Y:S01]  /*1690*/  FADD.FTZ R40, R19, -R26 ;  /* 0x8000001a13287221 */ /* 0x000fe20000010000 */
[----:B------:R-:W-:Y:S01]  /*16a0*/  FMUL.FTZ R52, R27, R52 ;  /* 0x000000341b347220 */ /* 0x000fe20000410000 */
[C-C-:B------:R-:W-:Y:S01]  /*16b0*/  FFMA.FTZ R42, R33.reuse, R42, R14.reuse ;  /* 0x0000002a212a7223 */ /* 0x140fe2000001000e */
[----:B------:R-:W-:-:S03]  /*16c0*/  FFMA.FTZ R36, R33, R36, R14 ;  /* 0x0000002421247223 */ /* 0x000fc6000001000e */
[----:B------:R1:W-:Y:S01]  /*16d0*/  MUFU.EX2 R17, R37 ;  /* 0x0000002500117308 */ /* 0x0003e20000000800 */
[----:B---3--:R-:W-:Y:S01]  /*16e0*/  FMUL.FTZ R35, R27, R38 ;  /* 0x000000261b237220 */ /* 0x008fe20000410000 */
[----:B------:R-:W-:Y:S01]  /*16f0*/  FMUL.FTZ R38, R34, -1.4426950216293334961 ;  /* 0xbfb8aa3b22267820 */ /* 0x000fe20000410000 */
[----:B------:R-:W-:Y:S01]  /*1700*/  FMUL.FTZ R41, R36, -1.4426950216293334961 ;  /* 0xbfb8aa3b24297820 */ /* 0x000fe20000410000 */
[----:B------:R-:W-:Y:S01]  /*1710*/  FMUL.FTZ R43, R42, -1.4426950216293334961 ;  /* 0xbfb8aa3b2a2b7820 */ /* 0x000fe20000410000 */
[----:B------:R-:W-:-:S03]  /*1720*/  FFMA.FTZ R35, R22, R35, R31 ;  /* 0x0000002316237223 */ /* 0x000fc6000001001f */
[----:B------:R3:W-:Y:S01]  /*1730*/  MUFU.EX2 R18, R38 ;  /* 0x0000002600127308 */ /* 0x0007e20000000800 */
[----:B-1----:R-:W-:Y:S01]  /*1740*/  FMUL.FTZ R37, R27, R40 ;  /* 0x000000281b257220 */ /* 0x002fe20000410000 */
[----:B------:R-:W-:Y:S01]  /*1750*/  FADD.FTZ R40, R20, -R26 ;  /* 0x8000001a14287221 */ /* 0x000fe20000010000 */
[----:B------:R-:W-:Y:S01]  /*1760*/  FMUL.FTZ R39, R35, -1.4426950216293334961 ;  /* 0xbfb8aa3b23277820 */ /* 0x000fe20000410000 */
[----:B----4-:R-:W-:Y:S01]  /*1770*/  FADD.FTZ R15, R15, 1 ;  /* 0x3f8000000f0f7421 */ /* 0x010fe20000010000 */
[----:B------:R-:W-:-:S03]  /*1780*/  FFMA.FTZ R37, R23, R37, R32 ;  /* 0x0000002517257223 */ /* 0x000fc60000010020 */
[----:B------:R1:W-:Y:S01]  /*1790*/  MUFU.EX2 R19, R39 ;  /* 0x0000002700137308 */ /* 0x0003e20000000800 */
[----:B---3--:R-:W-:Y:S01]  /*17a0*/  FMUL.FTZ R38, R27, R40 ;  /* 0x000000281b267220 */ /* 0x008fe20000410000 */
[--C-:B------:R-:W-:Y:S01]  /*17b0*/  FADD.FTZ R40, R21, -R26.reuse ;  /* 0x8000001a15287221 */ /* 0x100fe20000010000 */
[----:B------:R-:W-:Y:S01]  /*17c0*/  FADD.FTZ R26, R47, -R26 ;  /* 0x8000001a2f1a7221 */ /* 0x000fe20000010000 */
[----:B------:R-:W-:Y:S01]  /*17d0*/  FMUL.FTZ R51, R37, -1.4426950216293334961 ;  /* 0xbfb8aa3b25337820 */ /* 0x000fe20000410000 */
[--C-:B------:R-:W-:Y:S01]  /*17e0*/  FFMA.FTZ R38, R29, R38, R0.reuse ;  /* 0x000000261d267223 */ /* 0x100fe20000010000 */
[----:B------:R-:W-:Y:S01]  /*17f0*/  FMUL.FTZ R40, R27, R40 ;  /* 0x000000281b287220 */ /* 0x000fe20000410000 */
[----:B------:R-:W-:Y:S01]  /*1800*/  FFMA.FTZ R29, R29, R56, R0 ;  /* 0x000000381d1d7223 */ /* 0x000fe20000010000 */
[----:B------:R3:W-:Y:S01]  /*1810*/  MUFU.EX2 R20, R41 ;  /* 0x0000002900147308 */ /* 0x0007e20000000800 */
[----:B-1----:R-:W-:Y:S01]  /*1820*/  FMUL.FTZ R39, R38, -1.4426950216293334961 ;  /* 0xbfb8aa3b26277820 */ /* 0x002fe20000410000 */
[C-C-:B------:R-:W-:Y:S01]  /*1830*/  FFMA.FTZ R40, R22.reuse, R40, R31.reuse ;  /* 0x0000002816287223 */ /* 0x140fe2000001001f */
[----:B------:R-:W-:Y:S01]  /*1840*/  FFMA.FTZ R31, R22, R52, R31 ;  /* 0x00000034161f7223 */ /* 0x000fe2000001001f */
[C---:B------:R-:W-:Y:S01]  /*1850*/  FMUL.FTZ R52, R27.reuse, R46 ;  /* 0x0000002e1b347220 */ /* 0x040fe20000410000 */
[----:B------:R-:W-:Y:S01]  /*1860*/  FMUL.FTZ R27, R27, R26 ;  /* 0x0000001a1b1b7220 */ /* 0x000fe20000410000 */
[----:B------:R-:W-:Y:S01]  /*1870*/  FMUL.FTZ R45, R29, -1.4426950216293334961 ;  /* 0xbfb8aa3b1d2d7820 */ /* 0x000fe20000410000 */
[----:B------:R-:W-:Y:S01]  /*1880*/  FMUL.FTZ R46, R31, -1.4426950216293334961 ;  /* 0xbfb8aa3b1f2e7820 */ /* 0x000fe20000410000 */
[----:B------:R-:W-:Y:S01]  /*1890*/  FFMA.FTZ R33, R33, R52, R14 ;  /* 0x0000003421217223 */ /* 0x000fe2000001000e */
[----:B---3--:R-:W-:Y:S01]  /*18a0*/  FMUL.FTZ R41, R40, -1.4426950216293334961 ;  /* 0xbfb8aa3b28297820 */ /* 0x008fe20000410000 */
[----:B------:R-:W-:Y:S01]  /*18b0*/  FFMA.FTZ R23, R23, R27, R32 ;  /* 0x0000001b17177223 */ /* 0x000fe20000010020 */
[----:B------:R1:W-:Y:S01]  /*18c0*/  MUFU.EX2 R21, R51 ;  /* 0x0000003300157308 */ /* 0x0003e20000000800 */
[----:B------:R-:W-:-:S02]  /*18d0*/  FMUL.FTZ R26, R33, -1.4426950216293334961 ;  /* 0xbfb8aa3b211a7820 */ /* 0x000fc40000410000 */
[----:B------:R-:W-:-:S05]  /*18e0*/  FMUL.FTZ R27, R23, -1.4426950216293334961 ;  /* 0xbfb8aa3b171b7820 */ /* 0x000fca0000410000 */
[----:B------:R-:W-:Y:S01]  /*18f0*/  MUFU.EX2 R39, R39 ;  /* 0x0000002700277308 */ /* 0x000fe20000000800 */
[----:B-1----:R-:W-:-:S07]  /*1900*/  FMUL.FTZ R51, R44, -1.4426950216293334961 ;  /* 0xbfb8aa3b2c337820 */ /* 0x002fce0000410000 */
[----:B------:R-:W-:Y:S08]  /*1910*/  MUFU.EX2 R41, R41 ;  /* 0x0000002900297308 */ /* 0x000ff00000000800 */
[----:B------:R-:W-:Y:S08]  /*1920*/  MUFU.EX2 R43, R43 ;  /* 0x0000002b002b7308 */ /* 0x000ff00000000800 */
[----:B------:R-:W1:Y:S08]  /*1930*/  MUFU.EX2 R24, R24 ;  /* 0x0000001800187308 */ /* 0x000e700000000800 */
[----:B------:R-:W3:Y:S08]  /*1940*/  MUFU.EX2 R0, R51 ;  /* 0x0000003300007308 */ /* 0x000ef00000000800 */
[----:B------:R4:W0:Y:S01]  /*1950*/  MUFU.EX2 R22, R45 ;  /* 0x0000002d00167308 */ /* 0x0008220000000800 */
[----:B-1----:R-:W-:-:S07]  /*1960*/  FADD.FTZ R24, R24, 1 ;  /* 0x3f80000018187421 */ /* 0x002fce0000010000 */
[----:B------:R-:W1:Y:S01]  /*1970*/  MUFU.EX2 R14, R46 ;  /* 0x0000002e000e7308 */ /* 0x000e620000000800 */
[----:B----4-:R-:W-:Y:S01]  /*1980*/  FADD.FTZ R45, R16, 1 ;  /* 0x3f800000102d7421 */ /* 0x010fe20000010000 */
[----:B------:R-:W-:Y:S01]  /*1990*/  FADD.FTZ R16, R17, 1 ;  /* 0x3f80000011107421 */ /* 0x000fe20000010000 */
[----:B------:R-:W-:Y:S01]  /*19a0*/  FADD.FTZ R17, R18, 1 ;  /* 0x3f80000012117421 */ /* 0x000fe20000010000 */
[----:B------:R-:W-:Y:S01]  /*19b0*/  FADD.FTZ R18, R19, 1 ;  /* 0x3f80000013127421 */ /* 0x000fe20000010000 */
[----:B------:R-:W-:Y:S01]  /*19c0*/  FADD.FTZ R19, R20, 1 ;  /* 0x3f80000014137421 */ /* 0x000fe20000010000 */
[----:B------:R-:W-:Y:S01]  /*19d0*/  FADD.FTZ R20, R21, 1 ;  /* 0x3f80000015147421 */ /* 0x000fe20000010000 */
[----:B------:R-:W-:Y:S01]  /*19e0*/  FADD.FTZ R21, R39, 1 ;  /* 0x3f80000027157421 */ /* 0x000fe20000010000 */
[----:B------:R-:W4:Y:S01]  /*19f0*/  MUFU.EX2 R26, R26 ;  /* 0x0000001a001a7308 */ /* 0x000f220000000800 */
[----:B------:R-:W-:Y:S01]  /*1a00*/  FADD.FTZ R39, R41, 1 ;  /* 0x3f80000029277421 */ /* 0x000fe20000010000 */
[----:B------:R-:W-:Y:S01]  /*1a10*/  FADD.FTZ R41, R43, 1 ;  /* 0x3f8000002b297421 */ /* 0x000fe20000010000 */
[----:B---3--:R-:W-:Y:S01]  /*1a20*/  FADD.FTZ R43, R0, 1 ;  /* 0x3f800000002b7421 */ /* 0x008fe20000010000 */
[----:B0-----:R-:W-:-:S04]  /*1a30*/  FADD.FTZ R22, R22, 1 ;  /* 0x3f80000016167421 */ /* 0x001fc80000010000 */
[----:B------:R-:W0:Y:S01]  /*1a40*/  MUFU.EX2 R27, R27 ;  /* 0x0000001b001b7308 */ /* 0x000e220000000800 */
[----:B-1----:R-:W-:Y:S01]  /*1a50*/  FADD.FTZ R0, R14, 1 ;  /* 0x3f8000000e007421 */ /* 0x002fe20000010000 */
[----:B--2---:R-:W-:-:S06]  /*1a60*/  IADD3 R14, P1, PT, R11, UR4, RZ ;  /* 0x000000040b0e7c10 */ /* 0x004fcc000ff3e0ff */
[----:B------:R-:W1:Y:S01]  /*1a70*/  MUFU.RCP R24, R24 ;  /* 0x0000001800187308 */ /* 0x000e620000001000 */
[----:B----4-:R-:W-:-:S07]  /*1a80*/  FADD.FTZ R26, R26, 1 ;  /* 0x3f8000001a1a7421 */ /* 0x010fce0000010000 */
[----:B------:R-:W2:Y:S01]  /*1a90*/  MUFU.RCP R15, R15 ;  /* 0x0000000f000f7308 */ /* 0x000ea20000001000 */
[----:B0-----:R-:W-:-:S07]  /*1aa0*/  FADD.FTZ R27, R27, 1 ;  /* 0x3f8000001b1b7421 */ /* 0x001fce0000010000 */
[----:B------:R-:W0:Y:S01]  /*1ab0*/  MUFU.RCP R45, R45 ;  /* 0x0000002d002d7308 */ /* 0x000e220000001000 */
[----:B-1----:R-:W-:-:S07]  /*1ac0*/  FMUL.FTZ R24, R13, R24 ;  /* 0x000000180d187220 */ /* 0x002fce0000410000 */
[----:B------:R-:W1:Y:S01]  /*1ad0*/  MUFU.RCP R16, R16 ;  /* 0x0000001000107308 */ /* 0x000e620000001000 */
[----:B--2---:R-:W-:Y:S01]  /*1ae0*/  FMUL.FTZ R13, R28, R15 ;  /* 0x0000000f1c0d7220 */ /* 0x004fe20000410000 */
[----:B------:R-:W-:Y:S02]  /*1af0*/  IADD3.X R15, PT, PT, R12, UR5, RZ, P1, !PT ;  /* 0x000000050c0f7c10 */ /* 0x000fe40008ffe4ff */
[----:B------:R-:W-:Y:S02]  /*1b00*/  ISETP.GE.U32.AND P1, PT, R4, R10, PT ;  /* 0x0000000a0400720c */ /* 0x000fe40003f26070 */
[----:B------:R-:W-:Y:S02]  /*1b10*/  F2FP.F16.F32.PACK_AB R24, R13, R24 ;  /* 0x000000180d18723e */ /* 0x000fe400000000ff */
[----:B------:R-:W2:Y:S01]  /*1b20*/  MUFU.RCP R17, R17 ;  /* 0x0000001100117308 */ /* 0x000ea20000001000 */
[----:B0-----:R-:W-:Y:S01]  /*1b30*/  FMUL.FTZ R45, R30, R45 ;  /* 0x0000002d1e2d7220 */ /* 0x001fe20000410000 */
[----:B------:R-:W-:-:S06]  /*1b40*/  ISETP.GE.AND.EX P1, PT, R3, R9, PT, P1 ;  /* 0x000000090300720c */ /* 0x000fcc0003f26310 */
[----:B------:R-:W0:Y:S01]  /*1b50*/  MUFU.RCP R18, R18 ;  /* 0x0000001200127308 */ /* 0x000e220000001000 */
[----:B-1----:R-:W-:-:S05]  /*1b60*/  FMUL.FTZ R16, R25, R16 ;  /* 0x0000001019107220 */ /* 0x002fca0000410000 */
[----:B------:R-:W-:Y:S02]  /*1b70*/  F2FP.F16.F32.PACK_AB R25, R16, R45 ;  /* 0x0000002d1019723e */ /* 0x000fe400000000ff */
[----:B------:R-:W1:Y:S01]  /*1b80*/  MUFU.RCP R19, R19 ;  /* 0x0000001300137308 */ /* 0x000e620000001000 */
[----:B--2---:R-:W-:Y:S02]  /*1b90*/  FMUL.FTZ R17, R34, R17 ;  /* 0x0000001122117220 */ /* 0x004fe40000410000 */
[----:B------:R2:W-:Y:S05]  /*1ba0*/  STG.E.64 desc[UR8][R14.64], R24 ;  /* 0x000000180e007986 */ /* 0x0005ea000c101b08 */
[----:B------:R-:W3:Y:S01]  /*1bb0*/  MUFU.RCP R20, R20 ;  /* 0x0000001400147308 */ /* 0x000ee20000001000 */
[----:B0-----:R-:W-:-:S05]  /*1bc0*/  FMUL.FTZ R18, R35, R18 ;  /* 0x0000001223127220 */ /* 0x001fca0000410000 */
[----:B------:R-:W-:Y:S02]  /*1bd0*/  F2FP.F16.F32.PACK_AB R18, R18, R17 ;  /* 0x000000111212723e */ /* 0x000fe400000000ff */
[----:B------:R-:W0:Y:S01]  /*1be0*/  MUFU.RCP R21, R21 ;  /* 0x0000001500157308 */ /* 0x000e220000001000 */
[----:B-1----:R-:W-:-:S07]  /*1bf0*/  FMUL.FTZ R19, R36, R19 ;  /* 0x0000001324137220 */ /* 0x002fce0000410000 */
[----:B------:R-:W1:Y:S01]  /*1c00*/  MUFU.RCP R39, R39 ;  /* 0x0000002700277308 */ /* 0x000e620000001000 */
[----:B---3--:R-:W-:-:S05]  /*1c10*/  FMUL.FTZ R20, R37, R20 ;  /* 0x0000001425147220 */ /* 0x008fca0000410000 */
[----:B------:R-:W-:Y:S02]  /*1c20*/  F2FP.F16.F32.PACK_AB R19, R20, R19 ;  /* 0x000000131413723e */ /* 0x000fe400000000ff */
[----:B------:R-:W3:Y:S01]  /*1c30*/  MUFU.RCP R41, R41 ;  /* 0x0000002900297308 */ /* 0x000ee20000001000 */
[----:B0-----:R-:W-:Y:S02]  /*1c40*/  FMUL.FTZ R21, R38, R21 ;  /* 0x0000001526157220 */ /* 0x001fe40000410000 */
[----:B------:R2:W-:Y:S05]  /*1c50*/  STG.E.64 desc[UR8][R14.64+0x1400], R18 ;  /* 0x001400120e007986 */ /* 0x0005ea000c101b08 */
[----:B------:R-:W0:Y:S01]  /*1c60*/  MUFU.RCP R43, R43 ;  /* 0x0000002b002b7308 */ /* 0x000e220000001000 */
[----:B-1----:R-:W-:-:S05]  /*1c70*/  FMUL.FTZ R40, R40, R39 ;  /* 0x0000002728287220 */ /* 0x002fca0000410000 */
[----:B------:R-:W-:Y:S02]  /*1c80*/  F2FP.F16.F32.PACK_AB R40, R40, R21 ;  /* 0x000000152828723e */ /* 0x000fe400000000ff */
[----:B------:R-:W1:Y:S01]  /*1c90*/  MUFU.RCP R22, R22 ;  /* 0x0000001600167308 */ /* 0x000e620000001000 */
[----:B---3--:R-:W-:-:S07]  /*1ca0*/  FMUL.FTZ R41, R42, R41 ;  /* 0x000000292a297220 */ /* 0x008fce0000410000 */
[----:B------:R-:W3:Y:S01]  /*1cb0*/  MUFU.RCP R0, R0 ;  /* 0x0000000000007308 */ /* 0x000ee20000001000 */
[----:B0-----:R-:W-:-:S05]  /*1cc0*/  FMUL.FTZ R44, R44, R43 ;  /* 0x0000002b2c2c7220 */ /* 0x001fca0000410000 */
[----:B------:R-:W-:Y:S02]  /*1cd0*/  F2FP.F16.F32.PACK_AB R41, R44, R41 ;  /* 0x000000292c29723e */ /* 0x000fe400000000ff */
[----:B------:R-:W0:Y:S01]  /*1ce0*/  MUFU.RCP R26, R26 ;  /* 0x0000001a001a7308 */ /* 0x000e220000001000 */
[----:B-1----:R-:W-:Y:S02]  /*1cf0*/  FMUL.FTZ R22, R29, R22 ;  /* 0x000000161d167220 */ /* 0x002fe40000410000 */
[----:B------:R2:W-:Y:S05]  /*1d00*/  STG.E.64 desc[UR8][R14.64+0x2800], R40 ;  /* 0x002800280e007986 */ /* 0x0005ea000c101b08 */
[----:B------:R-:W1:Y:S01]  /*1d10*/  MUFU.RCP R32, R27 ;  /* 0x0000001b00207308 */ /* 0x000e620000001000 */
[----:B---3--:R-:W-:-:S05]  /*1d20*/  FMUL.FTZ R31, R31, R0 ;  /* 0x000000001f1f7220 */ /* 0x008fca0000410000 */
[----:B------:R-:W-:Y:S01]  /*1d30*/  F2FP.F16.F32.PACK_AB R22, R31, R22 ;  /* 0x000000161f16723e */ /* 0x000fe200000000ff */
[----:B0-----:R-:W-:Y:S01]  /*1d40*/  FMUL.FTZ R26, R33, R26 ;  /* 0x0000001a211a7220 */ /* 0x001fe20000410000 */
[----:B-1----:R-:W-:-:S05]  /*1d50*/  FMUL.FTZ R23, R23, R32 ;  /* 0x0000002017177220 */ /* 0x002fca0000410000 */
[----:B------:R-:W-:-:S05]  /*1d60*/  F2FP.F16.F32.PACK_AB R23, R23, R26 ;  /* 0x0000001a1717723e */ /* 0x000fca00000000ff */
[----:B------:R2:W-:Y:S01]  /*1d70*/  STG.E.64 desc[UR8][R14.64+0x3c00], R22 ;  /* 0x003c00160e007986 */ /* 0x0005e2000c101b08 */
[----:B------:R-:W-:Y:S05]  /*1d80*/  @!P1 BRA `(.L_x_1528) ;  /* 0xffffffe4005c9947 */ /* 0x000fea000383ffff */
[----:B------:R-:W-:Y:S05]  /*1d90*/  EXIT ;  /* 0x000000000000794d */ /* 0x000fea0003800000 */
.L_x_1529:
        /* <DEDUP_REMOVED lines=14> */
.L_x_1647:


//--------------------- .text._ZN13group_norm_v214gn_cuda_kernelI6__halfLi320ELi1ELi16ELi40ELi1024ELb1ELi32ELi320ELi320ELi4ELb1ELi4ELb0ELb0ENS_16CompileConditionILi1000EEEEEvPT_PKS4_S7_S7_flPfS8_Pj --------------------------
	.section	.text._ZN13group_norm_v214gn_cuda_kernelI6__halfLi320ELi1ELi16ELi40ELi1024ELb1ELi32ELi320ELi320ELi4ELb1ELi4ELb0ELb0ENS_16CompileConditionILi1000EEEEEvPT_PKS4_S7_S7_flPfS8_Pj,"ax",@progbits
	.align	128
        .global         _ZN13group_norm_v214gn_cuda_kernelI6__halfLi320ELi1ELi16ELi40ELi1024ELb1ELi32ELi320ELi320ELi4ELb1ELi4ELb0ELb0ENS_16CompileConditionILi1000EEEEEvPT_PKS4_S7_S7_flPfS8_Pj
        .type           _ZN13group_norm_v214gn_cuda_kernelI6__halfLi320ELi1ELi16ELi40ELi1024ELb1ELi32ELi320ELi320ELi4ELb1ELi4ELb0ELb0ENS_16CompileConditionILi1000EEEEEvPT_PKS4_S7_S7_flPfS8_Pj,@function
        .size           _ZN13group_norm_v214gn_cuda_kernelI6__halfLi320ELi1ELi16ELi40ELi1024ELb1ELi32ELi320ELi320ELi4ELb1ELi4ELb0ELb0ENS_16CompileConditionILi1000EEEEEvPT_PKS4_S7_S7_flPfS8_Pj,(.L_x_1648 - _ZN13group_norm_v214gn_cuda_kernelI6__halfLi320ELi1ELi16ELi40ELi1024ELb1ELi32ELi320ELi320ELi4ELb1ELi4ELb0ELb0ENS_16CompileConditionILi1000EEEEEvPT_PKS4_S7_S7_flPfS8_Pj)
        .other          _ZN13group_norm_v214gn_cuda_kernelI6__halfLi320ELi1ELi16ELi40ELi1024ELb1ELi32ELi320ELi320ELi4ELb1ELi4ELb0ELb0ENS_16CompileConditionILi1000EEEEEvPT_PKS4_S7_S7_flPfS8_Pj,@"STO_CUDA_ENTRY STV_DEFAULT"
_ZN13group_norm_v214gn_cuda_kernelI6__halfLi320ELi1ELi16ELi40ELi1024ELb1ELi32ELi320ELi320ELi4ELb1ELi4ELb0ELb0ENS_16CompileConditionILi1000EEEEEvPT_PKS4_S7_S7_flPfS8_Pj:
.text._ZN13group_norm_v214gn_cuda_kernelI6__halfLi320ELi1ELi16ELi40ELi1024ELb1ELi32ELi320ELi320ELi4ELb1ELi4ELb0ELb0ENS_16CompileConditionILi1000EEEEEvPT_PKS4_S7_S7_flPfS8_Pj:
        /* <DEDUP_REMOVED lines=33> */
[----:B------:R-:W-:Y:S01]  /*0210*/  SHF.L.U32 R31, R2, 0x3, RZ ;  /* 0x00000003021f7819 */ /* 0x000fe200000006ff */
[----:B------:R-:W-:Y:S01]  /*0220*/  UIADD3 UR4, UPT, UPT, UR4, 0xc80, URZ ;  /* 0x00000c8004047890 */ /* 0x000fe2000fffe0ff */
[----:B------:R-:W-:Y:S01]  /*0230*/  LOP3.LUT R11, R8, 0x8, RZ, 0xc0, !PT ;  /* 0x00000008080b7812 */ /* 0x000fe200078ec0ff */
[----:B------:R-:W-:Y:S01]  /*0240*/  HFMA2 R53, -RZ, RZ, 0, 0 ;  /* 0x00000000ff357431 */ /* 0x000fe200000001ff */
[----:B------:R-:W-:Y:S01]  /*0250*/  ISETP.EQ.U32.AND P1, PT, R24, RZ, PT ;  /* 0x000000ff1800720c */ /* 0x000fe20003f22070 */
[----:B------:R-:W-:Y:S01]  /*0260*/  ULEA UR4, UR5, UR4, 0x18 ;  /* 0x0000000405047291 */ /* 0x000fe2000f8ec0ff */
[----:B------:R-:W-:-:S02]  /*0270*/  LEA.HI R8, R2, R11, RZ, 0x1e ;  /* 0x0000000b02087211 */ /* 0x000fc400078ff0ff */
[----:B------:R-:W-:Y:S02]  /*0280*/  MOV R26, UR6 ;  /* 0x00000006001a7c02 */ /* 0x000fe40008000f00 */
[----:B------:R-:W-:Y:S01]  /*0290*/  LOP3.LUT P0, RZ, R21, 0x1f, RZ, 0xc0, !PT ;  /* 0x0000001f15ff7812 */ /* 0x000fe2000780c0ff */
[----:B------:R-:W-:Y:S01]  /*02a0*/  IMAD R8, R8, 0x28, -R3 ;  /* 0x0000002808087824 */ /* 0x000fe200078e0a03 */
[----:B------:R-:W-:Y:S01]  /*02b0*/  LOP3.LUT R41, R31, 0x18, RZ, 0xc0, !PT ;  /* 0x000000181f297812 */ /* 0x000fe200078ec0ff */
[----:B------:R-:W0:Y:S01]  /*02c0*/  LDCU UR6, c[0x0][0x374] ;  /* 0x00006e80ff0677ac */ /* 0x000e220008000800 */
[----:B------:R-:W-:Y:S02]  /*02d0*/  ISETP.EQ.OR.EX P0, PT, R25, RZ, P0, P1 ;  /* 0x000000ff1900720c */ /* 0x000fe40000702710 */
[C---:B------:R-:W-:Y:S02]  /*02e0*/  LOP3.LUT R9, R8.reuse, 0x4, RZ, 0xfc, !PT ;  /* 0x0000000408097812 */ /* 0x040fe400078efcff */
[----:B------:R-:W-:-:S02]  /*02f0*/  IADD3 R12, PT, PT, R8, 0xc, RZ ;  /* 0x0000000c080c7810 */ /* 0x000fc40007ffe0ff */
[C---:B------:R-:W-:Y:S02]  /*0300*/  IADD3 R10, PT, PT, R8.reuse, 0x8, RZ ;  /* 0x00000008080a7810 */ /* 0x040fe40007ffe0ff */
[C---:B------:R-:W-:Y:S02]  /*0310*/  IADD3 R13, PT, PT, R8.reuse, 0x10, RZ ;  /* 0x00000010080d7810 */ /* 0x040fe40007ffe0ff */
[C---:B------:R-:W-:Y:S02]  /*0320*/  IADD3 R14, PT, PT, R8.reuse, 0x14, RZ ;  /* 0x00000014080e7810 */ /* 0x040fe40007ffe0ff */
[C---:B------:R-:W-:Y:S02]  /*0330*/  IADD3 R16, PT, PT, R8.reuse, 0x18, RZ ;  /* 0x0000001808107810 */ /* 0x040fe40007ffe0ff */
[C---:B------:R-:W-:Y:S02]  /*0340*/  IADD3 R18, PT, PT, R8.reuse, 0x1c, RZ ;  /* 0x0000001c08127810 */ /* 0x040fe40007ffe0ff */
[----:B------:R-:W-:-:S02]  /*0350*/  IADD3 R19, PT, PT, R8, 0x20, RZ ;  /* 0x0000002008137810 */ /* 0x000fc40007ffe0ff */
[----:B------:R-:W-:Y:S02]  /*0360*/  SHF.R.U32.HI R3, RZ, 0x2, R8 ;  /* 0x00000002ff037819 */ /* 0x000fe40000011608 */
[----:B------:R-:W-:Y:S02]  /*0370*/  IADD3 R20, PT, PT, R8, 0x24, RZ ;  /* 0x0000002408147810 */ /* 0x000fe40007ffe0ff */
[----:B------:R-:W-:Y:S01]  /*0380*/  SHF.R.U32.HI R9, RZ, 0x2, R9 ;  /* 0x00000002ff097819 */ /* 0x000fe20000011609 */
[----:B------:R-:W-:Y:S01]  /*0390*/  IMAD R32, R3, 0x28, R26 ;  /* 0x0000002803207824 */ /* 0x000fe200078e021a */
[----:B------:R-:W-:Y:S02]  /*03a0*/  SHF.R.U32.HI R8, RZ, 0x2, R12 ;  /* 0x00000002ff087819 */ /* 0x000fe4000001160c */
[----:B------:R-:W-:Y:S01]  /*03b0*/  SHF.R.U32.HI R10, RZ, 0x2, R10 ;  /* 0x00000002ff0a7819 */ /* 0x000fe2000001160a */
[----:B------:R-:W-:Y:S01]  /*03c0*/  IMAD R12, R9, 0x28, R26 ;  /* 0x00000028090c7824 */ /* 0x000fe200078e021a */
[----:B------:R-:W-:Y:S01]  /*03d0*/  SHF.R.U32.HI R15, RZ, 0x2, R14 ;  /* 0x00000002ff0f7819 */ /* 0x000fe2000001160e */
[--C-:B------:R-:W-:Y:S01]  /*03e0*/  IMAD R14, R8, 0x28, R26.reuse ;  /* 0x00000028080e7824 */ /* 0x100fe200078e021a */
[----:B------:R-:W-:Y:S01]  /*03f0*/  SHF.L.U32 R3, R21, 0x5, RZ ;  /* 0x0000000515037819 */ /* 0x000fe200000006ff */
[----:B------:R-:W1:Y:S01]  /*0400*/  LDC.64 R8, c[0x0][0x3c0] ;  /* 0x0000f000ff087b82 */ /* 0x000e620000000a00 */
[--C-:B------:R-:W-:Y:S01]  /*0410*/  IMAD R34, R10, 0x28, R26.reuse ;  /* 0x000000280a227824 */ /* 0x100fe200078e021a */
[----:B------:R-:W-:Y:S01]  /*0420*/  SHF.R.U32.HI R13, RZ, 0x2, R13 ;  /* 0x00000002ff0d7819 */ /* 0x000fe2000001160d */
[----:B------:R-:W-:Y:S01]  /*0430*/  IMAD R10, R22, 0x28, R26 ;  /* 0x00000028160a7824 */ /* 0x000fe200078e021a */
[----:B------:R-:W-:-:S02]  /*0440*/  LOP3.LUT R42, R3, 0x3e0, RZ, 0xc0, !PT ;  /* 0x000003e0032a7812 */ /* 0x000fc400078ec0ff */
[----:B------:R-:W-:Y:S01]  /*0450*/  SHF.R.U32.HI R17, RZ, 0x2, R16 ;  /* 0x00000002ff117819 */ /* 0x000fe20000011610 */
[--C-:B------:R-:W-:Y:S01]  /*0460*/  IMAD R36, R13, 0x28, R26.reuse ;  /* 0x000000280d247824 */ /* 0x100fe200078e021a */
[----:B------:R-:W-:Y:S01]  /*0470*/  IADD3 R42, PT, PT, R43, R42, RZ ;  /* 0x0000002a2b2a7210 */ /* 0x000fe20007ffe0ff */
[--C-:B------:R-:W-:Y:S01]  /*0480*/  IMAD R16, R15, 0x28, R26.reuse ;  /* 0x000000280f107824 */ /* 0x100fe200078e021a */
[----:B------:R-:W-:Y:S01]  /*0490*/  LEA R43, R43, R10, 0x3 ;  /* 0x0000000a2b2b7211 */ /* 0x000fe200078e18ff */
[----:B------:R-:W-:Y:S01]  /*04a0*/  IMAD R38, R17, 0x28, R26 ;  /* 0x0000002811267824 */ /* 0x000fe200078e021a */
[----:B------:R-:W-:Y:S02]  /*04b0*/  LOP3.LUT R10, R30, 0xffff, RZ, 0xc0, !PT ;  /* 0x0000ffff1e0a7812 */ /* 0x000fe400078ec0ff */
[----:B------:R-:W-:Y:S02]  /*04c0*/  SHF.R.U32.HI R18, RZ, 0x2, R18 ;  /* 0x00000002ff127819 */ /* 0x000fe40000011612 */
[----:B------:R-:W-:Y:S01]  /*04d0*/  SHF.R.U32.HI R19, RZ, 0x2, R19 ;  /* 0x00000002ff137819 */ /* 0x000fe20000011613 */
[----:B------:R-:W-:Y:S01]  /*04e0*/  IMAD R10, R10, 0x667, RZ ;  /* 0x000006670a0a7824 */ /* 0x000fe200078e02ff */
[----:B------:R-:W-:Y:S01]  /*04f0*/  SHF.R.U32.HI R20, RZ, 0x2, R20 ;  /* 0x00000002ff147819 */ /* 0x000fe20000011614 */
[--C-:B------:R-:W-:Y:S01]  /*0500*/  IMAD R18, R18, 0x28, R26.reuse ;  /* 0x0000002812127824 */ /* 0x100fe200078e021a */
[----:B------:R-:W-:Y:S01]  /*0510*/  SHF.L.U32 R3, R21, 0x1, RZ ;  /* 0x0000000115037819 */ /* 0x000fe200000006ff */
[--C-:B------:R-:W-:Y:S01]  /*0520*/  IMAD R40, R19, 0x28, R26.reuse ;  /* 0x0000002813287824 */ /* 0x100fe200078e021a */
[----:B------:R-:W-:Y:S01]  /*0530*/  MOV R45, 0x7fffffe1 ;  /* 0x7fffffe1002d7802 */ /* 0x000fe20000000f00 */
[----:B------:R-:W-:Y:S01]  /*0540*/  IMAD R20, R20, 0x28, R26 ;  /* 0x0000002814147824 */ /* 0x000fe200078e021a */
[----:B------:R-:W-:Y:S01]  /*0550*/  ISETP.NE.AND P1, PT, R21, RZ, PT ;  /* 0x000000ff1500720c */ /* 0x000fe20003f25270 */
[----:B-1----:R-:W-:Y:S01]  /*0560*/  IMAD.WIDE.U32 R8, R0, 0x4, R8 ;  /* 0x0000000400087825 */ /* 0x002fe200078e0008 */
[----:B------:R-:W-:-:S02]  /*0570*/  SHF.L.U32 R46, R2, 0x1, RZ ;  /* 0x00000001022e7819 */ /* 0x000fc400000006ff */
[----:B------:R-:W-:Y:S02]  /*0580*/  LOP3.LUT R3, R3, 0x3e, RZ, 0xc0, !PT ;  /* 0x0000003e03037812 */ /* 0x000fe400078ec0ff */
[----:B------:R-:W-:Y:S02]  /*0590*/  LEA.HI R44, R10, -R11, RZ, 0x10 ;  /* 0x8000000b0a2c7211 */ /* 0x000fe400078f80ff */
[----:B------:R-:W-:Y:S02]  /*05a0*/  IADD3 R48, PT, PT, R11, R2, RZ ;  /* 0x000000020b307210 */ /* 0x000fe40007ffe0ff */
[----:B------:R-:W-:Y:S02]  /*05b0*/  IADD3 R32, PT, PT, R32, R41, RZ ;  /* 0x0000002920207210 */ /* 0x000fe40007ffe0ff */
[C---:B------:R-:W-:Y:S02]  /*05c0*/  IADD3 R33, PT, PT, R41.reuse, R12, RZ ;  /* 0x0000000c29217210 */ /* 0x040fe40007ffe0ff */
[----:B------:R-:W-:-:S02]  /*05d0*/  IADD3 R34, PT, PT, R41, R34, RZ ;  /* 0x0000002229227210 */ /* 0x000fc40007ffe0ff */
[C---:B------:R-:W-:Y:S02]  /*05e0*/  IADD3 R35, PT, PT, R41.reuse, R14, RZ ;  /* 0x0000000e29237210 */ /* 0x040fe40007ffe0ff */
[C---:B------:R-:W-:Y:S02]  /*05f0*/  IADD3 R36, PT, PT, R41.reuse, R36, RZ ;  /* 0x0000002429247210 */ /* 0x040fe40007ffe0ff */
[C---:B------:R-:W-:Y:S02]  /*0600*/  IADD3 R37, PT, PT, R41.reuse, R16, RZ ;  /* 0x0000001029257210 */ /* 0x040fe40007ffe0ff */
[C---:B------:R-:W-:Y:S02]  /*0610*/  IADD3 R38, PT, PT, R41.reuse, R38, RZ ;  /* 0x0000002629267210 */ /* 0x040fe40007ffe0ff */
[C---:B------:R-:W-:Y:S02]  /*0620*/  IADD3 R39, PT, PT, R41.reuse, R18, RZ ;  /* 0x0000001229277210 */ /* 0x040fe40007ffe0ff */
[----:B------:R-:W-:-:S02]  /*0630*/  IADD3 R40, PT, PT, R41, R40, RZ ;  /* 0x0000002829287210 */ /* 0x000fc40007ffe0ff */
[----:B------:R-:W-:Y:S02]  /*0640*/  IADD3 R41, PT, PT, R41, R20, RZ ;  /* 0x0000001429297210 */ /* 0x000fe40007ffe0ff */
[----:B------:R-:W-:Y:S02]  /*0650*/  MOV R51, RZ ;  /* 0x000000ff00337202 */ /* 0x000fe40000000f00 */
[----:B------:R-:W-:Y:S02]  /*0660*/  ISETP.GT.U32.OR P0, PT, R2, 0x7, P0 ;  /* 0x000000070200780c */ /* 0x000fe40000704470 */
[----:B------:R-:W-:Y:S02]  /*0670*/  SEL R45, R45, 0x1, !P1 ;  /* 0x000000012d2d7807 */ /* 0x000fe40004800000 */
[----:B------:R-:W-:Y:S02]  /*0680*/  LOP3.LUT R46, R46, 0x1fe, RZ, 0xc0, !PT ;  /* 0x000001fe2e2e7812 */ /* 0x000fe400078ec0ff */
[----:B------:R-:W-:-:S02]  /*0690*/  LEA R47, R2, R3, 0x4 ;  /* 0x00000003022f7211 */ /* 0x000fc400078e20ff */
[----:B------:R-:W-:Y:S02]  /*06a0*/  SHF.L.U32 R48, R48, 0x1, RZ ;  /* 0x0000000130307819 */ /* 0x000fe400000006ff */
[----:B------:R-:W-:Y:S02]  /*06b0*/  LEA.HI R49, R2, UR4, RZ, 0x1e ;  /* 0x0000000402317c11 */ /* 0x000fe4000f8ff0ff */
[----:B0-----:R-:W-:-:S07]  /*06c0*/  LEA R44, R44, UR4, 0x3 ;  /* 0x000000042c2c7c11 */ /* 0x001fce000f8e18ff */
.L_x_1536:
        /* <DEDUP_REMOVED lines=152> */
.L_x_1531:
[----:B------:R-:W-:Y:S05]  /*1050*/  BSYNC.RECONVERGENT B0 ;  /* 0x0000000000007941 */ /* 0x000fea0003800200 */
.L_x_1530:
[----:B0-----:R-:W0:Y:S01]  /*1060*/  SHFL.BFLY PT, R11, R28, 0x2, 0x1f ;  /* 0x0c401f001c0b7f89 */ /* 0x001e2200000e0000 */
        /* <DEDUP_REMOVED lines=20> */
.L_x_1533:
[----:B------:R-:W2:Y:S04]  /*11b0*/  LD.E.STRONG.GPU R11, desc[UR8][R8.64] ;  /* 0x00000008080b7980 */ /* 0x000ea8000c10f900 */
[----:B--2---:R-:W-:Y:S01]  /*11c0*/  CCTL.IVALL ;  /* 0x00000000ff00798f */ /* 0x004fe20002000000 */
[----:B------:R-:W-:Y:S05]  /*11d0*/  YIELD ;  /* 0x0000000000007946 */ /* 0x000fea0003800000 */
[----:B-----5:R-:W-:-:S04]  /*11e0*/  LOP3.LUT R11, R11, R10, RZ, 0x3c, !PT ;  /* 0x0000000a0b0b7212 */ /* 0x020fc800078e3cff */
[----:B------:R-:W-:-:S13]  /*11f0*/  ISETP.GT.AND P1, PT, R11, -0x1, PT ;  /* 0xffffffff0b00780c */ /* 0x000fda0003f24270 */
[----:B------:R-:W-:Y:S05]  /*1200*/  @P1 BRA `(.L_x_1533) ;  /* 0xfffffffc00e81947 */ /* 0x000fea000383ffff */
.L_x_1532:
[----:B------:R-:W-:Y:S01]  /*1210*/  ISETP.GT.U32.AND P1, PT, R2, 0xff, PT ;  /* 0x000000ff0200780c */ /* 0x000fe20003f24070 */
[----:B------:R-:W-:Y:S05]  /*1220*/  WARPSYNC.ALL ;  /* 0x0000000000007948 */ /* 0x000fea0003800000 */
[----:B------:R-:W-:Y:S01]  /*1230*/  BAR.SYNC.DEFER_BLOCKING 0x0 ;  /* 0x0000000000007b1d */ /* 0x000fe20000010000 */
[----:B0-----:R-:W-:Y:S02]  /*1240*/  IADD3 R13, P2, PT, R54, 0x2, RZ ;  /* 0x00000002360d7810 */ /* 0x001fe40007f5e0ff */
[----:B------:R-:W-:Y:S02]  /*1250*/  CS2R R14, SRZ ;  /* 0x00000000000e7805 */ /* 0x000fe4000001ff00 */
[----:B------:R-:W-:Y:S01]  /*1260*/  IADD3.X R12, PT, PT, RZ, R53, RZ, P2, !PT ;  /* 0x00000035ff0c7210 */ /* 0x000fe200017fe4ff */
[----:B------:R-:W-:Y:S04]  /*1270*/  BSSY.RECONVERGENT B0, `(.L_x_1534) ;  /* 0x0000009000007945 */ /* 0x000fe80003800200 */
[----:B------:R-:W-:Y:S05]  /*1280*/  @P1 BRA `(.L_x_1535) ;  /* 0x00000000001c1947 */ /* 0x000fea0003800000 */
[----:B------:R-:W0:Y:S01]  /*1290*/  LDC.64 R10, c[0x0][0x3b8] ;  /* 0x0000ee00ff0a7b82 */ /* 0x000e220000000a00 */
[----:B------:R-:W-:-:S05]  /*12a0*/  IMAD R15, R51, UR6, R0 ;  /* 0x00000006330f7c24 */ /* 0x000fca000f8e0200 */
[----:B------:R-:W-:-:S05]  /*12b0*/  LEA R15, R15, R46, 0x9 ;  /* 0x0000002e0f0f7211 */ /* 0x000fca00078e48ff */
[----:B0-----:R-:W-:-:S06]  /*12c0*/  IMAD.WIDE.U32 R10, R15, 0x4, R10 ;  /* 0x000000040f0a7825 */ /* 0x001fcc00078e000a */
[----:B------:R-:W2:Y:S02]  /*12d0*/  LDG.E.64 R10, desc[UR8][R10.64] ;  /* 0x000000080a0a7981 */ /* 0x000ea4000c1e1b00 */
[----:B--2---:R-:W-:Y:S01]  /*12e0*/  FADD.FTZ R15, RZ, R10 ;  /* 0x0000000aff0f7221 */ /* 0x004fe20000010000 */
[----:B------:R-:W-:-:S07]  /*12f0*/  FADD.FTZ R14, RZ, R11 ;  /* 0x0000000bff0e7221 */ /* 0x000fce0000010000 */
.L_x_1535:
[----:B------:R-:W-:Y:S05]  /*1300*/  BSYNC.RECONVERGENT B0 ;  /* 0x0000000000007941 */ /* 0x000fea0003800200 */
.L_x_1534:
[----:B------:R-:W0:Y:S01]  /*1310*/  SHFL.BFLY PT, R10, R15, 0x10, 0x1f ;  /* 0x0e001f000f0a7f89 */ /* 0x000e2200000e0000 */
[----:B------:R-:W-:Y:S01]  /*1320*/  LOP3.LUT P1, RZ, R2, 0x31f, RZ, 0xc0, !PT ;  /* 0x0000031f02ff7812 */ /* 0x000fe2000782c0ff */
[----:B------:R-:W1:Y:S01]  /*1330*/  LDCU UR5, c[0x0][0x3a0] ;  /* 0x00007400ff0577ac */ /* 0x000e620008000800 */
[----:B-----5:R-:W-:Y:S01]  /*1340*/  HADD2.F32 R70, -RZ, R4.H0_H0 ;  /* 0x20000004ff467230 */ /* 0x020fe20000004100 */
[----:B------:R-:W2:Y:S01]  /*1350*/  SHFL.BFLY PT, R11, R14, 0x10, 0x1f ;  /* 0x0e001f000e0b7f89 */ /* 0x000ea200000e0000 */
[----:B------:R-:W-:Y:S01]  /*1360*/  HADD2.F32 R93, -RZ, R6.H0_H0 ;  /* 0x20000006ff5d7230 */ /* 0x000fe20000004100 */
[----:B------:R-:W3:Y:S01]  /*1370*/  LDCU.64 UR10, c[0x0][0x380] ;  /* 0x00007000ff0a77ac */ /* 0x000ee20008000a00 */
[----:B------:R-:W-:Y:S01]  /*1380*/  HADD2.F32 R64, -RZ, R4.H1_H1 ;  /* 0x30000004ff407230 */ /* 0x000fe20000004100 */
[----:B------:R-:W-:Y:S01]  /*1390*/  LOP3.LUT R51, R51, 0x1, RZ, 0x3c, !PT ;  /* 0x0000000133337812 */ /* 0x000fe200078e3cff */
[----:B------:R-:W-:Y:S02]  /*13a0*/  HADD2.F32 R29, -RZ, R6.H1_H1 ;  /* 0x30000006ff1d7230 */ /* 0x000fe40000004100 */
[----:B------:R-:W-:-:S02]  /*13b0*/  HADD2.F32 R62, -RZ, R5.H1_H1 ;  /* 0x30000005ff3e7230 */ /* 0x000fc40000004100 */
[--C-:B------:R-:W-:Y:S02]  /*13c0*/  HADD2.F32 R27, -RZ, R7.reuse.H1_H1 ;  /* 0x30000007ff1b7230 */ /* 0x100fe40000004100 */
[----:B------:R-:W-:Y:S02]  /*13d0*/  HADD2.F32 R28, -RZ, R7.H0_H0 ;  /* 0x20000007ff1c7230 */ /* 0x000fe40000004100 */
        /* <DEDUP_REMOVED lines=30> */
[----:B------:R-:W-:Y:S01]  /*15c0*/  FADD.FTZ R18, R117, -R10 ;  /* 0x8000000a75127221 */ /* 0x000fe20000010000 */
[----:B------:R-:W0:Y:S01]  /*15d0*/  MUFU.RSQ R11, R11 ;  /* 0x0000000b000b7308 */ /* 0x000e220000001400 */
        /* <DEDUP_REMOVED lines=15> */
[----:B------:R-:W-:Y:S01]  /*16d0*/  FMUL.FTZ R96, R11, R96 ;  /* 0x000000600b607220 */ /* 0x000fe20000410000 */
[--C-:B------:R-:W-:Y:S01]  /*16e0*/  FFMA.FTZ R20, R16, R70, R93.reuse ;  /* 0x0000004610147223 */ /* 0x100fe2000001005d */
[--C-:B------:R-:W-:Y:S01]  /*16f0*/  FADD.FTZ R16, R113, -R10.reuse ;  /* 0x8000000a71107221 */ /* 0x100fe20000010000 */
[C---:B------:R-:W-:Y:S01]  /*1700*/  FMUL.FTZ R98, R11.reuse, R98 ;  /* 0x000000620b627220 */ /* 0x040fe20000410000 */
[----:B------:R-:W-:Y:S01]  /*1710*/  FMUL.FTZ R14, R11, R14 ;  /* 0x0000000e0b0e7220 */ /* 0x000fe20000410000 */
[----:B------:R-:W-:Y:S01]  /*1720*/  FFMA.FTZ R83, R70, R96, R93 ;  /* 0x0000006046537223 */ /* 0x000fe2000001005d */
[--C-:B------:R-:W-:Y:S01]  /*1730*/  FADD.FTZ R96, R81, -R10.reuse ;  /* 0x8000000a51607221 */ /* 0x100fe20000010000 */
[C---:B------:R-:W-:Y:S01]  /*1740*/  FMUL.FTZ R16, R11.reuse, R16 ;  /* 0x000000100b107220 */ /* 0x040fe20000410000 */
[----:B------:R-:W-:Y:S01]  /*1750*/  FFMA.FTZ R81, R64, R98, R29 ;  /* 0x0000006240517223 */ /* 0x000fe2000001001d */
[----:B------:R-:W-:Y:S01]  /*1760*/  FMUL.FTZ R18, R11, R18 ;  /* 0x000000120b127220 */ /* 0x000fe20000410000 */
[--C-:B------:R-:W-:Y:S01]  /*1770*/  FADD.FTZ R98, R79, -R10.reuse ;  /* 0x8000000a4f627221 */ /* 0x100fe20000010000 */
[----:B------:R-:W-:Y:S01]  /*1780*/  FFMA.FTZ R17, R14, R62, R27 ;  /* 0x0000003e0e117223 */ /* 0x000fe2000001001b */
[----:B------:R-:W-:Y:S01]  /*1790*/  FADD.FTZ R14, R111, -R10 ;  /* 0x8000000a6f0e7221 */ /* 0x000fe20000010000 */
[C---:B------:R-:W-:Y:S01]  /*17a0*/  FMUL.FTZ R96, R11.reuse, R96 ;  /* 0x000000600b607220 */ /* 0x040fe20000410000 */
[----:B------:R-:W-:Y:S01]  /*17b0*/  FFMA.FTZ R16, R70, R16, R93 ;  /* 0x0000001046107223 */ /* 0x000fe2000001005d */
[----:B------:R-:W-:Y:S01]  /*17c0*/  FFMA.FTZ R19, R18, R64, R29 ;  /* 0x0000004012137223 */ /* 0x000fe2000001001d */
[----:B------:R-:W-:Y:S01]  /*17d0*/  FMUL.FTZ R98, R11, R98 ;  /* 0x000000620b627220 */ /* 0x000fe20000410000 */
[--C-:B------:R-:W-:Y:S01]  /*17e0*/  FFMA.FTZ R18, R3, R89, R28.reuse ;  /* 0x0000005903127223 */ /* 0x100fe2000001001c */
[----:B------:R-:W-:Y:S01]  /*17f0*/  FMUL.FTZ R3, R11, R14 ;  /* 0x0000000e0b037220 */ /* 0x000fe20000410000 */
[----:B------:R-:W-:Y:S01]  /*1800*/  FFMA.FTZ R79, R89, R96, R28 ;  /* 0x00000060594f7223 */ /* 0x000fe2000001001c */
[----:B------:R-:W-:Y:S01]  /*1810*/  FMUL.FTZ R15, R20, -1.4426950216293334961 ;  /* 0xbfb8aa3b140f7820 */ /* 0x000fe20000410000 */
[----:B------:R-:W-:Y:S01]  /*1820*/  FMUL.FTZ R14, R16, -1.4426950216293334961 ;  /* 0xbfb8aa3b100e7820 */ /* 0x000fe20000410000 */
[--C-:B------:R-:W-:Y:S01]  /*1830*/  FADD.FTZ R96, R77, -R10.reuse ;  /* 0x8000000a4d607221 */ /* 0x100fe20000010000 */
[----:B------:R-:W-:Y:S01]  /*1840*/  FFMA.FTZ R77, R62, R98, R27 ;  /* 0x000000623e4d7223 */ /* 0x000fe2000001001b */
[--C-:B------:R-:W-:Y:S01]  /*1850*/  FADD.FTZ R98, R75, -R10.reuse ;  /* 0x8000000a4b627221 */ /* 0x100fe20000010000 */
        /* <DEDUP_REMOVED lines=8> */
[C-C-:B------:R-:W-:Y:S01]  /*18e0*/  FFMA.FTZ R75, R70.reuse, R96, R93.reuse ;  /* 0x00000060464b7223 */ /* 0x140fe2000001005d */
[C-C-:B------:R-:W-:Y:S01]  /*18f0*/  FFMA.FTZ R67, R70.reuse, R102, R93.reuse ;  /* 0x0000006646437223 */ /* 0x140fe2000001005d */
[----:B------:R-:W-:Y:S01]  /*1900*/  FMUL.FTZ R21, R11, R22 ;  /* 0x000000160b157220 */ /* 0x000fe20000410000 */
[--C-:B------:R-:W-:Y:S01]  /*1910*/  FADD.FTZ R24, R103, -R10.reuse ;  /* 0x8000000a67187221 */ /* 0x100fe20000010000 */
[----:B------:R-:W1:Y:S01]  /*1920*/  MUFU.EX2 R14, R14 ;  /* 0x0000000e000e7308 */ /* 0x000e620000000800 */
[C-C-:B------:R-:W-:Y:S01]  /*1930*/  FFMA.FTZ R23, R70.reuse, R23, R93.reuse ;  /* 0x0000001746177223 */ /* 0x140fe2000001005d */
[----:B------:R-:W-:Y:S01]  /*1940*/  FFMA.FTZ R68, R70, R68, R93 ;  /* 0x0000004446447223 */ /* 0x000fe2000001005d */
[--C-:B------:R-:W-:Y:S01]  /*1950*/  FADD.FTZ R96, R73, -R10.reuse ;  /* 0x8000000a49607221 */ /* 0x100fe20000010000 */
[--C-:B------:R-:W-:Y:S01]  /*1960*/  FADD.FTZ R102, R65, -R10.reuse ;  /* 0x8000000a41667221 */ /* 0x100fe20000010000 */
[--C-:B------:R-:W-:Y:S01]  /*1970*/  FADD.FTZ R22, R107, -R10.reuse ;  /* 0x8000000a6b167221 */ /* 0x100fe20000010000 */
[----:B------:R-:W-:Y:S01]  /*1980*/  FMUL.FTZ R25, R11, R60 ;  /* 0x0000003c0b197220 */ /* 0x000fe20000410000 */
[C-C-:B------:R-:W-:Y:S01]  /*1990*/  FFMA.FTZ R73, R64.reuse, R98, R29.reuse ;  /* 0x0000006240497223 */ /* 0x140fe2000001001d */
[----:B------:R-:W-:Y:S01]  /*19a0*/  FFMA.FTZ R65, R64, R104, R29 ;  /* 0x0000006840417223 */ /* 0x000fe2000001001d */
[----:B------:R-:W-:Y:S01]  /*19b0*/  FFMA.FTZ R70, R70, R106, R93 ;  /* 0x0000006a46467223 */ /* 0x000fe2000001005d */
[--C-:B------:R-:W-:Y:S01]  /*19c0*/  FADD.FTZ R60, R99, -R10.reuse ;  /* 0x8000000a633c7221 */ /* 0x100fe20000010000 */
[--C-:B------:R-:W-:Y:S01]  /*19d0*/  FADD.FTZ R98, R71, -R10.reuse ;  /* 0x8000000a47627221 */ /* 0x100fe20000010000 */
[--C-:B------:R-:W-:Y:S01]  /*19e0*/  FADD.FTZ R104, R63, -R10.reuse ;  /* 0x8000000a3f687221 */ /* 0x100fe20000010000 */
[--C-:B------:R-:W-:Y:S01]  /*19f0*/  FADD.FTZ R106, R57, -R10.reuse ;  /* 0x8000000a396a7221 */ /* 0x100fe20000010000 */
[--C-:B------:R-:W-:Y:S01]  /*1a00*/  FFMA.FTZ R3, R64, R3, R29.reuse ;  /* 0x0000000340037223 */ /* 0x100fe2000001001d */
[----:B------:R-:W-:Y:S01]  /*1a10*/  FADD.FTZ R10, R55, -R10 ;  /* 0x8000000a370a7221 */ /* 0x000fe20000010000 */
[C---:B------:R-:W-:Y:S01]  /*1a20*/  FMUL.FTZ R24, R11.reuse, R24 ;  /* 0x000000180b187220 */ /* 0x040fe20000410000 */
[C---:B------:R-:W-:Y:S01]  /*1a30*/  FMUL.FTZ R74, R11.reuse, R74 ;  /* 0x0000004a0b4a7220 */ /* 0x040fe20000410000 */
[----:B------:R-:W-:Y:S01]  /*1a40*/  FMUL.FTZ R56, R18, -1.4426950216293334961 ;  /* 0xbfb8aa3b12387820 */ /* 0x000fe20000410000 */
[C---:B------:R-:W-:Y:S01]  /*1a50*/  FMUL.FTZ R22, R11.reuse, R22 ;  /* 0x000000160b167220 */ /* 0x040fe20000410000 */
[----:B------:R-:W-:Y:S01]  /*1a60*/  FMUL.FTZ R108, R11, R108 ;  /* 0x0000006c0b6c7220 */ /* 0x000fe20000410000 */
[----:B------:R-:W-:Y:S01]  /*1a70*/  FMUL.FTZ R58, R17, -1.4426950216293334961 ;  /* 0xbfb8aa3b113a7820 */ /* 0x000fe20000410000 */
[----:B------:R-:W-:Y:S01]  /*1a80*/  FMUL.FTZ R66, R3, -1.4426950216293334961 ;  /* 0xbfb8aa3b03427820 */ /* 0x000fe20000410000 */
[C---:B------:R-:W-:Y:S01]  /*1a90*/  FMUL.FTZ R60, R11.reuse, R60 ;  /* 0x0000003c0b3c7220 */ /* 0x040fe20000410000 */
[C---:B------:R-:W-:Y:S01]  /*1aa0*/  FMUL.FTZ R82, R11.reuse, R82 ;  /* 0x000000520b527220 */ /* 0x040fe20000410000 */
[C---:B------:R-:W-:Y:S01]  /*1ab0*/  FMUL.FTZ R98, R11.reuse, R98 ;  /* 0x000000620b627220 */ /* 0x040fe20000410000 */
[C---:B------:R-:W-:Y:S01]  /*1ac0*/  FMUL.FTZ R104, R11.reuse, R104 ;  /* 0x000000680b687220 */ /* 0x040fe20000410000 */
[C---:B------:R-:W-:Y:S01]  /*1ad0*/  FMUL.FTZ R10, R11.reuse, R10 ;  /* 0x0000000a0b0a7220 */ /* 0x040fe20000410000 */
[C-C-:B------:R-:W-:Y:S01]  /*1ae0*/  FFMA.FTZ R24, R64.reuse, R24, R29.reuse ;  /* 0x0000001840187223 */ /* 0x140fe2000001001d */
[----:B------:R-:W-:Y:S01]  /*1af0*/  FFMA.FTZ R74, R64, R74, R29 ;  /* 0x0000004a404a7223 */ /* 0x000fe2000001001d */
[----:B------:R-:W-:Y:S01]  /*1b00*/  FFMA.FTZ R22, R62, R22, R27 ;  /* 0x000000163e167223 */ /* 0x000fe2000001001b */
[----:B------:R-:W-:Y:S01]  /*1b10*/  FMUL.FTZ R78, R11, R78 ;  /* 0x0000004e0b4e7220 */ /* 0x000fe20000410000 */
[----:B------:R-:W-:Y:S01]  /*1b20*/  FFMA.FTZ R64, R64, R108, R29 ;  /* 0x0000006c40407223 */ /* 0x000fe2000001001d */
[--C-:B------:R-:W-:Y:S01]  /*1b30*/  FFMA.FTZ R25, R89, R25, R28.reuse ;  /* 0x0000001959197223 */ /* 0x100fe2000001001c */
[----:B------:R-:W-:Y:S01]  /*1b40*/  MUFU.EX2 R56, R56 ;  /* 0x0000003800387308 */ /* 0x000fe20000000800 */
[C-C-:B------:R-:W-:Y:S01]  /*1b50*/  FFMA.FTZ R60, R62.reuse, R60, R27.reuse ;  /* 0x0000003c3e3c7223 */ /* 0x140fe2000001001b */
[C-C-:B------:R-:W-:Y:S01]  /*1b60*/  FFMA.FTZ R82, R62.reuse, R82, R27.reuse ;  /* 0x000000523e527223 */ /* 0x140fe2000001001b */
[C-C-:B------:R-:W-:Y:S01]  /*1b70*/  FFMA.FTZ R69, R62.reuse, R98, R27.reuse ;  /* 0x000000623e457223 */ /* 0x140fe2000001001b */
[C-C-:B------:R-:W-:Y:S01]  /*1b80*/  FFMA.FTZ R61, R62.reuse, R104, R27.reuse ;  /* 0x000000683e3d7223 */ /* 0x140fe2000001001b */
[C---:B------:R-:W-:Y:S01]  /*1b90*/  FMUL.FTZ R96, R11.reuse, R96 ;  /* 0x000000600b607220 */ /* 0x040fe20000410000 */
[C---:B------:R-:W-:Y:S01]  /*1ba0*/  FMUL.FTZ R103, R11.reuse, R102 ;  /* 0x000000660b677220 */ /* 0x040fe20000410000 */
[----:B------:R-:W-:Y:S01]  /*1bb0*/  FMUL.FTZ R106, R11, R106 ;  /* 0x0000006a0b6a7220 */ /* 0x000fe20000410000 */
[----:B------:R-:W-:Y:S01]  /*1bc0*/  MUFU.EX2 R58, R58 ;  /* 0x0000003a003a7308 */ /* 0x000fe20000000800 */
[----:B------:R-:W-:Y:S01]  /*1bd0*/  FFMA.FTZ R62, R62, R10, R27 ;  /* 0x0000000a3e3e7223 */ /* 0x000fe2000001001b */
[----:B------:R-:W-:Y:S01]  /*1be0*/  FMUL.FTZ R76, R22, -1.4426950216293334961 ;  /* 0xbfb8aa3b164c7820 */ /* 0x000fe20000410000 */
[----:B------:R-:W-:Y:S01]  /*1bf0*/  FMUL.FTZ R90, R68, -1.4426950216293334961 ;  /* 0xbfb8aa3b445a7820 */ /* 0x000fe20000410000 */
[--C-:B------:R-:W-:Y:S01]  /*1c00*/  FFMA.FTZ R78, R89, R78, R28.reuse ;  /* 0x0000004e594e7223 */ /* 0x100fe2000001001c */
[----:B------:R-:W-:Y:S01]  /*1c10*/  FMUL.FTZ R105, R64, -1.4426950216293334961 ;  /* 0xbfb8aa3b40697820 */ /* 0x000fe20000410000 */
[----:B------:R-:W2:Y:S01]  /*1c20*/  @!P0 LDS.64 R10, [R31+UR4] ;  /* 0x000000041f0a8984 */ /* 0x000ea20008000a00 */
[----:B------:R-:W-:Y:S01]  /*1c30*/  FMUL.FTZ R86, R25, -1.4426950216293334961 ;  /* 0xbfb8aa3b19567820 */ /* 0x000fe20000410000 */
[----:B------:R-:W-:Y:S01]  /*1c40*/  MUFU.EX2 R66, R66 ;  /* 0x0000004200427308 */ /* 0x000fe20000000800 */
[----:B0-----:R-:W-:Y:S01]  /*1c50*/  FADD.FTZ R15, R15, 1 ;  /* 0x3f8000000f0f7421 */ /* 0x001fe20000010000 */
[----:B-1----:R-:W-:Y:S01]  /*1c60*/  FADD.FTZ R14, R14, 1 ;  /* 0x3f8000000e0e7421 */ /* 0x002fe20000010000 */
[----:B------:R-:W-:Y:S01]  /*1c70*/  FMUL.FTZ R95, R79, -1.4426950216293334961 ;  /* 0xbfb8aa3b4f5f7820 */ /* 0x000fe20000410000 */
[C-C-:B------:R-:W-:Y:S01]  /*1c80*/  FFMA.FTZ R21, R89.reuse, R21, R28.reuse ;  /* 0x0000001559157223 */ /* 0x140fe2000001001c */
[C-C-:B------:R-:W-:Y:S01]  /*1c90*/  FFMA.FTZ R71, R89.reuse, R96, R28.reuse ;  /* 0x0000006059477223 */ /* 0x140fe2000001001c */
[C-C-:B------:R-:W-:Y:S01]  /*1ca0*/  FFMA.FTZ R63, R89.reuse, R103, R28.reuse ;  /* 0x00000067593f7223 */ /* 0x140fe2000001001c */
[----:B------:R-:W-:Y:S01]  /*1cb0*/  FMUL.FTZ R84, R24, -1.4426950216293334961 ;  /* 0xbfb8aa3b18547820 */ /* 0x000fe20000410000 */
[----:B------:R-:W-:Y:S01]  /*1cc0*/  FMUL.FTZ R94, R78, -1.4426950216293334961 ;  /* 0xbfb8aa3b4e5e7820 */ /* 0x000fe20000410000 */
[----:B------:R-:W-:Y:S01]  /*1cd0*/  FFMA.FTZ R89, R89, R106, R28 ;  /* 0x0000006a59597223 */ /* 0x000fe2000001001c */
[----:B------:R-:W-:Y:S01]  /*1ce0*/  FMUL.FTZ R100, R75, -1.4426950216293334961 ;  /* 0xbfb8aa3b4b647820 */ /* 0x000fe20000410000 */
[----:B------:R-:W0:Y:S01]  /*1cf0*/  MUFU.EX2 R28, R105 ;  /* 0x00000069001c7308 */ /* 0x000e220000000800 */
[----:B------:R-:W-:Y:S01]  /*1d00*/  FMUL.FTZ R92, R74, -1.4426950216293334961 ;  /* 0xbfb8aa3b4a5c7820 */ /* 0x000fe20000410000 */
[----:B------:R-:W-:Y:S01]  /*1d10*/  FMUL.FTZ R102, R65, -1.4426950216293334961 ;  /* 0xbfb8aa3b41667820 */ /* 0x000fe20000410000 */
[----:B------:R-:W-:Y:S01]  /*1d20*/  FMUL.FTZ R88, R60, -1.4426950216293334961 ;  /* 0xbfb8aa3b3c587820 */ /* 0x000fe20000410000 */
[----:B------:R-:W-:Y:S01]  /*1d30*/  FMUL.FTZ R72, R21, -1.4426950216293334961 ;  /* 0xbfb8aa3b15487820 */ /* 0x000fe20000410000 */
[----:B------:R-:W-:Y:S01]  /*1d40*/  FMUL.FTZ R80, R23, -1.4426950216293334961 ;  /* 0xbfb8aa3b17507820 */ /* 0x000fe20000410000 */
[----:B------:R-:W-:Y:S01]  /*1d50*/  FMUL.FTZ R96, R71, -1.4426950216293334961 ;  /* 0xbfb8aa3b47607820 */ /* 0x000fe20000410000 */
[----:B------:R-:W-:Y:S01]  /*1d60*/  FMUL.FTZ R93, R70, -1.4426950216293334961 ;  /* 0xbfb8aa3b465d7820 */ /* 0x000fe20000410000 */
[----:B------:R-:W1:Y:S01]  /*1d70*/  MUFU.EX2 R76, R76 ;  /* 0x0000004c004c7308 */ /* 0x000e620000000800 */
[----:B------:R-:W-:Y:S01]  /*1d80*/  FMUL.FTZ R98, R69, -1.4426950216293334961 ;  /* 0xbfb8aa3b45627820 */ /* 0x000fe20000410000 */
[----:B------:R-:W-:Y:S01]  /*1d90*/  FMUL.FTZ R26, R19, -1.4426950216293334961 ;  /* 0xbfb8aa3b131a7820 */ /* 0x000fe20000410000 */
[----:B------:R-:W-:Y:S01]  /*1da0*/  FMUL.FTZ R91, R82, -1.4426950216293334961 ;  /* 0xbfb8aa3b525b7820 */ /* 0x000fe20000410000 */
[----:B------:R-:W-:Y:S01]  /*1db0*/  FMUL.FTZ R97, R77, -1.4426950216293334961 ;  /* 0xbfb8aa3b4d617820 */ /* 0x000fe20000410000 */
[----:B------:R-:W-:Y:S01]  /*1dc0*/  FMUL.FTZ R99, R73, -1.4426950216293334961 ;  /* 0xbfb8aa3b49637820 */ /* 0x000fe20000410000 */
[----:B------:R-:W-:Y:S01]  /*1dd0*/  FMUL.FTZ R101, R67, -1.4426950216293334961 ;  /* 0xbfb8aa3b43657820 */ /* 0x000fe20000410000 */
[----:B------:R-:W-:Y:S01]  /*1de0*/  FMUL.FTZ R103, R63, -1.4426950216293334961 ;  /* 0xbfb8aa3b3f677820 */ /* 0x000fe20000410000 */
[----:B------:R-:W4:Y:S01]  /*1df0*/  MUFU.EX2 R90, R90 ;  /* 0x0000005a005a7308 */ /* 0x000f220000000800 */
[----:B------:R-:W-:Y:S01]  /*1e00*/  FMUL.FTZ R55, R89, -1.4426950216293334961 ;  /* 0xbfb8aa3b59377820 */ /* 0x000fe20000410000 */
[----:B------:R-:W-:Y:S01]  /*1e10*/  FMUL.FTZ R27, R62, -1.4426950216293334961 ;  /* 0xbfb8aa3b3e1b7820 */ /* 0x000fe20000410000 */
[----:B------:R-:W-:Y:S01]  /*1e20*/  FMUL.FTZ R104, R61, -1.4426950216293334961 ;  /* 0xbfb8aa3b3d687820 */ /* 0x000fe20000410000 */
[----:B0-----:R-:W-:-:S04]  /*1e30*/  FADD.FTZ R28, R28, 1 ;  /* 0x3f8000001c1c7421 */ /* 0x001fc80000010000 */
[----:B------:R-:W0:Y:S01]  /*1e40*/  MUFU.RCP R57, R15 ;  /* 0x0000000f00397308 */ /* 0x000e220000001000 */
[----:B-1----:R-:W-:-:S07]  /*1e50*/  FADD.FTZ R107, R76, 1 ;  /* 0x3f8000004c6b7421 */ /* 0x002fce0000010000 */
[----:B------:R1:W3:Y:S01]  /*1e60*/  MUFU.RCP R105, R14 ;  /* 0x0000000e00697308 */ /* 0x0002e20000001000 */
[----:B----4-:R-:W-:-:S07]  /*1e70*/  FADD.FTZ R90, R90, 1 ;  /* 0x3f8000005a5a7421 */ /* 0x010fce0000010000 */
[----:B------:R-:W4:Y:S01]  /*1e80*/  MUFU.EX2 R86, R86 ;  /* 0x0000005600567308 */ /* 0x000f220000000800 */
[----:B-1----:R-:W1:Y:S01]  /*1e90*/  @!P0 LDC.64 R14, c[0x0][0x3b0] ;  /* 0x0000ec00ff0e8b82 */ /* 0x002e620000000a00 */
[----:B0-----:R-:W-:-:S06]  /*1ea0*/  FMUL.FTZ R57, R20, R57 ;  /* 0x0000003914397220 */ /* 0x001fcc0000410000 */
[----:B------:R0:W2:Y:S01]  /*1eb0*/  MUFU.EX2 R85, R94 ;  /* 0x0000005e00557308 */ /* 0x0000a20000000800 */
[----:B---3--:R-:W-:-:S07]  /*1ec0*/  FMUL.FTZ R105, R16, R105 ;  /* 0x0000006910697220 */ /* 0x008fce0000410000 */
[----:B------:R-:W3:Y:S01]  /*1ed0*/  MUFU.EX2 R95, R95 ;  /* 0x0000005f005f7308 */ /* 0x000ee20000000800 */
[----:B0-----:R-:W-:Y:S01]  /*1ee0*/  FMUL.FTZ R94, R81, -1.4426950216293334961 ;  /* 0xbfb8aa3b515e7820 */ /* 0x001fe20000410000 */
[----:B----4-:R-:W-:-:S06]  /*1ef0*/  FADD.FTZ R76, R86, 1 ;  /* 0x3f800000564c7421 */ /* 0x010fcc0000010000 */
[----:B------:R-:W0:Y:S01]  /*1f00*/  MUFU.EX2 R84, R84 ;  /* 0x0000005400547308 */ /* 0x000e220000000800 */
[----:B--2---:R-:W-:-:S07]  /*1f10*/  FADD.FTZ R85, R85, 1 ;  /* 0x3f80000055557421 */ /* 0x004fce0000010000 */
[----:B------:R2:W4:Y:S01]  /*1f20*/  MUFU.EX2 R87, R92 ;  /* 0x0000005c00577308 */ /* 0x0005220000000800 */
[----:B---3--:R-:W-:Y:S01]  /*1f30*/  FADD.FTZ R86, R95, 1 ;  /* 0x3f8000005f567421 */ /* 0x008fe20000010000 */
[----:B------:R-:W-:-:S06]  /*1f40*/  @!P0 LEA R95, P1, R54, R48, 0x5 ;  /* 0x00000030365f8211 */ /* 0x000fcc00078228ff */
[----:B------:R-:W-:Y:S01]  /*1f50*/  MUFU.EX2 R100, R100 ;  /* 0x0000006400647308 */ /* 0x000fe20000000800 */
[----:B--2---:R-:W-:Y:S01]  /*1f60*/  FMUL.FTZ R92, R83, -1.4426950216293334961 ;  /* 0xbfb8aa3b535c7820 */ /* 0x004fe20000410000 */
[----:B0-----:R-:W-:-:S06]  /*1f70*/  FADD.FTZ R84, R84, 1 ;  /* 0x3f80000054547421 */ /* 0x001fcc0000010000 */
[----:B------:R-:W-:Y:S01]  /*1f80*/  MUFU.EX2 R102, R102 ;  /* 0x0000006600667308 */ /* 0x000fe20000000800 */
[----:B----4-:R-:W-:-:S07]  /*1f90*/  FADD.FTZ R87, R87, 1 ;  /* 0x3f80000057577421 */ /* 0x010fce0000010000 */
[----:B------:R-:W0:Y:S08]  /*1fa0*/  MUFU.EX2 R88, R88 ;  /* 0x0000005800587308 */ /* 0x000e300000000800 */
[----:B------:R2:W3:Y:S08]  /*1fb0*/  MUFU.EX2 R29, R93 ;  /* 0x0000005d001d7308 */ /* 0x0004f00000000800 */
[----:B------:R-:W4:Y:S01]  /*1fc0*/  MUFU.EX2 R72, R72 ;  /* 0x0000004800487308 */ /* 0x000f220000000800 */
[----:B--2---:R-:W-:Y:S01]  /*1fd0*/  FADD.FTZ R93, R56, 1 ;  /* 0x3f800000385d7421 */ /* 0x004fe20000010000 */
[----:B------:R-:W-:Y:S01]  /*1fe0*/  FADD.FTZ R56, R58, 1 ;  /* 0x3f8000003a387421 */ /* 0x000fe20000010000 */
[----:B------:R-:W-:Y:S01]  /*1ff0*/  FADD.FTZ R58, R66, 1 ;  /* 0x3f800000423a7421 */ /* 0x000fe20000010000 */
[----:B0-----:R-:W-:-:S04]  /*2000*/  FADD.FTZ R88, R88, 1 ;  /* 0x3f80000058587421 */ /* 0x001fc80000010000 */
[----:B------:R-:W-:Y:S01]  /*2010*/  MUFU.EX2 R94, R94 ;  /* 0x0000005e005e7308 */ /* 0x000fe20000000800 */
[----:B---3--:R-:W-:-:S07]  /*2020*/  FADD.FTZ R29, R29, 1 ;  /* 0x3f8000001d1d7421 */ /* 0x008fce0000010000 */
[----:B------:R-:W0:Y:S01]  /*2030*/  MUFU.EX2 R80, R80 ;  /* 0x0000005000507308 */ /* 0x000e220000000800 */
[----:B----4-:R-:W-:-:S07]  /*2040*/  FADD.FTZ R66, R72, 1 ;  /* 0x3f80000048427421 */ /* 0x010fce0000010000 */
[----:B------:R-:W-:Y:S08]  /*2050*/  MUFU.EX2 R96, R96 ;  /* 0x0000006000607308 */ /* 0x000ff00000000800 */
[----:B------:R-:W2:Y:S01]  /*2060*/  MUFU.EX2 R92, R92 ;  /* 0x0000005c005c7308 */ /* 0x000ea20000000800 */
[----:B0-----:R-:W-:-:S07]  /*2070*/  FADD.FTZ R72, R80, 1 ;  /* 0x3f80000050487421 */ /* 0x001fce0000010000 */
[----:B------:R-:W-:Y:S08]  /*2080*/  MUFU.EX2 R98, R98 ;  /* 0x0000006200627308 */ /* 0x000ff00000000800 */
[----:B------:R-:W0:Y:S01]  /*2090*/  MUFU.EX2 R26, R26 ;  /* 0x0000001a001a7308 */ /* 0x000e220000000800 */
[----:B--2---:R-:W-:-:S07]  /*20a0*/  FADD.FTZ R80, R92, 1 ;  /* 0x3f8000005c507421 */ /* 0x004fce0000010000 */
[----:B------:R-:W2:Y:S08]  /*20b0*/  MUFU.EX2 R91, R91 ;  /* 0x0000005b005b7308 */ /* 0x000eb00000000800 */
[----:B------:R-:W-:Y:S01]  /*20c0*/  MUFU.EX2 R97, R97 ;  /* 0x0000006100617308 */ /* 0x000fe20000000800 */
[----:B0-----:R-:W-:-:S07]  /*20d0*/  FADD.FTZ R26, R26, 1 ;  /* 0x3f8000001a1a7421 */ /* 0x001fce0000010000 */
[----:B------:R-:W0:Y:S01]  /*20e0*/  MUFU.EX2 R99, R99 ;  /* 0x0000006300637308 */ /* 0x000e220000000800 */
[----:B--2---:R-:W-:-:S07]  /*20f0*/  FADD.FTZ R91, R91, 1 ;  /* 0x3f8000005b5b7421 */ /* 0x004fce0000010000 */
[----:B------:R-:W-:Y:S08]  /*2100*/  MUFU.EX2 R101, R101 ;  /* 0x0000006500657308 */ /* 0x000ff00000000800 */
[----:B------:R-:W-:Y:S01]  /*2110*/  MUFU.EX2 R103, R103 ;  /* 0x0000006700677308 */ /* 0x000fe20000000800 */
[----:B0-----:R-:W-:-:S07]  /*2120*/  FADD.FTZ R92, R99, 1 ;  /* 0x3f800000635c7421 */ /* 0x001fce0000010000 */
[----:B------:R-:W0:Y:S08]  /*2130*/  MUFU.EX2 R59, R104 ;  /* 0x00000068003b7308 */ /* 0x000e300000000800 */
[----:B------:R-:W2:Y:S08]  /*2140*/  MUFU.EX2 R55, R55 ;  /* 0x0000003700377308 */ /* 0x000eb00000000800 */
[----:B------:R-:W3:Y:S01]  /*2150*/  MUFU.EX2 R27, R27 ;  /* 0x0000001b001b7308 */ /* 0x000ee20000000800 */
[----:B0-----:R-:W-:-:S07]  /*2160*/  FADD.FTZ R59, R59, 1 ;  /* 0x3f8000003b3b7421 */ /* 0x001fce0000010000 */
[----:B------:R-:W0:Y:S01]  /*2170*/  MUFU.RCP R58, R58 ;  /* 0x0000003a003a7308 */ /* 0x000e220000001000 */
[----:B--2---:R-:W-:-:S07]  /*2180*/  FADD.FTZ R55, R55, 1 ;  /* 0x3f80000037377421 */ /* 0x004fce0000010000 */
[----:B------:R2:W4:Y:S01]  /*2190*/  MUFU.RCP R113, R90 ;  /* 0x0000005a00717308 */ /* 0x0005220000001000 */
[----:B---3--:R-:W-:-:S07]  /*21a0*/  FADD.FTZ R27, R27, 1 ;  /* 0x3f8000001b1b7421 */ /* 0x008fce0000010000 */
[----:B------:R3:W4:Y:S01]  /*21b0*/  MUFU.RCP R109, R84 ;  /* 0x00000054006d7308 */ /* 0x0007220000001000 */
[----:B--2---:R-:W-:Y:S01]  /*21c0*/  FADD.FTZ R90, R100, 1 ;  /* 0x3f800000645a7421 */ /* 0x004fe20000010000 */
[----:B------:R-:W-:Y:S01]  /*21d0*/  FADD.FTZ R100, R102, 1 ;  /* 0x3f80000066647421 */ /* 0x000fe20000010000 */
[----:B------:R-:W-:Y:S01]  /*21e0*/  @!P0 LEA.HI.X R102, R54, RZ, R53, 0x5, P1 ;  /* 0x000000ff36668211 */ /* 0x000fe200008f2c35 */
[----:B------:R-:W-:Y:S01]  /*21f0*/  FADD.FTZ R54, R103, 1 ;  /* 0x3f80000067367421 */ /* 0x000fe20000010000 */
[----:B-1----:R-:W-:Y:S01]  /*2200*/  @!P0 LEA R14, P1, R95, R14, 0x2 ;  /* 0x0000000e5f0e8211 */ /* 0x002fe200078210ff */
[----:B0-----:R-:W-:Y:S01]  /*2210*/  FMUL.FTZ R58, R3, R58 ;  /* 0x0000003a033a7220 */ /* 0x001fe20000410000 */
[----:B------:R-:W-:Y:S01]  /*2220*/  MOV R53, R12 ;  /* 0x0000000c00357202 */ /* 0x000fe20000000f00 */
[----:B------:R0:W1:Y:S01]  /*2230*/  MUFU.RCP R111, R88 ;  /* 0x00000058006f7308 */ /* 0x0000620000001000 */
[----:B---3--:R-:W-:Y:S01]  /*2240*/  FADD.FTZ R84, R94, 1 ;  /* 0x3f8000005e547421 */ /* 0x008fe20000010000 */
[----:B------:R-:W-:Y:S01]  /*2250*/  FADD.FTZ R94, R96, 1 ;  /* 0x3f800000605e7421 */ /* 0x000fe20000010000 */
[----:B------:R-:W-:Y:S01]  /*2260*/  FADD.FTZ R96, R98, 1 ;  /* 0x3f80000062607421 */ /* 0x000fe20000010000 */
[----:B------:R-:W-:Y:S01]  /*2270*/  FADD.FTZ R98, R101, 1 ;  /* 0x3f80000065627421 */ /* 0x000fe20000010000 */
[----:B------:R-:W-:Y:S01]  /*2280*/  @!P0 LEA.HI.X R15, R95, R15, R102, 0x2, P1 ;  /* 0x0000000f5f0f8211 */ /* 0x000fe200008f1466 */
[----:B----4-:R-:W-:Y:S01]  /*2290*/  FMUL.FTZ R113, R68, R113 ;  /* 0x0000007144717220 */ /* 0x010fe20000410000 */
[----:B------:R-:W-:Y:S01]  /*22a0*/  F2FP.F16.F32.PACK_AB R58, R58, R105 ;  /* 0x000000693a3a723e */ /* 0x000fe200000000ff */
[----:B------:R-:W2:Y:S01]  /*22b0*/  MUFU.RCP R76, R76 ;  /* 0x0000004c004c7308 */ /* 0x000ea20000001000 */
[----:B0-----:R-:W-:Y:S01]  /*22c0*/  FADD.FTZ R88, R97, 1 ;  /* 0x3f80000061587421 */ /* 0x001fe20000010000 */
[----:B------:R0:W-:Y:S01]  /*22d0*/  @!P0 STG.E.64 desc[UR8][R14.64], R10 ;  /* 0x0000000a0e008986 */ /* 0x0001e2000c101b08 */
[----:B------:R-:W-:-:S05]  /*22e0*/  FMUL.FTZ R109, R24, R109 ;  /* 0x0000006d186d7220 */ /* 0x000fca0000410000 */
[----:B------:R-:W3:Y:S01]  /*22f0*/  MUFU.RCP R26, R26 ;  /* 0x0000001a001a7308 */ /* 0x000ee20000001000 */
[----:B-1----:R-:W-:-:S07]  /*2300*/  FMUL.FTZ R111, R60, R111 ;  /* 0x0000006f3c6f7220 */ /* 0x002fce0000410000 */
[----:B------:R-:W1:Y:S01]  /*2310*/  MUFU.RCP R93, R93 ;  /* 0x0000005d005d7308 */ /* 0x000e620000001000 */
[----:B0-----:R-:W-:Y:S01]  /*2320*/  IADD3 R10, P1, PT, R50, UR10, RZ ;  /* 0x0000000a320a7c10 */ /* 0x001fe2000ff3e0ff */
[----:B--2---:R-:W-:-:S03]  /*2330*/  FMUL.FTZ R76, R25, R76 ;  /* 0x0000004c194c7220 */ /* 0x004fc60000410000 */
[----:B------:R-:W-:Y:S01]  /*2340*/  IADD3.X R11, PT, PT, R52, UR11, RZ, P1, !PT ;  /* 0x0000000b340b7c10 */ /* 0x000fe20008ffe4ff */
[----:B------:R-:W0:Y:S01]  /*2350*/  LDCU.64 UR10, c[0x0][0x3a8] ;  /* 0x00007500ff0a77ac */ /* 0x000e220008000a00 */
[----:B------:R-:W-:Y:S01]  /*2360*/  F2FP.F16.F32.PACK_AB R111, R111, R76 ;  /* 0x0000004c6f6f723e */ /* 0x000fe200000000ff */
[----:B------:R-:W2:Y:S01]  /*2370*/  MUFU.RCP R56, R56 ;  /* 0x0000003800387308 */ /* 0x000ea20000001000 */
[----:B---3--:R-:W-:-:S05]  /*2380*/  FMUL.FTZ R26, R19, R26 ;  /* 0x0000001a131a7220 */ /* 0x008fca0000410000 */
[----:B------:R-:W-:Y:S02]  /*2390*/  F2FP.F16.F32.PACK_AB R26, R26, R57 ;  /* 0x000000391a1a723e */ /* 0x000fe400000000ff */
[----:B------:R-:W3:Y:S01]  /*23a0*/  MUFU.RCP R66, R66 ;  /* 0x0000004200427308 */ /* 0x000ee20000001000 */
[----:B-1----:R-:W-:-:S07]  /*23b0*/  FMUL.FTZ R93, R18, R93 ;  /* 0x0000005d125d7220 */ /* 0x002fce0000410000 */
[----:B------:R-:W1:Y:S01]  /*23c0*/  MUFU.RCP R107, R107 ;  /* 0x0000006b006b7308 */ /* 0x000e620000001000 */
[----:B--2---:R-:W-:Y:S01]  /*23d0*/  FMUL.FTZ R56, R17, R56 ;  /* 0x0000003811387220 */ /* 0x004fe20000410000 */
[----:B0-----:R-:W-:-:S04]  /*23e0*/  ISETP.GE.U32.AND P1, PT, R13, UR10, PT ;  /* 0x0000000a0d007c0c */ /* 0x001fc8000bf26070 */
[----:B------:R-:W-:Y:S02]  /*23f0*/  ISETP.GE.AND.EX P1, PT, R12, UR11, PT, P1 ;  /* 0x0000000b0c007c0c */ /* 0x000fe4000bf26310 */
[----:B------:R-:W0:Y:S01]  /*2400*/  MUFU.RCP R72, R72 ;  /* 0x0000004800487308 */ /* 0x000e220000001000 */
[----:B---3--:R-:W-:-:S07]  /*2410*/  FMUL.FTZ R66, R21, R66 ;  /* 0x0000004215427220 */ /* 0x008fce0000410000 */
[----:B------:R-:W2:Y:S01]  /*2420*/  MUFU.RCP R87, R87 ;  /* 0x0000005700577308 */ /* 0x000ea20000001000 */
[----:B-1----:R-:W-:-:S07]  /*2430*/  FMUL.FTZ R107, R22, R107 ;  /* 0x0000006b166b7220 */ /* 0x002fce0000410000 */
[----:B------:R-:W1:Y:S01]  /*2440*/  MUFU.RCP R85, R85 ;  /* 0x0000005500557308 */ /* 0x000e620000001000 */
[----:B0-----:R-:W-:-:S05]  /*2450*/  FMUL.FTZ R72, R23, R72 ;  /* 0x0000004817487220 */ /* 0x001fca0000410000 */
[----:B------:R-:W-:Y:S02]  /*2460*/  F2FP.F16.F32.PACK_AB R110, R109, R72 ;  /* 0x000000486d6e723e */ /* 0x000fe400000000ff */
[----:B------:R-:W0:Y:S01]  /*2470*/  MUFU.RCP R91, R91 ;  /* 0x0000005b005b7308 */ /* 0x000e220000001000 */
[----:B--2---:R-:W-:Y:S02]  /*2480*/  FMUL.FTZ R74, R74, R87 ;  /* 0x000000574a4a7220 */ /* 0x004fe40000410000 */
[----:B------:R2:W-:Y:S03]  /*2490*/  STG.E.64 desc[UR8][R10.64+0x2800], R110 ;  /* 0x0028006e0a007986 */ /* 0x0005e6000c101b08 */
[----:B------:R-:W-:Y:S02]  /*24a0*/  F2FP.F16.F32.PACK_AB R74, R74, R113 ;  /* 0x000000714a4a723e */ /* 0x000fe400000000ff */
[----:B------:R-:W3:Y:S01]  /*24b0*/  MUFU.RCP R80, R80 ;  /* 0x0000005000507308 */ /* 0x000ee20000001000 */
[----:B-1----:R-:W-:-:S07]  /*24c0*/  FMUL.FTZ R85, R78, R85 ;  /* 0x000000554e557220 */ /* 0x002fce0000410000 */
[----:B------:R-:W1:Y:S01]  /*24d0*/  MUFU.RCP R84, R84 ;  /* 0x0000005400547308 */ /* 0x000e620000001000 */
[----:B0-----:R-:W-:-:S07]  /*24e0*/  FMUL.FTZ R82, R82, R91 ;  /* 0x0000005b52527220 */ /* 0x001fce0000410000 */
[----:B------:R-:W0:Y:S01]  /*24f0*/  MUFU.RCP R86, R86 ;  /* 0x0000005600567308 */ /* 0x000e220000001000 */
[----:B---3--:R-:W-:-:S07]  /*2500*/  FMUL.FTZ R80, R83, R80 ;  /* 0x0000005053507220 */ /* 0x008fce0000410000 */
[----:B------:R-:W3:Y:S01]  /*2510*/  MUFU.RCP R88, R88 ;  /* 0x0000005800587308 */ /* 0x000ee20000001000 */
[----:B-1----:R-:W-:-:S05]  /*2520*/  FMUL.FTZ R81, R81, R84 ;  /* 0x0000005451517220 */ /* 0x002fca0000410000 */
[----:B------:R-:W-:Y:S02]  /*2530*/  F2FP.F16.F32.PACK_AB R76, R81, R80 ;  /* 0x00000050514c723e */ /* 0x000fe400000000ff */
[----:B------:R-:W1:Y:S01]  /*2540*/  MUFU.RCP R90, R90 ;  /* 0x0000005a005a7308 */ /* 0x000e620000001000 */
[----:B0-----:R-:W-:-:S07]  /*2550*/  FMUL.FTZ R86, R79, R86 ;  /* 0x000000564f567220 */ /* 0x001fce0000410000 */
[----:B------:R-:W0:Y:S01]  /*2560*/  MUFU.RCP R92, R92 ;  /* 0x0000005c005c7308 */ /* 0x000e220000001000 */
[----:B---3--:R-:W-:-:S05]  /*2570*/  FMUL.FTZ R77, R77, R88 ;  /* 0x000000584d4d7220 */ /* 0x008fca0000410000 */
[----:B------:R-:W-:Y:S02]  /*2580*/  F2FP.F16.F32.PACK_AB R77, R77, R86 ;  /* 0x000000564d4d723e */ /* 0x000fe400000000ff */
[----:B------:R-:W3:Y:S01]  /*2590*/  MUFU.RCP R94, R94 ;  /* 0x0000005e005e7308 */ /* 0x000ee20000001000 */
[----:B-1----:R-:W-:Y:S01]  /*25a0*/  FMUL.FTZ R90, R75, R90 ;  /* 0x0000005a4b5a7220 */ /* 0x002fe20000410000 */
[----:B------:R-:W-:Y:S01]  /*25b0*/  F2FP.F16.F32.PACK_AB R75, R82, R85 ;  /* 0x00000055524b723e */ /* 0x000fe200000000ff */
[----:B------:R2:W-:Y:S04]  /*25c0*/  STG.E.64 desc[UR8][R10.64+0x5000], R76 ;  /* 0x0050004c0a007986 */ /* 0x0005e8000c101b08 */
[----:B------:R2:W-:Y:S01]  /*25d0*/  STG.E.64 desc[UR8][R10.64+0x3c00], R74 ;  /* 0x003c004a0a007986 */ /* 0x0005e2000c101b08 */
[----:B------:R-:W1:Y:S01]  /*25e0*/  MUFU.RCP R96, R96 ;  /* 0x0000006000607308 */ /* 0x000e620000001000 */
[----:B0-----:R-:W-:-:S05]  /*25f0*/  FMUL.FTZ R73, R73, R92 ;  /* 0x0000005c49497220 */ /* 0x001fca0000410000 */
[----:B------:R-:W-:Y:S02]  /*2600*/  F2FP.F16.F32.PACK_AB R68, R73, R90 ;  /* 0x0000005a4944723e */ /* 0x000fe400000000ff */
[----:B------:R-:W0:Y:S01]  /*2610*/  MUFU.RCP R98, R98 ;  /* 0x0000006200627308 */ /* 0x000e220000001000 */
[----:B---3--:R-:W-:-:S07]  /*2620*/  FMUL.FTZ R94, R71, R94 ;  /* 0x0000005e475e7220 */ /* 0x008fce0000410000 */
[----:B------:R-:W3:Y:S01]  /*2630*/  MUFU.RCP R100, R100 ;  /* 0x0000006400647308 */ /* 0x000ee20000001000 */
[----:B-1----:R-:W-:-:S05]  /*2640*/  FMUL.FTZ R69, R69, R96 ;  /* 0x0000006045457220 */ /* 0x002fca0000410000 */
[----:B------:R-:W-:Y:S02]  /*2650*/  F2FP.F16.F32.PACK_AB R69, R69, R94 ;  /* 0x0000005e4545723e */ /* 0x000fe400000000ff */
[----:B------:R-:W1:Y:S01]  /*2660*/  MUFU.RCP R54, R54 ;  /* 0x0000003600367308 */ /* 0x000e620000001000 */
[----:B0-----:R-:W-:Y:S02]  /*2670*/  FMUL.FTZ R98, R67, R98 ;  /* 0x0000006243627220 */ /* 0x001fe40000410000 */
[----:B------:R2:W-:Y:S05]  /*2680*/  STG.E.64 desc[UR8][R10.64+0x6400], R68 ;  /* 0x006400440a007986 */ /* 0x0005ea000c101b08 */
[----:B------:R0:W4:Y:S01]  /*2690*/  MUFU.RCP R102, R59 ;  /* 0x0000003b00667308 */ /* 0x0001220000001000 */
[----:B---3--:R-:W-:-:S05]  /*26a0*/  FMUL.FTZ R65, R65, R100 ;  /* 0x0000006441417220 */ /* 0x008fca0000410000 */
[----:B------:R-:W-:Y:S02]  /*26b0*/  F2FP.F16.F32.PACK_AB R60, R65, R98 ;  /* 0x00000062413c723e */ /* 0x000fe400000000ff */
[----:B------:R-:W3:Y:S01]  /*26c0*/  MUFU.RCP R29, R29 ;  /* 0x0000001d001d7308 */ /* 0x000ee20000001000 */
[----:B-1----:R-:W-:Y:S01]  /*26d0*/  FMUL.FTZ R54, R63, R54 ;  /* 0x000000363f367220 */ /* 0x002fe20000410000 */
[----:B0-----:R-:W-:-:S05]  /*26e0*/  F2FP.F16.F32.PACK_AB R59, R107, R66 ;  /* 0x000000426b3b723e */ /* 0x001fca00000000ff */
[----:B------:R2:W-:Y:S01]  /*26f0*/  STG.E.64 desc[UR8][R10.64+0x1400], R58 ;  /* 0x0014003a0a007986 */ /* 0x0005e2000c101b08 */
[----:B------:R-:W0:Y:S01]  /*2700*/  MUFU.RCP R3, R28 ;  /* 0x0000001c00037308 */ /* 0x000e220000001000 */
[----:B----4-:R-:W-:-:S05]  /*2710*/  FMUL.FTZ R61, R61, R102 ;  /* 0x000000663d3d7220 */ /* 0x010fca0000410000 */
[----:B------:R-:W-:Y:S02]  /*2720*/  F2FP.F16.F32.PACK_AB R61, R61, R54 ;  /* 0x000000363d3d723e */ /* 0x000fe400000000ff */
[----:B------:R-:W1:Y:S01]  /*2730*/  MUFU.RCP R14, R55 ;  /* 0x00000037000e7308 */ /* 0x000e620000001000 */
[----:B---3--:R-:W-:Y:S01]  /*2740*/  FMUL.FTZ R70, R70, R29 ;  /* 0x0000001d46467220 */ /* 0x008fe20000410000 */
[----:B------:R-:W-:Y:S01]  /*2750*/  MOV R54, R13 ;  /* 0x0000000d00367202 */ /* 0x000fe20000000f00 */
[----:B------:R2:W-:Y:S05]  /*2760*/  STG.E.64 desc[UR8][R10.64+0x7800], R60 ;  /* 0x0078003c0a007986 */ /* 0x0005ea000c101b08 */
[----:B------:R3:W4:Y:S01]  /*2770*/  MUFU.RCP R15, R27 ;  /* 0x0000001b000f7308 */ /* 0x0007220000001000 */
[----:B0-----:R-:W-:-:S05]  /*2780*/  FMUL.FTZ R3, R64, R3 ;  /* 0x0000000340037220 */ /* 0x001fca0000410000 */
[----:B------:R-:W-:Y:S01]  /*2790*/  F2FP.F16.F32.PACK_AB R70, R3, R70 ;  /* 0x000000460346723e */ /* 0x000fe200000000ff */
[----:B-1----:R-:W-:Y:S01]  /*27a0*/  FMUL.FTZ R89, R89, R14 ;  /* 0x0000000e59597220 */ /* 0x002fe20000410000 */
[----:B---3--:R-:W-:-:S05]  /*27b0*/  F2FP.F16.F32.PACK_AB R27, R56, R93 ;  /* 0x0000005d381b723e */ /* 0x008fca00000000ff */
[----:B------:R2:W-:Y:S01]  /*27c0*/  STG.E.64 desc[UR8][R10.64], R26 ;  /* 0x0000001a0a007986 */ /* 0x0005e2000c101b08 */
[----:B----4-:R-:W-:-:S05]  /*27d0*/  FMUL.FTZ R62, R62, R15 ;  /* 0x0000000f3e3e7220 */ /* 0x010fca0000410000 */
[----:B------:R-:W-:-:S05]  /*27e0*/  F2FP.F16.F32.PACK_AB R71, R62, R89 ;  /* 0x000000593e47723e */ /* 0x000fca00000000ff */
[----:B------:R2:W-:Y:S01]  /*27f0*/  STG.E.64 desc[UR8][R10.64+0x8c00], R70 ;  /* 0x008c00460a007986 */ /* 0x0005e2000c101b08 */
[----:B------:R-:W-:Y:S05]  /*2800*/  @!P1 BRA `(.L_x_1536) ;  /* 0xffffffdc00b09947 */ /* 0x000fea000383ffff */
[----:B------:R-:W-:Y:S05]  /*2810*/  EXIT ;  /* 0x000000000000794d */ /* 0x000fea0003800000 */
.L_x_1537:
        /* <DEDUP_REMOVED lines=14> */
.L_x_1648:


//--------------------- .text._ZN13group_norm_v214gn_cuda_kernelI6__halfLi320ELi3ELi16ELi40ELi1024ELb1ELi32ELi320ELi320ELi4ELb1ELi10ELb0ELb0ENS_16CompileConditionILi1000EEEEEvPT_PKS4_S7_S7_flPfS8_Pj --------------------------
	.section	.text._ZN13group_norm_v214gn_cuda_kernelI6__halfLi320ELi3ELi16ELi40ELi1024ELb1ELi32ELi320ELi320ELi4ELb1ELi10ELb0ELb0ENS_16CompileConditionILi1000EEEEEvPT_PKS4_S7_S7_flPfS8_Pj,"ax",@progbits
	.align	128
        .global         _ZN13group_norm_v214gn_cuda_kernelI6__halfLi320ELi3ELi16ELi40ELi1024ELb1ELi32ELi320ELi320ELi4ELb1ELi10ELb0ELb0ENS_16CompileConditionILi1000EEEEEvPT_PKS4_S7_S7_flPfS8_Pj
        .type           _ZN13group_norm_v214gn_cuda_kernelI6__halfLi320ELi3ELi16ELi40ELi1024ELb1ELi32ELi320ELi320ELi4ELb1ELi10ELb0ELb0ENS_16CompileConditionILi1000EEEEEvPT_PKS4_S7_S7_flPfS8_Pj,@function
        .size           _ZN13group_norm_v214gn_cuda_kernelI6__halfLi320ELi3ELi16ELi40ELi1024ELb1ELi32ELi320ELi320ELi4ELb1ELi10ELb0ELb0ENS_16CompileConditionILi1000EEEEEvPT_PKS4_S7_S7_flPfS8_Pj,(.L_x_1649 - _ZN13group_norm_v214gn_cuda_kernelI6__halfLi320ELi3ELi16ELi40ELi1024ELb1ELi32ELi320ELi320ELi4ELb1ELi10ELb0ELb0ENS_16CompileConditionILi1000EEEEEvPT_PKS4_S7_S7_flPfS8_Pj)
        .other          _ZN13group_norm_v214gn_cuda_kernelI6__halfLi320ELi3ELi16ELi40ELi1024ELb1ELi32ELi320ELi320ELi4ELb1ELi10ELb0ELb0ENS_16CompileConditionILi1000EEEEEvPT_PKS4_S7_S7_flPfS8_Pj,@"STO_CUDA_ENTRY STV_DEFAULT"
_ZN13group_norm_v214gn_cuda_kernelI6__halfLi320ELi3ELi16ELi40ELi1024ELb1ELi32ELi320ELi320ELi4ELb1ELi10ELb0ELb0ENS_16CompileConditionILi1000EEEEEvPT_PKS4_S7_S7_flPfS8_Pj:
.text._ZN13group_norm_v214gn_cuda_kernelI6__halfLi320ELi3ELi16ELi40ELi1024ELb1ELi32ELi320ELi320ELi4ELb1ELi10ELb0ELb0ENS_16CompileConditionILi1000EEEEEvPT_PKS4_S7_S7_flPfS8_Pj:
        /* <DEDUP_REMOVED lines=43> */
[----:B------:R-:W-:Y:S01]  /*02b0*/  UMOV UR4, URZ ;  /* 0x000000ff00047c82 */ /* 0x000fe20008000000 */
[----:B0-----:R-:W-:-:S02]  /*02c0*/  LOP3.LUT P0, RZ, R3, 0x1f, RZ, 0xc0, !PT ;  /* 0x0000001f03ff7812 */ /* 0x001fc4000780c0ff */
[----:B------:R-:W-:Y:S02]  /*02d0*/  MOV R3, 0x400 ;  /* 0x0000040000037802 */ /* 0x000fe40000000f00 */
[----:B------:R-:W-:Y:S02]  /*02e0*/  ISETP.EQ.OR.EX P0, PT, R11, RZ, P0, P1 ;  /* 0x000000ff0b00720c */ /* 0x000fe40000702710 */
[----:B------:R-:W-:Y:S02]  /*02f0*/  IADD3 R5, PT, PT, R3, 0xc80, RZ ;  /* 0x00000c8003057810 */ /* 0x000fe40007ffe0ff */
[C---:B----4-:R-:W-:Y:S02]  /*0300*/  LEA R3, R6.reuse, R3, 0x18 ;  /* 0x0000000306037211 */ /* 0x050fe400078ec0ff */
[----:B------:R-:W-:Y:S02]  /*0310*/  LEA R6, R6, R5, 0x18 ;  /* 0x0000000506067211 */ /* 0x000fe400078ec0ff */
[----:B------:R-:W-:Y:S01]  /*0320*/  LEA.HI R5, R7, -UR5, RZ, 0x10 ;  /* 0x8000000507057c11 */ /* 0x000fe2000f8f80ff */
[----:B------:R-:W-:Y:S01]  /*0330*/  IMAD R3, R8, 0x28, R3 ;  /* 0x0000002808037824 */ /* 0x000fe200078e0203 */
[----:B------:R-:W-:Y:S01]  /*0340*/  ISETP.GT.U32.OR P0, PT, R0, 0x7, P0 ;  /* 0x000000070000780c */ /* 0x000fe20000704470 */
[----:B------:R-:W-:Y:S01]  /*0350*/  UMOV UR5, URZ ;  /* 0x000000ff00057c82 */ /* 0x000fe20008000000 */
[----:B------:R-:W-:-:S02]  /*0360*/  LEA R5, R5, R6, 0x3 ;  /* 0x0000000605057211 */ /* 0x000fc400078e18ff */
[----:B------:R-:W-:-:S09]  /*0370*/  LEA R6, R2, R3, 0x3 ;  /* 0x0000000302067211 */ /* 0x000fd200078e18ff */
.L_x_1546:
        /* <DEDUP_REMOVED lines=27> */
[----:B------:R-:W-:Y:S01]  /*0530*/  BSSY.RECONVERGENT B0, `(.L_x_1538) ;  /* 0x00000b7000007945 */ /* 0x000fe20003800200 */
[----:B------:R-:W-:-:S02]  /*0540*/  CS2R R50, SRZ ;  /* 0x0000000000327805 */ /* 0x000fc4000001ff00 */
[----:B------:R-:W-:Y:S01]  /*0550*/  UIADD3.X UR13, UPT, UPT, URZ, UR5, URZ, UP0, !UPT ;  /* 0x00000005ff0d7290 */ /* 0x000fe200087fe4ff */
        /* <DEDUP_REMOVED lines=144> */
[----:B------:R-:W-:Y:S01]  /*0e60*/  SHF.R.U32.HI R46, RZ, 0x2, R51 ;  /* 0x00000002ff2e7819 */ /* 0x000fe20000011633 */
[--C-:B------:R-:W-:Y:S01]  /*0e70*/  IMAD R51, R54, 0x28, R49.reuse ;  /* 0x0000002836337824 */ /* 0x100fe200078e0231 */
[----:B------:R-:W-:Y:S02]  /*0e80*/  SHF.R.U32.HI R44, RZ, 0x2, R44 ;  /* 0x00000002ff2c7819 */ /* 0x000fe4000001162c */
[----:B------:R-:W-:Y:S01]  /*0e90*/  SHF.R.U32.HI R40, RZ, 0x2, R40 ;  /* 0x00000002ff287819 */ /* 0x000fe20000011628 */
[--C-:B------:R-:W-:Y:S02]  /*0ea0*/  IMAD R46, R46, 0x28, R49.reuse ;  /* 0x000000282e2e7824 */ /* 0x100fe400078e0231 */
[----:B-1----:R-:W-:Y:S01]  /*0eb0*/  FADD.FTZ R47, R47, R42 ;  /* 0x0000002a2f2f7221 */ /* 0x002fe20000010000 */
[----:B------:R-:W-:-:S02]  /*0ec0*/  IMAD R44, R44, 0x28, R49 ;  /* 0x000000282c2c7824 */ /* 0x000fc400078e0231 */
        /* <DEDUP_REMOVED lines=11> */
[----:B------:R-:W-:Y:S01]  /*0f80*/  IADD3 R50, PT, PT, R50, R49, RZ ;  /* 0x0000003132327210 */ /* 0x000fe20007ffe0ff */
[----:B------:R-:W-:Y:S02]  /*0f90*/  FADD.FTZ R54, R54, R39 ;  /* 0x0000002736367221 */ /* 0x000fe40000010000 */
[----:B------:R-:W2:Y:S04]  /*0fa0*/  LDS.64 R44, [R44] ;  /* 0x000000002c2c7984 */ /* 0x000ea80000000a00 */
[----:B------:R-:W3:Y:S04]  /*0fb0*/  LDS.64 R46, [R46] ;  /* 0x000000002e2e7984 */ /* 0x000ee80000000a00 */
[----:B------:R-:W4:Y:S04]  /*0fc0*/  LDS.64 R48, [R48] ;  /* 0x0000000030307984 */ /* 0x000f280000000a00 */
        /* <DEDUP_REMOVED lines=12> */
[----:B------:R-:W-:-:S07]  /*1090*/  FADD.FTZ R51, R54, R51 ;  /* 0x0000003336337221 */ /* 0x000fce0000010000 */
.L_x_1539:
[----:B------:R-:W-:Y:S05]  /*10a0*/  BSYNC.RECONVERGENT B0 ;  /* 0x0000000000007941 */ /* 0x000fea0003800200 */
.L_x_1538:
        /* <DEDUP_REMOVED lines=22> */
.L_x_1541:
[----:B------:R-:W-:Y:S05]  /*1210*/  BSYNC.RECONVERGENT B0 ;  /* 0x0000000000007941 */ /* 0x000fea0003800200 */
.L_x_1540:
        /* <DEDUP_REMOVED lines=20> */
.L_x_1543:
        /* <DEDUP_REMOVED lines=8> */
.L_x_1542:
[----:B------:R-:W-:Y:S05]  /*13e0*/  WARPSYNC.ALL ;  /* 0x0000000000007948 */ /* 0x000fea0003800000 */
[----:B------:R-:W-:Y:S06]  /*13f0*/  BAR.SYNC.DEFER_BLOCKING 0x0 ;  /* 0x0000000000007b1d */ /* 0x000fec0000010000 */
[----:B------:R-:W2:Y:S01]  /*1400*/  @!P1 LDG.E.64 R38, desc[UR14][R40.64] ;  /* 0x0000000e28269981 */ /* 0x000ea2000c1e1b00 */
[----:B------:R-:W-:Y:S01]  /*1410*/  HFMA2 R42, -RZ, RZ, 0, 0 ;  /* 0x00000000ff2a7431 */ /* 0x000fe200000001ff */
[----:B------:R-:W-:Y:S01]  /*1420*/  BSSY.RECONVERGENT B0, `(.L_x_1544) ;  /* 0x0000038000007945 */ /* 0x000fe20003800200 */
[----:B--2---:R-:W-:Y:S01]  /*1430*/  @!P1 FADD.FTZ R42, RZ, R38 ;  /* 0x00000026ff2a9221 */ /* 0x004fe20000010000 */
[----:B------:R-:W-:Y:S01]  /*1440*/  MOV R38, RZ ;  /* 0x000000ff00267202 */ /* 0x000fe20000000f00 */
[----:B------:R-:W-:Y:S01]  /*1450*/  @!P1 FADD.FTZ R38, RZ, R39 ;  /* 0x00000027ff269221 */ /* 0x000fe20000010000 */
[----:B------:R-:W-:-:S02]  /*1460*/  LOP3.LUT P1, RZ, R0, 0x31f, RZ, 0xc0, !PT ;  /* 0x0000031f00ff7812 */ /* 0x000fc4000782c0ff */
[----:B------:R-:W0:Y:S04]  /*1470*/  SHFL.BFLY PT, R43, R42, 0x10, 0x1f ;  /* 0x0e001f002a2b7f89 */ /* 0x000e2800000e0000 */
[----:B------:R-:W1:Y:S07]  /*1480*/  SHFL.BFLY PT, R39, R38, 0x10, 0x1f ;  /* 0x0e001f0026277f89 */ /* 0x000e6e00000e0000 */
[----:B------:R-:W2:Y:S01]  /*1490*/  @!P1 S2R R48, SR_CgaCtaId ;  /* 0x0000000000309919 */ /* 0x000ea20000008800 */
        /* <DEDUP_REMOVED lines=17> */
[----:B------:R-:W-:-:S03]  /*15b0*/  @!P1 MOV R39, 0x400 ;  /* 0x0000040000279802 */ /* 0x000fc60000000f00 */
[----:B------:R-:W-:Y:S01]  /*15c0*/  @!P1 FMUL.FTZ R38, R38, 2.4414062863797880709e-05 ;  /* 0x37cccccd26269820 */ /* 0x000fe20000410000 */
[----:B------:R-:W-:Y:S01]  /*15d0*/  @!P1 IADD3 R41, PT, PT, R39, 0xc80, RZ ;  /* 0x00000c8027299810 */ /* 0x000fe20007ffe0ff */
[----:B-1----:R-:W-:Y:S02]  /*15e0*/  FADD.FTZ R44, R42, R43 ;  /* 0x0000002b2a2c7221 */ /* 0x002fe40000010000 */
[----:B------:R-:W-:Y:S01]  /*15f0*/  @!P1 FMUL.FTZ R39, R38, R38 ;  /* 0x0000002626279220 */ /* 0x000fe20000410000 */
[----:B--2---:R-:W-:-:S03]  /*1600*/  @!P1 LEA R41, R48, R41, 0x18 ;  /* 0x0000002930299211 */ /* 0x004fc600078ec0ff */
[----:B------:R-:W-:Y:S01]  /*1610*/  @!P1 FFMA.FTZ R39, R44, 2.4414062863797880709e-05, -R39 ;  /* 0x37cccccd2c279823 */ /* 0x000fe20000010827 */
        /* <DEDUP_REMOVED lines=24> */
.L_x_1545:
[----:B------:R-:W-:Y:S05]  /*17a0*/  BSYNC.RECONVERGENT B0 ;  /* 0x0000000000007941 */ /* 0x000fea0003800200 */
.L_x_1544:
[----:B01----:R-:W0:Y:S01]  /*17b0*/  LDS.64 R38, [R5] ;  /* 0x0000000005267984 */ /* 0x003e220000000a00 */
[----:B------:R-:W0:Y:S01]  /*17c0*/  LDCU UR5, c[0x0][0x3a0] ;  /* 0x00007400ff0577ac */ /* 0x000e220008000800 */
[----:B-----5:R-:W-:Y:S02]  /*17d0*/  HADD2.F32 R44, -RZ, R36.H0_H0 ;  /* 0x20000024ff2c7230 */ /* 0x020fe40000004100 */
[----:B------:R-:W-:Y:S01]  /*17e0*/  HADD2.F32 R41, -RZ, R34.H0_H0 ;  /* 0x20000022ff297230 */ /* 0x000fe20000004100 */
[----:B------:R-:W1:Y:S01]  /*17f0*/  LDCU.64 UR8, c[0x0][0x380] ;  /* 0x00007000ff0877ac */ /* 0x000e620008000a00 */
[----:B------:R-:W-:Y:S01]  /*1800*/  HADD2.F32 R45, -RZ, R36.H1_H1 ;  /* 0x30000024ff2d7230 */ /* 0x000fe20000004100 */
[----:B------:R-:W-:Y:S01]  /*1810*/  ULOP3.LUT UR4, UR4, 0x1, URZ, 0x3c, !UPT ;  /* 0x0000000104047892 */ /* 0x000fe2000f8e3cff */
[----:B------:R-:W-:Y:S01]  /*1820*/  UMOV UR11, UR12 ;  /* 0x0000000c000b7c82 */ /* 0x000fe20008000000 */
        /* <DEDUP_REMOVED lines=29> */
[----:B------:R-:W-:Y:S01]  /*1a00*/  FADD.FTZ R56, R59, -R38 ;  /* 0x800000263b387221 */ /* 0x000fe20000010000 */
[--C-:B------:R-:W-:Y:S01]  /*1a10*/  FFMA.FTZ R3, R40, R44, R41.reuse ;  /* 0x0000002c28037223 */ /* 0x100fe20000010029 */
[C-C-:B------:R-:W-:Y:S01]  /*1a20*/  FFMA.FTZ R31, R44.reuse, R31, R41.reuse ;  /* 0x0000001f2c1f7223 */ /* 0x140fe20000010029 */
[C-C-:B------:R-:W-:Y:S01]  /*1a30*/  FFMA.FTZ R26, R44.reuse, R26, R41.reuse ;  /* 0x0000001a2c1a7223 */ /* 0x140fe20000010029 */
[C-C-:B------:R-:W-:Y:S01]  /*1a40*/  FFMA.FTZ R23, R44.reuse, R48, R41.reuse ;  /* 0x000000302c177223 */ /* 0x140fe20000010029 */
[C-C-:B------:R-:W-:Y:S01]  /*1a50*/  FFMA.FTZ R18, R44.reuse, R18, R41.reuse ;  /* 0x000000122c127223 */ /* 0x140fe20000010029 */
[C-C-:B------:R-:W-:Y:S01]  /*1a60*/  FFMA.FTZ R42, R44.reuse, R10, R41.reuse ;  /* 0x0000000a2c2a7223 */ /* 0x140fe20000010029 */
[----:B------:R-:W-:Y:S01]  /*1a70*/  FFMA.FTZ R40, R44, R54, R41 ;  /* 0x000000362c287223 */ /* 0x000fe20000010029 */
[----:B------:R-:W-:-:S02]  /*1a80*/  HADD2.F32 R44, -RZ, R34.H1_H1 ;  /* 0x30000022ff2c7230 */ /* 0x000fc40000004100 */
[----:B------:R-:W-:Y:S01]  /*1a90*/  FMUL.FTZ R43, R39, R56 ;  /* 0x00000038272b7220 */ /* 0x000fe20000410000 */
[--C-:B------:R-:W-:Y:S01]  /*1aa0*/  FADD.FTZ R46, R9, -R38.reuse ;  /* 0x80000026092e7221 */ /* 0x100fe20000010000 */
[C---:B------:R-:W-:Y:S01]  /*1ab0*/  FMUL.FTZ R47, R39.reuse, R16 ;  /* 0x00000010272f7220 */ /* 0x040fe20000410000 */
[----:B------:R-:W-:Y:S01]  /*1ac0*/  FMUL.FTZ R51, R39, R32 ;  /* 0x0000002027337220 */ /* 0x000fe20000410000 */
[--C-:B------:R-:W-:Y:S01]  /*1ad0*/  FADD.FTZ R54, R33, -R38.reuse ;  /* 0x8000002621367221 */ /* 0x100fe20000010000 */
[----:B------:R-:W-:Y:S01]  /*1ae0*/  FMUL.FTZ R49, R39, R24 ;  /* 0x0000001827317220 */ /* 0x000fe20000410000 */
[--C-:B------:R-:W-:Y:S01]  /*1af0*/  FADD.FTZ R48, R17, -R38.reuse ;  /* 0x8000002611307221 */ /* 0x100fe20000010000 */
[----:B------:R-:W-:Y:S01]  /*1b00*/  FADD.FTZ R50, R25, -R38 ;  /* 0x8000002619327221 */ /* 0x000fe20000010000 */
[--C-:B------:R-:W-:Y:S01]  /*1b10*/  FFMA.FTZ R24, R45, R43, R44.reuse ;  /* 0x0000002b2d187223 */ /* 0x100fe2000001002c */
[----:B------:R-:W-:Y:S01]  /*1b20*/  FMUL.FTZ R9, R39, R46 ;  /* 0x0000002e27097220 */ /* 0x000fe20000410000 */
[C-C-:B------:R-:W-:Y:S01]  /*1b30*/  FFMA.FTZ R43, R45.reuse, R47, R44.reuse ;  /* 0x0000002f2d2b7223 */ /* 0x140fe2000001002c */
[----:B------:R-:W-:Y:S01]  /*1b40*/  FFMA.FTZ R16, R45, R51, R44 ;  /* 0x000000332d107223 */ /* 0x000fe2000001002c */
[----:B------:R-:W-:-:S02]  /*1b50*/  HADD2.F32 R47, -RZ, R37.H1_H1 ;  /* 0x30000025ff2f7230 */ /* 0x000fc40000004100 */
[C---:B------:R-:W-:Y:S01]  /*1b60*/  FMUL.FTZ R33, R39.reuse, R54 ;  /* 0x0000003627217220 */ /* 0x040fe20000410000 */
[----:B------:R-:W-:Y:S02]  /*1b70*/  HADD2.F32 R46, -RZ, R35.H1_H1 ;  /* 0x30000023ff2e7230 */ /* 0x000fe40000004100 */
[C---:B------:R-:W-:Y:S01]  /*1b80*/  FMUL.FTZ R52, R39.reuse, R52 ;  /* 0x0000003427347220 */ /* 0x040fe20000410000 */
[----:B------:R-:W-:Y:S02]  /*1b90*/  HADD2.F32 R10, -RZ, R37.H0_H0 ;  /* 0x20000025ff0a7230 */ /* 0x000fe40000004100 */
[C---:B------:R-:W-:Y:S01]  /*1ba0*/  FMUL.FTZ R30, R39.reuse, R48 ;  /* 0x00000030271e7220 */ /* 0x040fe20000410000 */
[----:B------:R-:W-:Y:S02]  /*1bb0*/  HADD2.F32 R41, -RZ, R35.H0_H0 ;  /* 0x20000023ff297230 */ /* 0x000fe40000004100 */
[C---:B------:R-:W-:Y:S01]  /*1bc0*/  FMUL.FTZ R25, R39.reuse, R50 ;  /* 0x0000003227197220 */ /* 0x040fe20000410000 */
[----:B------:R-:W-:Y:S01]  /*1bd0*/  FMUL.FTZ R58, R39, R58 ;  /* 0x0000003a273a7220 */ /* 0x000fe20000410000 */
[----:B------:R-:W-:Y:S01]  /*1be0*/  FFMA.FTZ R32, R9, R45, R44 ;  /* 0x0000002d09207223 */ /* 0x000fe2000001002c */
[----:B------:R-:W-:Y:S01]  /*1bf0*/  FMUL.FTZ R17, R15, -1.4426950216293334961 ;  /* 0xbfb8aa3b0f117820 */ /* 0x000fe20000410000 */
[----:B------:R-:W-:Y:S01]  /*1c00*/  FMUL.FTZ R51, R16, -1.4426950216293334961 ;  /* 0xbfb8aa3b10337820 */ /* 0x000fe20000410000 */
[----:B------:R-:W-:Y:S01]  /*1c10*/  FADD.FTZ R48, R13, -R38 ;  /* 0x800000260d307221 */ /* 0x000fe20000010000 */
[----:B------:R-:W-:Y:S01]  /*1c20*/  FFMA.FTZ R9, R45, R33, R44 ;  /* 0x000000212d097223 */ /* 0x000fe2000001002c */
[----:B------:R-:W-:Y:S01]  /*1c30*/  FFMA.FTZ R13, R47, R52, R46 ;  /* 0x000000342f0d7223 */ /* 0x000fe2000001002e */
[C-C-:B------:R-:W-:Y:S01]  /*1c40*/  FFMA.FTZ R30, R45.reuse, R30, R44.reuse ;  /* 0x0000001e2d1e7223 */ /* 0x140fe2000001002c */
[C-C-:B------:R-:W-:Y:S01]  /*1c50*/  FFMA.FTZ R25, R45.reuse, R25, R44.reuse ;  /* 0x000000192d197223 */ /* 0x140fe2000001002c */
[----:B------:R-:W-:Y:S01]  /*1c60*/  FFMA.FTZ R33, R45, R49, R44 ;  /* 0x000000312d217223 */ /* 0x000fe2000001002c */
[--C-:B------:R-:W-:Y:S01]  /*1c70*/  FFMA.FTZ R45, R10, R58, R41.reuse ;  /* 0x0000003a0a2d7223 */ /* 0x100fe20000010029 */
[----:B------:R0:W-:Y:S01]  /*1c80*/  MUFU.EX2 R44, R51 ;  /* 0x00000033002c7308 */ /* 0x0001e20000000800 */
[--C-:B------:R-:W-:Y:S01]  /*1c90*/  FADD.FTZ R58, R27, -R38.reuse ;  /* 0x800000261b3a7221 */ /* 0x100fe20000010000 */
[--C-:B------:R-:W-:Y:S01]  /*1ca0*/  FADD.FTZ R52, R53, -R38.reuse ;  /* 0x8000002635347221 */ /* 0x100fe20000010000 */
[--C-:B------:R-:W-:Y:S01]  /*1cb0*/  FADD.FTZ R50, R11, -R38.reuse ;  /* 0x800000260b327221 */ /* 0x100fe20000010000 */
[--C-:B------:R-:W-:Y:S01]  /*1cc0*/  FADD.FTZ R54, R14, -R38.reuse ;  /* 0x800000260e367221 */ /* 0x100fe20000010000 */
[--C-:B------:R-:W-:Y:S01]  /*1cd0*/  FADD.FTZ R56, R22, -R38.reuse ;  /* 0x8000002616387221 */ /* 0x100fe20000010000 */
[----:B------:R-:W-:Y:S01]  /*1ce0*/  FMUL.FTZ R49, R45, -1.4426950216293334961 ;  /* 0xbfb8aa3b2d317820 */ /* 0x000fe20000410000 */
[----:B------:R-:W-:Y:S01]  /*1cf0*/  FMUL.FTZ R57, R39, R48 ;  /* 0x0000003027397220 */ /* 0x000fe20000410000 */
[----:B------:R-:W-:Y:S01]  /*1d00*/  MUFU.EX2 R17, R17 ;  /* 0x0000001100117308 */ /* 0x000fe20000000800 */
[----:B0-----:R-:W-:Y:S01]  /*1d10*/  FMUL.FTZ R51, R13, -1.4426950216293334961 ;  /* 0xbfb8aa3b0d337820 */ /* 0x001fe20000410000 */
[C---:B------:R-:W-:Y:S01]  /*1d20*/  FMUL.FTZ R22, R39.reuse, R58 ;  /* 0x0000003a27167220 */ /* 0x040fe20000410000 */
[C---:B------:R-:W-:Y:S01]  /*1d30*/  FMUL.FTZ R48, R39.reuse, R52 ;  /* 0x0000003427307220 */ /* 0x040fe20000410000 */
[C---:B------:R-:W-:Y:S01]  /*1d40*/  FMUL.FTZ R50, R39.reuse, R50 ;  /* 0x0000003227327220 */ /* 0x040fe20000410000 */
[C---:B------:R-:W-:Y:S01]  /*1d50*/  FMUL.FTZ R19, R39.reuse, R19 ;  /* 0x0000001327137220 */ /* 0x040fe20000410000 */
[C---:B------:R-:W-:Y:S01]  /*1d60*/  FMUL.FTZ R52, R39.reuse, R60 ;  /* 0x0000003c27347220 */ /* 0x040fe20000410000 */
[C---:B------:R-:W-:Y:S01]  /*1d70*/  FMUL.FTZ R54, R39.reuse, R54 ;  /* 0x0000003627367220 */ /* 0x040fe20000410000 */
[----:B------:R0:W2:Y:S01]  /*1d80*/  MUFU.EX2 R14, R51 ;  /* 0x00000033000e7308 */ /* 0x0000a20000000800 */
[----:B------:R-:W-:Y:S01]  /*1d90*/  FMUL.FTZ R56, R39, R56 ;  /* 0x0000003827387220 */ /* 0x000fe20000410000 */
[--C-:B------:R-:W-:Y:S01]  /*1da0*/  FFMA.FTZ R50, R50, R10, R41.reuse ;  /* 0x0000000a32327223 */ /* 0x100fe20000010029 */
[----:B------:R-:W-:Y:S01]  /*1db0*/  FMUL.FTZ R59, R32, -1.4426950216293334961 ;  /* 0xbfb8aa3b203b7820 */ /* 0x000fe20000410000 */
[C-C-:B------:R-:W-:Y:S01]  /*1dc0*/  FFMA.FTZ R19, R10.reuse, R19, R41.reuse ;  /* 0x000000130a137223 */ /* 0x140fe20000010029 */
[C-C-:B------:R-:W-:Y:S01]  /*1dd0*/  FFMA.FTZ R52, R10.reuse, R52, R41.reuse ;  /* 0x000000340a347223 */ /* 0x140fe20000010029 */
[C-C-:B------:R-:W-:Y:S01]  /*1de0*/  FFMA.FTZ R53, R10.reuse, R56, R41.reuse ;  /* 0x000000380a357223 */ /* 0x140fe20000010029 */
[--C-:B------:R-:W-:Y:S01]  /*1df0*/  FADD.FTZ R56, R29, -R38.reuse ;  /* 0x800000261d387221 */ /* 0x100fe20000010000 */
[----:B------:R3:W-:Y:S01]  /*1e00*/  MUFU.EX2 R11, R49 ;  /* 0x00000031000b7308 */ /* 0x0007e20000000800 */
[----:B0-----:R-:W-:Y:S01]  /*1e10*/  FFMA.FTZ R51, R10, R54, R41 ;  /* 0x000000360a337223 */ /* 0x001fe20000010029 */
[----:B------:R-:W-:Y:S01]  /*1e20*/  FMUL.FTZ R27, R3, -1.4426950216293334961 ;  /* 0xbfb8aa3b031b7820 */ /* 0x000fe20000410000 */
[----:B------:R-:W-:Y:S01]  /*1e30*/  FMUL.FTZ R61, R39, R20 ;  /* 0x00000014273d7220 */ /* 0x000fe20000410000 */
[--C-:B------:R-:W-:Y:S01]  /*1e40*/  FADD.FTZ R58, R21, -R38.reuse ;  /* 0x80000026153a7221 */ /* 0x100fe20000010000 */
[----:B------:R-:W-:Y:S01]  /*1e50*/  FADD.FTZ R60, R55, -R38 ;  /* 0x80000026373c7221 */ /* 0x000fe20000010000 */
[----:B------:R-:W-:-:S02]  /*1e60*/  FMUL.FTZ R20, R30, -1.4426950216293334961 ;  /* 0xbfb8aa3b1e147820 */ /* 0x000fc40000410000 */
[----:B------:R-:W0:Y:S01]  /*1e70*/  MUFU.EX2 R27, R27 ;  /* 0x0000001b001b7308 */ /* 0x000e220000000800 */
[C-C-:B---3--:R-:W-:Y:S01]  /*1e80*/  FFMA.FTZ R49, R10.reuse, R22, R41.reuse ;  /* 0x000000160a317223 */ /* 0x148fe20000010029 */
[----:B------:R-:W-:Y:S01]  /*1e90*/  FFMA.FTZ R22, R10, R48, R41 ;  /* 0x000000300a167223 */ /* 0x000fe20000010029 */
[--C-:B------:R-:W-:Y:S01]  /*1ea0*/  FFMA.FTZ R41, R57, R47, R46.reuse ;  /* 0x0000002f39297223 */ /* 0x100fe2000001002e */
[C---:B------:R-:W-:Y:S01]  /*1eb0*/  FMUL.FTZ R57, R39.reuse, R60 ;  /* 0x0000003c27397220 */ /* 0x040fe20000410000 */
[----:B------:R-:W-:Y:S01]  /*1ec0*/  FMUL.FTZ R29, R39, R58 ;  /* 0x0000003a271d7220 */ /* 0x000fe20000410000 */
[----:B--2---:R-:W-:Y:S01]  /*1ed0*/  FADD.FTZ R60, R14, 1 ;  /* 0x3f8000000e3c7421 */ /* 0x004fe20000010000 */
[----:B------:R-:W-:Y:S01]  /*1ee0*/  FMUL.FTZ R54, R41, -1.4426950216293334961 ;  /* 0xbfb8aa3b29367820 */ /* 0x000fe20000410000 */
[----:B------:R2:W-:Y:S01]  /*1ef0*/  MUFU.EX2 R48, R59 ;  /* 0x0000003b00307308 */ /* 0x0005e20000000800 */
[----:B------:R-:W-:Y:S01]  /*1f00*/  FMUL.FTZ R10, R50, -1.4426950216293334961 ;  /* 0xbfb8aa3b320a7820 */ /* 0x000fe20000410000 */
[----:B------:R-:W-:Y:S01]  /*1f10*/  FFMA.FTZ R29, R47, R29, R46 ;  /* 0x0000001d2f1d7223 */ /* 0x000fe2000001002e */
[----:B------:R-:W-:-:S05]  /*1f20*/  FMUL.FTZ R14, R9, -1.4426950216293334961 ;  /* 0xbfb8aa3b090e7820 */ /* 0x000fca0000410000 */
[----:B------:R3:W-:Y:S01]  /*1f30*/  MUFU.EX2 R21, R54 ;  /* 0x0000003600157308 */ /* 0x0007e20000000800 */
[C---:B--2---:R-:W-:Y:S01]  /*1f40*/  FMUL.FTZ R59, R39.reuse, R56 ;  /* 0x00000038273b7220 */ /* 0x044fe20000410000 */
[----:B------:R-:W-:Y:S01]  /*1f50*/  FMUL.FTZ R56, R39, R28 ;  /* 0x0000001c27387220 */ /* 0x000fe20000410000 */
[----:B0-----:R-:W-:Y:S02]  /*1f60*/  FADD.FTZ R27, R27, 1 ;  /* 0x3f8000001b1b7421 */ /* 0x001fe40000010000 */
[----:B------:R-:W-:Y:S01]  /*1f70*/  FFMA.FTZ R28, R47, R59, R46 ;  /* 0x0000003b2f1c7223 */ /* 0x000fe2000001002e */
[----:B------:R-:W-:Y:S01]  /*1f80*/  FADD.FTZ R59, R17, 1 ;  /* 0x3f800000113b7421 */ /* 0x000fe20000010000 */
[----:B------:R-:W-:Y:S01]  /*1f90*/  FMUL.FTZ R17, R26, -1.4426950216293334961 ;  /* 0xbfb8aa3b1a117820 */ /* 0x000fe20000410000 */
[----:B------:R-:W-:Y:S01]  /*1fa0*/  MUFU.RCP R60, R60 ;  /* 0x0000003c003c7308 */ /* 0x000fe20000001000 */
[----:B---3--:R-:W-:Y:S01]  /*1fb0*/  FADD.FTZ R54, R12, -R38 ;  /* 0x800000260c367221 */ /* 0x008fe20000010000 */
[--C-:B------:R-:W-:Y:S01]  /*1fc0*/  FFMA.FTZ R38, R47, R61, R46.reuse ;  /* 0x0000003d2f267223 */ /* 0x100fe2000001002e */
[----:B------:R-:W-:Y:S01]  /*1fd0*/  FADD.FTZ R61, R44, 1 ;  /* 0x3f8000002c3d7421 */ /* 0x000fe20000010000 */
[----:B------:R-:W-:Y:S01]  /*1fe0*/  FMUL.FTZ R12, R31, -1.4426950216293334961 ;  /* 0xbfb8aa3b1f0c7820 */ /* 0x000fe20000410000 */
[----:B------:R-:W-:Y:S01]  /*1ff0*/  FMUL.FTZ R55, R39, R54 ;  /* 0x0000003627377220 */ /* 0x000fe20000410000 */
[--C-:B------:R-:W-:Y:S01]  /*2000*/  FFMA.FTZ R54, R47, R57, R46.reuse ;  /* 0x000000392f367223 */ /* 0x100fe2000001002e */
[----:B------:R-:W-:Y:S01]  /*2010*/  FMUL.FTZ R57, R49, -1.4426950216293334961 ;  /* 0xbfb8aa3b31397820 */ /* 0x000fe20000410000 */
[----:B------:R0:W2:Y:S01]  /*2020*/  MUFU.RCP R58, R59 ;  /* 0x0000003b003a7308 */ /* 0x0000a20000001000 */
[C-C-:B------:R-:W-:Y:S01]  /*2030*/  FFMA.FTZ R39, R47.reuse, R55, R46.reuse ;  /* 0x000000372f277223 */ /* 0x140fe2000001002e */
[----:B------:R-:W-:Y:S01]  /*2040*/  FFMA.FTZ R55, R47, R56, R46 ;  /* 0x000000382f377223 */ /* 0x000fe2000001002e */
[----:B------:R-:W-:Y:S01]  /*2050*/  FMUL.FTZ R46, R19, -1.4426950216293334961 ;  /* 0xbfb8aa3b132e7820 */ /* 0x000fe20000410000 */
[----:B------:R-:W-:Y:S01]  /*2060*/  FMUL.FTZ R47, R29, -1.4426950216293334961 ;  /* 0xbfb8aa3b1d2f7820 */ /* 0x000fe20000410000 */
[----:B------:R-:W-:-:S03]  /*2070*/  FMUL.FTZ R56, R25, -1.4426950216293334961 ;  /* 0xbfb8aa3b19387820 */ /* 0x000fc60000410000 */
[----:B------:R-:W-:Y:S01]  /*2080*/  MUFU.RCP R61, R61 ;  /* 0x0000003d003d7308 */ /* 0x000fe20000001000 */
[----:B0-----:R-:W-:Y:S01]  /*2090*/  FADD.FTZ R59, R11, 1 ;  /* 0x3f8000000b3b7421 */ /* 0x001fe20000010000 */
[----:B------:R-:W-:-:S06]  /*20a0*/  FMUL.FTZ R11, R23, -1.4426950216293334961 ;  /* 0xbfb8aa3b170b7820 */ /* 0x000fcc0000410000 */
[----:B------:R-:W0:Y:S01]  /*20b0*/  MUFU.RCP R59, R59 ;  /* 0x0000003b003b7308 */ /* 0x000e220000001000 */
[----:B--2---:R-:W-:Y:S01]  /*20c0*/  FMUL.FTZ R58, R15, R58 ;  /* 0x0000003a0f3a7220 */ /* 0x004fe20000410000 */
[----:B------:R-:W-:-:S06]  /*20d0*/  FMUL.FTZ R15, R28, -1.4426950216293334961 ;  /* 0xbfb8aa3b1c0f7820 */ /* 0x000fcc0000410000 */
[----:B------:R-:W2:Y:S08]  /*20e0*/  MUFU.EX2 R10, R10 ;  /* 0x0000000a000a7308 */ /* 0x000eb00000000800 */
[----:B------:R3:W4:Y:S01]  /*20f0*/  MUFU.RCP R44, R27 ;  /* 0x0000001b002c7308 */ /* 0x0007220000001000 */
[----:B0-----:R-:W-:-:S07]  /*2100*/  FMUL.FTZ R45, R45, R59 ;  /* 0x0000003b2d2d7220 */ /* 0x001fce0000410000 */
[----:B------:R-:W-:Y:S01]  /*2110*/  MUFU.EX2 R46, R46 ;  /* 0x0000002e002e7308 */ /* 0x000fe20000000800 */
[----:B---3--:R-:W-:Y:S01]  /*2120*/  FMUL.FTZ R27, R16, R61 ;  /* 0x0000003d101b7220 */ /* 0x008fe20000410000 */
[----:B------:R-:W-:Y:S01]  /*2130*/  FMUL.FTZ R16, R13, R60 ;  /* 0x0000003c0d107220 */ /* 0x000fe20000410000 */
[----:B------:R-:W-:Y:S01]  /*2140*/  FADD.FTZ R60, R21, 1 ;  /* 0x3f800000153c7421 */ /* 0x000fe20000010000 */
[----:B--2---:R-:W-:Y:S01]  /*2150*/  FADD.FTZ R59, R10, 1 ;  /* 0x3f8000000a3b7421 */ /* 0x004fe20000010000 */
[----:B------:R-:W-:Y:S01]  /*2160*/  FADD.FTZ R61, R48, 1 ;  /* 0x3f800000303d7421 */ /* 0x000fe20000010000 */
[----:B------:R-:W-:Y:S01]  /*2170*/  FMUL.FTZ R10, R18, -1.4426950216293334961 ;  /* 0xbfb8aa3b120a7820 */ /* 0x000fe20000410000 */
[----:B------:R-:W-:Y:S01]  /*2180*/  FMUL.FTZ R13, R22, -1.4426950216293334961 ;  /* 0xbfb8aa3b160d7820 */ /* 0x000fe20000410000 */
[----:B------:R-:W-:Y:S01]  /*2190*/  MUFU.EX2 R47, R47 ;  /* 0x0000002f002f7308 */ /* 0x000fe20000000800 */
[----:B----4-:R-:W-:Y:S01]  /*21a0*/  FMUL.FTZ R44, R3, R44 ;  /* 0x0000002c032c7220 */ /* 0x010fe20000410000 */
[----:B------:R-:W-:Y:S01]  /*21b0*/  FMUL.FTZ R3, R54, -1.4426950216293334961 ;  /* 0xbfb8aa3b36037820 */ /* 0x000fe20000410000 */
[----:B------:R-:W-:-:S05]  /*21c0*/  F2FP.F16.F32.PACK_AB R45, R16, R45 ;  /* 0x0000002d102d723e */ /* 0x000fca00000000ff */
[----:B------:R-:W0:Y:S08]  /*21d0*/  MUFU.RCP R60, R60 ;  /* 0x0000003c003c7308 */ /* 0x000e300000001000 */
[----:B------:R-:W2:Y:S08]  /*21e0*/  MUFU.RCP R59, R59 ;  /* 0x0000003b003b7308 */ /* 0x000eb00000001000 */
[----:B------:R-:W3:Y:S01]  /*21f0*/  MUFU.EX2 R17, R17 ;  /* 0x0000001100117308 */ /* 0x000ee20000000800 */
[----:B0-----:R-:W-:Y:S01]  /*2200*/  FMUL.FTZ R41, R41, R60 ;  /* 0x0000003c29297220 */ /* 0x001fe20000410000 */
[----:B------:R-:W-:Y:S01]  /*2210*/  FADD.FTZ R60, R46, 1 ;  /* 0x3f8000002e3c7421 */ /* 0x000fe20000010000 */
[----:B------:R-:W-:-:S05]  /*2220*/  FADD.FTZ R46, R47, 1 ;  /* 0x3f8000002f2e7421 */ /* 0x000fca0000010000 */
[----:B------:R-:W0:Y:S01]  /*2230*/  MUFU.RCP R61, R61 ;  /* 0x0000003d003d7308 */ /* 0x000e220000001000 */
[----:B--2---:R-:W-:-:S05]  /*2240*/  FMUL.FTZ R50, R50, R59 ;  /* 0x0000003b32327220 */ /* 0x004fca0000410000 */
[----:B------:R-:W-:Y:S02]  /*2250*/  F2FP.F16.F32.PACK_AB R41, R41, R50 ;  /* 0x000000322929723e */ /* 0x000fe400000000ff */
[----:B------:R-:W2:Y:S01]  /*2260*/  MUFU.EX2 R20, R20 ;  /* 0x0000001400147308 */ /* 0x000ea20000000800 */
[----:B---3--:R-:W-:-:S07]  /*2270*/  FADD.FTZ R59, R17, 1 ;  /* 0x3f800000113b7421 */ /* 0x008fce0000010000 */
[----:B------:R-:W3:Y:S01]  /*2280*/  MUFU.RCP R46, R46 ;  /* 0x0000002e002e7308 */ /* 0x000ee20000001000 */
[----:B0-----:R-:W-:Y:S01]  /*2290*/  FMUL.FTZ R21, R32, R61 ;  /* 0x0000003d20157220 */ /* 0x001fe20000410000 */
[----:B------:R-:W-:-:S06]  /*22a0*/  FMUL.FTZ R32, R52, -1.4426950216293334961 ;  /* 0xbfb8aa3b34207820 */ /* 0x000fcc0000410000 */
[----:B------:R-:W0:Y:S01]  /*22b0*/  MUFU.RCP R59, R59 ;  /* 0x0000003b003b7308 */ /* 0x000e220000001000 */
[----:B--2---:R-:W-:Y:S01]  /*22c0*/  FADD.FTZ R61, R20, 1 ;  /* 0x3f800000143d7421 */ /* 0x004fe20000010000 */
[----:B------:R-:W-:-:S06]  /*22d0*/  FMUL.FTZ R20, R42, -1.4426950216293334961 ;  /* 0xbfb8aa3b2a147820 */ /* 0x000fcc0000410000 */
[----:B------:R-:W2:Y:S01]  /*22e0*/  MUFU.EX2 R56, R56 ;  /* 0x0000003800387308 */ /* 0x000ea20000000800 */
[----:B---3--:R-:W-:Y:S01]  /*22f0*/  FMUL.FTZ R47, R29, R46 ;  /* 0x0000002e1d2f7220 */ /* 0x008fe20000410000 */
[----:B------:R-:W-:-:S06]  /*2300*/  FMUL.FTZ R29, R51, -1.4426950216293334961 ;  /* 0xbfb8aa3b331d7820 */ /* 0x000fcc0000410000 */
[----:B------:R-:W3:Y:S01]  /*2310*/  MUFU.EX2 R12, R12 ;  /* 0x0000000c000c7308 */ /* 0x000ee20000000800 */
[----:B0-----:R-:W-:Y:S01]  /*2320*/  FMUL.FTZ R46, R26, R59 ;  /* 0x0000003b1a2e7220 */ /* 0x001fe20000410000 */
[----:B------:R-:W-:-:S06]  /*2330*/  FMUL.FTZ R26, R38, -1.4426950216293334961 ;  /* 0xbfb8aa3b261a7820 */ /* 0x000fcc0000410000 */
[----:B------:R-:W0:Y:S01]  /*2340*/  MUFU.EX2 R57, R57 ;  /* 0x0000003900397308 */ /* 0x000e220000000800 */
[----:B--2---:R-:W-:-:S07]  /*2350*/  FADD.FTZ R59, R56, 1 ;  /* 0x3f800000383b7421 */ /* 0x004fce0000010000 */
[----:B------:R-:W2:Y:S01]  /*2360*/  MUFU.RCP R61, R61 ;  /* 0x0000003d003d7308 */ /* 0x000ea20000001000 */
[----:B---3--:R-:W-:-:S07]  /*2370*/  FADD.FTZ R12, R12, 1 ;  /* 0x3f8000000c0c7421 */ /* 0x008fce0000010000 */
[----:B------:R-:W3:Y:S01]  /*2380*/  MUFU.EX2 R15, R15 ;  /* 0x0000000f000f7308 */ /* 0x000ee20000000800 */
[----:B0-----:R-:W-:-:S07]  /*2390*/  FADD.FTZ R56, R57, 1 ;  /* 0x3f80000039387421 */ /* 0x001fce0000010000 */
[----:B------:R-:W0:Y:S01]  /*23a0*/  MUFU.RCP R60, R60 ;  /* 0x0000003c003c7308 */ /* 0x000e220000001000 */
[----:B--2---:R-:W-:-:S07]  /*23b0*/  FMUL.FTZ R17, R30, R61 ;  /* 0x0000003d1e117220 */ /* 0x004fce0000410000 */
[----:B------:R-:W2:Y:S01]  /*23c0*/  MUFU.EX2 R11, R11 ;  /* 0x0000000b000b7308 */ /* 0x000ea20000000800 */
[----:B---3--:R-:W-:Y:S01]  /*23d0*/  FADD.FTZ R57, R15, 1 ;  /* 0x3f8000000f397421 */ /* 0x008fe20000010000 */
[----:B------:R-:W-:-:S06]  /*23e0*/  FMUL.FTZ R15, R33, -1.4426950216293334961 ;  /* 0xbfb8aa3b210f7820 */ /* 0x000fcc0000410000 */
[----:B------:R3:W4:Y:S01]  /*23f0*/  MUFU.RCP R48, R12 ;  /* 0x0000000c00307308 */ /* 0x0007220000001000 */
[----:B0-----:R-:W-:Y:S01]  /*2400*/  FMUL.FTZ R30, R19, R60 ;  /* 0x0000003c131e7220 */ /* 0x001fe20000410000 */
[----:B------:R-:W-:-:S06]  /*2410*/  FMUL.FTZ R19, R43, -1.4426950216293334961 ;  /* 0xbfb8aa3b2b137820 */ /* 0x000fcc0000410000 */
[----:B------:R-:W0:Y:S01]  /*2420*/  MUFU.RCP R56, R56 ;  /* 0x0000003800387308 */ /* 0x000e220000001000 */
[----:B--2---:R-:W-:Y:S01]  /*2430*/  FADD.FTZ R60, R11, 1 ;  /* 0x3f8000000b3c7421 */ /* 0x004fe20000010000 */
[----:B---3--:R-:W-:Y:S01]  /*2440*/  FMUL.FTZ R12, R24, -1.4426950216293334961 ;  /* 0xbfb8aa3b180c7820 */ /* 0x008fe20000410000 */
[----:B------:R-:W-:-:S05]  /*2450*/  FMUL.FTZ R11, R40, -1.4426950216293334961 ;  /* 0xbfb8aa3b280b7820 */ /* 0x000fca0000410000 */
[----:B------:R-:W2:Y:S01]  /*2460*/  MUFU.RCP R59, R59 ;  /* 0x0000003b003b7308 */ /* 0x000ea20000001000 */
[----:B----4-:R-:W-:Y:S01]  /*2470*/  FMUL.FTZ R48, R31, R48 ;  /* 0x000000301f307220 */ /* 0x010fe20000410000 */
[----:B------:R-:W-:-:S06]  /*2480*/  FMUL.FTZ R31, R39, -1.4426950216293334961 ;  /* 0xbfb8aa3b271f7820 */ /* 0x000fcc0000410000 */
[----:B------:R-:W3:Y:S01]  /*2490*/  MUFU.RCP R57, R57 ;  /* 0x0000003900397308 */ /* 0x000ee20000001000 */
[----:B0-----:R-:W-:-:S07]  /*24a0*/  FMUL.FTZ R49, R49, R56 ;  /* 0x0000003831317220 */ /* 0x001fce0000410000 */
[----:B------:R-:W0:Y:S01]  /*24b0*/  MUFU.EX2 R10, R10 ;  /* 0x0000000a000a7308 */ /* 0x000e220000000800 */
[----:B--2---:R-:W-:-:S05]  /*24c0*/  FMUL.FTZ R25, R25, R59 ;  /* 0x0000003b19197220 */ /* 0x004fca0000410000 */
[----:B------:R-:W-:Y:S02]  /*24d0*/  F2FP.F16.F32.PACK_AB R46, R25, R46 ;  /* 0x0000002e192e723e */ /* 0x000fe400000000ff */
[----:B------:R-:W2:Y:S01]  /*24e0*/  MUFU.RCP R60, R60 ;  /* 0x0000003c003c7308 */ /* 0x000ea20000001000 */
[----:B---3--:R-:W-:Y:S01]  /*24f0*/  FMUL.FTZ R56, R28, R57 ;  /* 0x000000391c387220 */ /* 0x008fe20000410000 */
[----:B------:R-:W-:-:S06]  /*2500*/  FMUL.FTZ R28, R53, -1.4426950216293334961 ;  /* 0xbfb8aa3b351c7820 */ /* 0x000fcc0000410000 */
[----:B------:R-:W3:Y:S01]  /*2510*/  MUFU.EX2 R13, R13 ;  /* 0x0000000d000d7308 */ /* 0x000ee20000000800 */
[----:B0-----:R-:W-:-:S07]  /*2520*/  FADD.FTZ R59, R10, 1 ;  /* 0x3f8000000a3b7421 */ /* 0x001fce0000010000 */
[----:B------:R-:W0:Y:S01]  /*2530*/  MUFU.EX2 R32, R32 ;  /* 0x0000002000207308 */ /* 0x000e220000000800 */
[----:B--2---:R-:W-:Y:S01]  /*2540*/  FMUL.FTZ R57, R23, R60 ;  /* 0x0000003c17397220 */ /* 0x004fe20000410000 */
[----:B------:R-:W-:-:S06]  /*2550*/  FMUL.FTZ R23, R55, -1.4426950216293334961 ;  /* 0xbfb8aa3b37177820 */ /* 0x000fcc0000410000 */
        /* <DEDUP_REMOVED lines=16> */
[----:B------:R-:W0:Y:S01]  /*2660*/  MUFU.EX2 R14, R14 ;  /* 0x0000000e000e7308 */ /* 0x000e220000000800 */
[----:B--2---:R-:W-:-:S07]  /*2670*/  FADD.FTZ R19, R26, 1 ;  /* 0x3f8000001a137421 */ /* 0x004fce0000010000 */
[----:B------:R-:W2:Y:S01]  /*2680*/  MUFU.EX2 R28, R28 ;  /* 0x0000001c001c7308 */ /* 0x000ea20000000800 */
[----:B---3--:R-:W-:-:S07]  /*2690*/  FMUL.FTZ R59, R18, R59 ;  /* 0x0000003b123b7220 */ /* 0x008fce0000410000 */
        /* <DEDUP_REMOVED lines=11> */
[----:B---3--:R-:W-:-:S07]  /*2750*/  FMUL.FTZ R13, R22, R13 ;  /* 0x0000000d160d7220 */ /* 0x008fce0000410000 */
[----:B------:R-:W3:Y:S01]  /*2760*/  MUFU.RCP R11, R11 ;  /* 0x0000000b000b7308 */ /* 0x000ee20000001000 */
[----:B0-----:R-:W-:Y:S01]  /*2770*/  FMUL.FTZ R52, R52, R10 ;  /* 0x0000000a34347220 */ /* 0x001fe20000410000 */
[----:B-1----:R-:W-:-:S06]  /*2780*/  IADD3 R10, P1, PT, R7, UR8, RZ ;  /* 0x00000008070a7c10 */ /* 0x002fcc000ff3e0ff */
[----:B------:R-:W0:Y:S01]  /*2790*/  MUFU.RCP R14, R14 ;  /* 0x0000000e000e7308 */ /* 0x000e220000001000 */
[----:B--2---:R-:W-:-:S05]  /*27a0*/  FMUL.FTZ R54, R54, R3 ;  /* 0x0000000336367220 */ /* 0x004fca0000410000 */
[----:B------:R-:W-:Y:S02]  /*27b0*/  F2FP.F16.F32.PACK_AB R13, R54, R13 ;  /* 0x0000000d360d723e */ /* 0x000fe400000000ff */
[----:B------:R-:W1:Y:S01]  /*27c0*/  MUFU.RCP R61, R61 ;  /* 0x0000003d003d7308 */ /* 0x000e620000001000 */
[----:B---3--:R-:W-:Y:S01]  /*27d0*/  FMUL.FTZ R3, R40, R11 ;  /* 0x0000000b28037220 */ /* 0x008fe20000410000 */
[----:B------:R-:W-:Y:S01]  /*27e0*/  IADD3.X R11, PT, PT, R8, UR9, RZ, P1, !PT ;  /* 0x00000009080b7c10 */ /* 0x000fe20008ffe4ff */
[----:B------:R-:W2:Y:S01]  /*27f0*/  LDCU.64 UR8, c[0x0][0x3a8] ;  /* 0x00007500ff0877ac */ /* 0x000ea20008000a00 */
[----:B------:R-:W-:Y:S02]  /*2800*/  F2FP.F16.F32.PACK_AB R40, R21, R44 ;  /* 0x0000002c1528723e */ /* 0x000fe400000000ff */
[----:B------:R-:W-:Y:S02]  /*2810*/  F2FP.F16.F32.PACK_AB R8, R17, R48 ;  /* 0x000000301108723e */ /* 0x000fe400000000ff */
[----:B------:R-:W3:Y:S01]  /*2820*/  MUFU.RCP R12, R12 ;  /* 0x0000000c000c7308 */ /* 0x000ee20000001000 */
[----:B0-----:R-:W-:Y:S01]  /*2830*/  FMUL.FTZ R14, R9, R14 ;  /* 0x0000000e090e7220 */ /* 0x001fe20000410000 */
[----:B------:R-:W-:Y:S01]  /*2840*/  F2FP.F16.F32.PACK_AB R9, R47, R30 ;  /* 0x0000001e2f09723e */ /* 0x000fe200000000ff */
[----:B------:R0:W-:Y:S01]  /*2850*/  STG.E.64 desc[UR14][R10.64], R40 ;  /* 0x000000280a007986 */ /* 0x0001e2000c101b0e */
[----:B------:R-:W-:-:S02]  /*2860*/  F2FP.F16.F32.PACK_AB R47, R56, R49 ;  /* 0x00000031382f723e */ /* 0x000fc400000000ff */
[----:B------:R-:W-:Y:S01]  /*2870*/  F2FP.F16.F32.PACK_AB R44, R27, R58 ;  /* 0x0000003a1b2c723e */ /* 0x000fe200000000ff */
[----:B------:R0:W-:Y:S01]  /*2880*/  STG.E.64 desc[UR14][R10.64+0x1400], R8 ;  /* 0x001400080a007986 */ /* 0x0001e2000c101b0e */
[----:B------:R-:W4:Y:S01]  /*2890*/  MUFU.RCP R31, R31 ;  /* 0x0000001f001f7308 */ /* 0x000f220000001000 */
[----:B-1----:R-:W-:Y:S02]  /*28a0*/  FMUL.FTZ R24, R24, R61 ;  /* 0x0000003d18187220 */ /* 0x002fe40000410000 */
[----:B------:R0:W-:Y:S01]  /*28b0*/  STG.E.64 desc[UR14][R10.64+0x2800], R46 ;  /* 0x0028002e0a007986 */ /* 0x0001e2000c101b0e */
[----:B--2---:R-:W-:Y:S02]  /*28c0*/  UISETP.GE.U32.AND UP0, UPT, UR12, UR8, UPT ;  /* 0x000000080c00728c */ /* 0x004fe4000bf06070 */
[----:B------:R-:W-:Y:S01]  /*28d0*/  F2FP.F16.F32.PACK_AB R24, R24, R59 ;  /* 0x0000003b1818723e */ /* 0x000fe200000000ff */
[----:B------:R0:W-:Y:S01]  /*28e0*/  STG.E.64 desc[UR14][R10.64+0x8c00], R44 ;  /* 0x008c002c0a007986 */ /* 0x0001e2000c101b0e */
[----:B------:R-:W1:Y:S01]  /*28f0*/  MUFU.RCP R20, R20 ;  /* 0x0000001400147308 */ /* 0x000e620000001000 */
[----:B---3--:R-:W-:Y:S01]  /*2900*/  FMUL.FTZ R39, R39, R12 ;  /* 0x0000000c27277220 */ /* 0x008fe20000410000 */
[----:B------:R-:W-:Y:S01]  /*2910*/  F2FP.F16.F32.PACK_AB R12, R14, R57 ;  /* 0x000000390e0c723e */ /* 0x000fe200000000ff */
[----:B------:R-:W-:-:S03]  /*2920*/  UISETP.GE.AND.EX UP0, UPT, UR13, UR9, UPT, UP0 ;  /* 0x000000090d00728c */ /* 0x000fc6000bf06300 */
[----:B------:R-:W-:Y:S01]  /*2930*/  F2FP.F16.F32.PACK_AB R25, R39, R52 ;  /* 0x000000342719723e */ /* 0x000fe200000000ff */
[----:B------:R0:W-:Y:S01]  /*2940*/  STG.E.64 desc[UR14][R10.64+0x3c00], R12 ;  /* 0x003c000c0a007986 */ /* 0x0001e2000c101b0e */
[----:B------:R-:W2:Y:S01]  /*2950*/  MUFU.RCP R32, R29 ;  /* 0x0000001d00207308 */ /* 0x000ea20000001000 */
[----:B----4-:R-:W-:Y:S02]  /*2960*/  FMUL.FTZ R31, R42, R31 ;  /* 0x0000001f2a1f7220 */ /* 0x010fe40000410000 */
[----:B------:R0:W-:Y:S05]  /*2970*/  STG.E.64 desc[UR14][R10.64+0x5000], R24 ;  /* 0x005000180a007986 */ /* 0x0001ea000c101b0e */
[----:B------:R-:W3:Y:S01]  /*2980*/  MUFU.RCP R19, R19 ;  /* 0x0000001300137308 */ /* 0x000ee20000001000 */
[----:B-1----:R-:W-:-:S07]  /*2990*/  FMUL.FTZ R20, R43, R20 ;  /* 0x000000142b147220 */ /* 0x002fce0000410000 */
[----:B------:R-:W1:Y:S01]  /*29a0*/  MUFU.RCP R22, R15 ;  /* 0x0000000f00167308 */ /* 0x000e620000001000 */
[----:B--2---:R-:W-:-:S07]  /*29b0*/  FMUL.FTZ R32, R51, R32 ;  /* 0x0000002033207220 */ /* 0x004fce0000410000 */
[----:B------:R-:W2:Y:S01]  /*29c0*/  MUFU.RCP R26, R26 ;  /* 0x0000001a001a7308 */ /* 0x000ea20000001000 */
[----:B---3--:R-:W-:-:S05]  /*29d0*/  FMUL.FTZ R19, R38, R19 ;  /* 0x0000001326137220 */ /* 0x008fca0000410000 */
[----:B------:R-:W-:Y:S02]  /*29e0*/  F2FP.F16.F32.PACK_AB R19, R19, R32 ;  /* 0x000000201313723e */ /* 0x000fe400000000ff */
[----:B------:R-:W3:Y:S01]  /*29f0*/  MUFU.RCP R18, R18 ;  /* 0x0000001200127308 */ /* 0x000ee20000001000 */
[----:B-1----:R-:W-:-:S05]  /*2a00*/  FMUL.FTZ R22, R33, R22 ;  /* 0x0000001621167220 */ /* 0x002fca0000410000 */
[----:B------:R-:W-:Y:S01]  /*2a10*/  F2FP.F16.F32.PACK_AB R22, R22, R3 ;  /* 0x000000031616723e */ /* 0x000fe200000000ff */
[----:B--2---:R-:W-:Y:S01]  /*2a20*/  FMUL.FTZ R26, R53, R26 ;  /* 0x0000001a351a7220 */ /* 0x004fe20000410000 */
[----:B---3--:R-:W-:Y:S01]  /*2a30*/  FMUL.FTZ R55, R55, R18 ;  /* 0x0000001237377220 */ /* 0x008fe20000410000 */
[----:B------:R-:W-:-:S04]  /*2a40*/  F2FP.F16.F32.PACK_AB R18, R20, R31 ;  /* 0x0000001f1412723e */ /* 0x000fc800000000ff */
[----:B------:R-:W-:Y:S01]  /*2a50*/  F2FP.F16.F32.PACK_AB R23, R55, R26 ;  /* 0x0000001a3717723e */ /* 0x000fe200000000ff */
[----:B------:R0:W-:Y:S04]  /*2a60*/  STG.E.64 desc[UR14][R10.64+0x6400], R18 ;  /* 0x006400120a007986 */ /* 0x0001e8000c101b0e */
[----:B------:R0:W-:Y:S01]  /*2a70*/  STG.E.64 desc[UR14][R10.64+0x7800], R22 ;  /* 0x007800160a007986 */ /* 0x0001e2000c101b0e */
[----:B------:R-:W-:Y:S05]  /*2a80*/  BRA.U !UP0, `(.L_x_1546) ;  /* 0xffffffd9083c7547 */ /* 0x000fea000b83ffff */
[----:B------:R-:W-:Y:S05]  /*2a90*/  EXIT ;  /* 0x000000000000794d */ /* 0x000fea0003800000 */
.L_x_1547:
        /* <DEDUP_REMOVED lines=14> */
.L_x_1649:


//--------------------- .text._ZN13group_norm_v214gn_cuda_kernelI6__halfLi320ELi1ELi16ELi40ELi1024ELb1ELi64ELi320ELi320ELi4ELb1ELi9ELb0ELb0ENS_16CompileConditionILi1000EEEEEvPT_PKS4_S7_S7_flPfS8_Pj --------------------------
	.section	.text._ZN13group_norm_v214gn_cuda_kernelI6__halfLi320ELi1ELi16ELi40ELi1024ELb1ELi64ELi320ELi320ELi4ELb1ELi9ELb0ELb0ENS_16CompileConditionILi1000EEEEEvPT_PKS4_S7_S7_flPfS8_Pj,"ax",@progbits
	.align	128
        .global         _ZN13group_norm_v214gn_cuda_kernelI6__halfLi320ELi1ELi16ELi40ELi1024ELb1ELi64ELi320ELi320ELi4ELb1ELi9ELb0ELb0ENS_16CompileConditionILi1000EEEEEvPT_PKS4_S7_S7_flPfS8_Pj
        .type           _ZN13group_norm_v214gn_cuda_kernelI6__halfLi320ELi1ELi16ELi40ELi1024ELb1ELi64ELi320ELi320ELi4ELb1ELi9ELb0ELb0ENS_16CompileConditionILi1000EEEEEvPT_PKS4_S7_S7_flPfS8_Pj,@function
        .size           _ZN13group_norm_v214gn_cuda_kernelI6__halfLi320ELi1ELi16ELi40ELi1024ELb1ELi64ELi320ELi320ELi4ELb1ELi9ELb0ELb0ENS_16CompileConditionILi1000EEEEEvPT_PKS4_S7_S7_flPfS8_Pj,(.L_x_1650 - _ZN13group_norm_v214gn_cuda_kernelI6__halfLi320ELi1ELi16ELi40ELi1024ELb1ELi64ELi320ELi320ELi4ELb1ELi9ELb0ELb0ENS_16CompileConditionILi1000EEEEEvPT_PKS4_S7_S7_flPfS8_Pj)
        .other          _ZN13group_norm_v214gn_cuda_kernelI6__halfLi320ELi1ELi16ELi40ELi1024ELb1ELi64ELi320ELi320ELi4ELb1ELi9ELb0ELb0ENS_16CompileConditionILi1000EEEEEvPT_PKS4_S7_S7_flPfS8_Pj,@"STO_CUDA_ENTRY STV_DEFAULT"
_ZN13group_norm_v214gn_cuda_kernelI6__halfLi320ELi1ELi16ELi40ELi1024ELb1ELi64ELi320ELi320ELi4ELb1ELi9ELb0ELb0ENS_16CompileConditionILi1000EEEEEvPT_PKS4_S7_S7_flPfS8_Pj:
.text._ZN13group_norm_v214gn_cuda_kernelI6__halfLi320ELi1ELi16ELi40ELi1024ELb1ELi64ELi320ELi320ELi4ELb1ELi9ELb0ELb0ENS_16CompileConditionILi1000EEEEEvPT_PKS4_S7_S7_flPfS8_Pj:
        /* <DEDUP_REMOVED lines=55> */
.L_x_1556:
        /* <DEDUP_REMOVED lines=42> */
[----:B------:R-:W-:Y:S01]  /*0610*/  LOP3.LUT R137, R137, 0x8, RZ, 0xc0, !PT ;  /* 0x0000000889897812 */ /* 0x000fe200078ec0ff */
[--C-:B---3--:R-:W-:Y:S02]  /*0620*/  HADD2.F32 R3, -RZ, R36.reuse.H0_H0 ;  /* 0x20000024ff037230 */ /* 0x108fe40000004100 */
[----:B------:R-:W-:Y:S02]  /*0630*/  HADD2.F32 R131, -RZ, R36.H1_H1 ;  /* 0x30000024ff837230 */ /* 0x000fe40000004100 */
[--C-:B------:R-:W-:Y:S02]  /*0640*/  HADD2.F32 R125, -RZ, R37.reuse.H0_H0 ;  /* 0x20000025ff7d7230 */ /* 0x100fe40000004100 */
[----:B------:R-:W-:Y:S01]  /*0650*/  FADD.FTZ R36, RZ, R3 ;  /* 0x00000003ff247221 */ /* 0x000fe20000010000 */
[----:B------:R-:W-:Y:S01]  /*0660*/  FFMA.FTZ R40, R3, R3, RZ ;  /* 0x0000000303287223 */ /* 0x000fe200000100ff */
[----:B----4-:R-:W-:Y:S02]  /*0670*/  HADD2.F32 R123, -RZ, R44.H0_H0 ;  /* 0x2000002cff7b7230 */ /* 0x010fe40000004100 */
[----:B------:R-:W-:Y:S01]  /*0680*/  FADD.FTZ R36, R36, R131 ;  /* 0x0000008324247221 */ /* 0x000fe20000010000 */
[----:B0-----:R-:W-:Y:S01]  /*0690*/  FFMA.FTZ R34, R131, R131, R40 ;  /* 0x0000008383227223 */ /* 0x001fe20000010028 */
        /* <DEDUP_REMOVED lines=261> */
.L_x_1549:
[----:B------:R-:W-:Y:S05]  /*16f0*/  BSYNC.RECONVERGENT B0 ;  /* 0x0000000000007941 */ /* 0x000fea0003800200 */
.L_x_1548:
        /* <DEDUP_REMOVED lines=24> */
.L_x_1551:
[----:B------:R-:W2:Y:S04]  /*1880*/  LD.E.STRONG.GPU R31, desc[UR8][R4.64] ;  /* 0x00000008041f7980 */ /* 0x000ea8000c10f900 */
[----:B--2---:R-:W-:Y:S01]  /*1890*/  CCTL.IVALL ;  /* 0x00000000ff00798f */ /* 0x004fe20002000000 */
[----:B------:R-:W-:Y:S05]  /*18a0*/  YIELD ;  /* 0x0000000000007946 */ /* 0x000fea0003800000 */
[----:B-----5:R-:W-:-:S04]  /*18b0*/  LOP3.LUT R31, R31, R30, RZ, 0x3c, !PT ;  /* 0x0000001e1f1f7212 */ /* 0x020fc800078e3cff */
[----:B------:R-:W-:-:S13]  /*18c0*/  ISETP.GT.AND P2, PT, R31, -0x1, PT ;  /* 0xffffffff1f00780c */ /* 0x000fda0003f44270 */
[----:B------:R-:W-:Y:S05]  /*18d0*/  @P2 BRA `(.L_x_1551) ;  /* 0xfffffffc00e82947 */ /* 0x000fea000383ffff */
.L_x_1550:
        /* <DEDUP_REMOVED lines=11> */
.L_x_1553:
[----:B------:R-:W-:Y:S05]  /*1990*/  BSYNC.RECONVERGENT B0 ;  /* 0x0000000000007941 */ /* 0x000fea0003800200 */
.L_x_1552:
        /* <DEDUP_REMOVED lines=18> */
[----:B-1----:R-:W-:-:S03]  /*1ac0*/  FADD.FTZ R44, R46, R47 ;  /* 0x0000002f2e2c7221 */ /* 0x002fc60000010000 */
[----:B------:R-:W-:-:S04]  /*1ad0*/  @!P1 FMUL.FTZ R31, R30, R30 ;  /* 0x0000001e1e1f9220 */ /* 0x000fc80000410000 */
[----:B------:R-:W-:-:S05]  /*1ae0*/  @!P1 FFMA.FTZ R31, R44, 2.4414062863797880709e-05, -R31 ;  /* 0x37cccccd2c1f9823 */ /* 0x000fca000001081f */
        /* <DEDUP_REMOVED lines=15> */
.L_x_1555:
[----:B------:R-:W-:Y:S05]  /*1be0*/  BSYNC.RECONVERGENT B0 ;  /* 0x0000000000007941 */ /* 0x000fea0003800200 */
.L_x_1554:
[----:B------:R-:W2:Y:S01]  /*1bf0*/  S2UR UR5, SR_CgaCtaId ;  /* 0x00000000000579c3 */ /* 0x000ea20000008800 */
[----:B------:R-:W-:Y:S01]  /*1c00*/  UMOV UR4, 0x400 ;  /* 0x0000040000047882 */ /* 0x000fe20000000000 */
[----:B------:R-:W-:Y:S01]  /*1c10*/  IMAD.HI.U32 R6, R6, -0x33333333, RZ ;  /* 0xcccccccd06067827 */ /* 0x000fe200078e00ff */
[----:B------:R-:W-:Y:S01]  /*1c20*/  UIADD3 UR4, UPT, UPT, UR4, 0xc80, URZ ;  /* 0x00000c8004047890 */ /* 0x000fe2000fffe0ff */
[----:B------:R-:W-:Y:S02]  /*1c30*/  LOP3.LUT R21, R21, 0x1, RZ, 0x3c, !PT ;  /* 0x0000000115157812 */ /* 0x000fe400078e3cff */
[--C-:B-----5:R-:W-:Y:S01]  /*1c40*/  HADD2.F32 R130, -RZ, R28.reuse.H0_H0 ;  /* 0x2000001cff827230 */ /* 0x120fe20000004100 */
[----:B------:R-:W-:Y:S01]  /*1c50*/  LEA.HI R6, R6, -R137, RZ, 0x1b ;  /* 0x8000008906067211 */ /* 0x000fe200078fd8ff */
[----:B------:R-:W-:Y:S02]  /*1c60*/  HADD2.F32 R128, -RZ, R28.H1_H1 ;  /* 0x3000001cff807230 */ /* 0x000fe40000004100 */
[----:B------:R-:W-:-:S02]  /*1c70*/  HADD2.F32 R137, -RZ, R72.H0_H0 ;  /* 0x20000048ff897230 */ /* 0x000fc40000004100 */
[----:B------:R-:W-:Y:S02]  /*1c80*/  HADD2.F32 R127, -RZ, R29.H0_H0 ;  /* 0x2000001dff7f7230 */ /* 0x000fe40000004100 */
[----:B------:R-:W-:Y:S02]  /*1c90*/  HADD2.F32 R74, -RZ, R73.H0_H0 ;  /* 0x20000049ff4a7230 */ /* 0x000fe40000004100 */
[----:B------:R-:W-:Y:S02]  /*1ca0*/  HADD2.F32 R126, -RZ, R29.H1_H1 ;  /* 0x3000001dff7e7230 */ /* 0x000fe40000004100 */
[----:B------:R-:W-:Y:S01]  /*1cb0*/  HADD2.F32 R73, -RZ, R73.H1_H1 ;  /* 0x30000049ff497230 */ /* 0x000fe20000004100 */
[----:B--2---:R-:W-:-:S06]  /*1cc0*/  ULEA UR4, UR5, UR4, 0x18 ;  /* 0x0000000405047291 */ /* 0x004fcc000f8ec0ff */
[----:B------:R-:W-:-:S05]  /*1cd0*/  LEA R6, R6, UR4, 0x3 ;  /* 0x0000000406067c11 */ /* 0x000fca000f8e18ff */
[----:B------:R-:W2:Y:S01]  /*1ce0*/  LDCU UR4, c[0x0][0x3a0] ;  /* 0x00007400ff0477ac */ /* 0x000ea20008000800 */
[----:B------:R-:W2:Y:S02]  /*1cf0*/  LDS.64 R6, [R6] ;  /* 0x0000000006067984 */ /* 0x000ea40000000a00 */
[----:B--2---:R-:W-:Y:S01]  /*1d00*/  FADD.FTZ R7, R7, UR4 ;  /* 0x0000000407077e21 */ /* 0x004fe20008010000 */
[--C-:B-1----:R-:W-:Y:S01]  /*1d10*/  FADD.FTZ R32, R131, -R6.reuse ;  /* 0x8000000683207221 */ /* 0x102fe20000010000 */
[--C-:B------:R-:W-:Y:S01]  /*1d20*/  FADD.FTZ R28, R125, -R6.reuse ;  /* 0x800000067d1c7221 */ /* 0x100fe20000010000 */
[----:B------:R-:W-:Y:S02]  /*1d30*/  HADD2.F32 R131, -RZ, R72.H1_H1 ;  /* 0x30000048ff837230 */ /* 0x000fe40000004100 */
[--C-:B0-----:R-:W-:Y:S01]  /*1d40*/  FADD.FTZ R30, R3, -R6.reuse ;  /* 0x80000006031e7221 */ /* 0x101fe20000010000 */
        /* <DEDUP_REMOVED lines=17> */
[C---:B0-----:R-:W-:Y:S01]  /*1e60*/  FMUL.FTZ R32, R7.reuse, R32 ;  /* 0x0000002007207220 */ /* 0x041fe20000410000 */
[----:B------:R-:W-:Y:S01]  /*1e70*/  FMUL.FTZ R3, R7, R28 ;  /* 0x0000001c07037220 */ /* 0x000fe20000410000 */
[--C-:B------:R-:W-:Y:S01]  /*1e80*/  FADD.FTZ R28, R123, -R6.reuse ;  /* 0x800000067b1c7221 */ /* 0x100fe20000010000 */
[----:B------:R-:W-:Y:S01]  /*1e90*/  FMUL.FTZ R26, R7, R26 ;  /* 0x0000001a071a7220 */ /* 0x000fe20000410000 */
[----:B------:R-:W-:Y:S01]  /*1ea0*/  FFMA.FTZ R125, R32, R128, R131 ;  /* 0x00000080207d7223 */ /* 0x000fe20000010083 */
[--C-:B------:R-:W-:Y:S01]  /*1eb0*/  FADD.FTZ R32, R121, -R6.reuse ;  /* 0x8000000679207221 */ /* 0x100fe20000010000 */
[C---:B------:R-:W-:Y:S01]  /*1ec0*/  FMUL.FTZ R28, R7.reuse, R28 ;  /* 0x0000001c071c7220 */ /* 0x040fe20000410000 */
[C---:B------:R-:W-:Y:S01]  /*1ed0*/  FMUL.FTZ R36, R7.reuse, R36 ;  /* 0x0000002407247220 */ /* 0x040fe20000410000 */
[C---:B------:R-:W-:Y:S01]  /*1ee0*/  FMUL.FTZ R40, R7.reuse, R40 ;  /* 0x0000002807287220 */ /* 0x040fe20000410000 */
[----:B------:R-:W-:Y:S01]  /*1ef0*/  FMUL.FTZ R32, R7, R32 ;  /* 0x0000002007207220 */ /* 0x000fe20000410000 */
[----:B------:R-:W-:Y:S01]  /*1f00*/  FFMA.FTZ R122, R130, R28, R137 ;  /* 0x0000001c827a7223 */ /* 0x000fe20000010089 */
[--C-:B------:R-:W-:Y:S01]  /*1f10*/  FADD.FTZ R28, R75, -R6.reuse ;  /* 0x800000064b1c7221 */ /* 0x100fe20000010000 */
[----:B------:R-:W-:Y:S01]  /*1f20*/  FFMA.FTZ R123, R40, R126, R73 ;  /* 0x0000007e287b7223 */ /* 0x000fe20000010049 */
[----:B------:R-:W-:Y:S01]  /*1f30*/  FFMA.FTZ R121, R128, R32, R131 ;  /* 0x0000002080797223 */ /* 0x000fe20000010083 */
[--C-:B------:R-:W-:Y:S01]  /*1f40*/  FADD.FTZ R32, R34, -R6.reuse ;  /* 0x8000000622207221 */ /* 0x100fe20000010000 */
[----:B------:R-:W-:Y:S01]  /*1f50*/  FMUL.FTZ R120, R7, R28 ;  /* 0x0000001c07787220 */ /* 0x000fe20000410000 */
[--C-:B------:R-:W-:Y:S01]  /*1f60*/  FADD.FTZ R40, R119, -R6.reuse ;  /* 0x8000000677287221 */ /* 0x100fe20000010000 */
[----:B------:R-:W-:Y:S01]  /*1f70*/  FMUL.FTZ R28, R121, -1.4426950216293334961 ;  /* 0xbfb8aa3b791c7820 */ /* 0x000fe20000410000 */
[C---:B------:R-:W-:Y:S01]  /*1f80*/  FMUL.FTZ R32, R7.reuse, R32 ;  /* 0x0000002007207220 */ /* 0x040fe20000410000 */
[C---:B------:R-:W-:Y:S01]  /*1f90*/  FMUL.FTZ R146, R7.reuse, R144 ;  /* 0x0000009007927220 */ /* 0x040fe20000410000 */
[----:B------:R-:W-:Y:S01]  /*1fa0*/  FMUL.FTZ R38, R7, R38 ;  /* 0x0000002607267220 */ /* 0x000fe20000410000 */
[----:B------:R0:W-:Y:S01]  /*1fb0*/  MUFU.EX2 R34, R28 ;  /* 0x0000001c00227308 */ /* 0x0001e20000000800 */
[----:B------:R-:W-:Y:S01]  /*1fc0*/  FFMA.FTZ R119, R126, R32, R73 ;  /* 0x000000207e777223 */ /* 0x000fe20000010049 */
[----:B------:R-:W-:Y:S01]  /*1fd0*/  FADD.FTZ R32, R71, -R6 ;  /* 0x8000000647207221 */ /* 0x000fe20000010000 */
[C---:B------:R-:W-:Y:S01]  /*1fe0*/  FMUL.FTZ R147, R7.reuse, R148 ;  /* 0x0000009407937220 */ /* 0x040fe20000410000 */
[----:B------:R-:W-:Y:S01]  /*1ff0*/  FMUL.FTZ R30, R7, R30 ;  /* 0x0000001e071e7220 */ /* 0x000fe20000410000 */
[----:B------:R-:W-:Y:S01]  /*2000*/  FFMA.FTZ R124, R3, R127, R74 ;  /* 0x0000007f037c7223 */ /* 0x000fe2000001004a */
[----:B------:R-:W-:Y:S01]  /*2010*/  FMUL.FTZ R32, R7, R32 ;  /* 0x0000002007207220 */ /* 0x000fe20000410000 */
[C-C-:B------:R-:W-:Y:S01]  /*2020*/  FFMA.FTZ R146, R128.reuse, R146, R131.reuse ;  /* 0x0000009280927223 */ /* 0x140fe20000010083 */
[--C-:B------:R-:W-:Y:S01]  /*2030*/  FADD.FTZ R148, R145, -R6.reuse ;  /* 0x8000000691947221 */ /* 0x100fe20000010000 */
[--C-:B0-----:R-:W-:Y:S01]  /*2040*/  FADD.FTZ R28, R117, -R6.reuse ;  /* 0x80000006751c7221 */ /* 0x101fe20000010000 */
[----:B------:R-:W-:Y:S01]  /*2050*/  FFMA.FTZ R117, R128, R32, R131 ;  /* 0x0000002080757223 */ /* 0x000fe20000010083 */
[----:B------:R-:W-:Y:S01]  /*2060*/  FADD.FTZ R32, R115, -R6 ;  /* 0x8000000673207221 */ /* 0x000fe20000010000 */
[----:B------:R-:W-:Y:S01]  /*2070*/  FMUL.FTZ R3, R122, -1.4426950216293334961 ;  /* 0xbfb8aa3b7a037820 */ /* 0x000fe20000410000 */
[C---:B------:R-:W-:Y:S01]  /*2080*/  FMUL.FTZ R28, R7.reuse, R28 ;  /* 0x0000001c071c7220 */ /* 0x040fe20000410000 */
[----:B------:R-:W-:Y:S01]  /*2090*/  FFMA.FTZ R47, R30, R130, R137 ;  /* 0x000000821e2f7223 */ /* 0x000fe20000010089 */
[----:B------:R-:W-:Y:S01]  /*20a0*/  FMUL.FTZ R32, R7, R32 ;  /* 0x0000002007207220 */ /* 0x000fe20000410000 */
[----:B------:R-:W-:Y:S01]  /*20b0*/  FMUL.FTZ R150, R146, -1.4426950216293334961 ;  /* 0xbfb8aa3b92967820 */ /* 0x000fe20000410000 */
[----:B------:R-:W-:Y:S01]  /*20c0*/  FFMA.FTZ R116, R127, R28, R74 ;  /* 0x0000001c7f747223 */ /* 0x000fe2000001004a */
[--C-:B------:R-:W-:Y:S01]  /*20d0*/  FADD.FTZ R28, R69, -R6.reuse ;  /* 0x80000006451c7221 */ /* 0x100fe20000010000 */
[C---:B------:R-:W-:Y:S01]  /*20e0*/  FMUL.FTZ R148, R7.reuse, R148 ;  /* 0x0000009407947220 */ /* 0x040fe20000410000 */
[----:B------:R0:W-:Y:S01]  /*20f0*/  MUFU.EX2 R75, R3 ;  /* 0x00000003004b7308 */ /* 0x0001e20000000800 */
[C---:B------:R-:W-:Y:S01]  /*2100*/  FMUL.FTZ R40, R7.reuse, R40 ;  /* 0x0000002807287220 */ /* 0x040fe20000410000 */
[----:B------:R-:W-:Y:S01]  /*2110*/  FMUL.FTZ R28, R7, R28 ;  /* 0x0000001c071c7220 */ /* 0x000fe20000410000 */
[----:B------:R-:W-:Y:S01]  /*2120*/  FFMA.FTZ R115, R126, R32, R73 ;  /* 0x000000207e737223 */ /* 0x000fe20000010049 */
[----:B------:R-:W-:Y:S01]  /*2130*/  FMUL.FTZ R31, R47, -1.4426950216293334961 ;  /* 0xbfb8aa3b2f1f7820 */ /* 0x000fe20000410000 */
[----:B------:R-:W-:Y:S01]  /*2140*/  FMUL.FTZ R24, R7, R24 ;  /* 0x0000001807187220 */ /* 0x000fe20000410000 */
[----:B------:R-:W-:Y:S01]  /*2150*/  FFMA.FTZ R114, R130, R28, R137 ;  /* 0x0000001c82727223 */ /* 0x000fe20000010089 */
[--C-:B------:R-:W-:Y:S01]  /*2160*/  FADD.FTZ R28, R113, -R6.reuse ;  /* 0x80000006711c7221 */ /* 0x100fe20000010000 */
[----:B------:R-:W-:Y:S01]  /*2170*/  FFMA.FTZ R113, R128, R38, R131 ;  /* 0x0000002680717223 */ /* 0x000fe20000010083 */
[----:B------:R-:W-:Y:S01]  /*2180*/  FADD.FTZ R38, R43, -R6 ;  /* 0x800000062b267221 */ /* 0x000fe20000010000 */
[----:B0-----:R-:W-:Y:S01]  /*2190*/  FMUL.FTZ R3, R119, -1.4426950216293334961 ;  /* 0xbfb8aa3b77037820 */ /* 0x001fe20000410000 */
[C---:B------:R-:W-:Y:S01]  /*21a0*/  FMUL.FTZ R28, R7.reuse, R28 ;  /* 0x0000001c071c7220 */ /* 0x040fe20000410000 */
[----:B------:R0:W-:Y:S01]  /*21b0*/  MUFU.EX2 R145, R150 ;  /* 0x0000009600917308 */ /* 0x0001e20000000800 */
[----:B------:R-:W-:Y:S01]  /*21c0*/  FMUL.FTZ R38, R7, R38 ;  /* 0x0000002607267220 */ /* 0x000fe20000410000 */
[C-C-:B------:R-:W-:Y:S01]  /*21d0*/  FFMA.FTZ R148, R126.reuse, R148, R73.reuse ;  /* 0x000000947e947223 */ /* 0x140fe20000010049 */
[----:B------:R-:W-:Y:S01]  /*21e0*/  FFMA.FTZ R112, R127, R28, R74 ;  /* 0x0000001c7f707223 */ /* 0x000fe2000001004a */
[--C-:B------:R-:W-:Y:S01]  /*21f0*/  FADD.FTZ R28, R111, -R6.reuse ;  /* 0x800000066f1c7221 */ /* 0x100fe20000010000 */
[----:B------:R-:W-:Y:S01]  /*2200*/  FFMA.FTZ R111, R126, R36, R73 ;  /* 0x000000247e6f7223 */ /* 0x000fe20000010049 */
[----:B------:R-:W-:Y:S01]  /*2210*/  FADD.FTZ R36, R45, -R6 ;  /* 0x800000062d247221 */ /* 0x000fe20000010000 */
[----:B------:R-:W-:Y:S01]  /*2220*/  FMUL.FTZ R72, R124, -1.4426950216293334961 ;  /* 0xbfb8aa3b7c487820 */ /* 0x000fe20000410000 */
[----:B------:R-:W-:Y:S01]  /*2230*/  FMUL.FTZ R28, R7, R28 ;  /* 0x0000001c071c7220 */ /* 0x000fe20000410000 */
[----:B------:R-:W-:Y:S01]  /*2240*/  FFMA.FTZ R120, R127, R120, R74 ;  /* 0x000000787f787223 */ /* 0x000fe2000001004a */
[C---:B------:R-:W-:Y:S01]  /*2250*/  FMUL.FTZ R36, R7.reuse, R36 ;  /* 0x0000002407247220 */ /* 0x040fe20000410000 */
[----:B0-----:R-:W-:Y:S01]  /*2260*/  FMUL.FTZ R150, R7, R154 ;  /* 0x0000009a07967220 */ /* 0x001fe20000410000 */
[----:B------:R-:W-:Y:S01]  /*2270*/  FFMA.FTZ R110, R130, R28, R137 ;  /* 0x0000001c826e7223 */ /* 0x000fe20000010089 */
[----:B------:R-:W-:Y:S01]  /*2280*/  FADD.FTZ R28, R67, -R6 ;  /* 0x80000006431c7221 */ /* 0x000fe20000010000 */
[----:B------:R-:W-:Y:S01]  /*2290*/  FFMA.FTZ R92, R127, R36, R74 ;  /* 0x000000247f5c7223 */ /* 0x000fe2000001004a */
[----:B------:R-:W-:Y:S01]  /*22a0*/  FADD.FTZ R36, R51, -R6 ;  /* 0x8000000633247221 */ /* 0x000fe20000010000 */
[----:B------:R-:W-:Y:S01]  /*22b0*/  FMUL.FTZ R76, R123, -1.4426950216293334961 ;  /* 0xbfb8aa3b7b4c7820 */ /* 0x000fe20000410000 */
[C---:B------:R-:W-:Y:S01]  /*22c0*/  FMUL.FTZ R28, R7.reuse, R28 ;  /* 0x0000001c071c7220 */ /* 0x040fe20000410000 */
[----:B------:R0:W-:Y:S01]  /*22d0*/  MUFU.EX2 R71, R3 ;  /* 0x0000000300477308 */ /* 0x0001e20000000800 */
[C---:B------:R-:W-:Y:S01]  /*22e0*/  FMUL.FTZ R36, R7.reuse, R36 ;  /* 0x0000002407247220 */ /* 0x040fe20000410000 */
[----:B------:R-:W-:Y:S01]  /*22f0*/  FMUL.FTZ R78, R7, R78 ;  /* 0x0000004e074e7220 */ /* 0x000fe20000410000 */
[----:B------:R-:W-:Y:S01]  /*2300*/  FFMA.FTZ R108, R127, R28, R74 ;  /* 0x0000001c7f6c7223 */ /* 0x000fe2000001004a */
[--C-:B------:R-:W-:Y:S01]  /*2310*/  FADD.FTZ R28, R107, -R6.reuse ;  /* 0x800000066b1c7221 */ /* 0x100fe20000010000 */
[----:B------:R-:W-:Y:S01]  /*2320*/  FFMA.FTZ R107, R126, R26, R73 ;  /* 0x0000001a7e6b7223 */ /* 0x000fe20000010049 */
[--C-:B------:R-:W-:Y:S01]  /*2330*/  FADD.FTZ R26, R105, -R6.reuse ;  /* 0x80000006691a7221 */ /* 0x100fe20000010000 */
[C-C-:B------:R-:W-:Y:S01]  /*2340*/  FFMA.FTZ R90, R130.reuse, R36, R137.reuse ;  /* 0x00000024825a7223 */ /* 0x140fe20000010089 */
[----:B------:R-:W-:Y:S01]  /*2350*/  FMUL.FTZ R28, R7, R28 ;  /* 0x0000001c071c7220 */ /* 0x000fe20000410000 */
[----:B------:R-:W-:Y:S01]  /*2360*/  FADD.FTZ R36, R89, -R6 ;  /* 0x8000000659247221 */ /* 0x000fe20000010000 */
[----:B------:R-:W-:Y:S01]  /*2370*/  FMUL.FTZ R26, R7, R26 ;  /* 0x0000001a071a7220 */ /* 0x000fe20000410000 */
[----:B------:R-:W-:Y:S01]  /*2380*/  FFMA.FTZ R147, R127, R147, R74 ;  /* 0x000000937f937223 */ /* 0x000fe2000001004a */
[C-C-:B------:R-:W-:Y:S01]  /*2390*/  FFMA.FTZ R106, R130.reuse, R28, R137.reuse ;  /* 0x0000001c826a7223 */ /* 0x140fe20000010089 */
[----:B------:R-:W-:Y:S01]  /*23a0*/  FADD.FTZ R28, R163, -R6 ;  /* 0x80000006a31c7221 */ /* 0x000fe20000010000 */
[----:B------:R-:W-:Y:S01]  /*23b0*/  FFMA.FTZ R104, R127, R26, R74 ;  /* 0x0000001a7f687223 */ /* 0x000fe2000001004a */
[----:B------:R-:W-:Y:S01]  /*23c0*/  FADD.FTZ R26, R103, -R6 ;  /* 0x80000006671a7221 */ /* 0x000fe20000010000 */
[C---:B------:R-:W-:Y:S01]  /*23d0*/  FMUL.FTZ R36, R7.reuse, R36 ;  /* 0x0000002407247220 */ /* 0x040fe20000410000 */
[C---:B------:R-:W-:Y:S01]  /*23e0*/  FMUL.FTZ R28, R7.reuse, R28 ;  /* 0x0000001c071c7220 */ /* 0x040fe20000410000 */
[----:B------:R-:W-:Y:S01]  /*23f0*/  FFMA.FTZ R118, R130, R40, R137 ;  /* 0x0000002882767223 */ /* 0x000fe20000010089 */
[----:B------:R-:W-:Y:S01]  /*2400*/  FMUL.FTZ R26, R7, R26 ;  /* 0x0000001a071a7220 */ /* 0x000fe20000410000 */
[----:B------:R-:W-:Y:S01]  /*2410*/  FFMA.FTZ R88, R127, R36, R74 ;  /* 0x000000247f587223 */ /* 0x000fe2000001004a */
[--C-:B------:R-:W-:Y:S01]  /*2420*/  FADD.FTZ R36, R85, -R6.reuse ;  /* 0x8000000655247221 */ /* 0x100fe20000010000 */
[----:B------:R-:W-:Y:S01]  /*2430*/  FFMA.FTZ R85, R128, R38, R131 ;  /* 0x0000002680557223 */ /* 0x000fe20000010083 */
[----:B------:R-:W-:Y:S01]  /*2440*/  FFMA.FTZ R102, R130, R26, R137 ;  /* 0x0000001a82667223 */ /* 0x000fe20000010089 */
[--C-:B------:R-:W-:Y:S01]  /*2450*/  FADD.FTZ R26, R101, -R6.reuse ;  /* 0x80000006651a7221 */ /* 0x100fe20000010000 */
[----:B------:R-:W-:Y:S01]  /*2460*/  FFMA.FTZ R101, R128, R28, R131 ;  /* 0x0000001c80657223 */ /* 0x000fe20000010083 */
[----:B------:R-:W-:Y:S01]  /*2470*/  FADD.FTZ R28, R161, -R6 ;  /* 0x80000006a11c7221 */ /* 0x000fe20000010000 */
[C---:B------:R-:W-:Y:S01]  /*2480*/  FMUL.FTZ R36, R7.reuse, R36 ;  /* 0x0000002407247220 */ /* 0x040fe20000410000 */
[C---:B------:R-:W-:Y:S01]  /*2490*/  FMUL.FTZ R26, R7.reuse, R26 ;  /* 0x0000001a071a7220 */ /* 0x040fe20000410000 */
[----:B0-----:R-:W-:Y:S01]  /*24a0*/  FMUL.FTZ R3, R116, -1.4426950216293334961 ;  /* 0xbfb8aa3b74037820 */ /* 0x001fe20000410000 */
        /* <DEDUP_REMOVED lines=15> */
[C---:B------:R-:W-:Y:S01]  /*25a0*/  FMUL.FTZ R149, R7.reuse, R152 ;  /* 0x0000009807957220 */ /* 0x040fe20000410000 */
[C---:B------:R-:W-:Y:S01]  /*25b0*/  FMUL.FTZ R26, R7.reuse, R26 ;  /* 0x0000001a071a7220 */ /* 0x040fe20000410000 */
[----:B------:R-:W-:Y:S01]  /*25c0*/  FMUL.FTZ R68, R114, -1.4426950216293334961 ;  /* 0xbfb8aa3b72447820 */ /* 0x000fe20000410000 */
[----:B------:R-:W-:Y:S01]  /*25d0*/  FMUL.FTZ R28, R7, R28 ;  /* 0x0000001c071c7220 */ /* 0x000fe20000410000 */
[----:B------:R-:W-:Y:S01]  /*25e0*/  FFMA.FTZ R105, R128, R24, R131 ;  /* 0x0000001880697223 */ /* 0x000fe20000010083 */
[----:B------:R-:W-:Y:S01]  /*25f0*/  FFMA.FTZ R96, R127, R26, R74 ;  /* 0x0000001a7f607223 */ /* 0x000fe2000001004a */
[--C-:B------:R-:W-:Y:S01]  /*2600*/  FADD.FTZ R26, R93, -R6.reuse ;  /* 0x800000065d1a7221 */ /* 0x100fe20000010000 */
[----:B------:R-:W-:Y:S01]  /*2610*/  FFMA.FTZ R95, R126, R28, R73 ;  /* 0x0000001c7e5f7223 */ /* 0x000fe20000010049 */
[--C-:B------:R-:W-:Y:S01]  /*2620*/  FADD.FTZ R28, R39, -R6.reuse ;  /* 0x80000006271c7221 */ /* 0x100fe20000010000 */
[----:B------:R-:W-:Y:S01]  /*2630*/  FMUL.FTZ R152, R148, -1.4426950216293334961 ;  /* 0xbfb8aa3b94987820 */ /* 0x000fe20000410000 */
[--C-:B------:R-:W-:Y:S01]  /*2640*/  FADD.FTZ R154, R139, -R6.reuse ;  /* 0x800000068b9a7221 */ /* 0x100fe20000010000 */
[----:B------:R-:W-:Y:S01]  /*2650*/  FMUL.FTZ R70, R120, -1.4426950216293334961 ;  /* 0xbfb8aa3b78467820 */ /* 0x000fe20000410000 */
[----:B------:R-:W-:Y:S01]  /*2660*/  FMUL.FTZ R28, R7, R28 ;  /* 0x0000001c071c7220 */ /* 0x000fe20000410000 */
[----:B------:R-:W-:Y:S01]  /*2670*/  FMUL.FTZ R61, R113, -1.4426950216293334961 ;  /* 0xbfb8aa3b713d7820 */ /* 0x000fe20000410000 */
[C-C-:B------:R-:W-:Y:S01]  /*2680*/  FFMA.FTZ R150, R128.reuse, R150, R131.reuse ;  /* 0x0000009680967223 */ /* 0x140fe20000010083 */
[----:B------:R-:W-:Y:S01]  /*2690*/  MUFU.EX2 R31, R31 ;  /* 0x0000001f001f7308 */ /* 0x000fe20000000800 */
[----:B------:R-:W-:Y:S01]  /*26a0*/  FFMA.FTZ R93, R128, R28, R131 ;  /* 0x0000001c805d7223 */ /* 0x000fe20000010083 */
[----:B------:R-:W-:Y:S01]  /*26b0*/  FADD.FTZ R28, R91, -R6 ;  /* 0x800000065b1c7221 */ /* 0x000fe20000010000 */
[----:B------:R-:W-:Y:S01]  /*26c0*/  FMUL.FTZ R30, R125, -1.4426950216293334961 ;  /* 0xbfb8aa3b7d1e7820 */ /* 0x000fe20000410000 */
[----:B------:R-:W-:Y:S01]  /*26d0*/  FMUL.FTZ R26, R7, R26 ;  /* 0x0000001a071a7220 */ /* 0x000fe20000410000 */
[----:B------:R-:W-:Y:S01]  /*26e0*/  FFMA.FTZ R80, R127, R78, R74 ;  /* 0x0000004e7f507223 */ /* 0x000fe2000001004a */
[----:B------:R-:W-:Y:S01]  /*26f0*/  FMUL.FTZ R28, R7, R28 ;  /* 0x0000001c071c7220 */ /* 0x000fe20000410000 */
[----:B------:R-:W-:Y:S01]  /*2700*/  FMUL.FTZ R151, R147, -1.4426950216293334961 ;  /* 0xbfb8aa3b93977820 */ /* 0x000fe20000410000 */
[----:B------:R-:W-:Y:S01]  /*2710*/  MUFU.EX2 R72, R72 ;  /* 0x0000004800487308 */ /* 0x000fe20000000800 */
[----:B------:R-:W-:Y:S01]  /*2720*/  FMUL.FTZ R56, R118, -1.4426950216293334961 ;  /* 0xbfb8aa3b76387820 */ /* 0x000fe20000410000 */
[----:B------:R-:W-:Y:S01]  /*2730*/  FFMA.FTZ R91, R126, R28, R73 ;  /* 0x0000001c7e5b7223 */ /* 0x000fe20000010049 */
[--C-:B------:R-:W-:Y:S01]  /*2740*/  FADD.FTZ R28, R157, -R6.reuse ;  /* 0x800000069d1c7221 */ /* 0x100fe20000010000 */
[----:B------:R-:W-:Y:S01]  /*2750*/  FMUL.FTZ R58, R106, -1.4426950216293334961 ;  /* 0xbfb8aa3b6a3a7820 */ /* 0x000fe20000410000 */
[C---:B------:R-:W-:Y:S01]  /*2760*/  FMUL.FTZ R38, R7.reuse, R38 ;  /* 0x0000002607267220 */ /* 0x040fe20000410000 */
[C---:B------:R-:W-:Y:S01]  /*2770*/  FMUL.FTZ R79, R7.reuse, R132 ;  /* 0x00000084074f7220 */ /* 0x040fe20000410000 */
[----:B------:R-:W-:Y:S01]  /*2780*/  FMUL.FTZ R28, R7, R28 ;  /* 0x0000001c071c7220 */ /* 0x000fe20000410000 */
[----:B------:R0:W-:Y:S01]  /*2790*/  MUFU.EX2 R69, R3 ;  /* 0x0000000300457308 */ /* 0x0001e20000000800 */
[--C-:B------:R-:W-:Y:S01]  /*27a0*/  FADD.FTZ R78, R77, -R6.reuse ;  /* 0x800000064d4e7221 */ /* 0x100fe20000010000 */
[----:B------:R-:W-:Y:S01]  /*27b0*/  FMUL.FTZ R63, R117, -1.4426950216293334961 ;  /* 0xbfb8aa3b753f7820 */ /* 0x000fe20000410000 */
[----:B------:R-:W-:Y:S01]  /*27c0*/  FFMA.FTZ R89, R128, R28, R131 ;  /* 0x0000001c80597223 */ /* 0x000fe20000010083 */
[--C-:B------:R-:W-:Y:S01]  /*27d0*/  FADD.FTZ R28, R87, -R6.reuse ;  /* 0x80000006571c7221 */ /* 0x100fe20000010000 */
[--C-:B------:R-:W-:Y:S01]  /*27e0*/  FADD.FTZ R32, R109, -R6.reuse ;  /* 0x800000066d207221 */ /* 0x100fe20000010000 */
[----:B------:R-:W-:Y:S01]  /*27f0*/  FMUL.FTZ R57, R105, -1.4426950216293334961 ;  /* 0xbfb8aa3b69397820 */ /* 0x000fe20000410000 */
[--C-:B------:R-:W-:Y:S01]  /*2800*/  FADD.FTZ R132, R37, -R6.reuse ;  /* 0x8000000625847221 */ /* 0x100fe20000010000 */
[C---:B------:R-:W-:Y:S01]  /*2810*/  FMUL.FTZ R28, R7.reuse, R28 ;  /* 0x0000001c071c7220 */ /* 0x040fe20000410000 */
[----:B------:R2:W-:Y:S01]  /*2820*/  MUFU.EX2 R49, R36 ;  /* 0x0000002400317308 */ /* 0x0005e20000000800 */
[----:B0-----:R-:W-:Y:S01]  /*2830*/  FMUL.FTZ R3, R110, -1.4426950216293334961 ;  /* 0xbfb8aa3b6e037820 */ /* 0x001fe20000410000 */
[----:B------:R-:W-:Y:S01]  /*2840*/  FMUL.FTZ R135, R7, R154 ;  /* 0x0000009a07877220 */ /* 0x000fe20000410000 */
[----:B------:R-:W-:Y:S01]  /*2850*/  FFMA.FTZ R87, R126, R28, R73 ;  /* 0x0000001c7e577223 */ /* 0x000fe20000010049 */
[----:B------:R-:W-:Y:S01]  /*2860*/  FMUL.FTZ R65, R104, -1.4426950216293334961 ;  /* 0xbfb8aa3b68417820 */ /* 0x000fe20000410000 */
[----:B------:R-:W-:Y:S01]  /*2870*/  FMUL.FTZ R154, R150, -1.4426950216293334961 ;  /* 0xbfb8aa3b969a7820 */ /* 0x000fe20000410000 */
[----:B------:R-:W-:Y:S01]  /*2880*/  FMUL.FTZ R64, R102, -1.4426950216293334961 ;  /* 0xbfb8aa3b66407820 */ /* 0x000fe20000410000 */
[----:B------:R-:W-:Y:S01]  /*2890*/  FMUL.FTZ R28, R87, -1.4426950216293334961 ;  /* 0xbfb8aa3b571c7820 */ /* 0x000fe20000410000 */
[----:B------:R-:W-:Y:S01]  /*28a0*/  MUFU.EX2 R76, R76 ;  /* 0x0000004c004c7308 */ /* 0x000fe20000000800 */
[--C-:B--2---:R-:W-:Y:S01]  /*28b0*/  FADD.FTZ R36, R41, -R6.reuse ;  /* 0x8000000629247221 */ /* 0x104fe20000010000 */
[----:B------:R-:W-:Y:S01]  /*28c0*/  FMUL.FTZ R52, R96, -1.4426950216293334961 ;  /* 0xbfb8aa3b60347820 */ /* 0x000fe20000410000 */
[--C-:B------:R-:W-:Y:S01]  /*28d0*/  FFMA.FTZ R94, R130, R26, R137.reuse ;  /* 0x0000001a825e7223 */ /* 0x100fe20000010089 */
        /* <DEDUP_REMOVED lines=220> */
[----:B------:R-:W-:Y:S02]  /*36a0*/  F2FP.F16.F32.PACK_AB R130, R42, R51 ;  /* 0x000000332a82723e */ /* 0x000fe400000000ff */
[----:B------:R-:W0:Y:S01]  /*36b0*/  MUFU.RCP R3, R3 ;  /* 0x0000000300037308 */ /* 0x000e220000001000 */
[----:B-1----:R-:W-:-:S07]  /*36c0*/  FMUL.FTZ R65, R102, R65 ;  /* 0x0000004166417220 */ /* 0x002fce0000410000 */
[----:B------:R-:W1:Y:S01]  /*36d0*/  MUFU.RCP R48, R48 ;  /* 0x0000003000307308 */ /* 0x000e620000001000 */
[----:B--2---:R-:W-:-:S05]  /*36e0*/  FMUL.FTZ R64, R101, R64 ;  /* 0x0000004065407220 */ /* 0x004fca0000410000 */
[----:B------:R-:W-:Y:S02]  /*36f0*/  F2FP.F16.F32.PACK_AB R64, R64, R65 ;  /* 0x000000414040723e */ /* 0x000fe400000000ff */
[----:B------:R-:W2:Y:S01]  /*3700*/  MUFU.RCP R31, R31 ;  /* 0x0000001f001f7308 */ /* 0x000ea20000001000 */
[----:B0-----:R-:W-:-:S07]  /*3710*/  FMUL.FTZ R3, R84, R3 ;  /* 0x0000000354037220 */ /* 0x001fce0000410000 */
[----:B------:R-:W0:Y:S01]  /*3720*/  MUFU.RCP R72, R72 ;  /* 0x0000004800487308 */ /* 0x000e220000001000 */
[----:B-1----:R-:W-:-:S05]  /*3730*/  FMUL.FTZ R48, R83, R48 ;  /* 0x0000003053307220 */ /* 0x002fca0000410000 */
[----:B------:R-:W-:Y:S02]  /*3740*/  F2FP.F16.F32.PACK_AB R51, R48, R3 ;  /* 0x000000033033723e */ /* 0x000fe400000000ff */
        /* <DEDUP_REMOVED lines=41> */
[----:B------:R-:W-:Y:S02]  /*39e0*/  F2FP.F16.F32.PACK_AB R70, R68, R29 ;  /* 0x0000001d4446723e */ /* 0x000fe400000000ff */
        /* <DEDUP_REMOVED lines=15> */
[----:B------:R-:W-:Y:S02]  /*3ae0*/  F2FP.F16.F32.PACK_AB R57, R24, R57 ;  /* 0x000000391839723e */ /* 0x000fe400000000ff */
        /* <DEDUP_REMOVED lines=19> */
[----:B------:R2:W-:Y:S03]  /*3c20*/  STG.E.64 desc[UR8][R22.64+0xa000], R44 ;  /* 0x00a0002c16007986 */ /* 0x0005e6000c101b08 */
[----:B------:R-:W-:Y:S02]  /*3c30*/  F2FP.F16.F32.PACK_AB R131, R40, R131 ;  /* 0x000000832883723e */ /* 0x000fe400000000ff */
[----:B------:R-:W1:Y:S01]  /*3c40*/  MUFU.RCP R49, R49 ;  /* 0x0000003100317308 */ /* 0x000e620000001000 */
[----:B---3--:R-:W-:-:S02]  /*3c50*/  FMUL.FTZ R43, R86, R43 ;  /* 0x0000002b562b7220 */ /* 0x008fc40000410000 */
[----:B------:R2:W-:Y:S05]  /*3c60*/  STG.E.64 desc[UR8][R22.64+0xb400], R130 ;  /* 0x00b4008216007986 */ /* 0x0005ea000c101b08 */
        /* <DEDUP_REMOVED lines=18> */
[----:B0-----:R-:W-:Y:S01]  /*3d90*/  FMUL.FTZ R138, R138, R153 ;  /* 0x000000998a8a7220 */ /* 0x001fe20000410000 */
[----:B------:R-:W-:Y:S02]  /*3da0*/  F2FP.F16.F32.PACK_AB R153, R60, R33 ;  /* 0x000000213c99723e */ /* 0x000fe400000000ff */
[----:B------:R-:W-:Y:S02]  /*3db0*/  F2FP.F16.F32.PACK_AB R33, R52, R69 ;  /* 0x000000453421723e */ /* 0x000fe400000000ff */
[----:B------:R-:W-:Y:S01]  /*3dc0*/  F2FP.F16.F32.PACK_AB R37, R138, R37 ;  /* 0x000000258a25723e */ /* 0x000fe200000000ff */
[----:B------:R2:W-:Y:S01]  /*3dd0*/  STG.E.64 desc[UR8][R22.64+0x5000], R152 ;  /* 0x0050009816007986 */ /* 0x0005e2000c101b08 */
[----:B------:R-:W0:Y:S01]  /*3de0*/  MUFU.RCP R54, R54 ;  /* 0x0000003600367308 */ /* 0x000e220000001000 */
[----:B-1----:R-:W-:Y:S02]  /*3df0*/  FMUL.FTZ R155, R142, R155 ;  /* 0x0000009b8e9b7220 */ /* 0x002fe40000410000 */
[----:B------:R2:W-:Y:S04]  /*3e00*/  STG.E.64 desc[UR8][R22.64+0x8c00], R32 ;  /* 0x008c002016007986 */ /* 0x0005e8000c101b08 */
[----:B------:R2:W-:Y:S01]  /*3e10*/  STG.E.64 desc[UR8][R22.64+0xf000], R36 ;  /* 0x00f0002416007986 */ /* 0x0005e2000c101b08 */
        /* <DEDUP_REMOVED lines=9> */
[----:B---3--:R-:W-:Y:S01]  /*3eb0*/  FMUL.FTZ R149, R149, R30 ;  /* 0x0000001e95957220 */ /* 0x008fe20000410000 */
[----:B------:R-:W-:Y:S01]  /*3ec0*/  F2FP.F16.F32.PACK_AB R30, R125, R126 ;  /* 0x0000007e7d1e723e */ /* 0x000fe200000000ff */
[----:B------:R2:W-:Y:S01]  /*3ed0*/  STG.E.64 desc[UR8][R22.64+0x10400], R46 ;  /* 0x0104002e16007986 */ /* 0x0005e2000c101b08 */
[----:B------:R-:W-:-:S03]  /*3ee0*/  F2FP.F16.F32.PACK_AB R126, R34, R75 ;  /* 0x0000004b227e723e */ /* 0x000fc600000000ff */
[----:B------:R2:W-:Y:S01]  /*3ef0*/  STG.E.64 desc[UR8][R22.64], R30 ;  /* 0x0000001e16007986 */ /* 0x0005e2000c101b08 */
[----:B------:R-:W3:Y:S01]  /*3f00*/  MUFU.RCP R100, R129 ;  /* 0x0000008100647308 */ /* 0x000ee20000001000 */
[----:B0-----:R-:W-:Y:S02]  /*3f10*/  FMUL.FTZ R150, R150, R111 ;  /* 0x0000006f96967220 */ /* 0x001fe40000410000 */
[----:B------:R2:W-:Y:S03]  /*3f20*/  STG.E.64 desc[UR8][R22.64+0x1400], R126 ;  /* 0x0014007e16007986 */ /* 0x0005e6000c101b08 */
[----:B------:R-:W-:Y:S02]  /*3f30*/  F2FP.F16.F32.PACK_AB R150, R150, R149 ;  /* 0x000000959696723e */ /* 0x000fe400000000ff */
[----:B------:R-:W0:Y:S01]  /*3f40*/  MUFU.RCP R94, R25 ;  /* 0x00000019005e7308 */ /* 0x000e220000001000 */
[----:B-1----:R-:W-:-:S07]  /*3f50*/  FMUL.FTZ R66, R135, R66 ;  /* 0x0000004287427220 */ /* 0x002fce0000410000 */
[----:B------:R-:W1:Y:S01]  /*3f60*/  MUFU.RCP R27, R27 ;  /* 0x0000001b001b7308 */ /* 0x000e620000001000 */
[----:B---3--:R-:W-:-:S05]  /*3f70*/  FMUL.FTZ R151, R151, R100 ;  /* 0x0000006497977220 */ /* 0x008fca0000410000 */
[----:B------:R-:W-:Y:S02]  /*3f80*/  F2FP.F16.F32.PACK_AB R151, R151, R66 ;  /* 0x000000429797723e */ /* 0x000fe400000000ff */
[----:B------:R3:W4:Y:S01]  /*3f90*/  MUFU.RCP R6, R7 ;  /* 0x0000000700067308 */ /* 0x0007220000001000 */
[----:B0-----:R-:W-:Y:S02]  /*3fa0*/  FMUL.FTZ R137, R137, R94 ;  /* 0x0000005e89897220 */ /* 0x001fe40000410000 */
[----:B------:R2:W-:Y:S03]  /*3fb0*/  STG.E.64 desc[UR8][R22.64+0x11800], R150 ;  /* 0x0118009616007986 */ /* 0x0005e6000c101b08 */
[----:B------:R-:W-:Y:S01]  /*3fc0*/  F2FP.F16.F32.PACK_AB R72, R128, R137 ;  /* 0x000000898048723e */ /* 0x000fe200000000ff */
[----:B-1----:R-:W-:Y:S01]  /*3fd0*/  FMUL.FTZ R74, R74, R27 ;  /* 0x0000001b4a4a7220 */ /* 0x002fe20000410000 */
[----:B---3--:R-:W-:Y:S01]  /*3fe0*/  F2FP.F16.F32.PACK_AB R7, R76, R63 ;  /* 0x0000003f4c07723e */ /* 0x008fe200000000ff */
[----:B----4-:R-:W-:Y:S01]  /*3ff0*/  FMUL.FTZ R73, R73, R6 ;  /* 0x0000000649497220 */ /* 0x010fe20000410000 */
[----:B------:R-:W-:-:S02]  /*4000*/  F2FP.F16.F32.PACK_AB R6, R56, R71 ;  /* 0x000000473806723e */ /* 0x000fc400000000ff */
[----:B------:R-:W-:Y:S02]  /*4010*/  F2FP.F16.F32.PACK_AB R71, R62, R59 ;  /* 0x0000003b3e47723e */ /* 0x000fe400000000ff */
[----:B------:R-:W-:Y:S01]  /*4020*/  F2FP.F16.F32.PACK_AB R56, R58, R67 ;  /* 0x000000433a38723e */ /* 0x000fe200000000ff */
[----:B------:R2:W-:Y:S01]  /*4030*/  STG.E.64 desc[UR8][R22.64+0x2800], R6 ;  /* 0x0028000616007986 */ /* 0x0005e2000c101b08 */
[----:B------:R-:W-:-:S03]  /*4040*/  F2FP.F16.F32.PACK_AB R73, R73, R74 ;  /* 0x0000004a4949723e */ /* 0x000fc600000000ff */
[----:B------:R2:W-:Y:S04]  /*4050*/  STG.E.64 desc[UR8][R22.64+0x3c00], R70 ;  /* 0x003c004616007986 */ /* 0x0005e8000c101b08 */
[----:B------:R2:W-:Y:S04]  /*4060*/  STG.E.64 desc[UR8][R22.64+0x6400], R56 ;  /* 0x0064003816007986 */ /* 0x0005e8000c101b08 */
[----:B------:R2:W-:Y:S01]  /*4070*/  STG.E.64 desc[UR8][R22.64+0x12c00], R72 ;  /* 0x012c004816007986 */ /* 0x0005e2000c101b08 */
[----:B------:R-:W-:Y:S05]  /*4080*/  @!P1 BRA `(.L_x_1556) ;  /* 0xffffffc000b89947 */ /* 0x000fea000383ffff */
[----:B------:R-:W-:Y:S05]  /*4090*/  EXIT ;  /* 0x000000000000794d */ /* 0x000fea0003800000 */
.L_x_1557:
        /* <DEDUP_REMOVED lines=14> */
.L_x_1650:


//--------------------- .text._ZN13group_norm_v214gn_cuda_kernelI6__halfLi320ELi1ELi16ELi40ELi1024ELb1ELi128ELi320ELi320ELi4ELb1ELi18ELb0ELb0ENS_16CompileConditionILi1000EEEEEvPT_PKS4_S7_S7_flPfS8_Pj --------------------------
	.section	.text._ZN13group_norm_v214gn_cuda_kernelI6__halfLi320ELi1ELi16ELi40ELi1024ELb1ELi128ELi320ELi320ELi4ELb1ELi18ELb0ELb0ENS_16CompileConditionILi1000EEEEEvPT_PKS4_S7_S7_flPfS8_Pj,"ax",@progbits
	.align	128
        .global         _ZN13group_norm_v214gn_cuda_kernelI6__halfLi320ELi1ELi16ELi40ELi1024ELb1ELi128ELi320ELi320ELi4ELb1ELi18ELb0ELb0ENS_16CompileConditionILi1000EEEEEvPT_PKS4_S7_S7_flPfS8_Pj
        .type           _ZN13group_norm_v214gn_cuda_kernelI6__halfLi320ELi1ELi16ELi40ELi1024ELb1ELi128ELi320ELi320ELi4ELb1ELi18ELb0ELb0ENS_16CompileConditionILi1000EEEEEvPT_PKS4_S7_S7_flPfS8_Pj,@function
        .size           _ZN13group_norm_v214gn_cuda_kernelI6__halfLi320ELi1ELi16ELi40ELi1024ELb1ELi128ELi320ELi320ELi4ELb1ELi18ELb0ELb0ENS_16CompileConditionILi1000EEEEEvPT_PKS4_S7_S7_flPfS8_Pj,(.L_x_1651 - _ZN13group_norm_v214gn_cuda_kernelI6__halfLi320ELi1ELi16ELi40ELi1024ELb1ELi128ELi320ELi320ELi4ELb1ELi18ELb0ELb0ENS_16CompileConditionILi1000EEEEEvPT_PKS4_S7_S7_flPfS8_Pj)
        .other          _ZN13group_norm_v214gn_cuda_kernelI6__halfLi320ELi1ELi16ELi40ELi1024ELb1ELi128ELi320ELi320ELi4ELb1ELi18ELb0ELb0ENS_16CompileConditionILi1000EEEEEvPT_PKS4_S7_S7_flPfS8_Pj,@"STO_CUDA_ENTRY STV_DEFAULT"
_ZN13group_norm_v214gn_cuda_kernelI6__halfLi320ELi1ELi16ELi40ELi1024ELb1ELi128ELi320ELi320ELi4ELb1ELi18ELb0ELb0ENS_16CompileConditionILi1000EEEEEvPT_PKS4_S7_S7_flPfS8_Pj:
.text._ZN13group_norm_v214gn_cuda_kernelI6__halfLi320ELi1ELi16ELi40ELi1024ELb1ELi128ELi320ELi320ELi4ELb1ELi18ELb0ELb0ENS_16CompileConditionILi1000EEEEEvPT_PKS4_S7_S7_flPfS8_Pj:
        /* <DEDUP_REMOVED lines=31> */
[----:B------:R-:W-:Y:S01]  /*01f0*/  UMOV UR12, UR4 ;  /* 0x00000004000c7c82 */ /* 0x000fe20008000000 */
[----:B------:R-:W-:Y:S01]  /*0200*/  USHF.L.U32 UR4, UR15, 0x3, URZ ;  /* 0x000000030f047899 */ /* 0x000fe200080006ff */
[----:B------:R-:W-:Y:S01]  /*0210*/  MOV R3, UR5 ;  /* 0x0000000500037c02 */ /* 0x000fe20008000f00 */
[----:B----4-:R-:W-:Y:S01]  /*0220*/  UISETP.EQ.U32.AND UP1, UPT, UR8, URZ, UPT ;  /* 0x000000ff0800728c */ /* 0x010fe2000bf22070 */
[----:B------:R-:W-:Y:S01]  /*0230*/  SHF.L.U32 R2, R164, 0x3, RZ ;  /* 0x00000003a4027819 */ /* 0x000fe200000006ff */
[----:B------:R-:W-:-:S02]  /*0240*/  ULOP3.LUT UR4, UR4, 0x8, URZ, 0xc0, !UPT ;  /* 0x0000000804047892 */ /* 0x000fc4000f8ec0ff */
[----:B------:R-:W1:Y:S01]  /*0250*/  S2UR UR11, SR_CgaCtaId ;  /* 0x00000000000b79c3 */ /* 0x000e620000008800 */
[----:B------:R-:W-:Y:S01]  /*0260*/  LOP3.LUT R149, R2, 0x18, RZ, 0xc0, !PT ;  /* 0x0000001802957812 */ /* 0x000fe200078ec0ff */
[----:B------:R-:W-:Y:S01]  /*0270*/  UMOV UR13, 0x7ffffff9 ;  /* 0x7ffffff9000d7882 */ /* 0x000fe20000000000 */
[----:B------:R-:W2:Y:S01]  /*0280*/  LDCU UR19, c[0x0][0x374] ;  /* 0x00006e80ff1377ac */ /* 0x000ea20008000800 */
[----:B------:R-:W-:Y:S01]  /*0290*/  LEA.HI R0, R164, UR4, RZ, 0x1e ;  /* 0x00000004a4007c11 */ /* 0x000fe2000f8ff0ff */
[----:B------:R-:W-:-:S04]  /*02a0*/  UIMAD.WIDE.U32 UR6, UR15, 0x4, UR6 ;  /* 0x000000040f0678a5 */ /* 0x000fc8000f8e0006 */
[----:B------:R-:W-:Y:S01]  /*02b0*/  IMAD R0, R0, 0x28, -R3 ;  /* 0x0000002800007824 */ /* 0x000fe200078e0a03 */
[----:B------:R-:W-:-:S04]  /*02c0*/  UMOV UR5, URZ ;  /* 0x000000ff00057c82 */ /* 0x000fc80008000000 */
[C---:B------:R-:W-:Y:S01]  /*02d0*/  LOP3.LUT R3, R0.reuse, 0x4, RZ, 0xfc, !PT ;  /* 0x0000000400037812 */ /* 0x040fe200078efcff */
[----:B0-----:R-:W-:Y:S01]  /*02e0*/  ULOP3.LUT UP0, URZ, UR18, 0x7, URZ, 0xc0, !UPT ;  /* 0x0000000712ff7892 */ /* 0x001fe2000f80c0ff */
[C---:B------:R-:W-:Y:S01]  /*02f0*/  IADD3 R4, PT, PT, R0.reuse, 0x8, RZ ;  /* 0x0000000800047810 */ /* 0x040fe20007ffe0ff */
[----:B------:R-:W-:Y:S01]  /*0300*/  USHF.L.U32 UR8, UR18, 0x7, URZ ;  /* 0x0000000712087899 */ /* 0x000fe200080006ff */
[C---:B------:R-:W-:Y:S01]  /*0310*/  IADD3 R5, PT, PT, R0.reuse, 0xc, RZ ;  /* 0x0000000c00057810 */ /* 0x040fe20007ffe0ff */
[----:B------:R-:W-:Y:S01]  /*0320*/  UISETP.EQ.OR.EX UP0, UPT, UR9, URZ, UP0, UP1 ;  /* 0x000000ff0900728c */ /* 0x000fe20008702710 */
[C---:B------:R-:W-:Y:S01]  /*0330*/  IADD3 R6, PT, PT, R0.reuse, 0x10, RZ ;  /* 0x0000001000067810 */ /* 0x040fe20007ffe0ff */
[----:B------:R-:W-:Y:S01]  /*0340*/  USHF.L.U32 UR10, UR18, 0x1, URZ ;  /* 0x00000001120a7899 */ /* 0x000fe200080006ff */
[C---:B------:R-:W-:Y:S01]  /*0350*/  IADD3 R8, PT, PT, R0.reuse, 0x14, RZ ;  /* 0x0000001400087810 */ /* 0x040fe20007ffe0ff */
[----:B------:R-:W-:Y:S01]  /*0360*/  UMOV UR9, 0x400 ;  /* 0x0000040000097882 */ /* 0x000fe20000000000 */
[C---:B------:R-:W-:Y:S01]  /*0370*/  IADD3 R9, PT, PT, R0.reuse, 0x18, RZ ;  /* 0x0000001800097810 */ /* 0x040fe20007ffe0ff */
[----:B-1----:R-:W-:Y:S01]  /*0380*/  ULEA UR14, UR11, UR9, 0x18 ;  /* 0x000000090b0e7291 */ /* 0x002fe2000f8ec0ff */
[C---:B------:R-:W-:Y:S01]  /*0390*/  IADD3 R10, PT, PT, R0.reuse, 0x1c, RZ ;  /* 0x0000001c000a7810 */ /* 0x040fe20007ffe0ff */
[----:B------:R-:W-:Y:S01]  /*03a0*/  UIADD3 UR9, UPT, UPT, UR9, 0xc80, URZ ;  /* 0x00000c8009097890 */ /* 0x000fe2000fffe0ff */
[C---:B------:R-:W-:Y:S01]  /*03b0*/  IADD3 R11, PT, PT, R0.reuse, 0x20, RZ ;  /* 0x00000020000b7810 */ /* 0x040fe20007ffe0ff */
[----:B------:R-:W-:Y:S01]  /*03c0*/  ULOP3.LUT UR8, UR8, 0x380, URZ, 0xc0, !UPT ;  /* 0x0000038008087892 */ /* 0x000fe2000f8ec0ff */
[----:B------:R-:W-:Y:S01]  /*03d0*/  SHF.R.U32.HI R2, RZ, 0x2, R0 ;  /* 0x00000002ff027819 */ /* 0x000fe20000011600 */
[----:B------:R-:W-:Y:S01]  /*03e0*/  ULOP3.LUT UR10, UR10, 0xe, URZ, 0xc0, !UPT ;  /* 0x0000000e0a0a7892 */ /* 0x000fe2000f8ec0ff */
[----:B------:R-:W-:Y:S01]  /*03f0*/  MOV R14, UR14 ;  /* 0x0000000e000e7c02 */ /* 0x000fe20008000f00 */
[----:B------:R-:W-:Y:S01]  /*0400*/  ULEA UR11, UR11, UR9, 0x18 ;  /* 0x000000090b0b7291 */ /* 0x000fe2000f8ec0ff */
[----:B------:R-:W-:Y:S01]  /*0410*/  IADD3 R0, PT, PT, R0, 0x24, RZ ;  /* 0x0000002400007810 */ /* 0x000fe20007ffe0ff */
[----:B------:R-:W-:Y:S01]  /*0420*/  UISETP.NE.AND UP1, UPT, UR18, URZ, UPT ;  /* 0x000000ff1200728c */ /* 0x000fe2000bf25270 */
[----:B------:R-:W-:Y:S01]  /*0430*/  SHF.R.U32.HI R3, RZ, 0x2, R3 ;  /* 0x00000002ff037819 */ /* 0x000fe20000011603 */
[----:B------:R-:W-:Y:S01]  /*0440*/  IMAD R2, R2, 0x28, R14 ;  /* 0x0000002802027824 */ /* 0x000fe200078e020e */
[----:B------:R-:W-:Y:S01]  /*0450*/  SHF.R.U32.HI R12, RZ, 0x2, R0 ;  /* 0x00000002ff0c7819 */ /* 0x000fe20000011600 */
[----:B------:R-:W-:Y:S01]  /*0460*/  USEL UR9, UR13, 0x1, !UP1 ;  /* 0x000000010d097887 */ /* 0x000fe2000c800000 */
[----:B------:R-:W-:Y:S01]  /*0470*/  SHF.R.U32.HI R4, RZ, 0x2, R4 ;  /* 0x00000002ff047819 */ /* 0x000fe20000011604 */
[--C-:B------:R-:W-:Y:S01]  /*0480*/  IMAD R0, R3, 0x28, R14.reuse ;  /* 0x0000002803007824 */ /* 0x100fe200078e020e */
        /* <DEDUP_REMOVED lines=8> */
[----:B------:R-:W-:-:S02]  /*0510*/  SHF.R.U32.HI R8, RZ, 0x2, R8 ;  /* 0x00000002ff087819 */ /* 0x000fc40000011608 */
[----:B------:R-:W-:Y:S01]  /*0520*/  SHF.R.U32.HI R9, RZ, 0x2, R9 ;  /* 0x00000002ff097819 */ /* 0x000fe20000011609 */
[----:B------:R-:W-:Y:S01]  /*0530*/  IMAD R159, R0, 0x667, RZ ;  /* 0x00000667009f7824 */ /* 0x000fe200078e02ff */
[----:B------:R-:W-:Y:S01]  /*0540*/  SHF.R.U32.HI R10, RZ, 0x2, R10 ;  /* 0x00000002ff0a7819 */ /* 0x000fe2000001160a */
[--C-:B------:R-:W-:Y:S01]  /*0550*/  IMAD R8, R8, 0x28, R14.reuse ;  /* 0x0000002808087824 */ /* 0x100fe200078e020e */
[----:B------:R-:W-:Y:S01]  /*0560*/  SHF.R.U32.HI R11, RZ, 0x2, R11 ;  /* 0x00000002ff0b7819 */ /* 0x000fe2000001160b */
[--C-:B------:R-:W-:Y:S01]  /*0570*/  IMAD R152, R9, 0x28, R14.reuse ;  /* 0x0000002809987824 */ /* 0x100fe200078e020e */
[----:B------:R-:W-:Y:S01]  /*0580*/  PLOP3.LUT P0, PT, PT, PT, UP0, 0x80, 0x8 ;  /* 0x000000000008781c */ /* 0x000fe20003f0f008 */
[--C-:B------:R-:W-:Y:S01]  /*0590*/  IMAD R10, R10, 0x28, R14.reuse ;  /* 0x000000280a0a7824 */ /* 0x100fe200078e020e */
[----:B------:R-:W-:Y:S01]  /*05a0*/  LEA.HI R159, R159, -UR4, RZ, 0x10 ;  /* 0x800000049f9f7c11 */ /* 0x000fe2000f8f80ff */
[--C-:B------:R-:W-:Y:S01]  /*05b0*/  IMAD R150, R11, 0x28, R14.reuse ;  /* 0x000000280b967824 */ /* 0x100fe200078e020e */
[----:B------:R-:W-:Y:S01]  /*05c0*/  IADD3 R158, PT, PT, R2, R149, RZ ;  /* 0x00000095029e7210 */ /* 0x000fe20007ffe0ff */
[----:B------:R-:W-:Y:S01]  /*05d0*/  IMAD R0, R13, 0x28, R14 ;  /* 0x000000280d007824 */ /* 0x000fe200078e020e */
[C---:B------:R-:W-:Y:S01]  /*05e0*/  IADD3 R156, PT, PT, R149.reuse, R4, RZ ;  /* 0x00000004959c7210 */ /* 0x040fe20007ffe0ff */
[----:B------:R-:W-:Y:S01]  /*05f0*/  UMOV UR4, URZ ;  /* 0x000000ff00047c82 */ /* 0x000fe20008000000 */
[----:B------:R-:W-:-:S02]  /*0600*/  IADD3 R155, PT, PT, R149, R6, RZ ;  /* 0x00000006959b7210 */ /* 0x000fc40007ffe0ff */
[C---:B------:R-:W-:Y:S02]  /*0610*/  IADD3 R154, PT, PT, R149.reuse, R154, RZ ;  /* 0x0000009a959a7210 */ /* 0x040fe40007ffe0ff */
[C---:B------:R-:W-:Y:S02]  /*0620*/  IADD3 R153, PT, PT, R149.reuse, R8, RZ ;  /* 0x0000000895997210 */ /* 0x040fe40007ffe0ff */
[C---:B------:R-:W-:Y:S02]  /*0630*/  IADD3 R152, PT, PT, R149.reuse, R152, RZ ;  /* 0x0000009895987210 */ /* 0x040fe40007ffe0ff */
[C---:B------:R-:W-:Y:S02]  /*0640*/  IADD3 R151, PT, PT, R149.reuse, R10, RZ ;  /* 0x0000000a95977210 */ /* 0x040fe40007ffe0ff */
[----:B------:R-:W-:Y:S02]  /*0650*/  IADD3 R150, PT, PT, R149, R150, RZ ;  /* 0x0000009695967210 */ /* 0x000fe40007ffe0ff */
[----:B------:R-:W-:-:S02]  /*0660*/  LEA R163, R147, R0, 0x3 ;  /* 0x0000000093a37211 */ /* 0x000fc400078e18ff */
[----:B------:R-:W-:Y:S02]  /*0670*/  IADD3 R149, PT, PT, R149, R12, RZ ;  /* 0x0000000c95957210 */ /* 0x000fe40007ffe0ff */
[C---:B------:R-:W-:Y:S02]  /*0680*/  ISETP.GT.U32.OR P0, PT, R164.reuse, 0x7, P0 ;  /* 0x00000007a400780c */ /* 0x040fe40000704470 */
[C---:B------:R-:W-:Y:S02]  /*0690*/  LEA R162, R164.reuse, UR10, 0x2 ;  /* 0x0000000aa4a27c11 */ /* 0x040fe4000f8e10ff */
[----:B------:R-:W-:Y:S02]  /*06a0*/  IADD3 R165, PT, PT, R164, UR11, RZ ;  /* 0x0000000ba4a57c10 */ /* 0x000fe4000fffe0ff */
[----:B------:R-:W-:Y:S02]  /*06b0*/  IADD3 R147, PT, PT, R147, UR8, RZ ;  /* 0x0000000893937c10 */ /* 0x000fe4000fffe0ff */
[----:B--2---:R-:W-:-:S07]  /*06c0*/  LEA R159, R159, UR11, 0x3 ;  /* 0x0000000b9f9f7c11 */ /* 0x004fce000f8e18ff */
.L_x_1564:
        /* <DEDUP_REMOVED lines=435> */
[----:B0-----:R-:W0:Y:S04]  /*2200*/  LDS.64 R76, [R158] ;  /* 0x000000009e4c7984 */ /* 0x001e280000000a00 */
[----:B------:R-:W1:Y:S04]  /*2210*/  LDS.64 R78, [R157] ;  /* 0x000000009d4e7984 */ /* 0x000e680000000a00 */
[----:B------:R-:W-:Y:S04]  /*2220*/  LDS.64 R82, [R155] ;  /* 0x000000009b527984 */ /* 0x000fe80000000a00 */
[----:B------:R-:W-:Y:S04]  /*2230*/  LDS.64 R84, [R154] ;  /* 0x000000009a547984 */ /* 0x000fe80000000a00 */
[----:B------:R-:W-:Y:S01]  /*2240*/  LDS.64 R86, [R153] ;  /* 0x0000000099567984 */ /* 0x000fe20000000a00 */
[----:B0-----:R-:W-:Y:S01]  /*2250*/  FADD.FTZ R81, RZ, R76 ;  /* 0x0000004cff517221 */ /* 0x001fe20000010000 */
[----:B------:R-:W-:-:S03]  /*2260*/  FADD.FTZ R76, RZ, R77 ;  /* 0x0000004dff4c7221 */ /* 0x000fc60000010000 */
[----:B-1----:R-:W-:Y:S01]  /*2270*/  FADD.FTZ R161, R81, R78 ;  /* 0x0000004e51a17221 */ /* 0x002fe20000010000 */
[----:B------:R-:W-:Y:S01]  /*2280*/  FADD.FTZ R76, R76, R79 ;  /* 0x0000004f4c4c7221 */ /* 0x000fe20000010000 */
[----:B------:R-:W0:Y:S04]  /*2290*/  LDS.64 R80, [R156] ;  /* 0x000000009c507984 */ /* 0x000e280000000a00 */
[----:B------:R-:W-:Y:S01]  /*22a0*/  LDS.64 R78, [R151] ;  /* 0x00000000974e7984 */ /* 0x000fe20000000a00 */
[----:B0-----:R-:W-:Y:S01]  /*22b0*/  FADD.FTZ R161, R161, R80 ;  /* 0x00000050a1a17221 */ /* 0x001fe20000010000 */
[----:B------:R-:W-:Y:S02]  /*22c0*/  FADD.FTZ R76, R76, R81 ;  /* 0x000000514c4c7221 */ /* 0x000fe40000010000 */
[----:B------:R-:W-:Y:S01]  /*22d0*/  LDS.64 R80, [R150] ;  /* 0x0000000096507984 */ /* 0x000fe20000000a00 */
[----:B------:R-:W-:Y:S01]  /*22e0*/  FADD.FTZ R161, R161, R82 ;  /* 0x00000052a1a17221 */ /* 0x000fe20000010000 */
[----:B------:R-:W-:-:S02]  /*22f0*/  FADD.FTZ R76, R76, R83 ;  /* 0x000000534c4c7221 */ /* 0x000fc40000010000 */
[----:B------:R-:W-:Y:S01]  /*2300*/  LDS.64 R82, [R149] ;  /* 0x0000000095527984 */ /* 0x000fe20000000a00 */
[----:B------:R-:W-:Y:S01]  /*2310*/  FADD.FTZ R161, R161, R84 ;  /* 0x00000054a1a17221 */ /* 0x000fe20000010000 */
[----:B------:R-:W-:Y:S02]  /*2320*/  FADD.FTZ R84, R76, R85 ;  /* 0x000000554c547221 */ /* 0x000fe40000010000 */
[----:B------:R-:W0:Y:S01]  /*2330*/  LDS.64 R76, [R152] ;  /* 0x00000000984c7984 */ /* 0x000e220000000a00 */
[----:B------:R-:W-:Y:S01]  /*2340*/  FADD.FTZ R161, R161, R86 ;  /* 0x00000056a1a17221 */ /* 0x000fe20000010000 */
[----:B------:R-:W-:-:S03]  /*2350*/  FADD.FTZ R84, R84, R87 ;  /* 0x0000005754547221 */ /* 0x000fc60000010000 */
[----:B0-----:R-:W-:Y:S01]  /*2360*/  FADD.FTZ R161, R161, R76 ;  /* 0x0000004ca1a17221 */ /* 0x001fe20000010000 */
[----:B------:R-:W-:-:S03]  /*2370*/  FADD.FTZ R84, R84, R77 ;  /* 0x0000004d54547221 */ /* 0x000fc60000010000 */
[----:B------:R-:W-:Y:S01]  /*2380*/  FADD.FTZ R161, R161, R78 ;  /* 0x0000004ea1a17221 */ /* 0x000fe20000010000 */
[----:B------:R-:W-:-:S03]  /*2390*/  FADD.FTZ R84, R84, R79 ;  /* 0x0000004f54547221 */ /* 0x000fc60000010000 */
[----:B------:R-:W-:Y:S01]  /*23a0*/  FADD.FTZ R161, R161, R80 ;  /* 0x00000050a1a17221 */ /* 0x000fe20000010000 */
[----:B------:R-:W-:-:S03]  /*23b0*/  FADD.FTZ R84, R84, R81 ;  /* 0x0000005154547221 */ /* 0x000fc60000010000 */
[----:B------:R-:W-:Y:S01]  /*23c0*/  FADD.FTZ R82, R161, R82 ;  /* 0x00000052a1527221 */ /* 0x000fe20000010000 */
[----:B------:R-:W-:-:S07]  /*23d0*/  FADD.FTZ R83, R84, R83 ;  /* 0x0000005354537221 */ /* 0x000fce0000010000 */
.L_x_1559:
[----:B------:R-:W-:Y:S05]  /*23e0*/  BSYNC.RECONVERGENT B0 ;  /* 0x0000000000007941 */ /* 0x000fea0003800200 */
.L_x_1558:
[----:B0-----:R-:W0:Y:S01]  /*23f0*/  SHFL.BFLY PT, R77, R82, 0x2, 0x1f ;  /* 0x0c401f00524d7f89 */ /* 0x001e2200000e0000 */
        /* <DEDUP_REMOVED lines=25> */
.L_x_1561:
        /* <DEDUP_REMOVED lines=8> */
.L_x_1560:
[----:B------:R-:W-:Y:S01]  /*2610*/  ISETP.GT.U32.AND P1, PT, R164, 0x3f, PT ;  /* 0x0000003fa400780c */ /* 0x000fe20003f24070 */
[----:B------:R-:W-:Y:S05]  /*2620*/  WARPSYNC.ALL ;  /* 0x0000000000007948 */ /* 0x000fea0003800000 */
[----:B------:R-:W-:Y:S01]  /*2630*/  BAR.SYNC.DEFER_BLOCKING 0x0 ;  /* 0x0000000000007b1d */ /* 0x000fe20000010000 */
[----:B------:R-:W-:-:S05]  /*2640*/  CS2R R78, SRZ ;  /* 0x00000000004e7805 */ /* 0x000fca000001ff00 */
[----:B------:R-:W-:Y:S04]  /*2650*/  BSSY.RECONVERGENT B0, `(.L_x_1562) ;  /* 0x000000c000007945 */ /* 0x000fe80003800200 */
[----:B------:R-:W-:Y:S05]  /*2660*/  @P1 BRA `(.L_x_1563) ;  /* 0x0000000000281947 */ /* 0x000fea0003800000 */
[----:B------:R-:W0:Y:S01]  /*2670*/  LDC.64 R76, c[0x0][0x3b8] ;  /* 0x0000ee00ff4c7b82 */ /* 0x000e220000000a00 */
[----:B------:R-:W-:Y:S01]  /*2680*/  UIMAD UR8, UR19, UR4, UR15 ;  /* 0x00000004130872a4 */ /* 0x000fe2000f8e020f */
[----:B------:R-:W-:-:S04]  /*2690*/  SHF.L.U32 R78, R164, 0x1, RZ ;  /* 0x00000001a44e7819 */ /* 0x000fc800000006ff */
[----:B------:R-:W-:Y:S02]  /*26a0*/  LOP3.LUT R78, R78, 0x7e, RZ, 0xc0, !PT ;  /* 0x0000007e4e4e7812 */ /* 0x000fe400078ec0ff */
[----:B------:R-:W-:-:S04]  /*26b0*/  MOV R79, UR8 ;  /* 0x00000008004f7c02 */ /* 0x000fc80008000f00 */
[----:B------:R-:W-:-:S05]  /*26c0*/  LEA R79, R79, R78, 0x7 ;  /* 0x0000004e4f4f7211 */ /* 0x000fca00078e38ff */
[----:B0-----:R-:W-:-:S06]  /*26d0*/  IMAD.WIDE.U32 R76, R79, 0x4, R76 ;  /* 0x000000044f4c7825 */ /* 0x001fcc00078e004c */
[----:B------:R-:W2:Y:S02]  /*26e0*/  LDG.E.64 R76, desc[UR16][R76.64] ;  /* 0x000000104c4c7981 */ /* 0x000ea4000c1e1b00 */
[----:B--2---:R-:W-:Y:S01]  /*26f0*/  FADD.FTZ R79, RZ, R76 ;  /* 0x0000004cff4f7221 */ /* 0x004fe20000010000 */
[----:B------:R-:W-:-:S07]  /*2700*/  FADD.FTZ R78, RZ, R77 ;  /* 0x0000004dff4e7221 */ /* 0x000fce0000010000 */
.L_x_1563:
[----:B------:R-:W-:Y:S05]  /*2710*/  BSYNC.RECONVERGENT B0 ;  /* 0x0000000000007941 */ /* 0x000fea0003800200 */
.L_x_1562:
[----:B------:R-:W0:Y:S01]  /*2720*/  SHFL.BFLY PT, R76, R79, 0x4, 0x1f ;  /* 0x0c801f004f4c7f89 */ /* 0x000e2200000e0000 */
[----:B------:R-:W-:Y:S01]  /*2730*/  LOP3.LUT P1, RZ, R164, 0x3c7, RZ, 0xc0, !PT ;  /* 0x000003c7a4ff7812 */ /* 0x000fe2000782c0ff */
[----:B------:R-:W1:Y:S01]  /*2740*/  LDCU UR10, c[0x0][0x3a0] ;  /* 0x00007400ff0a77ac */ /* 0x000e620008000800 */
[----:B------:R-:W-:Y:S01]  /*2750*/  MOV R84, UR5 ;  /* 0x0000000500547c02 */ /* 0x000fe20008000f00 */
[----:B------:R-:W2:Y:S01]  /*2760*/  SHFL.BFLY PT, R81, R78, 0x4, 0x1f ;  /* 0x0c801f004e517f89 */ /* 0x000ea200000e0000 */
[----:B------:R-:W-:Y:S01]  /*2770*/  USHF.L.U32 UR8, UR15, 0x3, URZ ;  /* 0x000000030f087899 */ /* 0x000fe200080006ff */
[----:B------:R-:W3:Y:S03]  /*2780*/  LDCU.64 UR20, c[0x0][0x380] ;  /* 0x00007000ff1477ac */ /* 0x000ee60008000a00 */
[----:B------:R-:W-:Y:S02]  /*2790*/  ULOP3.LUT UR8, UR8, 0x8, URZ, 0xc0, !UPT ;  /* 0x0000000808087892 */ /* 0x000fe4000f8ec0ff */
        /* <DEDUP_REMOVED lines=13> */
[----:B------:R-:W-:Y:S01]  /*2870*/  @!P1 FMUL.FTZ R76, R76, 2.4414062863797880709e-05 ;  /* 0x37cccccd4c4c9820 */ /* 0x000fe20000410000 */
[----:B--2---:R-:W-:Y:S01]  /*2880*/  FADD.FTZ R85, R82, R85 ;  /* 0x0000005552557221 */ /* 0x004fe20000010000 */
[----:B------:R-:W-:Y:S01]  /*2890*/  IADD3 R82, PT, PT, R164, UR8, RZ ;  /* 0x00000008a4527c10 */ /* 0x000fe2000fffe0ff */
[----:B------:R-:W-:Y:S01]  /*28a0*/  UIADD3.X UR5, UPT, UPT, URZ, UR5, URZ, UP0, !UPT ;  /* 0x00000005ff057290 */ /* 0x000fe200087fe4ff */
[----:B------:R-:W-:-:S02]  /*28b0*/  @!P1 FMUL.FTZ R78, R76, R76 ;  /* 0x0000004c4c4e9220 */ /* 0x000fc40000410000 */
[----:B------:R-:W-:Y:S02]  /*28c0*/  SHF.L.U32 R82, R82, 0x1, RZ ;  /* 0x0000000152527819 */ /* 0x000fe400000006ff */
[----:B------:R-:W-:Y:S01]  /*28d0*/  @!P1 FFMA.FTZ R77, R85, 2.4414062863797880709e-05, -R78 ;  /* 0x37cccccd554d9823 */ /* 0x000fe2000001084e */
[----:B------:R-:W-:-:S04]  /*28e0*/  IMAD R78, R164, 0x7, R165 ;  /* 0x00000007a44e7824 */ /* 0x000fc800078e02a5 */
[----:B------:R-:W-:-:S05]  /*28f0*/  @!P1 FMNMX.FTZ R77, RZ, R77, !PT ;  /* 0x0000004dff4d9209 */ /* 0x000fca0007810000 */
[----:B------:R-:W-:Y:S01]  /*2900*/  @!P1 STS.64 [R164+UR11], R76 ;  /* 0x0000004ca4009988 */ /* 0x000fe20008000a0b */
[----:B------:R-:W-:Y:S01]  /*2910*/  BAR.SYNC.DEFER_BLOCKING 0x0 ;  /* 0x0000000000007b1d */ /* 0x000fe20000010000 */
[----:B------:R-:W-:-:S04]  /*2920*/  @!P0 LEA R82, P1, R83, R82, 0x5 ;  /* 0x0000005253528211 */ /* 0x000fc800078228ff */
[----:B------:R-:W-:Y:S01]  /*2930*/  @!P0 LEA.HI.X R83, R83, RZ, R84, 0x5, P1 ;  /* 0x000000ff53538211 */ /* 0x000fe200008f2c54 */
[----:B-----5:R-:W-:Y:S01]  /*2940*/  HADD2.F32 R84, -RZ, R68.H0_H0 ;  /* 0x20000044ff547230 */ /* 0x020fe20000004100 */
[----:B0-----:R-:W-:-:S04]  /*2950*/  @!P0 LEA R80, P1, R82, R80, 0x2 ;  /* 0x0000005052508211 */ /* 0x001fc800078210ff */
[----:B------:R-:W-:Y:S01]  /*2960*/  @!P0 LEA.HI.X R81, R82, R81, R83, 0x2, P1 ;  /* 0x0000005152518211 */ /* 0x000fe200008f1453 */
[----:B------:R-:W-:Y:S01]  /*2970*/  HADD2.F32 R83, -RZ, R66.H0_H0 ;  /* 0x20000042ff537230 */ /* 0x000fe20000004100 */
[----:B------:R-:W1:Y:S04]  /*2980*/  LDS.64 R76, [R159] ;  /* 0x000000009f4c7984 */ /* 0x000e680000000a00 */
[----:B------:R-:W0:Y:S01]  /*2990*/  @!P0 LDS.64 R78, [R78] ;  /* 0x000000004e4e8984 */ /* 0x000e220000000a00 */
[----:B-1----:R-:W-:Y:S01]  /*29a0*/  FADD.FTZ R77, R77, UR10 ;  /* 0x0000000a4d4d7e21 */ /* 0x002fe20008010000 */
[--C-:B------:R-:W-:Y:S01]  /*29b0*/  FADD.FTZ R0, R0, -R76.reuse ;  /* 0x8000004c00007221 */ /* 0x100fe20000010000 */
        /* <DEDUP_REMOVED lines=32> */
[----:B0-----:R0:W-:Y:S01]  /*2bc0*/  @!P0 STG.E.64 desc[UR16][R80.64], R78 ;  /* 0x0000004e50008986 */ /* 0x0011e2000c101b10 */
        /* <DEDUP_REMOVED lines=13> */
[----:B0-----:R-:W-:-:S02]  /*2ca0*/  HADD2.F32 R80, -RZ, R68.H0_H0 ;  /* 0x20000044ff507230 */ /* 0x001fc40000004100 */
        /* <DEDUP_REMOVED lines=84> */
[----:B------:R-:W-:-:S02]  /*31f0*/  HADD2.F32 R81, -RZ, R68.H1_H1 ;  /* 0x30000044ff517230 */ /* 0x000fc40000004100 */
        /* <DEDUP_REMOVED lines=229> */
[----:B------:R-:W-:Y:S01]  /*4050*/  FMUL.FTZ R82, R78, -1.4426950216293334961 ;  /* 0xbfb8aa3b4e527820 */ /* 0x000fe20000410000 */
[----:B------:R-:W-:Y:S02]  /*4060*/  HADD2.F32 R76, -RZ, R67.H1_H1 ;  /* 0x30000043ff4c7230 */ /* 0x000fe40000004100 */
[----:B------:R-:W-:Y:S01]  /*4070*/  FMUL.FTZ R83, R79, -1.4426950216293334961 ;  /* 0xbfb8aa3b4f537820 */ /* 0x000fe20000410000 */
[----:B------:R-:W-:Y:S01]  /*4080*/  FMUL.FTZ R86, R0, -1.4426950216293334961 ;  /* 0xbfb8aa3b00567820 */ /* 0x000fe20000410000 */
[----:B------:R-:W-:Y:S01]  /*4090*/  FMUL.FTZ R141, R50, -1.4426950216293334961 ;  /* 0xbfb8aa3b328d7820 */ /* 0x000fe20000410000 */
        /* <DEDUP_REMOVED lines=33> */
[----:B------:R-:W-:Y:S01]  /*42b0*/  FMUL.FTZ R76, R81, -1.4426950216293334961 ;  /* 0xbfb8aa3b514c7820 */ /* 0x000fe20000410000 */
[----:B------:R-:W-:Y:S01]  /*42c0*/  FMUL.FTZ R84, R142, -1.4426950216293334961 ;  /* 0xbfb8aa3b8e547820 */ /* 0x000fe20000410000 */
[----:B------:R-:W0:Y:S08]  /*42d0*/  MUFU.EX2 R82, R82 ;  /* 0x0000005200527308 */ /* 0x000e300000000800 */
[----:B------:R-:W1:Y:S08]  /*42e0*/  MUFU.EX2 R77, R77 ;  /* 0x0000004d004d7308 */ /* 0x000e700000000800 */
[----:B------:R-:W2:Y:S01]  /*42f0*/  MUFU.EX2 R76, R76 ;  /* 0x0000004c004c7308 */ /* 0x000ea20000000800 */
[----:B0-----:R-:W-:-:S07]  /*4300*/  FADD.FTZ R82, R82, 1 ;  /* 0x3f80000052527421 */ /* 0x001fce0000010000 */
[----:B------:R-:W0:Y:S01]  /*4310*/  MUFU.EX2 R84, R84 ;  /* 0x0000005400547308 */ /* 0x000e220000000800 */
[----:B-1----:R-:W-:-:S07]  /*4320*/  FADD.FTZ R85, R77, 1 ;  /* 0x3f8000004d557421 */ /* 0x002fce0000010000 */
[----:B------:R-:W1:Y:S01]  /*4330*/  MUFU.EX2 R83, R83 ;  /* 0x0000005300537308 */ /* 0x000e620000000800 */
[----:B--2---:R-:W-:Y:S01]  /*4340*/  FADD.FTZ R87, R76, 1 ;  /* 0x3f8000004c577421 */ /* 0x004fe20000010000 */
[----:B------:R-:W-:-:S06]  /*4350*/  FMUL.FTZ R76, R59, -1.4426950216293334961 ;  /* 0xbfb8aa3b3b4c7820 */ /* 0x000fcc0000410000 */
[----:B------:R-:W2:Y:S01]  /*4360*/  MUFU.EX2 R76, R76 ;  /* 0x0000004c004c7308 */ /* 0x000ea20000000800 */
[----:B0-----:R-:W-:Y:S01]  /*4370*/  FADD.FTZ R77, R84, 1 ;  /* 0x3f800000544d7421 */ /* 0x001fe20000010000 */
[----:B------:R-:W-:-:S06]  /*4380*/  FMUL.FTZ R84, R60, -1.4426950216293334961 ;  /* 0xbfb8aa3b3c547820 */ /* 0x000fcc0000410000 */
[----:B------:R-:W0:Y:S01]  /*4390*/  MUFU.RCP R77, R77 ;  /* 0x0000004d004d7308 */ /* 0x000e220000001000 */
[----:B-1----:R-:W-:-:S07]  /*43a0*/  FADD.FTZ R83, R83, 1 ;  /* 0x3f80000053537421 */ /* 0x002fce0000010000 */
[----:B------:R-:W1:Y:S01]  /*43b0*/  MUFU.RCP R82, R82 ;  /* 0x0000005200527308 */ /* 0x000e620000001000 */
[----:B--2---:R-:W-:Y:S01]  /*43c0*/  FADD.FTZ R144, R76, 1 ;  /* 0x3f8000004c907421 */ /* 0x004fe20000010000 */
[----:B------:R-:W-:-:S06]  /*43d0*/  FMUL.FTZ R76, R52, -1.4426950216293334961 ;  /* 0xbfb8aa3b344c7820 */ /* 0x000fcc0000410000 */
[----:B------:R-:W2:Y:S01]  /*43e0*/  MUFU.RCP R83, R83 ;  /* 0x0000005300537308 */ /* 0x000ea20000001000 */
[----:B0-----:R-:W-:Y:S01]  /*43f0*/  FMUL.FTZ R142, R142, R77 ;  /* 0x0000004d8e8e7220 */ /* 0x001fe20000410000 */
[----:B------:R-:W-:-:S06]  /*4400*/  FMUL.FTZ R77, R61, -1.4426950216293334961 ;  /* 0xbfb8aa3b3d4d7820 */ /* 0x000fcc0000410000 */
[----:B------:R-:W0:Y:S01]  /*4410*/  MUFU.RCP R140, R85 ;  /* 0x00000055008c7308 */ /* 0x000e220000001000 */
[----:B-1----:R-:W-:Y:S01]  /*4420*/  FMUL.FTZ R78, R78, R82 ;  /* 0x000000524e4e7220 */ /* 0x002fe20000410000 */
[----:B------:R-:W-:-:S06]  /*4430*/  FMUL.FTZ R82, R63, -1.4426950216293334961 ;  /* 0xbfb8aa3b3f527820 */ /* 0x000fcc0000410000 */
[----:B------:R-:W1:Y:S01]  /*4440*/  MUFU.EX2 R86, R86 ;  /* 0x0000005600567308 */ /* 0x000e620000000800 */
[----:B--2---:R-:W-:Y:S01]  /*4450*/  FMUL.FTZ R79, R79, R83 ;  /* 0x000000534f4f7220 */ /* 0x004fe20000410000 */
[----:B------:R-:W-:-:S04]  /*4460*/  FMUL.FTZ R83, R64, -1.4426950216293334961 ;  /* 0xbfb8aa3b40537820 */ /* 0x000fc80000410000 */
[----:B------:R-:W-:Y:S02]  /*4470*/  F2FP.F16.F32.PACK_AB R78, R79, R78 ;  /* 0x0000004e4f4e723e */ /* 0x000fe400000000ff */
[----:B------:R-:W2:Y:S01]  /*4480*/  MUFU.RCP R144, R144 ;  /* 0x0000009000907308 */ /* 0x000ea20000001000 */
[----:B0-----:R-:W-:-:S05]  /*4490*/  FMUL.FTZ R143, R143, R140 ;  /* 0x0000008c8f8f7220 */ /* 0x001fca0000410000 */
[----:B------:R-:W-:Y:S02]  /*44a0*/  F2FP.F16.F32.PACK_AB R79, R142, R143 ;  /* 0x0000008f8e4f723e */ /* 0x000fe400000000ff */
[----:B------:R-:W0:Y:S01]  /*44b0*/  MUFU.EX2 R77, R77 ;  /* 0x0000004d004d7308 */ /* 0x000e220000000800 */
[----:B-1----:R-:W-:-:S07]  /*44c0*/  FADD.FTZ R86, R86, 1 ;  /* 0x3f80000056567421 */ /* 0x002fce0000010000 */
[----:B------:R1:W4:Y:S01]  /*44d0*/  MUFU.RCP R140, R87 ;  /* 0x00000057008c7308 */ /* 0x0003220000001000 */
[----:B--2---:R-:W-:-:S07]  /*44e0*/  FMUL.FTZ R59, R59, R144 ;  /* 0x000000903b3b7220 */ /* 0x004fce0000410000 */
[----:B------:R-:W2:Y:S01]  /*44f0*/  MUFU.EX2 R82, R82 ;  /* 0x0000005200527308 */ /* 0x000ea20000000800 */
[----:B0-----:R-:W-:Y:S01]  /*4500*/  FADD.FTZ R144, R77, 1 ;  /* 0x3f8000004d907421 */ /* 0x001fe20000010000 */
[----:B-1----:R-:W-:Y:S01]  /*4510*/  FMUL.FTZ R87, R55, -1.4426950216293334961 ;  /* 0xbfb8aa3b37577820 */ /* 0x002fe20000410000 */
[----:B------:R-:W-:-:S05]  /*4520*/  FMUL.FTZ R77, R49, -1.4426950216293334961 ;  /* 0xbfb8aa3b314d7820 */ /* 0x000fca0000410000 */
[----:B------:R-:W0:Y:S01]  /*4530*/  MUFU.EX2 R83, R83 ;  /* 0x0000005300537308 */ /* 0x000e220000000800 */
[----:B----4-:R-:W-:-:S07]  /*4540*/  FMUL.FTZ R81, R81, R140 ;  /* 0x0000008c51517220 */ /* 0x010fce0000410000 */
[----:B------:R1:W4:Y:S01]  /*4550*/  MUFU.RCP R99, R86 ;  /* 0x0000005600637308 */ /* 0x0003220000001000 */
[----:B--2---:R-:W-:Y:S01]  /*4560*/  FADD.FTZ R140, R82, 1 ;  /* 0x3f800000528c7421 */ /* 0x004fe20000010000 */
[----:B------:R-:W-:-:S06]  /*4570*/  FMUL.FTZ R82, R57, -1.4426950216293334961 ;  /* 0xbfb8aa3b39527820 */ /* 0x000fcc0000410000 */
[----:B------:R-:W2:Y:S01]  /*4580*/  MUFU.EX2 R84, R84 ;  /* 0x0000005400547308 */ /* 0x000ea20000000800 */
[----:B-1----:R-:W-:Y:S01]  /*4590*/  FMUL.FTZ R86, R58, -1.4426950216293334961 ;  /* 0xbfb8aa3b3a567820 */ /* 0x002fe20000410000 */
[----:B0-----:R-:W-:Y:S01]  /*45a0*/  FADD.FTZ R85, R83, 1 ;  /* 0x3f80000053557421 */ /* 0x001fe20000010000 */
[----:B------:R-:W-:-:S05]  /*45b0*/  FMUL.FTZ R83, R62, -1.4426950216293334961 ;  /* 0xbfb8aa3b3e537820 */ /* 0x000fca0000410000 */
[----:B------:R-:W0:Y:S01]  /*45c0*/  MUFU.RCP R144, R144 ;  /* 0x0000009000907308 */ /* 0x000e220000001000 */
[----:B----4-:R-:W-:-:S07]  /*45d0*/  FMUL.FTZ R0, R0, R99 ;  /* 0x0000006300007220 */ /* 0x010fce0000410000 */
[----:B------:R-:W1:Y:S01]  /*45e0*/  MUFU.EX2 R87, R87 ;  /* 0x0000005700577308 */ /* 0x000e620000000800 */
[----:B--2---:R-:W-:Y:S01]  /*45f0*/  FADD.FTZ R99, R84, 1 ;  /* 0x3f80000054637421 */ /* 0x004fe20000010000 */
[----:B------:R-:W-:-:S06]  /*4600*/  FMUL.FTZ R84, R53, -1.4426950216293334961 ;  /* 0xbfb8aa3b35547820 */ /* 0x000fcc0000410000 */
[----:B------:R-:W2:Y:S01]  /*4610*/  MUFU.RCP R140, R140 ;  /* 0x0000008c008c7308 */ /* 0x000ea20000001000 */
[----:B0-----:R-:W-:-:S07]  /*4620*/  FMUL.FTZ R61, R61, R144 ;  /* 0x000000903d3d7220 */ /* 0x001fce0000410000 */
[----:B------:R-:W0:Y:S01]  /*4630*/  MUFU.EX2 R86, R86 ;  /* 0x0000005600567308 */ /* 0x000e220000000800 */
[----:B-1----:R-:W-:-:S07]  /*4640*/  FADD.FTZ R144, R87, 1 ;  /* 0x3f80000057907421 */ /* 0x002fce0000010000 */
[----:B------:R-:W1:Y:S01]  /*4650*/  MUFU.EX2 R83, R83 ;  /* 0x0000005300537308 */ /* 0x000e620000000800 */
[----:B--2---:R-:W-:Y:S01]  /*4660*/  FMUL.FTZ R63, R63, R140 ;  /* 0x0000008c3f3f7220 */ /* 0x004fe20000410000 */
[----:B------:R-:W-:-:S06]  /*4670*/  FMUL.FTZ R140, R54, -1.4426950216293334961 ;  /* 0xbfb8aa3b368c7820 */ /* 0x000fcc0000410000 */
[----:B------:R-:W2:Y:S01]  /*4680*/  MUFU.RCP R99, R99 ;  /* 0x0000006300637308 */ /* 0x000ea20000001000 */
[----:B0-----:R-:W-:-:S07]  /*4690*/  FADD.FTZ R86, R86, 1 ;  /* 0x3f80000056567421 */ /* 0x001fce0000010000 */
[----:B------:R-:W0:Y:S01]  /*46a0*/  MUFU.RCP R85, R85 ;  /* 0x0000005500557308 */ /* 0x000e220000001000 */
[----:B-1----:R-:W-:-:S07]  /*46b0*/  FADD.FTZ R160, R83, 1 ;  /* 0x3f80000053a07421 */ /* 0x002fce0000010000 */
[----:B------:R-:W1:Y:S01]  /*46c0*/  MUFU.RCP R144, R144 ;  /* 0x0000009000907308 */ /* 0x000e620000001000 */
[----:B--2---:R-:W-:Y:S01]  /*46d0*/  FMUL.FTZ R60, R60, R99 ;  /* 0x000000633c3c7220 */ /* 0x004fe20000410000 */
[----:B------:R-:W-:-:S06]  /*46e0*/  FMUL.FTZ R99, R51, -1.4426950216293334961 ;  /* 0xbfb8aa3b33637820 */ /* 0x000fcc0000410000 */
[----:B------:R-:W2:Y:S01]  /*46f0*/  MUFU.EX2 R84, R84 ;  /* 0x0000005400547308 */ /* 0x000ea20000000800 */
[----:B0-----:R-:W-:Y:S01]  /*4700*/  FMUL.FTZ R64, R64, R85 ;  /* 0x0000005540407220 */ /* 0x001fe20000410000 */
[----:B------:R-:W-:-:S06]  /*4710*/  FMUL.FTZ R85, R56, -1.4426950216293334961 ;  /* 0xbfb8aa3b38557820 */ /* 0x000fcc0000410000 */
[----:B------:R-:W0:Y:S01]  /*4720*/  MUFU.RCP R161, R86 ;  /* 0x0000005600a17308 */ /* 0x000e220000001000 */
[----:B-1----:R-:W-:-:S07]  /*4730*/  FMUL.FTZ R55, R55, R144 ;  /* 0x0000009037377220 */ /* 0x002fce0000410000 */
[----:B------:R-:W1:Y:S01]  /*4740*/  MUFU.EX2 R140, R140 ;  /* 0x0000008c008c7308 */ /* 0x000e620000000800 */
[----:B--2---:R-:W-:-:S07]  /*4750*/  FADD.FTZ R144, R84, 1 ;  /* 0x3f80000054907421 */ /* 0x004fce0000010000 */
[----:B------:R-:W2:Y:S01]  /*4760*/  MUFU.EX2 R76, R76 ;  /* 0x0000004c004c7308 */ /* 0x000ea20000000800 */
[----:B0-----:R-:W-:-:S07]  /*4770*/  FMUL.FTZ R58, R58, R161 ;  /* 0x000000a13a3a7220 */ /* 0x001fce0000410000 */
[----:B------:R0:W4:Y:S01]  /*4780*/  MUFU.RCP R83, R160 ;  /* 0x000000a000537308 */ /* 0x0001220000001000 */
[----:B-1----:R-:W-:Y:S01]  /*4790*/  FADD.FTZ R87, R140, 1 ;  /* 0x3f8000008c577421 */ /* 0x002fe20000010000 */
[----:B------:R-:W-:-:S06]  /*47a0*/  FMUL.FTZ R140, R46, -1.4426950216293334961 ;  /* 0xbfb8aa3b2e8c7820 */ /* 0x000fcc0000410000 */
[----:B------:R-:W1:Y:S01]  /*47b0*/  MUFU.EX2 R82, R82 ;  /* 0x0000005200527308 */ /* 0x000e620000000800 */
[----:B--2---:R-:W-:Y:S01]  /*47c0*/  FADD.FTZ R161, R76, 1 ;  /* 0x3f8000004ca17421 */ /* 0x004fe20000010000 */
[----:B0-----:R-:W-:Y:S01]  /*47d0*/  FMUL.FTZ R160, R47, -1.4426950216293334961 ;  /* 0xbfb8aa3b2fa07820 */ /* 0x001fe20000410000 */
[----:B------:R-:W-:-:S05]  /*47e0*/  FMUL.FTZ R76, R41, -1.4426950216293334961 ;  /* 0xbfb8aa3b294c7820 */ /* 0x000fca0000410000 */
[----:B------:R-:W0:Y:S01]  /*47f0*/  MUFU.EX2 R99, R99 ;  /* 0x0000006300637308 */ /* 0x000e220000000800 */
[----:B----4-:R-:W-:Y:S01]  /*4800*/  FMUL.FTZ R62, R62, R83 ;  /* 0x000000533e3e7220 */ /* 0x010fe20000410000 */
[----:B------:R-:W-:-:S04]  /*4810*/  FMUL.FTZ R83, R48, -1.4426950216293334961 ;  /* 0xbfb8aa3b30537820 */ /* 0x000fc80000410000 */
[----:B------:R-:W-:Y:S02]  /*4820*/  F2FP.F16.F32.PACK_AB R62, R61, R62 ;  /* 0x0000003e3d3e723e */ /* 0x000fe400000000ff */
[----:B------:R-:W2:Y:S01]  /*4830*/  MUFU.EX2 R141, R141 ;  /* 0x0000008d008d7308 */ /* 0x000ea20000000800 */
[----:B-1----:R-:W-:-:S07]  /*4840*/  FADD.FTZ R82, R82, 1 ;  /* 0x3f80000052527421 */ /* 0x002fce0000010000 */
[----:B------:R-:W1:Y:S01]  /*4850*/  MUFU.EX2 R85, R85 ;  /* 0x0000005500557308 */ /* 0x000e620000000800 */
[----:B0-----:R-:W-:-:S07]  /*4860*/  FADD.FTZ R84, R99, 1 ;  /* 0x3f80000063547421 */ /* 0x001fce0000010000 */
[----:B------:R-:W0:Y:S01]  /*4870*/  MUFU.RCP R144, R144 ;  /* 0x0000009000907308 */ /* 0x000e220000001000 */
[----:B--2---:R-:W-:Y:S01]  /*4880*/  FADD.FTZ R99, R141, 1 ;  /* 0x3f8000008d637421 */ /* 0x004fe20000010000 */
[----:B------:R-:W-:-:S06]  /*4890*/  FMUL.FTZ R141, R42, -1.4426950216293334961 ;  /* 0xbfb8aa3b2a8d7820 */ /* 0x000fcc0000410000 */
[----:B------:R-:W2:Y:S01]  /*48a0*/  MUFU.EX2 R77, R77 ;  /* 0x0000004d004d7308 */ /* 0x000ea20000000800 */
[----:B-1----:R-:W-:-:S07]  /*48b0*/  FADD.FTZ R85, R85, 1 ;  /* 0x3f80000055557421 */ /* 0x002fce0000010000 */
[----:B------:R-:W1:Y:S01]  /*48c0*/  MUFU.RCP R87, R87 ;  /* 0x0000005700577308 */ /* 0x000e620000001000 */
[----:B0-----:R-:W-:-:S07]  /*48d0*/  FMUL.FTZ R53, R53, R144 ;  /* 0x0000009035357220 */ /* 0x001fce0000410000 */
[----:B------:R-:W0:Y:S01]  /*48e0*/  MUFU.RCP R161, R161 ;  /* 0x000000a100a17308 */ /* 0x000e220000001000 */
[----:B--2---:R-:W-:-:S07]  /*48f0*/  FADD.FTZ R144, R77, 1 ;  /* 0x3f8000004d907421 */ /* 0x004fce0000010000 */
[----:B------:R-:W2:Y:S01]  /*4900*/  MUFU.EX2 R140, R140 ;  /* 0x0000008c008c7308 */ /* 0x000ea20000000800 */
[----:B-1----:R-:W-:Y:S01]  /*4910*/  FMUL.FTZ R54, R54, R87 ;  /* 0x0000005736367220 */ /* 0x002fe20000410000 */
[----:B------:R-:W-:-:S04]  /*4920*/  FMUL.FTZ R87, R43, -1.4426950216293334961 ;  /* 0xbfb8aa3b2b577820 */ /* 0x000fc80000410000 */
[----:B------:R-:W-:Y:S02]  /*4930*/  F2FP.F16.F32.PACK_AB R54, R53, R54 ;  /* 0x000000363536723e */ /* 0x000fe400000000ff */
[----:B------:R-:W1:Y:S01]  /*4940*/  MUFU.EX2 R83, R83 ;  /* 0x0000005300537308 */ /* 0x000e620000000800 */
[----:B0-----:R-:W-:-:S07]  /*4950*/  FMUL.FTZ R52, R52, R161 ;  /* 0x000000a134347220 */ /* 0x001fce0000410000 */
[----:B------:R0:W4:Y:S01]  /*4960*/  MUFU.EX2 R86, R160 ;  /* 0x000000a000567308 */ /* 0x0001220000000800 */
[----:B--2---:R-:W-:Y:S01]  /*4970*/  FADD.FTZ R161, R140, 1 ;  /* 0x3f8000008ca17421 */ /* 0x004fe20000010000 */
[----:B------:R-:W-:-:S06]  /*4980*/  FMUL.FTZ R140, R38, -1.4426950216293334961 ;  /* 0xbfb8aa3b268c7820 */ /* 0x000fcc0000410000 */
[----:B------:R-:W2:Y:S01]  /*4990*/  MUFU.RCP R82, R82 ;  /* 0x0000005200527308 */ /* 0x000ea20000001000 */
[----:B-1----:R-:W-:Y:S01]  /*49a0*/  FADD.FTZ R83, R83, 1 ;  /* 0x3f80000053537421 */ /* 0x002fe20000010000 */
[----:B0-----:R-:W-:-:S06]  /*49b0*/  FMUL.FTZ R160, R40, -1.4426950216293334961 ;  /* 0xbfb8aa3b28a07820 */ /* 0x001fcc0000410000 */
[----:B------:R-:W0:Y:S01]  /*49c0*/  MUFU.RCP R84, R84 ;  /* 0x0000005400547308 */ /* 0x000e220000001000 */
[----:B----4-:R-:W-:-:S07]  /*49d0*/  FADD.FTZ R86, R86, 1 ;  /* 0x3f80000056567421 */ /* 0x010fce0000010000 */
[----:B------:R-:W1:Y:S01]  /*49e0*/  MUFU.RCP R99, R99 ;  /* 0x0000006300637308 */ /* 0x000e620000001000 */
[----:B--2---:R-:W-:Y:S01]  /*49f0*/  FMUL.FTZ R57, R57, R82 ;  /* 0x0000005239397220 */ /* 0x004fe20000410000 */
[----:B------:R-:W-:-:S04]  /*4a00*/  FMUL.FTZ R82, R45, -1.4426950216293334961 ;  /* 0xbfb8aa3b2d527820 */ /* 0x000fc80000410000 */
[----:B------:R-:W-:Y:S02]  /*4a10*/  F2FP.F16.F32.PACK_AB R58, R57, R58 ;  /* 0x0000003a393a723e */ /* 0x000fe400000000ff */
[----:B------:R-:W2:Y:S01]  /*4a20*/  MUFU.RCP R85, R85 ;  /* 0x0000005500557308 */ /* 0x000ea20000001000 */
[----:B0-----:R-:W-:-:S07]  /*4a30*/  FMUL.FTZ R51, R51, R84 ;  /* 0x0000005433337220 */ /* 0x001fce0000410000 */
[----:B------:R-:W0:Y:S01]  /*4a40*/  MUFU.RCP R144, R144 ;  /* 0x0000009000907308 */ /* 0x000e220000001000 */
[----:B-1----:R-:W-:Y:S01]  /*4a50*/  FMUL.FTZ R50, R50, R99 ;  /* 0x0000006332327220 */ /* 0x002fe20000410000 */
[----:B------:R-:W-:-:S06]  /*4a60*/  FMUL.FTZ R99, R39, -1.4426950216293334961 ;  /* 0xbfb8aa3b27637820 */ /* 0x000fcc0000410000 */
[----:B------:R-:W1:Y:S01]  /*4a70*/  MUFU.EX2 R87, R87 ;  /* 0x0000005700577308 */ /* 0x000e620000000800 */
[----:B--2---:R-:W-:Y:S01]  /*4a80*/  FMUL.FTZ R56, R56, R85 ;  /* 0x0000005538387220 */ /* 0x004fe20000410000 */
[----:B------:R-:W-:-:S06]  /*4a90*/  FMUL.FTZ R85, R44, -1.4426950216293334961 ;  /* 0xbfb8aa3b2c557820 */ /* 0x000fcc0000410000 */
[----:B------:R2:W4:Y:S01]  /*4aa0*/  MUFU.RCP R77, R83 ;  /* 0x00000053004d7308 */ /* 0x0005220000001000 */
[----:B0-----:R-:W-:-:S05]  /*4ab0*/  FMUL.FTZ R49, R49, R144 ;  /* 0x0000009031317220 */ /* 0x001fca0000410000 */
[----:B------:R-:W-:Y:S02]  /*4ac0*/  F2FP.F16.F32.PACK_AB R50, R49, R50 ;  /* 0x000000323132723e */ /* 0x000fe400000000ff */
[----:B------:R-:W0:Y:S01]  /*4ad0*/  MUFU.RCP R161, R161 ;  /* 0x000000a100a17308 */ /* 0x000e220000001000 */
[----:B-1----:R-:W-:Y:S01]  /*4ae0*/  FADD.FTZ R144, R87, 1 ;  /* 0x3f80000057907421 */ /* 0x002fe20000010000 */
[----:B--2---:R-:W-:-:S06]  /*4af0*/  FMUL.FTZ R83, R36, -1.4426950216293334961 ;  /* 0xbfb8aa3b24537820 */ /* 0x004fcc0000410000 */
[----:B------:R-:W1:Y:S01]  /*4b00*/  MUFU.EX2 R141, R141 ;  /* 0x0000008d008d7308 */ /* 0x000e620000000800 */
[----:B----4-:R-:W-:Y:S01]  /*4b10*/  FMUL.FTZ R48, R48, R77 ;  /* 0x0000004d30307220 */ /* 0x010fe20000410000 */
[----:B------:R-:W-:-:S06]  /*4b20*/  FMUL.FTZ R77, R37, -1.4426950216293334961 ;  /* 0xbfb8aa3b254d7820 */ /* 0x000fcc0000410000 */
[----:B------:R2:W4:Y:S01]  /*4b30*/  MUFU.EX2 R84, R160 ;  /* 0x000000a000547308 */ /* 0x0005220000000800 */
[----:B0-----:R-:W-:-:S07]  /*4b40*/  FMUL.FTZ R46, R46, R161 ;  /* 0x000000a12e2e7220 */ /* 0x001fce0000410000 */
[----:B------:R-:W0:Y:S01]  /*4b50*/  MUFU.RCP R86, R86 ;  /* 0x0000005600567308 */ /* 0x000e220000001000 */
[----:B-1----:R-:W-:Y:S01]  /*4b60*/  FADD.FTZ R87, R141, 1 ;  /* 0x3f8000008d577421 */ /* 0x002fe20000010000 */
[----:B------:R-:W-:Y:S01]  /*4b70*/  FMUL.FTZ R141, R34, -1.4426950216293334961 ;  /* 0xbfb8aa3b228d7820 */ /* 0x000fe20000410000 */
[----:B--2---:R-:W-:-:S05]  /*4b80*/  FMUL.FTZ R160, R28, -1.4426950216293334961 ;  /* 0xbfb8aa3b1ca07820 */ /* 0x004fca0000410000 */
[----:B------:R-:W1:Y:S01]  /*4b90*/  MUFU.EX2 R82, R82 ;  /* 0x0000005200527308 */ /* 0x000e620000000800 */
[----:B----4-:R-:W-:-:S07]  /*4ba0*/  FADD.FTZ R161, R84, 1 ;  /* 0x3f80000054a17421 */ /* 0x010fce0000010000 */
[----:B------:R-:W2:Y:S01]  /*4bb0*/  MUFU.EX2 R99, R99 ;  /* 0x0000006300637308 */ /* 0x000ea20000000800 */
[----:B0-----:R-:W-:Y:S01]  /*4bc0*/  FMUL.FTZ R47, R47, R86 ;  /* 0x000000562f2f7220 */ /* 0x001fe20000410000 */
[----:B------:R-:W-:-:S06]  /*4bd0*/  FMUL.FTZ R86, R35, -1.4426950216293334961 ;  /* 0xbfb8aa3b23567820 */ /* 0x000fcc0000410000 */
[----:B------:R-:W0:Y:S01]  /*4be0*/  MUFU.EX2 R76, R76 ;  /* 0x0000004c004c7308 */ /* 0x000e220000000800 */
[----:B-1----:R-:W-:-:S07]  /*4bf0*/  FADD.FTZ R82, R82, 1 ;  /* 0x3f80000052527421 */ /* 0x002fce0000010000 */
[----:B------:R-:W1:Y:S01]  /*4c00*/  MUFU.EX2 R140, R140 ;  /* 0x0000008c008c7308 */ /* 0x000e620000000800 */
[----:B--2---:R-:W-:-:S07]  /*4c10*/  FADD.FTZ R84, R99, 1 ;  /* 0x3f80000063547421 */ /* 0x004fce0000010000 */
[----:B------:R-:W2:Y:S01]  /*4c20*/  MUFU.EX2 R85, R85 ;  /* 0x0000005500557308 */ /* 0x000ea20000000800 */
[----:B0-----:R-:W-:-:S07]  /*4c30*/  FADD.FTZ R76, R76, 1 ;  /* 0x3f8000004c4c7421 */ /* 0x001fce0000010000 */
[----:B------:R-:W0:Y:S01]  /*4c40*/  MUFU.RCP R144, R144 ;  /* 0x0000009000907308 */ /* 0x000e220000001000 */
[----:B-1----:R-:W-:Y:S01]  /*4c50*/  FADD.FTZ R99, R140, 1 ;  /* 0x3f8000008c637421 */ /* 0x002fe20000010000 */
[----:B------:R-:W-:-:S06]  /*4c60*/  FMUL.FTZ R140, R30, -1.4426950216293334961 ;  /* 0xbfb8aa3b1e8c7820 */ /* 0x000fcc0000410000 */
[----:B------:R-:W1:Y:S01]  /*4c70*/  MUFU.EX2 R77, R77 ;  /* 0x0000004d004d7308 */ /* 0x000e620000000800 */
[----:B--2---:R-:W-:-:S07]  /*4c80*/  FADD.FTZ R85, R85, 1 ;  /* 0x3f80000055557421 */ /* 0x004fce0000010000 */
[----:B------:R-:W2:Y:S01]  /*4c90*/  MUFU.RCP R87, R87 ;  /* 0x0000005700577308 */ /* 0x000ea20000001000 */
[----:B0-----:R-:W-:-:S07]  /*4ca0*/  FMUL.FTZ R43, R43, R144 ;  /* 0x000000902b2b7220 */ /* 0x001fce0000410000 */
[----:B------:R-:W0:Y:S01]  /*4cb0*/  MUFU.RCP R161, R161 ;  /* 0x000000a100a17308 */ /* 0x000e220000001000 */
[----:B-1----:R-:W-:-:S07]  /*4cc0*/  FADD.FTZ R144, R77, 1 ;  /* 0x3f8000004d907421 */ /* 0x002fce0000010000 */
[----:B------:R-:W1:Y:S01]  /*4cd0*/  MUFU.EX2 R141, R141 ;  /* 0x0000008d008d7308 */ /* 0x000e620000000800 */
[----:B--2---:R-:W-:Y:S01]  /*4ce0*/  FMUL.FTZ R42, R42, R87 ;  /* 0x000000572a2a7220 */ /* 0x004fe20000410000 */
[----:B------:R-:W-:-:S06]  /*4cf0*/  FMUL.FTZ R87, R31, -1.4426950216293334961 ;  /* 0xbfb8aa3b1f577820 */ /* 0x000fcc0000410000 */
[----:B------:R-:W2:Y:S01]  /*4d00*/  MUFU.EX2 R83, R83 ;  /* 0x0000005300537308 */ /* 0x000ea20000000800 */
[----:B0-----:R-:W-:-:S07]  /*4d10*/  FMUL.FTZ R40, R40, R161 ;  /* 0x000000a128287220 */ /* 0x001fce0000410000 */
[----:B------:R-:W0:Y:S01]  /*4d20*/  MUFU.EX2 R86, R86 ;  /* 0x0000005600567308 */ /* 0x000e220000000800 */
[----:B-1----:R-:W-:Y:S01]  /*4d30*/  FADD.FTZ R161, R141, 1 ;  /* 0x3f8000008da17421 */ /* 0x002fe20000010000 */
[----:B------:R-:W-:-:S06]  /*4d40*/  FMUL.FTZ R141, R26, -1.4426950216293334961 ;  /* 0xbfb8aa3b1a8d7820 */ /* 0x000fcc0000410000 */
[----:B------:R-:W1:Y:S01]  /*4d50*/  MUFU.RCP R82, R82 ;  /* 0x0000005200527308 */ /* 0x000e620000001000 */
[----:B--2---:R-:W-:-:S07]  /*4d60*/  FADD.FTZ R83, R83, 1 ;  /* 0x3f80000053537421 */ /* 0x004fce0000010000 */
[----:B------:R-:W2:Y:S01]  /*4d70*/  MUFU.RCP R84, R84 ;  /* 0x0000005400547308 */ /* 0x000ea20000001000 */
[----:B0-----:R-:W-:-:S07]  /*4d80*/  FADD.FTZ R86, R86, 1 ;  /* 0x3f80000056567421 */ /* 0x001fce0000010000 */
[----:B------:R-:W0:Y:S01]  /*4d90*/  MUFU.RCP R76, R76 ;  /* 0x0000004c004c7308 */ /* 0x000e220000001000 */
[----:B-1----:R-:W-:Y:S01]  /*4da0*/  FMUL.FTZ R45, R45, R82 ;  /* 0x000000522d2d7220 */ /* 0x002fe20000410000 */
[----:B------:R-:W-:-:S04]  /*4db0*/  FMUL.FTZ R82, R33, -1.4426950216293334961 ;  /* 0xbfb8aa3b21527820 */ /* 0x000fc80000410000 */
[----:B------:R-:W-:Y:S02]  /*4dc0*/  F2FP.F16.F32.PACK_AB R46, R45, R46 ;  /* 0x0000002e2d2e723e */ /* 0x000fe400000000ff */
[----:B------:R-:W1:Y:S01]  /*4dd0*/  MUFU.RCP R99, R99 ;  /* 0x0000006300637308 */ /* 0x000e620000001000 */
[----:B--2---:R-:W-:-:S07]  /*4de0*/  FMUL.FTZ R39, R39, R84 ;  /* 0x0000005427277220 */ /* 0x004fce0000410000 */
[----:B------:R-:W2:Y:S01]  /*4df0*/  MUFU.RCP R85, R85 ;  /* 0x0000005500557308 */ /* 0x000ea20000001000 */
[----:B0-----:R-:W-:Y:S01]  /*4e00*/  FMUL.FTZ R41, R41, R76 ;  /* 0x0000004c29297220 */ /* 0x001fe20000410000 */
[----:B------:R-:W-:-:S04]  /*4e10*/  FMUL.FTZ R76, R29, -1.4426950216293334961 ;  /* 0xbfb8aa3b1d4c7820 */ /* 0x000fc80000410000 */
[----:B------:R-:W-:Y:S02]  /*4e20*/  F2FP.F16.F32.PACK_AB R42, R41, R42 ;  /* 0x0000002a292a723e */ /* 0x000fe400000000ff */
        /* <DEDUP_REMOVED lines=69> */
[----:B------:R-:W2:Y:S01]  /*5280*/  MUFU.RCP R161, R161 ;  /* 0x000000a100a17308 */ /* 0x000ea20000001000 */
[----:B0-----:R-:W-:-:S05]  /*5290*/  FMUL.FTZ R25, R25, R144 ;  /* 0x0000009019197220 */ /* 0x001fca0000410000 */
[----:B------:R-:W-:Y:S02]  /*52a0*/  F2FP.F16.F32.PACK_AB R26, R25, R26 ;  /* 0x0000001a191a723e */ /* 0x000fe400000000ff */
[----:B------:R-:W0:Y:S01]  /*52b0*/  MUFU.EX2 R141, R141 ;  /* 0x0000008d008d7308 */ /* 0x000e220000000800 */
[----:B-1----:R-:W-:-:S07]  /*52c0*/  FADD.FTZ R144, R87, 1 ;  /* 0x3f80000057907421 */ /* 0x002fce0000010000 */
[----:B------:R1:W4:Y:S01]  /*52d0*/  MUFU.EX2 R84, R160 ;  /* 0x000000a000547308 */ /* 0x0003220000000800 */
[----:B--2---:R-:W-:-:S07]  /*52e0*/  FMUL.FTZ R22, R22, R161 ;  /* 0x000000a116167220 */ /* 0x004fce0000410000 */
[----:B------:R2:W3:Y:S01]  /*52f0*/  MUFU.RCP R77, R83 ;  /* 0x00000053004d7308 */ /* 0x0004e20000001000 */
[----:B0-----:R-:W-:Y:S01]  /*5300*/  FADD.FTZ R87, R141, 1 ;  /* 0x3f8000008d577421 */ /* 0x001fe20000010000 */
[----:B------:R-:W-:Y:S01]  /*5310*/  FMUL.FTZ R141, R10, -1.4426950216293334961 ;  /* 0xbfb8aa3b0a8d7820 */ /* 0x000fe20000410000 */
[----:B-1----:R-:W-:-:S05]  /*5320*/  FMUL.FTZ R160, R4, -1.4426950216293334961 ;  /* 0xbfb8aa3b04a07820 */ /* 0x002fca0000410000 */
[----:B------:R-:W0:Y:S01]  /*5330*/  MUFU.RCP R86, R86 ;  /* 0x0000005600567308 */ /* 0x000e220000001000 */
[----:B----4-:R-:W-:Y:S01]  /*5340*/  FADD.FTZ R161, R84, 1 ;  /* 0x3f80000054a17421 */ /* 0x010fe20000010000 */
[----:B--2---:R-:W-:-:S06]  /*5350*/  FMUL.FTZ R83, R12, -1.4426950216293334961 ;  /* 0xbfb8aa3b0c537820 */ /* 0x004fcc0000410000 */
[----:B------:R-:W1:Y:S01]  /*5360*/  MUFU.EX2 R82, R82 ;  /* 0x0000005200527308 */ /* 0x000e620000000800 */
[----:B---3--:R-:W-:Y:S01]  /*5370*/  FMUL.FTZ R24, R24, R77 ;  /* 0x0000004d18187220 */ /* 0x008fe20000410000 */
[----:B------:R-:W-:-:S06]  /*5380*/  FMUL.FTZ R77, R13, -1.4426950216293334961 ;  /* 0xbfb8aa3b0d4d7820 */ /* 0x000fcc0000410000 */
        /* <DEDUP_REMOVED lines=11> */
[----:B------:R-:W1:Y:S01]  /*5440*/  MUFU.RCP R161, R161 ;  /* 0x000000a100a17308 */ /* 0x000e620000001000 */
[----:B--2---:R-:W-:Y:S01]  /*5450*/  FADD.FTZ R99, R140, 1 ;  /* 0x3f8000008c637421 */ /* 0x004fe20000010000 */
[----:B------:R-:W-:-:S06]  /*5460*/  FMUL.FTZ R140, R6, -1.4426950216293334961 ;  /* 0xbfb8aa3b068c7820 */ /* 0x000fcc0000410000 */
[----:B------:R-:W2:Y:S01]  /*5470*/  MUFU.EX2 R77, R77 ;  /* 0x0000004d004d7308 */ /* 0x000ea20000000800 */
[----:B0-----:R-:W-:-:S07]  /*5480*/  FMUL.FTZ R19, R19, R144 ;  /* 0x0000009013137220 */ /* 0x001fce0000410000 */
[----:B------:R-:W0:Y:S01]  /*5490*/  MUFU.RCP R87, R87 ;  /* 0x0000005700577308 */ /* 0x000e220000001000 */
[----:B-1----:R-:W-:-:S07]  /*54a0*/  FMUL.FTZ R16, R16, R161 ;  /* 0x000000a110107220 */ /* 0x002fce0000410000 */
[----:B------:R-:W1:Y:S01]  /*54b0*/  MUFU.EX2 R141, R141 ;  /* 0x0000008d008d7308 */ /* 0x000e620000000800 */
[----:B--2---:R-:W-:-:S07]  /*54c0*/  FADD.FTZ R144, R77, 1 ;  /* 0x3f8000004d907421 */ /* 0x004fce0000010000 */
[----:B------:R-:W2:Y:S01]  /*54d0*/  MUFU.EX2 R86, R86 ;  /* 0x0000005600567308 */ /* 0x000ea20000000800 */
[----:B0-----:R-:W-:Y:S01]  /*54e0*/  FMUL.FTZ R18, R18, R87 ;  /* 0x0000005712127220 */ /* 0x001fe20000410000 */
[----:B------:R-:W-:-:S06]  /*54f0*/  FMUL.FTZ R87, R7, -1.4426950216293334961 ;  /* 0xbfb8aa3b07577820 */ /* 0x000fcc0000410000 */
[----:B------:R-:W0:Y:S01]  /*5500*/  MUFU.RCP R82, R82 ;  /* 0x0000005200527308 */ /* 0x000e220000001000 */
[----:B-1----:R-:W-:Y:S01]  /*5510*/  FADD.FTZ R161, R141, 1 ;  /* 0x3f8000008da17421 */ /* 0x002fe20000010000 */
[----:B------:R-:W-:-:S06]  /*5520*/  FMUL.FTZ R141, R2, -1.4426950216293334961 ;  /* 0xbfb8aa3b028d7820 */ /* 0x000fcc0000410000 */
[----:B------:R-:W1:Y:S01]  /*5530*/  MUFU.EX2 R83, R83 ;  /* 0x0000005300537308 */ /* 0x000e620000000800 */
[----:B--2---:R-:W-:-:S07]  /*5540*/  FADD.FTZ R86, R86, 1 ;  /* 0x3f80000056567421 */ /* 0x004fce0000010000 */
[----:B------:R-:W2:Y:S01]  /*5550*/  MUFU.RCP R76, R76 ;  /* 0x0000004c004c7308 */ /* 0x000ea20000001000 */
[----:B0-----:R-:W-:Y:S01]  /*5560*/  FMUL.FTZ R21, R21, R82 ;  /* 0x0000005215157220 */ /* 0x001fe20000410000 */
[----:B------:R-:W-:-:S04]  /*5570*/  FMUL.FTZ R82, R9, -1.4426950216293334961 ;  /* 0xbfb8aa3b09527820 */ /* 0x000fc80000410000 */
[----:B------:R-:W-:Y:S02]  /*5580*/  F2FP.F16.F32.PACK_AB R22, R21, R22 ;  /* 0x000000161516723e */ /* 0x000fe400000000ff */
[----:B------:R-:W0:Y:S01]  /*5590*/  MUFU.RCP R84, R84 ;  /* 0x0000005400547308 */ /* 0x000e220000001000 */
[----:B-1----:R-:W-:-:S07]  /*55a0*/  FADD.FTZ R83, R83, 1 ;  /* 0x3f80000053537421 */ /* 0x002fce0000010000 */
        /* <DEDUP_REMOVED lines=9> */
[----:B------:R-:W1:Y:S01]  /*5640*/  MUFU.RCP R161, R161 ;  /* 0x000000a100a17308 */ /* 0x000e620000001000 */
[----:B--2---:R-:W-:Y:S01]  /*5650*/  FMUL.FTZ R14, R14, R99 ;  /* 0x000000630e0e7220 */ /* 0x004fe20000410000 */
[----:B------:R-:W-:-:S06]  /*5660*/  FMUL.FTZ R99, R3, -1.4426950216293334961 ;  /* 0xbfb8aa3b03637820 */ /* 0x000fcc0000410000 */
[----:B------:R-:W2:Y:S01]  /*5670*/  MUFU.EX2 R87, R87 ;  /* 0x0000005700577308 */ /* 0x000ea20000000800 */
[----:B0-----:R-:W-:-:S05]  /*5680*/  FMUL.FTZ R13, R13, R144 ;  /* 0x000000900d0d7220 */ /* 0x001fca0000410000 */
[----:B------:R-:W-:Y:S02]  /*5690*/  F2FP.F16.F32.PACK_AB R14, R13, R14 ;  /* 0x0000000e0d0e723e */ /* 0x000fe400000000ff */
[----:B------:R-:W0:Y:S01]  /*56a0*/  MUFU.EX2 R84, R160 ;  /* 0x000000a000547308 */ /* 0x000e220000000800 */
[----:B-1----:R-:W-:-:S07]  /*56b0*/  FMUL.FTZ R10, R10, R161 ;  /* 0x000000a10a0a7220 */ /* 0x002fce0000410000 */
[----:B------:R1:W3:Y:S01]  /*56c0*/  MUFU.RCP R77, R83 ;  /* 0x00000053004d7308 */ /* 0x0002e20000001000 */
[----:B--2---:R-:W-:-:S07]  /*56d0*/  FADD.FTZ R144, R87, 1 ;  /* 0x3f80000057907421 */ /* 0x004fce0000010000 */
[----:B------:R-:W2:Y:S01]  /*56e0*/  MUFU.RCP R86, R86 ;  /* 0x0000005600567308 */ /* 0x000ea20000001000 */
[----:B0-----:R-:W-:Y:S01]  /*56f0*/  FADD.FTZ R161, R84, 1 ;  /* 0x3f80000054a17421 */ /* 0x001fe20000010000 */
[----:B-1----:R-:W-:Y:S01]  /*5700*/  FMUL.FTZ R83, R65, -1.4426950216293334961 ;  /* 0xbfb8aa3b41537820 */ /* 0x002fe20000410000 */
[----:B------:R-:W-:-:S05]  /*5710*/  FMUL.FTZ R84, R103, -1.4426950216293334961 ;  /* 0xbfb8aa3b67547820 */ /* 0x000fca0000410000 */
[----:B------:R-:W0:Y:S01]  /*5720*/  MUFU.EX2 R82, R82 ;  /* 0x0000005200527308 */ /* 0x000e220000000800 */
[----:B---3--:R-:W-:Y:S01]  /*5730*/  FMUL.FTZ R12, R12, R77 ;  /* 0x0000004d0c0c7220 */ /* 0x008fe20000410000 */
[----:B------:R-:W-:-:S06]  /*5740*/  FMUL.FTZ R77, R70, -1.4426950216293334961 ;  /* 0xbfb8aa3b464d7820 */ /* 0x000fcc0000410000 */
[----:B------:R-:W1:Y:S01]  /*5750*/  MUFU.EX2 R140, R140 ;  /* 0x0000008c008c7308 */ /* 0x000e620000000800 */
[----:B--2---:R-:W-:Y:S01]  /*5760*/  FMUL.FTZ R11, R11, R86 ;  /* 0x000000560b0b7220 */ /* 0x004fe20000410000 */
[----:B------:R-:W-:-:S06]  /*5770*/  FMUL.FTZ R86, R100, -1.4426950216293334961 ;  /* 0xbfb8aa3b64567820 */ /* 0x000fcc0000410000 */
[----:B------:R-:W2:Y:S01]  /*5780*/  MUFU.EX2 R76, R76 ;  /* 0x0000004c004c7308 */ /* 0x000ea20000000800 */
[----:B0-----:R-:W-:-:S07]  /*5790*/  FADD.FTZ R82, R82, 1 ;  /* 0x3f80000052527421 */ /* 0x001fce0000010000 */
[----:B------:R-:W0:Y:S01]  /*57a0*/  MUFU.EX2 R85, R85 ;  /* 0x0000005500557308 */ /* 0x000e220000000800 */
[----:B-1----:R-:W-:Y:S01]  /*57b0*/  FADD.FTZ R87, R140, 1 ;  /* 0x3f8000008c577421 */ /* 0x002fe20000010000 */
[----:B------:R-:W-:-:S06]  /*57c0*/  FMUL.FTZ R140, R71, -1.4426950216293334961 ;  /* 0xbfb8aa3b478c7820 */ /* 0x000fcc0000410000 */
[----:B------:R-:W1:Y:S01]  /*57d0*/  MUFU.EX2 R99, R99 ;  /* 0x0000006300637308 */ /* 0x000e620000000800 */
[----:B--2---:R-:W-:-:S07]  /*57e0*/  FADD.FTZ R160, R76, 1 ;  /* 0x3f8000004ca07421 */ /* 0x004fce0000010000 */
[----:B------:R-:W2:Y:S01]  /*57f0*/  MUFU.RCP R144, R144 ;  /* 0x0000009000907308 */ /* 0x000ea20000001000 */
[----:B0-----:R-:W-:-:S07]  /*5800*/  FADD.FTZ R85, R85, 1 ;  /* 0x3f80000055557421 */ /* 0x001fce0000010000 */
[----:B------:R-:W0:Y:S01]  /*5810*/  MUFU.RCP R161, R161 ;  /* 0x000000a100a17308 */ /* 0x000e220000001000 */
[----:B-1----:R-:W-:-:S07]  /*5820*/  FADD.FTZ R99, R99, 1 ;  /* 0x3f80000063637421 */ /* 0x002fce0000010000 */
[----:B------:R-:W1:Y:S01]  /*5830*/  MUFU.EX2 R77, R77 ;  /* 0x0000004d004d7308 */ /* 0x000e620000000800 */
[----:B--2---:R-:W-:-:S07]  /*5840*/  FMUL.FTZ R7, R7, R144 ;  /* 0x0000009007077220 */ /* 0x004fce0000410000 */
[----:B------:R-:W-:Y:S01]  /*5850*/  MUFU.EX2 R83, R83 ;  /* 0x0000005300537308 */ /* 0x000fe20000000800 */
[----:B0-----:R-:W-:-:S07]  /*5860*/  FMUL.FTZ R4, R4, R161 ;  /* 0x000000a104047220 */ /* 0x001fce0000410000 */
[----:B------:R-:W0:Y:S01]  /*5870*/  MUFU.EX2 R86, R86 ;  /* 0x0000005600567308 */ /* 0x000e220000000800 */
[----:B-1----:R-:W-:-:S07]  /*5880*/  FADD.FTZ R161, R77, 1 ;  /* 0x3f8000004da17421 */ /* 0x002fce0000010000 */
[----:B------:R-:W1:Y:S08]  /*5890*/  MUFU.RCP R82, R82 ;  /* 0x0000005200527308 */ /* 0x000e700000001000 */
[----:B------:R-:W2:Y:S01]  /*58a0*/  MUFU.RCP R87, R87 ;  /* 0x0000005700577308 */ /* 0x000ea20000001000 */
[----:B0-----:R-:W-:Y:S01]  /*58b0*/  FADD.FTZ R77, R86, 1 ;  /* 0x3f800000564d7421 */ /* 0x001fe20000010000 */
[----:B------:R-:W-:-:S06]  /*58c0*/  FMUL.FTZ R86, R106, -1.4426950216293334961 ;  /* 0xbfb8aa3b6a567820 */ /* 0x000fcc0000410000 */
[----:B------:R0:W3:Y:S01]  /*58d0*/  MUFU.RCP R76, R160 ;  /* 0x000000a0004c7308 */ /* 0x0000e20000001000 */
[----:B-1----:R-:W-:Y:S01]  /*58e0*/  FMUL.FTZ R9, R9, R82 ;  /* 0x0000005209097220 */ /* 0x002fe20000410000 */
[----:B------:R-:W-:-:S04]  /*58f0*/  FMUL.FTZ R82, R101, -1.4426950216293334961 ;  /* 0xbfb8aa3b65527820 */ /* 0x000fc80000410000 */
[----:B------:R-:W-:Y:S02]  /*5900*/  F2FP.F16.F32.PACK_AB R10, R9, R10 ;  /* 0x0000000a090a723e */ /* 0x000fe400000000ff */
[----:B------:R-:W1:Y:S01]  /*5910*/  MUFU.RCP R85, R85 ;  /* 0x0000005500557308 */ /* 0x000e620000001000 */
[----:B--2---:R-:W-:Y:S01]  /*5920*/  FMUL.FTZ R6, R6, R87 ;  /* 0x0000005706067220 */ /* 0x004fe20000410000 */
[----:B0-----:R-:W-:Y:S01]  /*5930*/  FADD.FTZ R160, R83, 1 ;  /* 0x3f80000053a07421 */ /* 0x001fe20000010000 */
[----:B------:R-:W-:Y:S01]  /*5940*/  FMUL.FTZ R87, R102, -1.4426950216293334961 ;  /* 0xbfb8aa3b66577820 */ /* 0x000fe20000410000 */
[----:B------:R-:W-:-:S04]  /*5950*/  FMUL.FTZ R83, R75, -1.4426950216293334961 ;  /* 0xbfb8aa3b4b537820 */ /* 0x000fc80000410000 */
[----:B------:R0:W2:Y:S01]  /*5960*/  MUFU.RCP R144, R99 ;  /* 0x0000006300907308 */ /* 0x0000a20000001000 */
[----:B---3--:R-:W-:Y:S01]  /*5970*/  FMUL.FTZ R5, R5, R76 ;  /* 0x0000004c05057220 */ /* 0x008fe20000410000 */
[----:B------:R-:W-:-:S04]  /*5980*/  FMUL.FTZ R76, R73, -1.4426950216293334961 ;  /* 0xbfb8aa3b494c7820 */ /* 0x000fc80000410000 */
[----:B------:R-:W-:Y:S02]  /*5990*/  F2FP.F16.F32.PACK_AB R6, R5, R6 ;  /* 0x000000060506723e */ /* 0x000fe400000000ff */
[----:B------:R-:W3:Y:S01]  /*59a0*/  MUFU.EX2 R140, R140 ;  /* 0x0000008c008c7308 */ /* 0x000ee20000000800 */
[----:B-1----:R-:W-:Y:S01]  /*59b0*/  FMUL.FTZ R8, R8, R85 ;  /* 0x0000005508087220 */ /* 0x002fe20000410000 */
[----:B------:R-:W-:Y:S01]  /*59c0*/  FMUL.FTZ R85, R72, -1.4426950216293334961 ;  /* 0xbfb8aa3b48557820 */ /* 0x000fe20000410000 */
[----:B0-----:R-:W-:-:S05]  /*59d0*/  FMUL.FTZ R99, R74, -1.4426950216293334961 ;  /* 0xbfb8aa3b4a637820 */ /* 0x001fca0000410000 */
[----:B------:R-:W0:Y:S01]  /*59e0*/  MUFU.RCP R160, R160 ;  /* 0x000000a000a07308 */ /* 0x000e220000001000 */
[----:B--2---:R-:W-:-:S07]  /*59f0*/  FMUL.FTZ R3, R3, R144 ;  /* 0x0000009003037220 */ /* 0x004fce0000410000 */
[----:B------:R-:W1:Y:S01]  /*5a00*/  MUFU.RCP R77, R77 ;  /* 0x0000004d004d7308 */ /* 0x000e620000001000 */
[----:B---3--:R-:W-:Y:S01]  /*5a10*/  FADD.FTZ R144, R140, 1 ;  /* 0x3f8000008c907421 */ /* 0x008fe20000010000 */
[----:B------:R-:W-:-:S06]  /*5a20*/  FMUL.FTZ R140, R105, -1.4426950216293334961 ;  /* 0xbfb8aa3b698c7820 */ /* 0x000fcc0000410000 */
[----:B------:R-:W2:Y:S01]  /*5a30*/  MUFU.EX2 R82, R82 ;  /* 0x0000005200527308 */ /* 0x000ea20000000800 */
[----:B0-----:R-:W-:-:S07]  /*5a40*/  FMUL.FTZ R65, R65, R160 ;  /* 0x000000a041417220 */ /* 0x001fce0000410000 */
[----:B------:R-:W0:Y:S01]  /*5a50*/  MUFU.EX2 R87, R87 ;  /* 0x0000005700577308 */ /* 0x000e220000000800 */
[----:B-1----:R-:W-:-:S07]  /*5a60*/  FMUL.FTZ R100, R100, R77 ;  /* 0x0000004d64647220 */ /* 0x002fce0000410000 */
[----:B------:R-:W1:Y:S01]  /*5a70*/  MUFU.EX2 R76, R76 ;  /* 0x0000004c004c7308 */ /* 0x000e620000000800 */
[----:B--2---:R-:W-:-:S07]  /*5a80*/  FADD.FTZ R160, R82, 1 ;  /* 0x3f80000052a07421 */ /* 0x004fce0000010000 */
[----:B------:R-:W2:Y:S01]  /*5a90*/  MUFU.EX2 R141, R141 ;  /* 0x0000008d008d7308 */ /* 0x000ea20000000800 */
[----:B0-----:R-:W-:Y:S01]  /*5aa0*/  FADD.FTZ R77, R87, 1 ;  /* 0x3f800000574d7421 */ /* 0x001fe20000010000 */
[----:B------:R-:W-:-:S06]  /*5ab0*/  FMUL.FTZ R87, R107, -1.4426950216293334961 ;  /* 0xbfb8aa3b6b577820 */ /* 0x000fcc0000410000 */
[----:B------:R-:W0:Y:S01]  /*5ac0*/  MUFU.EX2 R85, R85 ;  /* 0x0000005500557308 */ /* 0x000e220000000800 */
[----:B-1----:R-:W-:-:S07]  /*5ad0*/  FADD.FTZ R82, R76, 1 ;  /* 0x3f8000004c527421 */ /* 0x002fce0000010000 */
[----:B------:R-:W1:Y:S01]  /*5ae0*/  MUFU.RCP R144, R144 ;  /* 0x0000009000907308 */ /* 0x000e620000001000 */
[----:B--2---:R-:W-:-:S07]  /*5af0*/  FADD.FTZ R141, R141, 1 ;  /* 0x3f8000008d8d7421 */ /* 0x004fce0000010000 */
[----:B------:R-:W2:Y:S01]  /*5b00*/  MUFU.RCP R161, R161 ;  /* 0x000000a100a17308 */ /* 0x000ea20000001000 */
[----:B0-----:R-:W-:-:S07]  /*5b10*/  FADD.FTZ R85, R85, 1 ;  /* 0x3f80000055557421 */ /* 0x001fce0000010000 */
[----:B------:R-:W0:Y:S01]  /*5b20*/  MUFU.EX2 R99, R99 ;  /* 0x0000006300637308 */ /* 0x000e220000000800 */
[----:B-1----:R-:W-:Y:S01]  /*5b30*/  FMUL.FTZ R71, R71, R144 ;  /* 0x0000009047477220 */ /* 0x002fe20000410000 */
[----:B------:R-:W-:-:S06]  /*5b40*/  FMUL.FTZ R144, R108, -1.4426950216293334961 ;  /* 0xbfb8aa3b6c907820 */ /* 0x000fcc0000410000 */
[----:B------:R-:W1:Y:S01]  /*5b50*/  MUFU.EX2 R84, R84 ;  /* 0x0000005400547308 */ /* 0x000e620000000800 */
[----:B--2---:R-:W-:-:S07]  /*5b60*/  FMUL.FTZ R70, R70, R161 ;  /* 0x000000a146467220 */ /* 0x004fce0000410000 */
[----:B------:R-:W2:Y:S01]  /*5b70*/  MUFU.RCP R77, R77 ;  /* 0x0000004d004d7308 */ /* 0x000ea20000001000 */
[----:B0-----:R-:W-:Y:S01]  /*5b80*/  FADD.FTZ R161, R99, 1 ;  /* 0x3f80000063a17421 */ /* 0x001fe20000010000 */
[----:B------:R-:W-:-:S06]  /*5b90*/  FMUL.FTZ R99, R111, -1.4426950216293334961 ;  /* 0xbfb8aa3b6f637820 */ /* 0x000fcc0000410000 */
[----:B------:R-:W0:Y:S01]  /*5ba0*/  MUFU.RCP R82, R82 ;  /* 0x0000005200527308 */ /* 0x000e220000001000 */
[----:B-1----:R-:W-:-:S07]  /*5bb0*/  FADD.FTZ R84, R84, 1 ;  /* 0x3f80000054547421 */ /* 0x002fce0000010000 */
[----:B------:R-:W1:Y:S01]  /*5bc0*/  MUFU.RCP R141, R141 ;  /* 0x0000008d008d7308 */ /* 0x000e620000001000 */
[----:B--2---:R-:W-:-:S07]  /*5bd0*/  FMUL.FTZ R102, R102, R77 ;  /* 0x0000004d66667220 */ /* 0x004fce0000410000 */
[----:B------:R-:W2:Y:S01]  /*5be0*/  MUFU.RCP R85, R85 ;  /* 0x0000005500557308 */ /* 0x000ea20000001000 */
[----:B0-----:R-:W-:Y:S01]  /*5bf0*/  FMUL.FTZ R77, R73, R82 ;  /* 0x00000052494d7220 */ /* 0x001fe20000410000 */
[----:B------:R-:W-:-:S06]  /*5c00*/  FMUL.FTZ R73, R112, -1.4426950216293334961 ;  /* 0xbfb8aa3b70497820 */ /* 0x000fcc0000410000 */
[----:B------:R-:W0:Y:S01]  /*5c10*/  MUFU.EX2 R144, R144 ;  /* 0x0000009000907308 */ /* 0x000e220000000800 */
[----:B-1----:R-:W-:Y:S01]  /*5c20*/  FMUL.FTZ R2, R2, R141 ;  /* 0x0000008d02027220 */ /* 0x002fe20000410000 */
[----:B------:R-:W-:-:S04]  /*5c30*/  FMUL.FTZ R141, R104, -1.4426950216293334961 ;  /* 0xbfb8aa3b688d7820 */ /* 0x000fc80000410000 */
[----:B------:R-:W-:Y:S02]  /*5c40*/  F2FP.F16.F32.PACK_AB R2, R70, R2 ;  /* 0x000000024602723e */ /* 0x000fe400000000ff */
[----:B------:R1:W3:Y:S01]  /*5c50*/  MUFU.RCP R82, R84 ;  /* 0x0000005400527308 */ /* 0x0002e20000001000 */
[----:B--2---:R-:W-:Y:S01]  /*5c60*/  FMUL.FTZ R76, R72, R85 ;  /* 0x00000055484c7220 */ /* 0x004fe20000410000 */
[----:B------:R-:W-:Y:S01]  /*5c70*/  FMUL.FTZ R72, R110, -1.4426950216293334961 ;  /* 0xbfb8aa3b6e487820 */ /* 0x000fe20000410000 */
[----:B------:R-:W-:-:S03]  /*5c80*/  FMUL.FTZ R85, R109, -1.4426950216293334961 ;  /* 0xbfb8aa3b6d557820 */ /* 0x000fc60000410000 */
[----:B------:R-:W-:Y:S02]  /*5c90*/  F2FP.F16.F32.PACK_AB R5, R102, R76 ;  /* 0x0000004c6605723e */ /* 0x000fe400000000ff */
[----:B------:R-:W2:Y:S01]  /*5ca0*/  MUFU.RCP R160, R160 ;  /* 0x000000a000a07308 */ /* 0x000ea20000001000 */
[----:B0-----:R-:W-:Y:S01]  /*5cb0*/  FADD.FTZ R144, R144, 1 ;  /* 0x3f80000090907421 */ /* 0x001fe20000010000 */
[----:B-1----:R-:W-:-:S06]  /*5cc0*/  FMUL.FTZ R84, R113, -1.4426950216293334961 ;  /* 0xbfb8aa3b71547820 */ /* 0x002fcc0000410000 */
[----:B------:R-:W0:Y:S01]  /*5cd0*/  MUFU.RCP R161, R161 ;  /* 0x000000a100a17308 */ /* 0x000e220000001000 */
[----:B---3--:R-:W-:-:S07]  /*5ce0*/  FMUL.FTZ R103, R103, R82 ;  /* 0x0000005267677220 */ /* 0x008fce0000410000 */
[----:B------:R-:W1:Y:S01]  /*5cf0*/  MUFU.EX2 R83, R83 ;  /* 0x0000005300537308 */ /* 0x000e620000000800 */
[----:B--2---:R-:W-:-:S07]  /*5d00*/  FMUL.FTZ R101, R101, R160 ;  /* 0x000000a065657220 */ /* 0x004fce0000410000 */
[----:B------:R-:W2:Y:S01]  /*5d10*/  MUFU.EX2 R141, R141 ;  /* 0x0000008d008d7308 */ /* 0x000ea20000000800 */
[----:B0-----:R-:W-:Y:S01]  /*5d20*/  FMUL.FTZ R82, R74, R161 ;  /* 0x000000a14a527220 */ /* 0x001fe20000410000 */
[----:B------:R-:W-:-:S06]  /*5d30*/  FMUL.FTZ R74, R114, -1.4426950216293334961 ;  /* 0xbfb8aa3b724a7820 */ /* 0x000fcc0000410000 */
[----:B------:R-:W0:Y:S01]  /*5d40*/  MUFU.RCP R161, R144 ;  /* 0x0000009000a17308 */ /* 0x000e220000001000 */
[----:B-1----:R-:W-:-:S07]  /*5d50*/  FADD.FTZ R160, R83, 1 ;  /* 0x3f80000053a07421 */ /* 0x002fce0000010000 */
[----:B------:R-:W1:Y:S01]  /*5d60*/  MUFU.EX2 R72, R72 ;  /* 0x0000004800487308 */ /* 0x000e620000000800 */
[----:B--2---:R-:W-:-:S07]  /*5d70*/  FADD.FTZ R141, R141, 1 ;  /* 0x3f8000008d8d7421 */ /* 0x004fce0000010000 */
        /* <DEDUP_REMOVED lines=11> */
[----:B------:R-:W1:Y:S01]  /*5e30*/  MUFU.EX2 R99, R99 ;  /* 0x0000006300637308 */ /* 0x000e620000000800 */
[----:B--2---:R-:W-:-:S05]  /*5e40*/  FMUL.FTZ R104, R104, R141 ;  /* 0x0000008d68687220 */ /* 0x004fca0000410000 */
[----:B------:R-:W-:Y:S02]  /*5e50*/  F2FP.F16.F32.PACK_AB R9, R104, R82 ;  /* 0x000000526809723e */ /* 0x000fe400000000ff */
[----:B------:R-:W2:Y:S01]  /*5e60*/  MUFU.EX2 R74, R74 ;  /* 0x0000004a004a7308 */ /* 0x000ea20000000800 */
[----:B0-----:R-:W-:-:S07]  /*5e70*/  FMUL.FTZ R110, R110, R161 ;  /* 0x000000a16e6e7220 */ /* 0x001fce0000410000 */
[----:B------:R-:W0:Y:S01]  /*5e80*/  MUFU.EX2 R87, R87 ;  /* 0x0000005700577308 */ /* 0x000e220000000800 */
[----:B-1----:R-:W-:Y:S01]  /*5e90*/  FADD.FTZ R144, R99, 1 ;  /* 0x3f80000063907421 */ /* 0x002fe20000010000 */
[----:B------:R-:W-:-:S06]  /*5ea0*/  FMUL.FTZ R99, R119, -1.4426950216293334961 ;  /* 0xbfb8aa3b77637820 */ /* 0x000fcc0000410000 */
[----:B------:R-:W1:Y:S01]  /*5eb0*/  MUFU.EX2 R85, R85 ;  /* 0x0000005500557308 */ /* 0x000e620000000800 */
[----:B--2---:R-:W-:-:S07]  /*5ec0*/  FADD.FTZ R161, R74, 1 ;  /* 0x3f8000004aa17421 */ /* 0x004fce0000010000 */
[----:B------:R2:W3:Y:S01]  /*5ed0*/  MUFU.RCP R141, R160 ;  /* 0x000000a0008d7308 */ /* 0x0004e20000001000 */
[----:B0-----:R-:W-:Y:S01]  /*5ee0*/  FADD.FTZ R140, R87, 1 ;  /* 0x3f800000578c7421 */ /* 0x001fe20000010000 */
[----:B------:R-:W-:-:S06]  /*5ef0*/  FMUL.FTZ R87, R117, -1.4426950216293334961 ;  /* 0xbfb8aa3b75577820 */ /* 0x000fcc0000410000 */
[----:B------:R-:W0:Y:S01]  /*5f00*/  MUFU.RCP R86, R86 ;  /* 0x0000005600567308 */ /* 0x000e220000001000 */
[----:B--2---:R-:W-:Y:S01]  /*5f10*/  FMUL.FTZ R160, R118, -1.4426950216293334961 ;  /* 0xbfb8aa3b76a07820 */ /* 0x004fe20000410000 */
[----:B-1----:R-:W-:-:S06]  /*5f20*/  FADD.FTZ R85, R85, 1 ;  /* 0x3f80000055557421 */ /* 0x002fcc0000010000 */
[----:B------:R-:W1:Y:S01]  /*5f30*/  MUFU.EX2 R75, R75 ;  /* 0x0000004b004b7308 */ /* 0x000e620000000800 */
[----:B---3--:R-:W-:Y:S01]  /*5f40*/  FMUL.FTZ R106, R106, R141 ;  /* 0x0000008d6a6a7220 */ /* 0x008fe20000410000 */
[----:B------:R-:W-:-:S04]  /*5f50*/  FMUL.FTZ R141, R115, -1.4426950216293334961 ;  /* 0xbfb8aa3b738d7820 */ /* 0x000fc80000410000 */
[----:B------:R-:W-:Y:S02]  /*5f60*/  F2FP.F16.F32.PACK_AB R104, R106, R83 ;  /* 0x000000536a68723e */ /* 0x000fe400000000ff */
[----:B------:R-:W2:Y:S01]  /*5f70*/  MUFU.EX2 R73, R73 ;  /* 0x0000004900497308 */ /* 0x000ea20000000800 */
[----:B0-----:R-:W-:-:S05]  /*5f80*/  FMUL.FTZ R105, R105, R86 ;  /* 0x0000005669697220 */ /* 0x001fca0000410000 */
[----:B------:R-:W-:Y:S02]  /*5f90*/  F2FP.F16.F32.PACK_AB R105, R108, R105 ;  /* 0x000000696c69723e */ /* 0x000fe400000000ff */
[----:B------:R-:W0:Y:S01]  /*5fa0*/  MUFU.RCP R144, R144 ;  /* 0x0000009000907308 */ /* 0x000e220000001000 */
[----:B-1----:R-:W-:-:S07]  /*5fb0*/  FADD.FTZ R75, R75, 1 ;  /* 0x3f8000004b4b7421 */ /* 0x002fce0000010000 */
[----:B------:R-:W1:Y:S01]  /*5fc0*/  MUFU.RCP R161, R161 ;  /* 0x000000a100a17308 */ /* 0x000e620000001000 */
[----:B--2---:R-:W-:-:S07]  /*5fd0*/  FADD.FTZ R73, R73, 1 ;  /* 0x3f80000049497421 */ /* 0x004fce0000010000 */
[----:B------:R-:W2:Y:S01]  /*5fe0*/  MUFU.EX2 R84, R84 ;  /* 0x0000005400547308 */ /* 0x000ea20000000800 */
[----:B0-----:R-:W-:-:S07]  /*5ff0*/  FMUL.FTZ R111, R111, R144 ;  /* 0x000000906f6f7220 */ /* 0x001fce0000410000 */
[----:B------:R0:W3:Y:S01]  /*6000*/  MUFU.EX2 R86, R160 ;  /* 0x000000a000567308 */ /* 0x0000e20000000800 */
[----:B-1----:R-:W-:-:S07]  /*6010*/  FMUL.FTZ R114, R114, R161 ;  /* 0x000000a172727220 */ /* 0x002fce0000410000 */
[----:B------:R1:W4:Y:S01]  /*6020*/  MUFU.RCP R72, R85 ;  /* 0x0000005500487308 */ /* 0x0003220000001000 */
[----:B--2---:R-:W-:Y:S01]  /*6030*/  FADD.FTZ R144, R84, 1 ;  /* 0x3f80000054907421 */ /* 0x004fe20000010000 */
[----:B0-----:R-:W-:-:S06]  /*6040*/  FMUL.FTZ R160, R121, -1.4426950216293334961 ;  /* 0xbfb8aa3b79a07820 */ /* 0x001fcc0000410000 */
[----:B------:R-:W0:Y:S01]  /*6050*/  MUFU.RCP R140, R140 ;  /* 0x0000008c008c7308 */ /* 0x000e220000001000 */
[----:B---3--:R-:W-:Y:S01]  /*6060*/  FADD.FTZ R161, R86, 1 ;  /* 0x3f80000056a17421 */ /* 0x008fe20000010000 */
[----:B-1----:R-:W-:-:S06]  /*6070*/  FMUL.FTZ R85, R124, -1.4426950216293334961 ;  /* 0xbfb8aa3b7c557820 */ /* 0x002fcc0000410000 */
[----:B------:R-:W1:Y:S01]  /*6080*/  MUFU.EX2 R141, R141 ;  /* 0x0000008d008d7308 */ /* 0x000e620000000800 */
[----:B----4-:R-:W-:Y:S01]  /*6090*/  FMUL.FTZ R109, R109, R72 ;  /* 0x000000486d6d7220 */ /* 0x010fe20000410000 */
[----:B------:R-:W-:-:S06]  /*60a0*/  FMUL.FTZ R72, R122, -1.4426950216293334961 ;  /* 0xbfb8aa3b7a487820 */ /* 0x000fcc0000410000 */
[----:B------:R-:W2:Y:S01]  /*60b0*/  MUFU.EX2 R99, R99 ;  /* 0x0000006300637308 */ /* 0x000ea20000000800 */
[----:B0-----:R-:W-:Y:S01]  /*60c0*/  FMUL.FTZ R107, R107, R140 ;  /* 0x0000008c6b6b7220 */ /* 0x001fe20000410000 */
[----:B------:R-:W-:-:S04]  /*60d0*/  FMUL.FTZ R140, R120, -1.4426950216293334961 ;  /* 0xbfb8aa3b788c7820 */ /* 0x000fc80000410000 */
[----:B------:R-:W-:Y:S02]  /*60e0*/  F2FP.F16.F32.PACK_AB R108, R110, R107 ;  /* 0x0000006b6e6c723e */ /* 0x000fe400000000ff */
[----:B------:R-:W0:Y:S01]  /*60f0*/  MUFU.RCP R75, R75 ;  /* 0x0000004b004b7308 */ /* 0x000e220000001000 */
[----:B-1----:R-:W-:Y:S01]  /*6100*/  FADD.FTZ R84, R141, 1 ;  /* 0x3f8000008d547421 */ /* 0x002fe20000010000 */
[----:B------:R-:W-:-:S06]  /*6110*/  FMUL.FTZ R141, R123, -1.4426950216293334961 ;  /* 0xbfb8aa3b7b8d7820 */ /* 0x000fcc0000410000 */
[----:B------:R1:W3:Y:S01]  /*6120*/  MUFU.RCP R74, R144 ;  /* 0x00000090004a7308 */ /* 0x0002e20000001000 */
[----:B--2---:R-:W-:-:S07]  /*6130*/  FADD.FTZ R99, R99, 1 ;  /* 0x3f80000063637421 */ /* 0x004fce0000010000 */
[----:B------:R-:W2:Y:S01]  /*6140*/  MUFU.RCP R73, R73 ;  /* 0x0000004900497308 */ /* 0x000ea20000001000 */
[----:B-1----:R-:W-:Y:S01]  /*6150*/  FMUL.FTZ R144, R125, -1.4426950216293334961 ;  /* 0xbfb8aa3b7d907820 */ /* 0x002fe20000410000 */
[----:B0-----:R-:W-:-:S06]  /*6160*/  FMUL.FTZ R116, R116, R75 ;  /* 0x0000004b74747220 */ /* 0x001fcc0000410000 */
[----:B------:R-:W0:Y:S01]  /*6170*/  MUFU.RCP R161, R161 ;  /* 0x000000a100a17308 */ /* 0x000e220000001000 */
[----:B---3--:R-:W-:Y:S01]  /*6180*/  FMUL.FTZ R113, R113, R74 ;  /* 0x0000004a71717220 */ /* 0x008fe20000410000 */
[----:B------:R-:W-:-:S04]  /*6190*/  FMUL.FTZ R74, R126, -1.4426950216293334961 ;  /* 0xbfb8aa3b7e4a7820 */ /* 0x000fc80000410000 */
[----:B------:R-:W-:Y:S02]  /*61a0*/  F2FP.F16.F32.PACK_AB R113, R116, R113 ;  /* 0x000000717471723e */ /* 0x000fe400000000ff */
[----:B------:R-:W-:Y:S01]  /*61b0*/  MUFU.EX2 R87, R87 ;  /* 0x0000005700577308 */ /* 0x000fe20000000800 */
[----:B--2---:R-:W-:-:S05]  /*61c0*/  FMUL.FTZ R112, R112, R73 ;  /* 0x0000004970707220 */ /* 0x004fca0000410000 */
[----:B------:R-:W-:Y:S02]  /*61d0*/  F2FP.F16.F32.PACK_AB R109, R112, R109 ;  /* 0x0000006d706d723e */ /* 0x000fe400000000ff */
[----:B------:R-:W1:Y:S01]  /*61e0*/  MUFU.EX2 R72, R72 ;  /* 0x0000004800487308 */ /* 0x000e620000000800 */
[----:B0-----:R-:W-:Y:S01]  /*61f0*/  FMUL.FTZ R118, R118, R161 ;  /* 0x000000a176767220 */ /* 0x001fe20000410000 */
[----:B------:R-:W-:-:S06]  /*6200*/  F2FP.F16.F32.PACK_AB R112, R114, R111 ;  /* 0x0000006f7270723e */ /* 0x000fcc00000000ff */
[----:B------:R-:W-:Y:S08]  /*6210*/  MUFU.EX2 R140, R140 ;  /* 0x0000008c008c7308 */ /* 0x000ff00000000800 */
[----:B------:R-:W-:Y:S01]  /*6220*/  MUFU.EX2 R75, R144 ;  /* 0x00000090004b7308 */ /* 0x000fe20000000800 */
[----:B-1----:R-:W-:-:S07]  /*6230*/  FADD.FTZ R161, R72, 1 ;  /* 0x3f80000048a17421 */ /* 0x002fce0000010000 */
[----:B------:R0:W1:Y:S08]  /*6240*/  MUFU.RCP R144, R99 ;  /* 0x0000006300907308 */ /* 0x0000700000001000 */
[----:B------:R-:W2:Y:S01]  /*6250*/  MUFU.EX2 R141, R141 ;  /* 0x0000008d008d7308 */ /* 0x000ea20000000800 */
[----:B0-----:R-:W-:-:S07]  /*6260*/  FMUL.FTZ R99, R130, -1.4426950216293334961 ;  /* 0xbfb8aa3b82637820 */ /* 0x001fce0000410000 */
[----:B------:R-:W0:Y:S01]  /*6270*/  MUFU.RCP R84, R84 ;  /* 0x0000005400547308 */ /* 0x000e220000001000 */
[----:B-1----:R-:W-:-:S07]  /*6280*/  FMUL.FTZ R119, R119, R144 ;  /* 0x0000009077777220 */ /* 0x002fce0000410000 */
[----:B------:R1:W-:Y:S01]  /*6290*/  MUFU.EX2 R73, R160 ;  /* 0x000000a000497308 */ /* 0x0003e20000000800 */
[----:B--2---:R-:W-:Y:S01]  /*62a0*/  FADD.FTZ R144, R141, 1 ;  /* 0x3f8000008d907421 */ /* 0x004fe20000010000 */
[----:B------:R-:W-:-:S06]  /*62b0*/  FMUL.FTZ R141, R89, -1.4426950216293334961 ;  /* 0xbfb8aa3b598d7820 */ /* 0x000fcc0000410000 */
[----:B------:R-:W2:Y:S01]  /*62c0*/  MUFU.RCP R161, R161 ;  /* 0x000000a100a17308 */ /* 0x000ea20000001000 */
[----:B-1----:R-:W-:Y:S01]  /*62d0*/  FADD.FTZ R160, R87, 1 ;  /* 0x3f80000057a07421 */ /* 0x002fe20000010000 */
[----:B------:R-:W-:Y:S01]  /*62e0*/  FADD.FTZ R87, R140, 1 ;  /* 0x3f8000008c577421 */ /* 0x000fe20000010000 */
[----:B0-----:R-:W-:Y:S01]  /*62f0*/  FMUL.FTZ R115, R115, R84 ;  /* 0x0000005473737220 */ /* 0x001fe20000410000 */
[----:B------:R-:W-:Y:S01]  /*6300*/  FMUL.FTZ R84, R128, -1.4426950216293334961 ;  /* 0xbfb8aa3b80547820 */ /* 0x000fe20000410000 */
[----:B------:R-:W-:-:S03]  /*6310*/  FMUL.FTZ R140, R127, -1.4426950216293334961 ;  /* 0xbfb8aa3b7f8c7820 */ /* 0x000fc60000410000 */
[----:B------:R-:W0:Y:S01]  /*6320*/  MUFU.EX2 R74, R74 ;  /* 0x0000004a004a7308 */ /* 0x000e220000000800 */
[----:B------:R-:W-:-:S07]  /*6330*/  F2FP.F16.F32.PACK_AB R116, R118, R115 ;  /* 0x000000737674723e */ /* 0x000fce00000000ff */
[----:B------:R-:W1:Y:S01]  /*6340*/  MUFU.RCP R87, R87 ;  /* 0x0000005700577308 */ /* 0x000e620000001000 */
[----:B--2---:R-:W-:-:S07]  /*6350*/  FMUL.FTZ R122, R122, R161 ;  /* 0x000000a17a7a7220 */ /* 0x004fce0000410000 */
[----:B------:R-:W2:Y:S01]  /*6360*/  MUFU.RCP R144, R144 ;  /* 0x0000009000907308 */ /* 0x000ea20000001000 */
[----:B0-----:R-:W-:-:S07]  /*6370*/  FADD.FTZ R161, R74, 1 ;  /* 0x3f8000004aa17421 */ /* 0x001fce0000010000 */
[----:B------:R-:W0:Y:S01]  /*6380*/  MUFU.EX2 R84, R84 ;  /* 0x0000005400547308 */ /* 0x000e220000000800 */
[----:B-1----:R-:W-:Y:S01]  /*6390*/  FMUL.FTZ R120, R120, R87 ;  /* 0x0000005778787220 */ /* 0x002fe20000410000 */
[----:B------:R-:W-:-:S06]  /*63a0*/  FMUL.FTZ R87, R88, -1.4426950216293334961 ;  /* 0xbfb8aa3b58577820 */ /* 0x000fcc0000410000 */
[----:B------:R-:W1:Y:S01]  /*63b0*/  MUFU.EX2 R85, R85 ;  /* 0x0000005500557308 */ /* 0x000e620000000800 */
[----:B--2---:R-:W-:Y:S01]  /*63c0*/  FMUL.FTZ R123, R123, R144 ;  /* 0x000000907b7b7220 */ /* 0x004fe20000410000 */
[----:B------:R-:W-:-:S06]  /*63d0*/  FADD.FTZ R144, R75, 1 ;  /* 0x3f8000004b907421 */ /* 0x000fcc0000010000 */
[----:B------:R-:W2:Y:S01]  /*63e0*/  MUFU.EX2 R140, R140 ;  /* 0x0000008c008c7308 */ /* 0x000ea20000000800 */
[----:B0-----:R-:W-:-:S07]  /*63f0*/  FADD.FTZ R75, R84, 1 ;  /* 0x3f800000544b7421 */ /* 0x001fce0000010000 */
[----:B------:R0:W3:Y:S08]  /*6400*/  MUFU.RCP R86, R160 ;  /* 0x000000a000567308 */ /* 0x0000f00000001000 */
[----:B------:R-:W-:Y:S01]  /*6410*/  MUFU.EX2 R141, R141 ;  /* 0x0000008d008d7308 */ /* 0x000fe20000000800 */
[----:B0-----:R-:W-:Y:S01]  /*6420*/  FADD.FTZ R160, R73, 1 ;  /* 0x3f80000049a07421 */ /* 0x001fe20000010000 */
[----:B-1----:R-:W-:Y:S01]  /*6430*/  FADD.FTZ R73, R85, 1 ;  /* 0x3f80000055497421 */ /* 0x002fe20000010000 */
[----:B--2---:R-:W-:Y:S01]  /*6440*/  FADD.FTZ R84, R140, 1 ;  /* 0x3f8000008c547421 */ /* 0x004fe20000010000 */
[----:B------:R-:W-:Y:S01]  /*6450*/  FMUL.FTZ R140, R91, -1.4426950216293334961 ;  /* 0xbfb8aa3b5b8c7820 */ /* 0x000fe20000410000 */
[----:B------:R-:W-:-:S03]  /*6460*/  FMUL.FTZ R85, R132, -1.4426950216293334961 ;  /* 0xbfb8aa3b84557820 */ /* 0x000fc60000410000 */
[----:B------:R0:W1:Y:S01]  /*6470*/  MUFU.RCP R72, R160 ;  /* 0x000000a000487308 */ /* 0x0000620000001000 */
[----:B---3--:R-:W-:Y:S01]  /*6480*/  FMUL.FTZ R117, R117, R86 ;  /* 0x0000005675757220 */ /* 0x008fe20000410000 */
[----:B------:R-:W-:-:S04]  /*6490*/  FMUL.FTZ R86, R129, -1.4426950216293334961 ;  /* 0xbfb8aa3b81567820 */ /* 0x000fc80000410000 */
[----:B------:R-:W-:Y:S02]  /*64a0*/  F2FP.F16.F32.PACK_AB R117, R120, R117 ;  /* 0x000000757875723e */ /* 0x000fe400000000ff */
[----:B------:R-:W2:Y:S01]  /*64b0*/  MUFU.RCP R161, R161 ;  /* 0x000000a100a17308 */ /* 0x000ea20000001000 */
[----:B0-----:R-:W-:Y:S01]  /*64c0*/  FMUL.FTZ R160, R90, -1.4426950216293334961 ;  /* 0xbfb8aa3b5aa07820 */ /* 0x001fe20000410000 */
[----:B------:R-:W-:-:S06]  /*64d0*/  F2FP.F16.F32.PACK_AB R120, R122, R119 ;  /* 0x000000777a78723e */ /* 0x000fcc00000000ff */
[----:B------:R-:W0:Y:S01]  /*64e0*/  MUFU.EX2 R87, R87 ;  /* 0x0000005700577308 */ /* 0x000e220000000800 */
[----:B-1----:R-:W-:Y:S01]  /*64f0*/  FMUL.FTZ R121, R121, R72 ;  /* 0x0000004879797220 */ /* 0x002fe20000410000 */
[----:B------:R-:W-:-:S06]  /*6500*/  FMUL.FTZ R72, R131, -1.4426950216293334961 ;  /* 0xbfb8aa3b83487820 */ /* 0x000fcc0000410000 */
[----:B------:R-:W1:Y:S01]  /*6510*/  MUFU.EX2 R99, R99 ;  /* 0x0000006300637308 */ /* 0x000e620000000800 */
[----:B--2---:R-:W-:-:S07]  /*6520*/  FMUL.FTZ R126, R126, R161 ;  /* 0x000000a17e7e7220 */ /* 0x004fce0000410000 */
[----:B------:R2:W3:Y:S01]  /*6530*/  MUFU.RCP R74, R144 ;  /* 0x00000090004a7308 */ /* 0x0004e20000001000 */
[----:B0-----:R-:W-:-:S07]  /*6540*/  FADD.FTZ R161, R87, 1 ;  /* 0x3f80000057a17421 */ /* 0x001fce0000010000 */
[----:B------:R-:W0:Y:S01]  /*6550*/  MUFU.RCP R73, R73 ;  /* 0x0000004900497308 */ /* 0x000e220000001000 */
[----:B--2---:R-:W-:Y:S01]  /*6560*/  FADD.FTZ R144, R141, 1 ;  /* 0x3f8000008d907421 */ /* 0x004fe20000010000 */
[----:B-1----:R-:W-:Y:S01]  /*6570*/  FADD.FTZ R87, R99, 1 ;  /* 0x3f80000063577421 */ /* 0x002fe20000010000 */
[----:B------:R-:W-:Y:S01]  /*6580*/  FMUL.FTZ R141, R93, -1.4426950216293334961 ;  /* 0xbfb8aa3b5d8d7820 */ /* 0x000fe20000410000 */
[----:B------:R-:W-:-:S04]  /*6590*/  FMUL.FTZ R99, R136, -1.4426950216293334961 ;  /* 0xbfb8aa3b88637820 */ /* 0x000fc80000410000 */
[----:B------:R-:W1:Y:S01]  /*65a0*/  MUFU.RCP R84, R84 ;  /* 0x0000005400547308 */ /* 0x000e620000001000 */
[----:B---3--:R-:W-:Y:S01]  /*65b0*/  FMUL.FTZ R125, R125, R74 ;  /* 0x0000004a7d7d7220 */ /* 0x008fe20000410000 */
[----:B------:R-:W-:-:S06]  /*65c0*/  FMUL.FTZ R74, R133, -1.4426950216293334961 ;  /* 0xbfb8aa3b854a7820 */ /* 0x000fcc0000410000 */
[----:B------:R-:W2:Y:S01]  /*65d0*/  MUFU.RCP R75, R75 ;  /* 0x0000004b004b7308 */ /* 0x000ea20000001000 */
[----:B0-----:R-:W-:-:S05]  /*65e0*/  FMUL.FTZ R124, R124, R73 ;  /* 0x000000497c7c7220 */ /* 0x001fca0000410000 */
[----:B------:R-:W-:Y:S02]  /*65f0*/  F2FP.F16.F32.PACK_AB R121, R124, R121 ;  /* 0x000000797c79723e */ /* 0x000fe400000000ff */
[----:B------:R-:W0:Y:S01]  /*6600*/  MUFU.RCP R144, R144 ;  /* 0x0000009000907308 */ /* 0x000e220000001000 */
[----:B-1----:R-:W-:Y:S01]  /*6610*/  FMUL.FTZ R127, R127, R84 ;  /* 0x000000547f7f7220 */ /* 0x002fe20000410000 */
[----:B------:R-:W-:Y:S01]  /*6620*/  FMUL.FTZ R84, R134, -1.4426950216293334961 ;  /* 0xbfb8aa3b86547820 */ /* 0x000fe20000410000 */
[----:B------:R-:W-:-:S05]  /*6630*/  F2FP.F16.F32.PACK_AB R124, R126, R123 ;  /* 0x0000007b7e7c723e */ /* 0x000fca00000000ff */
[----:B------:R-:W1:Y:S01]  /*6640*/  MUFU.EX2 R72, R72 ;  /* 0x0000004800487308 */ /* 0x000e620000000800 */
[----:B--2---:R-:W-:-:S05]  /*6650*/  FMUL.FTZ R128, R128, R75 ;  /* 0x0000004b80807220 */ /* 0x004fca0000410000 */
[----:B------:R-:W-:Y:S02]  /*6660*/  F2FP.F16.F32.PACK_AB R125, R128, R125 ;  /* 0x0000007d807d723e */ /* 0x000fe400000000ff */
[----:B------:R-:W2:Y:S01]  /*6670*/  MUFU.EX2 R86, R86 ;  /* 0x0000005600567308 */ /* 0x000ea20000000800 */
[----:B0-----:R-:W-:-:S07]  /*6680*/  FMUL.FTZ R89, R89, R144 ;  /* 0x0000009059597220 */ /* 0x001fce0000410000 */
[----:B------:R-:W0:Y:S01]  /*6690*/  MUFU.RCP R161, R161 ;  /* 0x000000a100a17308 */ /* 0x000e220000001000 */
[----:B-1----:R-:W-:-:S07]  /*66a0*/  FADD.FTZ R144, R72, 1 ;  /* 0x3f80000048907421 */ /* 0x002fce0000010000 */
[----:B------:R1:W-:Y:S01]  /*66b0*/  MUFU.EX2 R73, R160 ;  /* 0x000000a000497308 */ /* 0x0003e20000000800 */
[----:B--2---:R-:W-:-:S07]  /*66c0*/  FADD.FTZ R86, R86, 1 ;  /* 0x3f80000056567421 */ /* 0x004fce0000010000 */
[----:B------:R-:W2:Y:S01]  /*66d0*/  MUFU.RCP R87, R87 ;  /* 0x0000005700577308 */ /* 0x000ea20000001000 */
[----:B-1----:R-:W-:Y:S01]  /*66e0*/  FMUL.FTZ R160, R92, -1.4426950216293334961 ;  /* 0xbfb8aa3b5ca07820 */ /* 0x002fe20000410000 */
[----:B0-----:R-:W-:Y:S01]  /*66f0*/  FMUL.FTZ R88, R88, R161 ;  /* 0x000000a158587220 */ /* 0x001fe20000410000 */
[----:B------:R-:W-:-:S05]  /*6700*/  FMUL.FTZ R161, R94, -1.4426950216293334961 ;  /* 0xbfb8aa3b5ea17820 */ /* 0x000fca0000410000 */
[----:B------:R-:W0:Y:S08]  /*6710*/  MUFU.EX2 R140, R140 ;  /* 0x0000008c008c7308 */ /* 0x000e300000000800 */
[----:B------:R-:W-:Y:S01]  /*6720*/  MUFU.EX2 R74, R74 ;  /* 0x0000004a004a7308 */ /* 0x000fe20000000800 */
[----:B--2---:R-:W-:-:S07]  /*6730*/  FMUL.FTZ R130, R130, R87 ;  /* 0x0000005782827220 */ /* 0x004fce0000410000 */
[----:B------:R1:W-:Y:S01]  /*6740*/  MUFU.EX2 R75, R160 ;  /* 0x000000a0004b7308 */ /* 0x0003e20000000800 */
[----:B0-----:R-:W-:-:S07]  /*6750*/  FADD.FTZ R140, R140, 1 ;  /* 0x3f8000008c8c7421 */ /* 0x001fce0000010000 */
[----:B------:R-:W-:Y:S01]  /*6760*/  MUFU.EX2 R141, R141 ;  /* 0x0000008d008d7308 */ /* 0x000fe20000000800 */
[----:B-1----:R-:W-:-:S07]  /*6770*/  FADD.FTZ R160, R73, 1 ;  /* 0x3f80000049a07421 */ /* 0x002fce0000010000 */
[----:B------:R-:W0:Y:S08]  /*6780*/  MUFU.EX2 R85, R85 ;  /* 0x0000005500557308 */ /* 0x000e300000000800 */
[----:B------:R-:W-:Y:S08]  /*6790*/  MUFU.EX2 R84, R84 ;  /* 0x0000005400547308 */ /* 0x000ff00000000800 */
[----:B------:R1:W2:Y:S01]  /*67a0*/  MUFU.RCP R72, R144 ;  /* 0x0000009000487308 */ /* 0x0002a20000001000 */
[----:B0-----:R-:W-:-:S07]  /*67b0*/  FADD.FTZ R85, R85, 1 ;  /* 0x3f80000055557421 */ /* 0x001fce0000010000 */
[----:B------:R-:W0:Y:S01]  /*67c0*/  MUFU.RCP R86, R86 ;  /* 0x0000005600567308 */ /* 0x000e220000001000 */
[----:B-1----:R-:W-:Y:S01]  /*67d0*/  FADD.FTZ R144, R74, 1 ;  /* 0x3f8000004a907421 */ /* 0x002fe20000010000 */
[----:B------:R-:W-:Y:S01]  /*67e0*/  FADD.FTZ R74, R141, 1 ;  /* 0x3f8000008d4a7421 */ /* 0x000fe20000010000 */
[----:B------:R-:W-:-:S05]  /*67f0*/  FMUL.FTZ R141, R139, -1.4426950216293334961 ;  /* 0xbfb8aa3b8b8d7820 */ /* 0x000fca0000410000 */
[----:B------:R1:W-:Y:S01]  /*6800*/  MUFU.EX2 R87, R161 ;  /* 0x000000a100577308 */ /* 0x0003e20000000800 */
[----:B--2---:R-:W-:Y:S01]  /*6810*/  FMUL.FTZ R131, R131, R72 ;  /* 0x0000004883837220 */ /* 0x004fe20000410000 */
[----:B------:R-:W-:-:S06]  /*6820*/  FMUL.FTZ R72, R95, -1.4426950216293334961 ;  /* 0xbfb8aa3b5f487820 */ /* 0x000fcc0000410000 */
[----:B------:R2:W3:Y:S01]  /*6830*/  MUFU.RCP R73, R160 ;  /* 0x000000a000497308 */ /* 0x0004e20000001000 */
[----:B-1----:R-:W-:Y:S01]  /*6840*/  FADD.FTZ R161, R75, 1 ;  /* 0x3f8000004ba17421 */ /* 0x002fe20000010000 */
[----:B------:R-:W-:Y:S01]  /*6850*/  FADD.FTZ R75, R84, 1 ;  /* 0x3f800000544b7421 */ /* 0x000fe20000010000 */
[----:B------:R-:W-:Y:S01]  /*6860*/  FMUL.FTZ R84, R97, -1.4426950216293334961 ;  /* 0xbfb8aa3b61547820 */ /* 0x000fe20000410000 */
[----:B0-----:R-:W-:Y:S01]  /*6870*/  FMUL.FTZ R129, R129, R86 ;  /* 0x0000005681817220 */ /* 0x001fe20000410000 */
[----:B------:R-:W-:-:S03]  /*6880*/  FMUL.FTZ R86, R135, -1.4426950216293334961 ;  /* 0xbfb8aa3b87567820 */ /* 0x000fc60000410000 */
[----:B------:R-:W0:Y:S01]  /*6890*/  MUFU.RCP R140, R140 ;  /* 0x0000008c008c7308 */ /* 0x000e220000001000 */
[----:B--2---:R-:W-:-:S07]  /*68a0*/  FMUL.FTZ R160, R96, -1.4426950216293334961 ;  /* 0xbfb8aa3b60a07820 */ /* 0x004fce0000410000 */
[----:B------:R-:W1:Y:S01]  /*68b0*/  MUFU.RCP R74, R74 ;  /* 0x0000004a004a7308 */ /* 0x000e620000001000 */
[----:B---3--:R-:W-:Y:S01]  /*68c0*/  FMUL.FTZ R90, R90, R73 ;  /* 0x000000495a5a7220 */ /* 0x008fe20000410000 */
[----:B------:R-:W-:-:S06]  /*68d0*/  FMUL.FTZ R73, R137, -1.4426950216293334961 ;  /* 0xbfb8aa3b89497820 */ /* 0x000fcc0000410000 */
[----:B------:R-:W2:Y:S01]  /*68e0*/  MUFU.RCP R85, R85 ;  /* 0x0000005500557308 */ /* 0x000ea20000001000 */
[----:B0-----:R-:W-:Y:S01]  /*68f0*/  FMUL.FTZ R91, R91, R140 ;  /* 0x0000008c5b5b7220 */ /* 0x001fe20000410000 */
[----:B------:R-:W-:-:S06]  /*6900*/  FMUL.FTZ R140, R138, -1.4426950216293334961 ;  /* 0xbfb8aa3b8a8c7820 */ /* 0x000fcc0000410000 */
[----:B------:R-:W0:Y:S01]  /*6910*/  MUFU.RCP R75, R75 ;  /* 0x0000004b004b7308 */ /* 0x000e220000001000 */
[----:B-1----:R-:W-:Y:S01]  /*6920*/  FMUL.FTZ R93, R93, R74 ;  /* 0x0000004a5d5d7220 */ /* 0x002fe20000410000 */
[----:B------:R-:W-:-:S06]  /*6930*/  FMUL.FTZ R74, R80, -1.4426950216293334961 ;  /* 0xbfb8aa3b504a7820 */ /* 0x000fcc0000410000 */
[----:B------:R-:W1:Y:S01]  /*6940*/  MUFU.RCP R144, R144 ;  /* 0x0000009000907308 */ /* 0x000e620000001000 */
[----:B--2---:R-:W-:-:S07]  /*6950*/  FMUL.FTZ R132, R132, R85 ;  /* 0x0000005584847220 */ /* 0x004fce0000410000 */
[----:B------:R-:W2:Y:S01]  /*6960*/  MUFU.EX2 R72, R72 ;  /* 0x0000004800487308 */ /* 0x000ea20000000800 */
[----:B0-----:R-:W-:Y:S01]  /*6970*/  FMUL.FTZ R134, R134, R75 ;  /* 0x0000004b86867220 */ /* 0x001fe20000410000 */
[----:B------:R-:W-:-:S06]  /*6980*/  FMUL.FTZ R75, R98, -1.4426950216293334961 ;  /* 0xbfb8aa3b624b7820 */ /* 0x000fcc0000410000 */
[----:B------:R-:W0:Y:S01]  /*6990*/  MUFU.EX2 R84, R84 ;  /* 0x0000005400547308 */ /* 0x000e220000000800 */
[----:B-1----:R-:W-:-:S07]  /*69a0*/  FMUL.FTZ R133, R133, R144 ;  /* 0x0000009085857220 */ /* 0x002fce0000410000 */
[----:B------:R-:W1:Y:S01]  /*69b0*/  MUFU.RCP R161, R161 ;  /* 0x000000a100a17308 */ /* 0x000e620000001000 */
[----:B--2---:R-:W-:-:S07]  /*69c0*/  FADD.FTZ R144, R72, 1 ;  /* 0x3f80000048907421 */ /* 0x004fce0000010000 */
[----:B------:R-:W2:Y:S01]  /*69d0*/  MUFU.EX2 R86, R86 ;  /* 0x0000005600567308 */ /* 0x000ea20000000800 */
[----:B0-----:R-:W-:-:S07]  /*69e0*/  FADD.FTZ R72, R84, 1 ;  /* 0x3f80000054487421 */ /* 0x001fce0000010000 */
[----:B------:R-:W0:Y:S01]  /*69f0*/  MUFU.EX2 R73, R73 ;  /* 0x0000004900497308 */ /* 0x000e220000000800 */
[----:B-1----:R-:W-:-:S07]  /*6a00*/  FMUL.FTZ R92, R92, R161 ;  /* 0x000000a15c5c7220 */ /* 0x002fce0000410000 */
[----:B------:R1:W3:Y:S01]  /*6a10*/  MUFU.EX2 R85, R160 ;  /* 0x000000a000557308 */ /* 0x0002e20000000800 */
[----:B--2---:R-:W-:-:S07]  /*6a20*/  FADD.FTZ R161, R86, 1 ;  /* 0x3f80000056a17421 */ /* 0x004fce0000010000 */
[----:B------:R-:W2:Y:S01]  /*6a30*/  MUFU.EX2 R140, R140 ;  /* 0x0000008c008c7308 */ /* 0x000ea20000000800 */
[----:B0-----:R-:W-:Y:S01]  /*6a40*/  FADD.FTZ R86, R73, 1 ;  /* 0x3f80000049567421 */ /* 0x001fe20000010000 */
[----:B-1----:R-:W-:-:S06]  /*6a50*/  FADD.FTZ R160, R87, 1 ;  /* 0x3f80000057a07421 */ /* 0x002fcc0000010000 */
[----:B------:R-:W0:Y:S01]  /*6a60*/  MUFU.EX2 R99, R99 ;  /* 0x0000006300637308 */ /* 0x000e220000000800 */
[----:B---3--:R-:W-:-:S07]  /*6a70*/  FADD.FTZ R73, R85, 1 ;  /* 0x3f80000055497421 */ /* 0x008fce0000010000 */
[----:B------:R-:W1:Y:S01]  /*6a80*/  MUFU.EX2 R141, R141 ;  /* 0x0000008d008d7308 */ /* 0x000e620000000800 */
[----:B--2---:R-:W-:-:S07]  /*6a90*/  FADD.FTZ R87, R140, 1 ;  /* 0x3f8000008c577421 */ /* 0x004fce0000010000 */
[----:B------:R-:W2:Y:S01]  /*6aa0*/  MUFU.EX2 R74, R74 ;  /* 0x0000004a004a7308 */ /* 0x000ea20000000800 */
[----:B0-----:R-:W-:-:S07]  /*6ab0*/  FADD.FTZ R99, R99, 1 ;  /* 0x3f80000063637421 */ /* 0x001fce0000010000 */
[----:B------:R-:W0:Y:S01]  /*6ac0*/  MUFU.EX2 R75, R75 ;  /* 0x0000004b004b7308 */ /* 0x000e220000000800 */
[----:B-1----:R-:W-:-:S07]  /*6ad0*/  FADD.FTZ R140, R141, 1 ;  /* 0x3f8000008d8c7421 */ /* 0x002fce0000010000 */
[----:B------:R-:W1:Y:S01]  /*6ae0*/  MUFU.RCP R72, R72 ;  /* 0x0000004800487308 */ /* 0x000e620000001000 */
[----:B--2---:R-:W-:Y:S01]  /*6af0*/  FADD.FTZ R85, R74, 1 ;  /* 0x3f8000004a557421 */ /* 0x004fe20000010000 */
[----:B------:R-:W-:-:S06]  /*6b00*/  F2FP.F16.F32.PACK_AB R74, R81, R0 ;  /* 0x00000000514a723e */ /* 0x000fcc00000000ff */
[----:B------:R-:W2:Y:S01]  /*6b10*/  MUFU.RCP R73, R73 ;  /* 0x0000004900497308 */ /* 0x000ea20000001000 */
[----:B0-----:R-:W-:-:S07]  /*6b20*/  FADD.FTZ R75, R75, 1 ;  /* 0x3f8000004b4b7421 */ /* 0x001fce0000010000 */
[----:B------:R0:W3:Y:S01]  /*6b30*/  MUFU.RCP R84, R75 ;  /* 0x0000004b00547308 */ /* 0x0000e20000001000 */
[----:B-1----:R-:W-:Y:S01]  /*6b40*/  FMUL.FTZ R97, R97, R72 ;  /* 0x0000004861617220 */ /* 0x002fe20000410000 */
[----:B------:R-:W-:-:S06]  /*6b50*/  IADD3 R72, P1, PT, R145, UR20, RZ ;  /* 0x0000001491487c10 */ /* 0x000fcc000ff3e0ff */
[----:B------:R-:W1:Y:S01]  /*6b60*/  MUFU.RCP R161, R161 ;  /* 0x000000a100a17308 */ /* 0x000e620000001000 */
[----:B0-----:R-:W-:Y:S01]  /*6b70*/  F2FP.F16.F32.PACK_AB R75, R63, R64 ;  /* 0x000000403f4b723e */ /* 0x001fe200000000ff */
[----:B--2---:R-:W-:Y:S01]  /*6b80*/  FMUL.FTZ R96, R96, R73 ;  /* 0x0000004960607220 */ /* 0x004fe20000410000 */
[----:B------:R-:W-:Y:S02]  /*6b90*/  F2FP.F16.F32.PACK_AB R63, R59, R60 ;  /* 0x0000003c3b3f723e */ /* 0x000fe400000000ff */
[----:B------:R-:W-:Y:S02]  /*6ba0*/  F2FP.F16.F32.PACK_AB R59, R55, R56 ;  /* 0x00000038373b723e */ /* 0x000fe400000000ff */
[----:B------:R-:W-:Y:S01]  /*6bb0*/  F2FP.F16.F32.PACK_AB R55, R51, R52 ;  /* 0x000000343337723e */ /* 0x000fe200000000ff */
[----:B------:R-:W0:Y:S01]  /*6bc0*/  MUFU.RCP R160, R160 ;  /* 0x000000a000a07308 */ /* 0x000e220000001000 */
[----:B------:R-:W-:Y:S01]  /*6bd0*/  F2FP.F16.F32.PACK_AB R51, R47, R48 ;  /* 0x000000302f33723e */ /* 0x000fe200000000ff */
[----:B---3--:R-:W-:Y:S01]  /*6be0*/  FMUL.FTZ R98, R98, R84 ;  /* 0x0000005462627220 */ /* 0x008fe20000410000 */
[----:B------:R-:W-:-:S02]  /*6bf0*/  F2FP.F16.F32.PACK_AB R47, R43, R44 ;  /* 0x0000002c2b2f723e */ /* 0x000fc400000000ff */
[----:B------:R-:W-:Y:S02]  /*6c00*/  F2FP.F16.F32.PACK_AB R43, R39, R40 ;  /* 0x00000028272b723e */ /* 0x000fe400000000ff */
[----:B------:R-:W-:Y:S01]  /*6c10*/  F2FP.F16.F32.PACK_AB R39, R35, R36 ;  /* 0x000000242327723e */ /* 0x000fe200000000ff */
[----:B------:R-:W2:Y:S01]  /*6c20*/  MUFU.RCP R99, R99 ;  /* 0x0000006300637308 */ /* 0x000ea20000001000 */
[----:B------:R-:W-:Y:S01]  /*6c30*/  F2FP.F16.F32.PACK_AB R35, R31, R32 ;  /* 0x000000201f23723e */ /* 0x000fe200000000ff */
[----:B-1----:R-:W-:Y:S01]  /*6c40*/  FMUL.FTZ R135, R135, R161 ;  /* 0x000000a187877220 */ /* 0x002fe20000410000 */
[----:B------:R-:W-:Y:S02]  /*6c50*/  F2FP.F16.F32.PACK_AB R31, R27, R28 ;  /* 0x0000001c1b1f723e */ /* 0x000fe400000000ff */
[----:B------:R-:W-:Y:S02]  /*6c60*/  F2FP.F16.F32.PACK_AB R27, R23, R24 ;  /* 0x00000018171b723e */ /* 0x000fe400000000ff */
[----:B------:R-:W-:Y:S01]  /*6c70*/  F2FP.F16.F32.PACK_AB R23, R19, R20 ;  /* 0x000000141317723e */ /* 0x000fe200000000ff */
[----:B------:R-:W1:Y:S01]  /*6c80*/  MUFU.RCP R144, R144 ;  /* 0x0000009000907308 */ /* 0x000e620000001000 */
[----:B------:R-:W-:Y:S01]  /*6c90*/  F2FP.F16.F32.PACK_AB R19, R15, R16 ;  /* 0x000000100f13723e */ /* 0x000fe200000000ff */
[----:B0-----:R-:W-:Y:S01]  /*6ca0*/  FMUL.FTZ R94, R94, R160 ;  /* 0x000000a05e5e7220 */ /* 0x001fe20000410000 */
[----:B------:R-:W-:Y:S01]  /*6cb0*/  IADD3.X R73, PT, PT, R146, UR21, RZ, P1, !PT ;  /* 0x0000001592497c10 */ /* 0x000fe20008ffe4ff */
[----:B------:R-:W0:Y:S01]  /*6cc0*/  LDCU.64 UR20, c[0x0][0x3a8] ;  /* 0x00007500ff1477ac */ /* 0x000e220008000a00 */
[----:B------:R-:W-:-:S02]  /*6cd0*/  F2FP.F16.F32.PACK_AB R15, R11, R12 ;  /* 0x0000000c0b0f723e */ /* 0x000fc400000000ff */
[----:B------:R-:W-:Y:S01]  /*6ce0*/  F2FP.F16.F32.PACK_AB R11, R7, R8 ;  /* 0x00000008070b723e */ /* 0x000fe200000000ff */
[----:B------:R-:W3:Y:S01]  /*6cf0*/  MUFU.RCP R86, R86 ;  /* 0x0000005600567308 */ /* 0x000ee20000001000 */
[----:B------:R-:W-:Y:S01]  /*6d00*/  F2FP.F16.F32.PACK_AB R7, R3, R4 ;  /* 0x000000040307723e */ /* 0x000fe200000000ff */
[----:B--2---:R-:W-:Y:S01]  /*6d10*/  FMUL.FTZ R136, R136, R99 ;  /* 0x0000006388887220 */ /* 0x004fe20000410000 */
[----:B------:R-:W-:Y:S01]  /*6d20*/  F2FP.F16.F32.PACK_AB R3, R100, R65 ;  /* 0x000000416403723e */ /* 0x000fe200000000ff */
[----:B------:R2:W-:Y:S01]  /*6d30*/  STG.E.64 desc[UR16][R72.64+0x12c00], R10 ;  /* 0x012c000a48007986 */ /* 0x0005e2000c101b10 */
[----:B------:R-:W-:Y:S02]  /*6d40*/  F2FP.F16.F32.PACK_AB R4, R101, R71 ;  /* 0x000000476504723e */ /* 0x000fe400000000ff */
[----:B------:R-:W-:Y:S01]  /*6d50*/  F2FP.F16.F32.PACK_AB R8, R103, R77 ;  /* 0x0000004d6708723e */ /* 0x000fe200000000ff */
[----:B------:R-:W4:Y:S01]  /*6d60*/  MUFU.RCP R87, R87 ;  /* 0x0000005700577308 */ /* 0x000f220000001000 */
[----:B-1----:R-:W-:Y:S01]  /*6d70*/  FMUL.FTZ R95, R95, R144 ;  /* 0x000000905f5f7220 */ /* 0x002fe20000410000 */
[----:B------:R1:W-:Y:S04]  /*6d80*/  STG.E.64 desc[UR16][R72.64+0x14000], R6 ;  /* 0x0140000648007986 */ /* 0x0003e8000c101b10 */
[----:B------:R1:W-:Y:S01]  /*6d90*/  STG.E.64 desc[UR16][R72.64+0x15400], R2 ;  /* 0x0154000248007986 */ /* 0x0003e2000c101b10 */
[----:B0-----:R-:W-:Y:S01]  /*6da0*/  UISETP.GE.U32.AND UP0, UPT, UR12, UR20, UPT ;  /* 0x000000140c00728c */ /* 0x001fe2000bf06070 */
[----:B------:R-:W0:Y:S01]  /*6db0*/  MUFU.RCP R140, R140 ;  /* 0x0000008c008c7308 */ /* 0x000e220000001000 */
[----:B---3--:R-:W-:Y:S01]  /*6dc0*/  FMUL.FTZ R137, R137, R86 ;  /* 0x0000005689897220 */ /* 0x008fe20000410000 */
[----:B------:R3:W-:Y:S01]  /*6dd0*/  STG.E.64 desc[UR16][R72.64+0x16800], R4 ;  /* 0x0168000448007986 */ /* 0x0007e2000c101b10 */
[----:B------:R-:W-:-:S03]  /*6de0*/  UISETP.GE.AND.EX UP0, UPT, UR5, UR21, UPT, UP0 ;  /* 0x000000150500728c */ /* 0x000fc6000bf06300 */
[----:B------:R0:W-:Y:S01]  /*6df0*/  STG.E.64 desc[UR16][R72.64+0x17c00], R8 ;  /* 0x017c000848007986 */ /* 0x0001e2000c101b10 */
[----:B--2---:R-:W-:Y:S01]  /*6e00*/  F2FP.F16.F32.PACK_AB R10, R137, R95 ;  /* 0x0000005f890a723e */ /* 0x004fe200000000ff */
[----:B------:R-:W2:Y:S01]  /*6e10*/  MUFU.RCP R85, R85 ;  /* 0x0000005500557308 */ /* 0x000ea20000001000 */
[----:B----4-:R-:W-:Y:S01]  /*6e20*/  FMUL.FTZ R138, R138, R87 ;  /* 0x000000578a8a7220 */ /* 0x010fe20000410000 */
[----:B-1----:R-:W-:Y:S01]  /*6e30*/  F2FP.F16.F32.PACK_AB R6, R133, R91 ;  /* 0x0000005b8506723e */ /* 0x002fe200000000ff */
[----:B------:R1:W-:Y:S01]  /*6e40*/  STG.E.64 desc[UR16][R72.64], R78 ;  /* 0x0000004e48007986 */ /* 0x0003e2000c101b10 */
[----:B------:R-:W-:Y:S02]  /*6e50*/  F2FP.F16.F32.PACK_AB R2, R129, R127 ;  /* 0x0000007f8102723e */ /* 0x000fe400000000ff */
[----:B------:R-:W-:Y:S01]  /*6e60*/  F2FP.F16.F32.PACK_AB R3, R130, R88 ;  /* 0x000000588203723e */ /* 0x000fe200000000ff */
[----:B------:R1:W-:Y:S01]  /*6e70*/  STG.E.64 desc[UR16][R72.64+0x1400], R74 ;  /* 0x0014004a48007986 */ /* 0x0003e2000c101b10 */
[----:B---3--:R-:W-:Y:S01]  /*6e80*/  F2FP.F16.F32.PACK_AB R4, R131, R89 ;  /* 0x000000598304723e */ /* 0x008fe200000000ff */
[----:B0-----:R-:W-:Y:S01]  /*6e90*/  FMUL.FTZ R139, R139, R140 ;  /* 0x0000008c8b8b7220 */ /* 0x001fe20000410000 */
[----:B------:R-:W-:Y:S01]  /*6ea0*/  F2FP.F16.F32.PACK_AB R5, R132, R90 ;  /* 0x0000005a8405723e */ /* 0x000fe200000000ff */
[----:B------:R1:W-:Y:S01]  /*6eb0*/  STG.E.64 desc[UR16][R72.64+0x2800], R62 ;  /* 0x0028003e48007986 */ /* 0x0003e2000c101b10 */
[----:B------:R-:W-:-:S02]  /*6ec0*/  F2FP.F16.F32.PACK_AB R7, R134, R92 ;  /* 0x0000005c8607723e */ /* 0x000fc400000000ff */
[----:B------:R-:W-:Y:S01]  /*6ed0*/  F2FP.F16.F32.PACK_AB R8, R135, R93 ;  /* 0x0000005d8708723e */ /* 0x000fe200000000ff */
[----:B------:R1:W-:Y:S01]  /*6ee0*/  STG.E.64 desc[UR16][R72.64+0x3c00], R58 ;  /* 0x003c003a48007986 */ /* 0x0003e2000c101b10 */
[----:B------:R-:W-:Y:S01]  /*6ef0*/  F2FP.F16.F32.PACK_AB R9, R136, R94 ;  /* 0x0000005e8809723e */ /* 0x000fe200000000ff */
[----:B--2---:R-:W-:Y:S01]  /*6f00*/  FMUL.FTZ R80, R80, R85 ;  /* 0x0000005550507220 */ /* 0x004fe20000410000 */
        /* <DEDUP_REMOVED lines=28> */
.L_x_1565:
        /* <DEDUP_REMOVED lines=11> */
.L_x_1651:


//--------------------- .text._ZN13group_norm_v214gn_cuda_kernelI6__halfLi320ELi3ELi16ELi40ELi1024ELb1ELi64ELi320ELi320ELi4ELb1ELi21ELb0ELb0ENS_16CompileConditionILi1000EEEEEvPT_PKS4_S7_S7_flPfS8_Pj --------------------------
	.section	.text._ZN13group_norm_v214gn_cuda_kernelI6__halfLi320ELi3ELi16ELi40ELi1024ELb1ELi64ELi320ELi320ELi4ELb1ELi21ELb0ELb0ENS_16CompileConditionILi1000EEEEEvPT_PKS4_S7_S7_flPfS8_Pj,"ax",@progbits
	.align	128
        .global         _ZN13group_norm_v214gn_cuda_kernelI6__halfLi320ELi3ELi16ELi40ELi1024ELb1ELi64ELi320ELi320ELi4ELb1ELi21ELb0ELb0ENS_16CompileConditionILi1000EEEEEvPT_PKS4_S7_S7_flPfS8_Pj
        .type           _ZN13group_norm_v214gn_cuda_kernelI6__halfLi320ELi3ELi16ELi40ELi1024ELb1ELi64ELi320ELi320ELi4ELb1ELi21ELb0ELb0ENS_16CompileConditionILi1000EEEEEvPT_PKS4_S7_S7_flPfS8_Pj,@function
        .size           _ZN13group_norm_v214gn_cuda_kernelI6__halfLi320ELi3ELi16ELi40ELi1024ELb1ELi64ELi320ELi320ELi4ELb1ELi21ELb0ELb0ENS_16CompileConditionILi1000EEEEEvPT_PKS4_S7_S7_flPfS8_Pj,(.L_x_1652 - _ZN13group_norm_v214gn_cuda_kernelI6__halfLi320ELi3ELi16ELi40ELi1024ELb1ELi64ELi320ELi320ELi4ELb1ELi21ELb0ELb0ENS_16CompileConditionILi1000EEEEEvPT_PKS4_S7_S7_flPfS8_Pj)
        .other          _ZN13group_norm_v214gn_cuda_kernelI6__halfLi320ELi3ELi16ELi40ELi1024ELb1ELi64ELi320ELi320ELi4ELb1ELi21ELb0ELb0ENS_16CompileConditionILi1000EEEEEvPT_PKS4_S7_S7_flPfS8_Pj,@"STO_CUDA_ENTRY STV_DEFAULT"
_ZN13group_norm_v214gn_cuda_kernelI6__halfLi320ELi3ELi16ELi40ELi1024ELb1ELi64ELi320ELi320ELi4ELb1ELi21ELb0ELb0ENS_16CompileConditionILi1000EEEEEvPT_PKS4_S7_S7_flPfS8_Pj:
.text._ZN13group_norm_v214gn_cuda_kernelI6__halfLi320ELi3ELi16ELi40ELi1024ELb1ELi64ELi320ELi320ELi4ELb1ELi21ELb0ELb0ENS_16CompileConditionILi1000EEEEEvPT_PKS4_S7_S7_flPfS8_Pj:
        /* <DEDUP_REMOVED lines=40> */
.L_x_1574:
        /* <DEDUP_REMOVED lines=28> */
[----:B0-----:R-:W5:Y:S04]  /*0440*/  LDG.E.64.CONSTANT R6, desc[UR12][R36.64+0x8c00] ;  /* 0x008c000c24067981 */ /* 0x001f68000c1e9b00 */
[----:B------:R-:W5:Y:S04]  /*0450*/  LDG.E.64.CONSTANT R2, desc[UR12][R36.64+0xa000] ;  /* 0x00a0000c24027981 */ /* 0x000f68000c1e9b00 */
[----:B-1----:R-:W5:Y:S04]  /*0460*/  LDG.E.64.CONSTANT R4, desc[UR12][R36.64+0xb400] ;  /* 0x00b4000c24047981 */ /* 0x002f68000c1e9b00 */
[----:B------:R-:W5:Y:S04]  /*0470*/  LDG.E.64.CONSTANT R8, desc[UR12][R36.64+0xc800] ;  /* 0x00c8000c24087981 */ /* 0x000f68000c1e9b00 */
[----:B------:R-:W5:Y:S04]  /*0480*/  LDG.E.64.CONSTANT R12, desc[UR12][R36.64+0xdc00] ;  /* 0x00dc000c240c7981 */ /* 0x000f68000c1e9b00 */
[----:B------:R-:W5:Y:S04]  /*0490*/  LDG.E.64.CONSTANT R16, desc[UR12][R36.64+0xf000] ;  /* 0x00f0000c24107981 */ /* 0x000f68000c1e9b00 */
[----:B------:R-:W5:Y:S04]  /*04a0*/  LDG.E.64.CONSTANT R20, desc[UR12][R36.64+0x10400] ;  /* 0x0104000c24147981 */ /* 0x000f68000c1e9b00 */
[----:B------:R-:W5:Y:S04]  /*04b0*/  LDG.E.64.CONSTANT R24, desc[UR12][R36.64+0x11800] ;  /* 0x0118000c24187981 */ /* 0x000f68000c1e9b00 */
[----:B------:R0:W5:Y:S01]  /*04c0*/  LDG.E.64.CONSTANT R28, desc[UR12][R36.64+0x12c00] ;  /* 0x012c000c241c7981 */ /* 0x000162000c1e9b00 */
[----:B--2---:R-:W-:-:S02]  /*04d0*/  HADD2.F32 R0, -RZ, R34.H0_H0 ;  /* 0x20000022ff007230 */ /* 0x004fc40000004100 */
[----:B------:R-:W-:Y:S02]  /*04e0*/  HADD2.F32 R40, -RZ, R34.H1_H1 ;  /* 0x30000022ff287230 */ /* 0x000fe40000004100 */
[--C-:B------:R-:W-:Y:S02]  /*04f0*/  HADD2.F32 R39, -RZ, R35.reuse.H0_H0 ;  /* 0x20000023ff277230 */ /* 0x100fe40000004100 */
[----:B------:R-:W-:Y:S01]  /*0500*/  FFMA.FTZ R38, R0, R0, RZ ;  /* 0x0000000000267223 */ /* 0x000fe200000100ff */
[----:B------:R-:W-:Y:S01]  /*0510*/  FADD.FTZ R34, RZ, R0 ;  /* 0x00000000ff227221 */ /* 0x000fe20000010000 */
[----:B0-----:R-:W-:Y:S01]  /*0520*/  HADD2.F32 R36, -RZ, R35.H1_H1 ;  /* 0x30000023ff247230 */ /* 0x001fe20000004100 */
[----:B------:R-:W-:Y:S01]  /*0530*/  STL [R1+0x8], R40 ;  /* 0x0000082801007387 */ /* 0x000fe20000100800 */
[----:B------:R-:W-:Y:S01]  /*0540*/  FFMA.FTZ R38, R40, R40, R38 ;  /* 0x0000002828267223 */ /* 0x000fe20000010026 */
[----:B------:R-:W-:Y:S01]  /*0550*/  FADD.FTZ R34, R34, R40 ;  /* 0x0000002822227221 */ /* 0x000fe20000010000 */
[--C-:B---3--:R-:W-:Y:S01]  /*0560*/  HADD2.F32 R35, -RZ, R32.reuse.H0_H0 ;  /* 0x20000020ff237230 */ /* 0x108fe20000004100 */
[----:B------:R-:W-:Y:S01]  /*0570*/  STL [R1+0x10], R39 ;  /* 0x0000102701007387 */ /* 0x000fe20000100800 */
[----:B------:R-:W-:Y:S01]  /*0580*/  FFMA.FTZ R38, R39, R39, R38 ;  /* 0x0000002727267223 */ /* 0x000fe20000010026 */
[----:B------:R-:W-:Y:S01]  /*0590*/  FADD.FTZ R34, R34, R39 ;  /* 0x0000002722227221 */ /* 0x000fe20000010000 */
[----:B------:R-:W-:Y:S01]  /*05a0*/  HADD2.F32 R32, -RZ, R32.H1_H1 ;  /* 0x30000020ff207230 */ /* 0x000fe20000004100 */
[----:B------:R-:W-:Y:S01]  /*05b0*/  STL [R1+0x20], R36 ;  /* 0x0000202401007387 */ /* 0x000fe20000100800 */
[----:B------:R-:W-:Y:S01]  /*05c0*/  FFMA.FTZ R38, R36, R36, R38 ;  /* 0x0000002424267223 */ /* 0x000fe20000010026 */
[----:B------:R-:W-:Y:S01]  /*05d0*/  FADD.FTZ R34, R34, R36 ;  /* 0x0000002422227221 */ /* 0x000fe20000010000 */
[--C-:B----4-:R-:W-:Y:S01]  /*05e0*/  HADD2.F32 R60, -RZ, R30.reuse.H0_H0 ;  /* 0x2000001eff3c7230 */ /* 0x110fe20000004100 */
[----:B------:R0:W-:Y:S01]  /*05f0*/  STL [R1+0x4], R35 ;  /* 0x0000042301007387 */ /* 0x0001e20000100800 */
[----:B------:R-:W-:Y:S01]  /*0600*/  FFMA.FTZ R38, R35, R35, R38 ;  /* 0x0000002323267223 */ /* 0x000fe20000010026 */
[----:B------:R-:W-:Y:S01]  /*0610*/  FADD.FTZ R34, R34, R35 ;  /* 0x0000002322227221 */ /* 0x000fe20000010000 */
[----:B------:R-:W-:Y:S01]  /*0620*/  HADD2.F32 R59, -RZ, R30.H1_H1 ;  /* 0x3000001eff3b7230 */ /* 0x000fe20000004100 */
[----:B------:R1:W-:Y:S01]  /*0630*/  STL [R1], R32 ;  /* 0x0000002001007387 */ /* 0x0003e20000100800 */
[----:B------:R-:W-:Y:S01]  /*0640*/  FFMA.FTZ R38, R32, R32, R38 ;  /* 0x0000002020267223 */ /* 0x000fe20000010026 */
[----:B------:R-:W-:Y:S01]  /*0650*/  FADD.FTZ R34, R34, R32 ;  /* 0x0000002022227221 */ /* 0x000fe20000010000 */
[----:B------:R-:W-:-:S02]  /*0660*/  HADD2.F32 R58, -RZ, R31.H0_H0 ;  /* 0x2000001fff3a7230 */ /* 0x000fc40000004100 */
[--C-:B-----5:R-:W-:Y:S02]  /*0670*/  HADD2.F32 R57, -RZ, R22.reuse.H0_H0 ;  /* 0x20000016ff397230 */ /* 0x120fe40000004100 */
[--C-:B0-----:R-:W-:Y:S02]  /*0680*/  HADD2.F32 R35, -RZ, R33.reuse.H0_H0 ;  /* 0x20000021ff237230 */ /* 0x101fe40000004100 */
[----:B------:R-:W-:Y:S02]  /*0690*/  HADD2.F32 R56, -RZ, R22.H1_H1 ;  /* 0x30000016ff387230 */ /* 0x000fe40000004100 */
[----:B-1----:R-:W-:Y:S02]  /*06a0*/  HADD2.F32 R32, -RZ, R33.H1_H1 ;  /* 0x30000021ff207230 */ /* 0x002fe40000004100 */
[----:B------:R-:W-:Y:S01]  /*06b0*/  FFMA.FTZ R38, R35, R35, R38 ;  /* 0x0000002323267223 */ /* 0x000fe20000010026 */
[----:B------:R0:W-:Y:S01]  /*06c0*/  STL [R1+0xc], R35 ;  /* 0x00000c2301007387 */ /* 0x0001e20000100800 */
[----:B------:R-:W-:Y:S01]  /*06d0*/  FADD.FTZ R34, R34, R35 ;  /* 0x0000002322227221 */ /* 0x000fe20000010000 */
[----:B------:R-:W-:-:S02]  /*06e0*/  HADD2.F32 R55, -RZ, R23.H0_H0 ;  /* 0x20000017ff377230 */ /* 0x000fc40000004100 */
[----:B------:R1:W-:Y:S01]  /*06f0*/  STL [R1+0x1c], R32 ;  /* 0x00001c2001007387 */ /* 0x0003e20000100800 */
[----:B------:R-:W-:Y:S01]  /*0700*/  FADD.FTZ R33, R34, R32 ;  /* 0x0000002022217221 */ /* 0x000fe20000010000 */
[----:B------:R-:W-:Y:S02]  /*0710*/  HADD2.F32 R34, -RZ, R31.H1_H1 ;  /* 0x3000001fff227230 */ /* 0x000fe40000004100 */
[--C-:B------:R-:W-:Y:S02]  /*0720*/  HADD2.F32 R54, -RZ, R18.reuse.H0_H0 ;  /* 0x20000012ff367230 */ /* 0x100fe40000004100 */
[----:B------:R-:W-:Y:S01]  /*0730*/  FADD.FTZ R30, R33, R60 ;  /* 0x0000003c211e7221 */ /* 0x000fe20000010000 */
[----:B0-----:R-:W-:Y:S01]  /*0740*/  FFMA.FTZ R35, R32, R32, R38 ;  /* 0x0000002020237223 */ /* 0x001fe20000010026 */
[----:B------:R0:W-:Y:S01]  /*0750*/  STL [R1+0x30], R34 ;  /* 0x0000302201007387 */ /* 0x0001e20000100800 */
[----:B------:R-:W-:Y:S02]  /*0760*/  HADD2.F32 R53, -RZ, R18.H1_H1 ;  /* 0x30000012ff357230 */ /* 0x000fe40000004100 */
[----:B------:R-:W-:Y:S01]  /*0770*/  FADD.FTZ R33, R30, R59 ;  /* 0x0000003b1e217221 */ /* 0x000fe20000010000 */
[----:B-1----:R-:W-:Y:S01]  /*0780*/  FFMA.FTZ R32, R60, R60, R35 ;  /* 0x0000003c3c207223 */ /* 0x002fe20000010023 */
[----:B------:R-:W-:-:S02]  /*0790*/  HADD2.F32 R52, -RZ, R19.H0_H0 ;  /* 0x20000013ff347230 */ /* 0x000fc40000004100 */
        /* <DEDUP_REMOVED lines=8> */
[----:B0-----:R-:W-:-:S02]  /*0820*/  HADD2.F32 R34, -RZ, R23.H1_H1 ;  /* 0x30000017ff227230 */ /* 0x001fc40000004100 */
[----:B------:R-:W-:Y:S01]  /*0830*/  FADD.FTZ R22, R31, R56 ;  /* 0x000000381f167221 */ /* 0x000fe20000010000 */
[----:B------:R-:W-:Y:S01]  /*0840*/  FFMA.FTZ R33, R57, R57, R32 ;  /* 0x0000003939217223 */ /* 0x000fe20000010020 */
[----:B------:R-:W-:Y:S01]  /*0850*/  HADD2.F32 R32, -RZ, R19.H1_H1 ;  /* 0x30000013ff207230 */ /* 0x000fe20000004100 */
[----:B------:R-:W-:Y:S01]  /*0860*/  STL [R1+0x38], R34 ;  /* 0x0000382201007387 */ /* 0x000fe20000100800 */
[----:B------:R-:W-:Y:S01]  /*0870*/  FADD.FTZ R22, R22, R55 ;  /* 0x0000003716167221 */ /* 0x000fe20000010000 */
[----:B------:R-:W-:Y:S01]  /*0880*/  FFMA.FTZ R30, R56, R56, R33 ;  /* 0x00000038381e7223 */ /* 0x000fe20000010021 */
[----:B------:R-:W-:Y:S01]  /*0890*/  HADD2.F32 R49, -RZ, R15.H0_H0 ;  /* 0x2000000fff317230 */ /* 0x000fe20000004100 */
[----:B------:R0:W-:Y:S01]  /*08a0*/  STL [R1+0x2c], R32 ;  /* 0x00002c2001007387 */ /* 0x0001e20000100800 */
        /* <DEDUP_REMOVED lines=8> */
[----:B------:R-:W-:Y:S01]  /*0930*/  HADD2.F32 R47, -RZ, R10.H1_H1 ;  /* 0x3000000aff2f7230 */ /* 0x000fe20000004100 */
[----:B------:R1:W-:Y:S01]  /*0940*/  STL [R1+0x28], R30 ;  /* 0x0000281e01007387 */ /* 0x0003e20000100800 */
[----:B------:R-:W-:Y:S01]  /*0950*/  FADD.FTZ R23, R23, R52 ;  /* 0x0000003417177221 */ /* 0x000fe20000010000 */
[----:B------:R-:W-:Y:S01]  /*0960*/  FFMA.FTZ R31, R53, R53, R22 ;  /* 0x00000035351f7223 */ /* 0x000fe20000010016 */
        /* <DEDUP_REMOVED lines=12> */
[--C-:B------:R-:W-:Y:S01]  /*0a30*/  HADD2.F32 R43, -RZ, R7.reuse.H0_H0 ;  /* 0x20000007ff2b7230 */ /* 0x100fe20000004100 */
[----:B------:R-:W-:Y:S01]  /*0a40*/  STL [R1+0x24], R22 ;  /* 0x0000241601007387 */ /* 0x000fe20000100800 */
        /* <DEDUP_REMOVED lines=8> */
[----:B------:R-:W-:Y:S01]  /*0ad0*/  HADD2.F32 R41, -RZ, R2.H1_H1 ;  /* 0x30000002ff297230 */ /* 0x000fe20000004100 */
[----:B------:R-:W-:Y:S01]  /*0ae0*/  STL [R1+0x18], R18 ;  /* 0x0000181201007387 */ /* 0x000fe20000100800 */
[----:B------:R-:W-:Y:S01]  /*0af0*/  FADD.FTZ R15, R15, R46 ;  /* 0x0000002e0f0f7221 */ /* 0x000fe20000010000 */
[----:B------:R-:W-:Y:S01]  /*0b00*/  FFMA.FTZ R19, R47, R47, R14 ;  /* 0x0000002f2f137223 */ /* 0x000fe2000001000e */
[----:B------:R-:W-:Y:S02]  /*0b10*/  HADD2.F32 R40, -RZ, R3.H0_H0 ;  /* 0x20000003ff287230 */ /* 0x000fe40000004100 */
[----:B------:R-:W-:Y:S01]  /*0b20*/  FADD.FTZ R10, R15, R22 ;  /* 0x000000160f0a7221 */ /* 0x000fe20000010000 */
[----:B------:R-:W-:Y:S01]  /*0b30*/  FFMA.FTZ R19, R46, R46, R19 ;  /* 0x0000002e2e137223 */ /* 0x000fe20000010013 */
[----:B------:R-:W-:-:S02]  /*0b40*/  HADD2.F32 R39, -RZ, R4.H0_H0 ;  /* 0x20000004ff277230 */ /* 0x000fc40000004100 */
[----:B------:R-:W-:Y:S01]  /*0b50*/  FADD.FTZ R11, R10, R45 ;  /* 0x0000002d0a0b7221 */ /* 0x000fe20000010000 */
[----:B------:R-:W-:-:S03]  /*0b60*/  FFMA.FTZ R14, R22, R22, R19 ;  /* 0x00000016160e7223 */ /* 0x000fc60000010013 */
[----:B------:R-:W-:Y:S01]  /*0b70*/  FADD.FTZ R6, R11, R44 ;  /* 0x0000002c0b067221 */ /* 0x000fe20000010000 */
[----:B------:R-:W-:Y:S01]  /*0b80*/  FFMA.FTZ R15, R45, R45, R14 ;  /* 0x0000002d2d0f7223 */ /* 0x000fe2000001000e */
[----:B------:R-:W-:Y:S02]  /*0b90*/  HADD2.F32 R14, -RZ, R3.H1_H1 ;  /* 0x30000003ff0e7230 */ /* 0x000fe40000004100 */
[----:B------:R-:W-:Y:S01]  /*0ba0*/  FADD.FTZ R6, R6, R43 ;  /* 0x0000002b06067221 */ /* 0x000fe20000010000 */
[----:B------:R-:W-:Y:S02]  /*0bb0*/  FFMA.FTZ R10, R44, R44, R15 ;  /* 0x0000002c2c0a7223 */ /* 0x000fe4000001000f */
[----:B------:R2:W-:Y:S01]  /*0bc0*/  STL [R1+0x14], R14 ;  /* 0x0000140e01007387 */ /* 0x0005e20000100800 */
[----:B------:R-:W-:Y:S01]  /*0bd0*/  FADD.FTZ R7, R6, R18 ;  /* 0x0000001206077221 */ /* 0x000fe20000010000 */
[----:B------:R-:W-:Y:S02]  /*0be0*/  FFMA.FTZ R10, R43, R43, R10 ;  /* 0x0000002b2b0a7223 */ /* 0x000fe4000001000a */
[----:B0-----:R-:W3:Y:S01]  /*0bf0*/  LDL R32, [R1+0x84] ;  /* 0x0000840001207983 */ /* 0x001ee20000100800 */
[----:B------:R-:W-:Y:S01]  /*0c00*/  FADD.FTZ R2, R7, R42 ;  /* 0x0000002a07027221 */ /* 0x000fe20000010000 */
[----:B------:R-:W-:-:S03]  /*0c10*/  FFMA.FTZ R11, R18, R18, R10 ;  /* 0x00000012120b7223 */ /* 0x000fc6000001000a */
[----:B------:R-:W-:Y:S01]  /*0c20*/  FADD.FTZ R7, R2, R41 ;  /* 0x0000002902077221 */ /* 0x000fe20000010000 */
[----:B------:R-:W-:-:S03]  /*0c30*/  FFMA.FTZ R6, R42, R42, R11 ;  /* 0x0000002a2a067223 */ /* 0x000fc6000001000b */
[----:B-1----:R-:W-:Y:S01]  /*0c40*/  FADD.FTZ R30, R7, R40 ;  /* 0x00000028071e7221 */ /* 0x002fe20000010000 */
[----:B------:R-:W-:-:S03]  /*0c50*/  FFMA.FTZ R31, R41, R41, R6 ;  /* 0x00000029291f7223 */ /* 0x000fc60000010006 */
[----:B------:R-:W-:Y:S01]  /*0c60*/  FADD.FTZ R30, R30, R14 ;  /* 0x0000000e1e1e7221 */ /* 0x000fe20000010000 */
[----:B------:R-:W-:Y:S01]  /*0c70*/  FFMA.FTZ R31, R40, R40, R31 ;  /* 0x00000028281f7223 */ /* 0x000fe2000001001f */
[----:B------:R-:W-:-:S03]  /*0c80*/  HADD2.F32 R2, -RZ, R4.H1_H1 ;  /* 0x30000004ff027230 */ /* 0x000fc60000004100 */
[----:B------:R-:W-:Y:S01]  /*0c90*/  FFMA.FTZ R31, R14, R14, R31 ;  /* 0x0000000e0e1f7223 */ /* 0x000fe2000001001f */
[----:B------:R-:W-:-:S03]  /*0ca0*/  FADD.FTZ R30, R30, R39 ;  /* 0x000000271e1e7221 */ /* 0x000fc60000010000 */
[----:B------:R-:W-:Y:S01]  /*0cb0*/  FFMA.FTZ R31, R39, R39, R31 ;  /* 0x00000027271f7223 */ /* 0x000fe2000001001f */
[--C-:B------:R-:W-:Y:S02]  /*0cc0*/  HADD2.F32 R3, -RZ, R5.reuse.H0_H0 ;  /* 0x20000005ff037230 */ /* 0x100fe40000004100 */
        /* <DEDUP_REMOVED lines=32> */
[----:B--2---:R-:W-:Y:S02]  /*0ed0*/  HADD2.F32 R14, -RZ, R16.H1_H1 ;  /* 0x30000010ff0e7230 */ /* 0x004fe40000004100 */
        /* <DEDUP_REMOVED lines=17> */
[----:B------:R-:W0:Y:S01]  /*0ff0*/  S2R R33, SR_TID.X ;  /* 0x0000000000217919 */ /* 0x000e220000002100 */
        /* <DEDUP_REMOVED lines=24> */
[----:B0-----:R-:W-:Y:S01]  /*1180*/  ISETP.GT.U32.AND P1, PT, R33, 0x1f, PT ;  /* 0x0000001f2100780c */ /* 0x001fe20003f24070 */
[----:B------:R-:W-:Y:S02]  /*1190*/  HADD2.F32 R38, -RZ, R29.H1_H1 ;  /* 0x3000001dff267230 */ /* 0x000fe40000004100 */
[----:B------:R-:W-:Y:S01]  /*11a0*/  FADD.FTZ R30, R30, R37 ;  /* 0x000000251e1e7221 */ /* 0x000fe20000010000 */
[----:B------:R-:W-:Y:S01]  /*11b0*/  FFMA.FTZ R29, R37, R37, R28 ;  /* 0x00000025251d7223 */ /* 0x000fe2000001001c */
[----:B------:R-:W-:Y:S02]  /*11c0*/  UIADD3 UR7, UP0, UPT, UR8, 0x15, URZ ;  /* 0x0000001508077890 */ /* 0x000fe4000ff1e0ff */
[----:B------:R-:W-:Y:S01]  /*11d0*/  FADD.FTZ R28, R30, R38 ;  /* 0x000000261e1c7221 */ /* 0x000fe20000010000 */
[----:B------:R-:W-:Y:S01]  /*11e0*/  FFMA.FTZ R29, R38, R38, R29 ;  /* 0x00000026261d7223 */ /* 0x000fe2000001001d */
[----:B------:R-:W-:Y:S01]  /*11f0*/  USHF.L.U32 UR6, UR8, 0x3, URZ ;  /* 0x0000000308067899 */ /* 0x000fe200080006ff */
[----:B------:R-:W-:Y:S01]  /*1200*/  BSSY.RECONVERGENT B0, `(.L_x_1566) ;  /* 0x0000056000007945 */ /* 0x000fe20003800200 */
[----:B------:R-:W-:-:S02]  /*1210*/  UIADD3.X UR5, UPT, UPT, URZ, UR5, URZ, UP0, !UPT ;  /* 0x00000005ff057290 */ /* 0x000fc400087fe4ff */
[----:B------:R-:W-:Y:S01]  /*1220*/  ULOP3.LUT UR10, UR6, 0x8, URZ, 0xc0, !UPT ;  /* 0x00000008060a7892 */ /* 0x000fe2000f8ec0ff */
[----:B------:R-:W-:Y:S01]  /*1230*/  UMOV UR8, UR7 ;  /* 0x0000000700087c82 */ /* 0x000fe20008000000 */
[----:B---3--:R0:W-:Y:S02]  /*1240*/  STS.64 [R32], R28 ;  /* 0x0000001c20007388 */ /* 0x0081e40000000a00 */
        /* <DEDUP_REMOVED lines=81> */
.L_x_1567:
[----:B------:R-:W-:Y:S05]  /*1760*/  BSYNC.RECONVERGENT B0 ;  /* 0x0000000000007941 */ /* 0x000fea0003800200 */
.L_x_1566:
        /* <DEDUP_REMOVED lines=24> */
.L_x_1569:
[----:B------:R-:W-:Y:S05]  /*18f0*/  BSYNC.RECONVERGENT B0 ;  /* 0x0000000000007941 */ /* 0x000fea0003800200 */
.L_x_1568:
        /* <DEDUP_REMOVED lines=22> */
.L_x_1571:
[----:B------:R-:W2:Y:S04]  /*1a60*/  LD.E.STRONG.GPU R31, desc[UR12][R28.64] ;  /* 0x0000000c1c1f7980 */ /* 0x000ea8000c10f900 */
[----:B--2---:R-:W-:Y:S01]  /*1a70*/  CCTL.IVALL ;  /* 0x00000000ff00798f */ /* 0x004fe20002000000 */
[----:B------:R-:W-:Y:S05]  /*1a80*/  YIELD ;  /* 0x0000000000007946 */ /* 0x000fea0003800000 */
[----:B-----5:R-:W-:-:S04]  /*1a90*/  LOP3.LUT R31, R31, R30, RZ, 0x3c, !PT ;  /* 0x0000001e1f1f7212 */ /* 0x020fc800078e3cff */
[----:B------:R-:W-:-:S13]  /*1aa0*/  ISETP.GT.AND P2, PT, R31, -0x1, PT ;  /* 0xffffffff1f00780c */ /* 0x000fda0003f44270 */
[----:B------:R-:W-:Y:S05]  /*1ab0*/  @P2 BRA `(.L_x_1571) ;  /* 0xfffffffc00e82947 */ /* 0x000fea000383ffff */
.L_x_1570:
        /* <DEDUP_REMOVED lines=34> */
[----:B------:R-:W-:-:S04]  /*1ce0*/  @!P1 FMUL.FTZ R32, R32, 2.4414062863797880709e-05 ;  /* 0x37cccccd20209820 */ /* 0x000fc80000410000 */
[----:B------:R-:W-:-:S04]  /*1cf0*/  @!P1 FMUL.FTZ R34, R32, R32 ;  /* 0x0000002020229220 */ /* 0x000fc80000410000 */
[----:B------:R-:W-:Y:S01]  /*1d00*/  @!P1 FFMA.FTZ R33, R33, 2.4414062863797880709e-05, -R34 ;  /* 0x37cccccd21219823 */ /* 0x000fe20000010822 */
        /* <DEDUP_REMOVED lines=25> */
.L_x_1573:
[----:B------:R-:W-:Y:S05]  /*1ea0*/  BSYNC.RECONVERGENT B0 ;  /* 0x0000000000007941 */ /* 0x000fea0003800200 */
.L_x_1572:
[----:B01----:R-:W2:Y:S01]  /*1eb0*/  LDL.LU R32, [R1+0x4] ;  /* 0x0000040001207983 */ /* 0x003ea20000300800 */
[----:B------:R-:W0:Y:S01]  /*1ec0*/  S2UR UR7, SR_CgaCtaId ;  /* 0x00000000000779c3 */ /* 0x000e220000008800 */
[----:B------:R-:W-:Y:S01]  /*1ed0*/  UMOV UR6, 0x400 ;  /* 0x0000040000067882 */ /* 0x000fe20000000000 */
[----:B------:R-:W-:Y:S01]  /*1ee0*/  IMAD.HI.U32 R26, R26, -0x33333333, RZ ;  /* 0xcccccccd1a1a7827 */ /* 0x000fe200078e00ff */
[----:B------:R-:W-:Y:S01]  /*1ef0*/  UIADD3 UR6, UPT, UPT, UR6, 0xc80, URZ ;  /* 0x00000c8006067890 */ /* 0x000fe2000fffe0ff */
[----:B------:R-:W3:Y:S02]  /*1f00*/  LDL.LU R61, [R1+0x8] ;  /* 0x00000800013d7983 */ /* 0x000ee40000300800 */
[----:B-----5:R-:W-:Y:S01]  /*1f10*/  HADD2.F32 R33, -RZ, R28.H0_H0 ;  /* 0x2000001cff217230 */ /* 0x020fe20000004100 */
[----:B------:R-:W-:Y:S01]  /*1f20*/  LEA.HI R26, R26, -UR10, RZ, 0x1b ;  /* 0x8000000a1a1a7c11 */ /* 0x000fe2000f8fd8ff */
[----:B0-----:R-:W-:-:S06]  /*1f30*/  ULEA UR6, UR7, UR6, 0x18 ;  /* 0x0000000607067291 */ /* 0x001fcc000f8ec0ff */
[----:B------:R-:W-:-:S05]  /*1f40*/  LEA R26, R26, UR6, 0x3 ;  /* 0x000000061a1a7c11 */ /* 0x000fca000f8e18ff */
[----:B------:R-:W0:Y:S01]  /*1f50*/  LDCU UR6, c[0x0][0x3a0] ;  /* 0x00007400ff0677ac */ /* 0x000e220008000800 */
[----:B------:R-:W0:Y:S02]  /*1f60*/  LDS.64 R26, [R26] ;  /* 0x000000001a1a7984 */ /* 0x000e240000000a00 */
        /* <DEDUP_REMOVED lines=37> */
[--C-:B--2---:R-:W-:Y:S01]  /*21c0*/  FADD.FTZ R32, R32, -R26.reuse ;  /* 0x8000001a20207221 */ /* 0x104fe20000010000 */
[--C-:B------:R-:W-:Y:S01]  /*21d0*/  FADD.FTZ R47, R47, -R26.reuse ;  /* 0x8000001a2f2f7221 */ /* 0x100fe20000010000 */
[--C-:B------:R-:W-:Y:S01]  /*21e0*/  FADD.FTZ R50, R50, -R26.reuse ;  /* 0x8000001a32327221 */ /* 0x100fe20000010000 */
[----:B------:R-:W-:Y:S01]  /*21f0*/  FADD.FTZ R44, R44, -R26 ;  /* 0x8000001a2c2c7221 */ /* 0x000fe20000010000 */
[C---:B------:R-:W-:Y:S01]  /*2200*/  FMUL.FTZ R34, R27.reuse, R32 ;  /* 0x000000201b227220 */ /* 0x040fe20000410000 */
[----:B------:R-:W-:Y:S01]  /*2210*/  FMUL.FTZ R32, R27, R13 ;  /* 0x0000000d1b207220 */ /* 0x000fe20000410000 */
[----:B------:R-:W-:-:S02]  /*2220*/  HADD2.F32 R13, -RZ, R30.H0_H0 ;  /* 0x2000001eff0d7230 */ /* 0x000fc40000004100 */
[--C-:B------:R-:W-:Y:S01]  /*2230*/  FADD.FTZ R59, R59, -R26.reuse ;  /* 0x8000001a3b3b7221 */ /* 0x100fe20000010000 */
[--C-:B------:R-:W-:Y:S01]  /*2240*/  FADD.FTZ R41, R41, -R26.reuse ;  /* 0x8000001a29297221 */ /* 0x100fe20000010000 */
[--C-:B------:R-:W-:Y:S01]  /*2250*/  FADD.FTZ R2, R2, -R26.reuse ;  /* 0x8000001a02027221 */ /* 0x100fe20000010000 */
[--C-:B------:R-:W-:Y:S01]  /*2260*/  FADD.FTZ R6, R6, -R26.reuse ;  /* 0x8000001a06067221 */ /* 0x100fe20000010000 */
[--C-:B------:R-:W-:Y:S01]  /*2270*/  FFMA.FTZ R34, R33, R34, R13.reuse ;  /* 0x0000002221227223 */ /* 0x100fe2000001000d */
[--C-:B------:R-:W-:Y:S01]  /*2280*/  FFMA.FTZ R9, R35, R33, R13.reuse ;  /* 0x0000002123097223 */ /* 0x100fe2000001000d */
[--C-:B------:R-:W-:Y:S01]  /*2290*/  FADD.FTZ R36, R36, -R26.reuse ;  /* 0x8000001a24247221 */ /* 0x100fe20000010000 */
[----:B------:R-:W2:Y:S01]  /*22a0*/  LDL.LU R35, [R1] ;  /* 0x0000000001237983 */ /* 0x000ea20000300800 */
[--C-:B------:R-:W-:Y:S01]  /*22b0*/  FADD.FTZ R58, R58, -R26.reuse ;  /* 0x8000001a3a3a7221 */ /* 0x100fe20000010000 */
[--C-:B------:R-:W-:Y:S01]  /*22c0*/  FADD.FTZ R49, R49, -R26.reuse ;  /* 0x8000001a31317221 */ /* 0x100fe20000010000 */
[----:B------:R-:W-:Y:S01]  /*22d0*/  FADD.FTZ R40, R40, -R26 ;  /* 0x8000001a28287221 */ /* 0x000fe20000010000 */
[----:B------:R0:W-:Y:S01]  /*22e0*/  STL [R1+0x4], R34 ;  /* 0x0000042201007387 */ /* 0x0001e20000100800 */
[C-C-:B------:R-:W-:Y:S01]  /*22f0*/  FFMA.FTZ R54, R33.reuse, R54, R13.reuse ;  /* 0x0000003621367223 */ /* 0x140fe2000001000d */
[C-C-:B------:R-:W-:Y:S01]  /*2300*/  FFMA.FTZ R51, R33.reuse, R51, R13.reuse ;  /* 0x0000003321337223 */ /* 0x140fe2000001000d */
[----:B------:R-:W1:Y:S01]  /*2310*/  LDCU.64 UR6, c[0x0][0x380] ;  /* 0x00007000ff0677ac */ /* 0x000e620008000a00 */
[----:B0-----:R-:W-:-:S05]  /*2320*/  FFMA.FTZ R34, R33, R57, R13 ;  /* 0x0000003921227223 */ /* 0x001fca000001000d */
[----:B------:R0:W-:Y:S01]  /*2330*/  STL [R1+0x34], R34 ;  /* 0x0000342201007387 */ /* 0x0001e20000100800 */
[C-C-:B------:R-:W-:Y:S01]  /*2340*/  FFMA.FTZ R45, R33.reuse, R45, R13.reuse ;  /* 0x0000002d212d7223 */ /* 0x140fe2000001000d */
[C-C-:B------:R-:W-:Y:S02]  /*2350*/  FFMA.FTZ R42, R33.reuse, R42, R13.reuse ;  /* 0x0000002a212a7223 */ /* 0x140fe4000001000d */
[----:B------:R-:W-:Y:S01]  /*2360*/  STL [R1+0x3c], R54 ;  /* 0x00003c3601007387 */ /* 0x000fe20000100800 */
[----:B0-----:R-:W-:-:S03]  /*2370*/  FFMA.FTZ R34, R33, R48, R13 ;  /* 0x0000003021227223 */ /* 0x001fc6000001000d */
[----:B------:R-:W-:Y:S01]  /*2380*/  STL [R1+0x40], R51 ;  /* 0x0000403301007387 */ /* 0x000fe20000100800 */
[----:B------:R-:W-:-:S03]  /*2390*/  FFMA.FTZ R5, R33, R5, R13 ;  /* 0x0000000521057223 */ /* 0x000fc6000001000d */
[----:B------:R0:W-:Y:S01]  /*23a0*/  STL [R1+0x44], R34 ;  /* 0x0000442201007387 */ /* 0x0001e20000100800 */
[----:B------:R-:W-:-:S03]  /*23b0*/  FFMA.FTZ R0, R33, R0, R13 ;  /* 0x0000000021007223 */ /* 0x000fc6000001000d */
[----:B------:R-:W-:Y:S01]  /*23c0*/  STL [R1+0x48], R45 ;  /* 0x0000482d01007387 */ /* 0x000fe20000100800 */
[----:B0-----:R-:W-:-:S03]  /*23d0*/  FFMA.FTZ R34, R33, R39, R13 ;  /* 0x0000002721227223 */ /* 0x001fc6000001000d */
[----:B------:R-:W-:Y:S01]  /*23e0*/  STL [R1+0x4c], R42 ;  /* 0x00004c2a01007387 */ /* 0x000fe20000100800 */
[----:B------:R-:W-:-:S03]  /*23f0*/  FFMA.FTZ R32, R33, R32, R13 ;  /* 0x0000002021207223 */ /* 0x000fc6000001000d */
[----:B------:R-:W-:Y:S04]  /*2400*/  STL [R1+0x54], R34 ;  /* 0x0000542201007387 */ /* 0x000fe80000100800 */
[----:B------:R0:W-:Y:S04]  /*2410*/  STL [R1+0x58], R5 ;  /* 0x0000580501007387 */ /* 0x0001e80000100800 */
[----:B------:R4:W-:Y:S01]  /*2420*/  STL [R1+0x60], R0 ;  /* 0x0000600001007387 */ /* 0x0009e20000100800 */
[----:B0-----:R-:W-:-:S03]  /*2430*/  FFMA.FTZ R5, R33, R17, R13 ;  /* 0x0000001121057223 */ /* 0x001fc6000001000d */
[----:B------:R-:W-:Y:S01]  /*2440*/  STL [R1+0x68], R32 ;  /* 0x0000682001007387 */ /* 0x000fe20000100800 */
[----:B----4-:R-:W-:-:S03]  /*2450*/  FFMA.FTZ R0, R33, R21, R13 ;  /* 0x0000001521007223 */ /* 0x010fc6000001000d */
[----:B------:R-:W-:Y:S04]  /*2460*/  STL [R1+0x6c], R5 ;  /* 0x00006c0501007387 */ /* 0x000fe80000100800 */
[----:B------:R3:W-:Y:S04]  /*2470*/  STL [R1+0x70], R0 ;  /* 0x0000700001007387 */ /* 0x0007e80000100800 */
[----:B------:R-:W4:Y:S01]  /*2480*/  LDL.LU R42, [R1+0x10] ;  /* 0x00001000012a7983 */ /* 0x000f220000300800 */
[----:B------:R-:W-:Y:S01]  /*2490*/  FFMA.FTZ R60, R33, R60, R13 ;  /* 0x0000003c213c7223 */ /* 0x000fe2000001000d */
[----:B------:R-:W-:-:S02]  /*24a0*/  HADD2.F32 R21, -RZ, R28.H1_H1 ;  /* 0x3000001cff157230 */ /* 0x000fc40000004100 */
[----:B------:R-:W-:Y:S01]  /*24b0*/  FFMA.FTZ R13, R33, R25, R13 ;  /* 0x00000019210d7223 */ /* 0x000fe2000001000d */
[----:B------:R-:W-:Y:S02]  /*24c0*/  HADD2.F32 R30, -RZ, R30.H1_H1 ;  /* 0x3000001eff1e7230 */ /* 0x000fe40000004100 */
[C---:B------:R-:W-:Y:S01]  /*24d0*/  FMUL.FTZ R56, R27.reuse, R56 ;  /* 0x000000381b387220 */ /* 0x040fe20000410000 */
[C---:B------:R-:W-:Y:S01]  /*24e0*/  FMUL.FTZ R25, R27.reuse, R10 ;  /* 0x0000000a1b197220 */ /* 0x040fe20000410000 */
[C---:B------:R-:W-:Y:S01]  /*24f0*/  FMUL.FTZ R34, R27.reuse, R14 ;  /* 0x0000000e1b227220 */ /* 0x040fe20000410000 */
[----:B------:R-:W-:Y:S01]  /*2500*/  FMUL.FTZ R22, R27, R22 ;  /* 0x000000161b167220 */ /* 0x000fe20000410000 */
[C-C-:B------:R-:W-:Y:S01]  /*2510*/  FFMA.FTZ R14, R21.reuse, R56, R30.reuse ;  /* 0x00000038150e7223 */ /* 0x140fe2000001001e */
[----:B------:R-:W-:Y:S01]  /*2520*/  FFMA.FTZ R56, R21, R25, R30 ;  /* 0x0000001915387223 */ /* 0x000fe2000001001e */
[----:B---3--:R-:W-:Y:S01]  /*2530*/  FADD.FTZ R0, R61, -R26 ;  /* 0x8000001a3d007221 */ /* 0x008fe20000010000 */
[----:B------:R-:W3:Y:S01]  /*2540*/  LDL.LU R39, [R1+0xc] ;  /* 0x00000c0001277983 */ /* 0x000ee20000300800 */
[----:B------:R-:W-:Y:S01]  /*2550*/  FMUL.FTZ R53, R27, R53 ;  /* 0x000000351b357220 */ /* 0x000fe20000410000 */
[--C-:B------:R-:W-:Y:S01]  /*2560*/  FFMA.FTZ R22, R21, R22, R30.reuse ;  /* 0x0000001615167223 */ /* 0x100fe2000001001e */
[C---:B------:R-:W-:Y:S01]  /*2570*/  FMUL.FTZ R17, R27.reuse, R0 ;  /* 0x000000001b117220 */ /* 0x040fe20000410000 */
[----:B------:R-:W-:Y:S01]  /*2580*/  FMUL.FTZ R33, R27, R47 ;  /* 0x0000002f1b217220 */ /* 0x000fe20000410000 */
[----:B------:R-:W-:Y:S01]  /*2590*/  FFMA.FTZ R47, R21, R53, R30 ;  /* 0x00000035152f7223 */ /* 0x000fe2000001001e */
[C---:B------:R-:W-:Y:S01]  /*25a0*/  FMUL.FTZ R45, R27.reuse, R50 ;  /* 0x000000321b2d7220 */ /* 0x040fe20000410000 */
[----:B------:R-:W-:Y:S01]  /*25b0*/  FMUL.FTZ R0, R27, R44 ;  /* 0x0000002c1b007220 */ /* 0x000fe20000410000 */
[--C-:B------:R-:W-:Y:S01]  /*25c0*/  FADD.FTZ R57, R46, -R26.reuse ;  /* 0x8000001a2e397221 */ /* 0x100fe20000010000 */
[--C-:B------:R-:W-:Y:S01]  /*25d0*/  FADD.FTZ R61, R43, -R26.reuse ;  /* 0x8000001a2b3d7221 */ /* 0x100fe20000010000 */
[----:B--2---:R-:W-:Y:S01]  /*25e0*/  FADD.FTZ R5, R35, -R26 ;  /* 0x8000001a23057221 */ /* 0x004fe20000010000 */
[----:B------:R-:W-:-:S04]  /*25f0*/  FMUL.FTZ R35, R27, R18 ;  /* 0x000000121b237220 */ /* 0x000fc80000410000 */
[----:B------:R-:W-:Y:S01]  /*2600*/  FFMA.FTZ R25, R21, R35, R30 ;  /* 0x0000002315197223 */ /* 0x000fe2000001001e */
[----:B------:R-:W-:-:S04]  /*2610*/  FMUL.FTZ R5, R27, R5 ;  /* 0x000000051b057220 */ /* 0x000fc80000410000 */
[----:B------:R4:W-:Y:S01]  /*2620*/  STL [R1+0x5c], R25 ;  /* 0x00005c1901007387 */ /* 0x0009e20000100800 */
[----:B------:R-:W-:-:S03]  /*2630*/  FFMA.FTZ R18, R17, R21, R30 ;  /* 0x0000001511127223 */ /* 0x000fc6000001001e */
[----:B------:R3:W-:Y:S01]  /*2640*/  STL [R1+0x64], R22 ;  /* 0x0000641601007387 */ /* 0x0007e20000100800 */
[----:B------:R-:W-:-:S03]  /*2650*/  FFMA.FTZ R17, R21, R5, R30 ;  /* 0x0000000515117223 */ /* 0x000fc6000001001e */
[----:B------:R-:W2:Y:S01]  /*2660*/  LDL.LU R53, [R1+0x1c] ;  /* 0x00001c0001357983 */ /* 0x000ea20000300800 */
[----:B------:R-:W-:-:S03]  /*2670*/  FFMA.FTZ R5, R21, R33, R30 ;  /* 0x0000002115057223 */ /* 0x000fc6000001001e */
[----:B------:R-:W2:Y:S01]  /*2680*/  LDL.LU R50, [R1+0x30] ;  /* 0x0000300001327983 */ /* 0x000ea20000300800 */
[----:B------:R-:W-:-:S03]  /*2690*/  FADD.FTZ R33, R55, -R26 ;  /* 0x8000001a37217221 */ /* 0x000fc60000010000 */
[----:B------:R-:W2:Y:S04]  /*26a0*/  LDL.LU R48, [R1+0x38] ;  /* 0x0000380001307983 */ /* 0x000ea80000300800 */
[----:B------:R-:W2:Y:S04]  /*26b0*/  LDL.LU R44, [R1+0x28] ;  /* 0x00002800012c7983 */ /* 0x000ea80000300800 */
[----:B------:R-:W2:Y:S01]  /*26c0*/  LDL.LU R54, [R1+0x18] ;  /* 0x0000180001367983 */ /* 0x000ea20000300800 */
[----:B----4-:R-:W-:-:S03]  /*26d0*/  FADD.FTZ R25, R42, -R26 ;  /* 0x8000001a2a197221 */ /* 0x010fc60000010000 */
[----:B------:R-:W4:Y:S04]  /*26e0*/  LDL.LU R42, [R1+0x14] ;  /* 0x00001400012a7983 */ /* 0x000f280000300800 */
[----:B------:R-:W4:Y:S04]  /*26f0*/  LDL.LU R55, [R1+0x24] ;  /* 0x0000240001377983 */ /* 0x000f280000300800 */
[----:B------:R-:W4:Y:S04]  /*2700*/  LDL.LU R46, [R1+0x2c] ;  /* 0x00002c00012e7983 */ /* 0x000f280000300800 */
[----:B------:R-:W4:Y:S01]  /*2710*/  LDL.LU R43, [R1+0x20] ;  /* 0x00002000012b7983 */ /* 0x000f220000300800 */
        /* <DEDUP_REMOVED lines=16> */
[--C-:B---3--:R-:W-:Y:S01]  /*2820*/  FADD.FTZ R22, R39, -R26.reuse ;  /* 0x8000001a27167221 */ /* 0x108fe20000010000 */
[--C-:B------:R-:W-:Y:S01]  /*2830*/  FADD.FTZ R34, R23, -R26.reuse ;  /* 0x8000001a17227221 */ /* 0x100fe20000010000 */
[----:B------:R-:W-:Y:S01]  /*2840*/  FADD.FTZ R39, R11, -R26 ;  /* 0x8000001a0b277221 */ /* 0x000fe20000010000 */
[C---:B------:R-:W-:Y:S01]  /*2850*/  FMUL.FTZ R7, R27.reuse, R28 ;  /* 0x0000001c1b077220 */ /* 0x040fe20000410000 */
[----:B------:R-:W-:Y:S01]  /*2860*/  FMUL.FTZ R11, R27, R30 ;  /* 0x0000001e1b0b7220 */ /* 0x000fe20000410000 */
[----:B------:R-:W-:-:S02]  /*2870*/  HADD2.F32 R28, -RZ, R29.H0_H0 ;  /* 0x2000001dff1c7230 */ /* 0x000fc40000004100 */
[----:B------:R-:W-:Y:S01]  /*2880*/  FMUL.FTZ R23, R27, R32 ;  /* 0x000000201b177220 */ /* 0x000fe20000410000 */
[----:B------:R-:W-:Y:S02]  /*2890*/  HADD2.F32 R30, -RZ, R31.H0_H0 ;  /* 0x2000001fff1e7230 */ /* 0x000fe40000004100 */
[--C-:B------:R-:W-:Y:S01]  /*28a0*/  FADD.FTZ R35, R52, -R26.reuse ;  /* 0x8000001a34237221 */ /* 0x100fe20000010000 */
[--C-:B------:R-:W-:Y:S01]  /*28b0*/  FADD.FTZ R41, R15, -R26.reuse ;  /* 0x8000001a0f297221 */ /* 0x100fe20000010000 */
[----:B------:R-:W-:Y:S01]  /*28c0*/  FMUL.FTZ R32, R27, R34 ;  /* 0x000000221b207220 */ /* 0x000fe20000410000 */
        /* <DEDUP_REMOVED lines=12> */
[C-C-:B------:R-:W-:Y:S01]  /*2990*/  FFMA.FTZ R32, R28.reuse, R32, R30.reuse ;  /* 0x000000201c207223 */ /* 0x140fe2000001001e */
        /* <DEDUP_REMOVED lines=16> */
[----:B------:R0:W-:Y:S01]  /*2aa0*/  STL [R1+0x50], R32 ;  /* 0x0000502001007387 */ /* 0x0001e20000100800 */
[--C-:B------:R-:W-:Y:S01]  /*2ab0*/  FADD.FTZ R39, R4, -R26.reuse ;  /* 0x8000001a04277221 */ /* 0x100fe20000010000 */
[--C-:B------:R-:W-:Y:S01]  /*2ac0*/  FADD.FTZ R36, R8, -R26.reuse ;  /* 0x8000001a08247221 */ /* 0x100fe20000010000 */
[--C-:B------:R-:W-:Y:S01]  /*2ad0*/  FADD.FTZ R34, R12, -R26.reuse ;  /* 0x8000001a0c227221 */ /* 0x100fe20000010000 */
[--C-:B------:R-:W-:Y:S01]  /*2ae0*/  FADD.FTZ R30, R20, -R26.reuse ;  /* 0x8000001a141e7221 */ /* 0x100fe20000010000 */
[----:B------:R-:W-:Y:S01]  /*2af0*/  FADD.FTZ R40, R24, -R26 ;  /* 0x8000001a18287221 */ /* 0x000fe20000010000 */
[----:B------:R-:W-:-:S02]  /*2b00*/  HADD2.F32 R29, -RZ, R29.H1_H1 ;  /* 0x3000001dff1d7230 */ /* 0x000fc40000004100 */
[----:B0-----:R-:W-:Y:S01]  /*2b10*/  FADD.FTZ R32, R16, -R26 ;  /* 0x8000001a10207221 */ /* 0x001fe20000010000 */
[----:B------:R-:W-:Y:S02]  /*2b20*/  HADD2.F32 R31, -RZ, R31.H1_H1 ;  /* 0x3000001fff1f7230 */ /* 0x000fe40000004100 */
        /* <DEDUP_REMOVED lines=11> */
[----:B------:R-:W-:Y:S01]  /*2be0*/  FFMA.FTZ R40, R29, R40, R31 ;  /* 0x000000281d287223 */ /* 0x000fe2000001001f */
[----:B------:R-:W-:Y:S01]  /*2bf0*/  FMUL.FTZ R32, R21, -1.4426950216293334961 ;  /* 0xbfb8aa3b15207820 */ /* 0x000fe20000410000 */
[----:B------:R-:W3:Y:S05]  /*2c00*/  LDL.LU R49, [R1+0x4] ;  /* 0x0000040001317983 */ /* 0x000eea0000300800 */
[----:B------:R-:W0:Y:S02]  /*2c10*/  MUFU.EX2 R32, R32 ;  /* 0x0000002000207308 */ /* 0x000e240000000800 */
[----:B0-----:R-:W-:-:S06]  /*2c20*/  FADD.FTZ R32, R32, 1 ;  /* 0x3f80000020207421 */ /* 0x001fcc0000010000 */
[----:B------:R-:W0:Y:S02]  /*2c30*/  MUFU.RCP R34, R32 ;  /* 0x0000002000227308 */ /* 0x000e240000001000 */
[----:B0-----:R-:W-:Y:S01]  /*2c40*/  FMUL.FTZ R21, R21, R34 ;  /* 0x0000002215157220 */ /* 0x001fe20000410000 */
[--C-:B--2---:R-:W-:Y:S01]  /*2c50*/  FADD.FTZ R53, R53, -R26.reuse ;  /* 0x8000001a35357221 */ /* 0x104fe20000010000 */
[--C-:B------:R-:W-:Y:S01]  /*2c60*/  FADD.FTZ R50, R50, -R26.reuse ;  /* 0x8000001a32327221 */ /* 0x100fe20000010000 */
[--C-:B------:R-:W-:Y:S01]  /*2c70*/  FADD.FTZ R48, R48, -R26.reuse ;  /* 0x8000001a30307221 */ /* 0x100fe20000010000 */
[--C-:B------:R-:W-:Y:S01]  /*2c80*/  FADD.FTZ R44, R44, -R26.reuse ;  /* 0x8000001a2c2c7221 */ /* 0x100fe20000010000 */
[--C-:B------:R-:W-:Y:S01]  /*2c90*/  FADD.FTZ R58, R54, -R26.reuse ;  /* 0x8000001a363a7221 */ /* 0x100fe20000010000 */
        /* <DEDUP_REMOVED lines=9> */
[----:B------:R-:W-:Y:S01]  /*2d30*/  FFMA.FTZ R58, R29, R58, R31 ;  /* 0x0000003a1d3a7223 */ /* 0x000fe2000001001f */
[--C-:B----4-:R-:W-:Y:S01]  /*2d40*/  FADD.FTZ R42, R42, -R26.reuse ;  /* 0x8000001a2a2a7221 */ /* 0x110fe20000010000 */
[--C-:B------:R-:W-:Y:S01]  /*2d50*/  FADD.FTZ R41, R55, -R26.reuse ;  /* 0x8000001a37297221 */ /* 0x100fe20000010000 */
[--C-:B------:R-:W-:Y:S01]  /*2d60*/  FADD.FTZ R46, R46, -R26.reuse ;  /* 0x8000001a2e2e7221 */ /* 0x100fe20000010000 */
[--C-:B------:R-:W-:Y:S01]  /*2d70*/  FADD.FTZ R43, R43, -R26.reuse ;  /* 0x8000001a2b2b7221 */ /* 0x100fe20000010000 */
[----:B------:R-:W-:-:S02]  /*2d80*/  FADD.FTZ R26, R38, -R26 ;  /* 0x8000001a261a7221 */ /* 0x000fc40000010000 */
[C---:B------:R-:W-:Y:S01]  /*2d90*/  FMUL.FTZ R46, R27.reuse, R46 ;  /* 0x0000002e1b2e7220 */ /* 0x040fe20000410000 */
[C---:B------:R-:W-:Y:S01]  /*2da0*/  FMUL.FTZ R41, R27.reuse, R41 ;  /* 0x000000291b297220 */ /* 0x040fe20000410000 */
[C---:B------:R-:W-:Y:S01]  /*2db0*/  FMUL.FTZ R38, R27.reuse, R43 ;  /* 0x0000002b1b267220 */ /* 0x040fe20000410000 */
[C---:B------:R-:W-:Y:S01]  /*2dc0*/  FMUL.FTZ R4, R27.reuse, R42 ;  /* 0x0000002a1b047220 */ /* 0x040fe20000410000 */
[----:B------:R-:W-:Y:S01]  /*2dd0*/  FMUL.FTZ R26, R27, R26 ;  /* 0x0000001a1b1a7220 */ /* 0x000fe20000410000 */
[C-C-:B------:R-:W-:Y:S01]  /*2de0*/  FFMA.FTZ R46, R29.reuse, R46, R31.reuse ;  /* 0x0000002e1d2e7223 */ /* 0x140fe2000001001f */
[--C-:B------:R-:W-:Y:S01]  /*2df0*/  FFMA.FTZ R27, R38, R29, R31.reuse ;  /* 0x0000001d261b7223 */ /* 0x100fe2000001001f */
[C-C-:B------:R-:W-:Y:S01]  /*2e00*/  FFMA.FTZ R41, R29.reuse, R41, R31.reuse ;  /* 0x000000291d297223 */ /* 0x140fe2000001001f */
[C-C-:B------:R-:W-:Y:S01]  /*2e10*/  FFMA.FTZ R4, R29.reuse, R4, R31.reuse ;  /* 0x000000041d047223 */ /* 0x140fe2000001001f */
[----:B------:R-:W-:Y:S01]  /*2e20*/  FFMA.FTZ R31, R29, R26, R31 ;  /* 0x0000001a1d1f7223 */ /* 0x000fe2000001001f */
[----:B------:R-:W-:Y:S01]  /*2e30*/  FMUL.FTZ R26, R13, -1.4426950216293334961 ;  /* 0xbfb8aa3b0d1a7820 */ /* 0x000fe20000410000 */
[----:B------:R-:W-:-:S05]  /*2e40*/  FMUL.FTZ R29, R28, -1.4426950216293334961 ;  /* 0xbfb8aa3b1c1d7820 */ /* 0x000fca0000410000 */
[----:B------:R-:W0:Y:S08]  /*2e50*/  MUFU.EX2 R26, R26 ;  /* 0x0000001a001a7308 */ /* 0x000e300000000800 */
[----:B------:R-:W2:Y:S01]  /*2e60*/  MUFU.EX2 R29, R29 ;  /* 0x0000001d001d7308 */ /* 0x000ea20000000800 */
[----:B0-----:R-:W-:-:S07]  /*2e70*/  FADD.FTZ R26, R26, 1 ;  /* 0x3f8000001a1a7421 */ /* 0x001fce0000010000 */
[----:B------:R-:W0:Y:S01]  /*2e80*/  MUFU.RCP R26, R26 ;  /* 0x0000001a001a7308 */ /* 0x000e220000001000 */
[----:B--2---:R-:W-:-:S07]  /*2e90*/  FADD.FTZ R29, R29, 1 ;  /* 0x3f8000001d1d7421 */ /* 0x004fce0000010000 */
[----:B------:R-:W2:Y:S01]  /*2ea0*/  MUFU.RCP R32, R29 ;  /* 0x0000001d00207308 */ /* 0x000ea20000001000 */
[----:B0-----:R-:W-:-:S05]  /*2eb0*/  FMUL.FTZ R13, R13, R26 ;  /* 0x0000001a0d0d7220 */ /* 0x001fca0000410000 */
[----:B------:R-:W-:Y:S01]  /*2ec0*/  STL [R1+0x14], R13 ;  /* 0x0000140d01007387 */ /* 0x000fe20000100800 */
[----:B--2---:R-:W-:-:S03]  /*2ed0*/  FMUL.FTZ R28, R28, R32 ;  /* 0x000000201c1c7220 */ /* 0x004fc60000410000 */
[----:B------:R-:W-:Y:S04]  /*2ee0*/  STL [R1+0x10], R21 ;  /* 0x0000101501007387 */ /* 0x000fe80000100800 */
[----:B------:R0:W-:Y:S04]  /*2ef0*/  STL [R1+0xc], R28 ;  /* 0x00000c1c01007387 */ /* 0x0001e80000100800 */
[----:B------:R-:W2:Y:S01]  /*2f00*/  LDL.LU R39, [R1+0x34] ;  /* 0x0000340001277983 */ /* 0x000ea20000300800 */
[----:B------:R-:W-:-:S06]  /*2f10*/  FMUL.FTZ R29, R9, -1.4426950216293334961 ;  /* 0xbfb8aa3b091d7820 */ /* 0x000fcc0000410000 */
[----:B------:R-:W0:Y:S02]  /*2f20*/  MUFU.EX2 R29, R29 ;  /* 0x0000001d001d7308 */ /* 0x000e240000000800 */
[----:B0-----:R-:W-:-:S06]  /*2f30*/  FADD.FTZ R28, R29, 1 ;  /* 0x3f8000001d1c7421 */ /* 0x001fcc0000010000 */
[----:B------:R-:W0:Y:S01]  /*2f40*/  MUFU.RCP R28, R28 ;  /* 0x0000001c001c7308 */ /* 0x000e220000001000 */
[----:B------:R-:W-:-:S07]  /*2f50*/  FMUL.FTZ R26, R18, -1.4426950216293334961 ;  /* 0xbfb8aa3b121a7820 */ /* 0x000fce0000410000 */
[----:B------:R-:W4:Y:S01]  /*2f60*/  MUFU.EX2 R26, R26 ;  /* 0x0000001a001a7308 */ /* 0x000f220000000800 */
[----:B0-----:R-:W-:Y:S01]  /*2f70*/  FMUL.FTZ R28, R9, R28 ;  /* 0x0000001c091c7220 */ /* 0x001fe20000410000 */
[----:B------:R-:W-:-:S06]  /*2f80*/  FMUL.FTZ R9, R17, -1.4426950216293334961 ;  /* 0xbfb8aa3b11097820 */ /* 0x000fcc0000410000 */
[----:B------:R-:W0:Y:S01]  /*2f90*/  MUFU.EX2 R9, R9 ;  /* 0x0000000900097308 */ /* 0x000e220000000800 */
[----:B------:R-:W-:Y:S01]  /*2fa0*/  FMUL.FTZ R30, R31, -1.4426950216293334961 ;  /* 0xbfb8aa3b1f1e7820 */ /* 0x000fe20000410000 */
[----:B----4-:R-:W-:-:S06]  /*2fb0*/  FADD.FTZ R26, R26, 1 ;  /* 0x3f8000001a1a7421 */ /* 0x010fcc0000010000 */
[----:B------:R-:W4:Y:S01]  /*2fc0*/  MUFU.EX2 R30, R30 ;  /* 0x0000001e001e7308 */ /* 0x000f220000000800 */
[----:B0-----:R-:W-:-:S07]  /*2fd0*/  FADD.FTZ R9, R9, 1 ;  /* 0x3f80000009097421 */ /* 0x001fce0000010000 */
[----:B------:R-:W0:Y:S08]  /*2fe0*/  MUFU.RCP R26, R26 ;  /* 0x0000001a001a7308 */ /* 0x000e300000001000 */
[----:B------:R-:W1:Y:S01]  /*2ff0*/  MUFU.RCP R55, R9 ;  /* 0x0000000900377308 */ /* 0x000e620000001000 */
[----:B------:R-:W-:Y:S01]  /*3000*/  FMUL.FTZ R13, R25, -1.4426950216293334961 ;  /* 0xbfb8aa3b190d7820 */ /* 0x000fe20000410000 */
[----:B----4-:R-:W-:-:S06]  /*3010*/  FADD.FTZ R30, R30, 1 ;  /* 0x3f8000001e1e7421 */ /* 0x010fcc0000010000 */
[----:B------:R-:W4:Y:S01]  /*3020*/  MUFU.EX2 R13, R13 ;  /* 0x0000000d000d7308 */ /* 0x000f220000000800 */
[----:B0-----:R-:W-:Y:S01]  /*3030*/  FMUL.FTZ R26, R18, R26 ;  /* 0x0000001a121a7220 */ /* 0x001fe20000410000 */
[----:B------:R-:W-:Y:S01]  /*3040*/  FMUL.FTZ R18, R52, -1.4426950216293334961 ;  /* 0xbfb8aa3b34127820 */ /* 0x000fe20000410000 */
[----:B-1----:R-:W-:Y:S01]  /*3050*/  FMUL.FTZ R55, R17, R55 ;  /* 0x0000003711377220 */ /* 0x002fe20000410000 */
[----:B------:R-:W-:-:S04]  /*3060*/  FMUL.FTZ R17, R22, -1.4426950216293334961 ;  /* 0xbfb8aa3b16117820 */ /* 0x000fc80000410000 */
[----:B------:R-:W-:Y:S08]  /*3070*/  MUFU.RCP R30, R30 ;  /* 0x0000001e001e7308 */ /* 0x000ff00000001000 */
[----:B------:R-:W0:Y:S08]  /*3080*/  MUFU.EX2 R18, R18 ;  /* 0x0000001200127308 */ /* 0x000e300000000800 */
[----:B------:R-:W1:Y:S01]  /*3090*/  MUFU.EX2 R17, R17 ;  /* 0x0000001100117308 */ /* 0x000e620000000800 */
[----:B----4-:R-:W-:-:S07]  /*30a0*/  FADD.FTZ R13, R13, 1 ;  /* 0x3f8000000d0d7421 */ /* 0x010fce0000010000 */
[----:B------:R4:W1:Y:S01]  /*30b0*/  MUFU.RCP R29, R13 ;  /* 0x0000000d001d7308 */ /* 0x0008620000001000 */
[----:B0-----:R-:W-:Y:S01]  /*30c0*/  FADD.FTZ R9, R18, 1 ;  /* 0x3f80000012097421 */ /* 0x001fe20000010000 */
[----:B------:R-:W-:Y:S01]  /*30d0*/  FMUL.FTZ R18, R60, -1.4426950216293334961 ;  /* 0xbfb8aa3b3c127820 */ /* 0x000fe20000410000 */
[----:B----4-:R-:W-:Y:S01]  /*30e0*/  FMUL.FTZ R13, R31, R30 ;  /* 0x0000001e1f0d7220 */ /* 0x010fe20000410000 */
[----:B---3--:R-:W-:Y:S01]  /*30f0*/  FMUL.FTZ R30, R49, -1.4426950216293334961 ;  /* 0xbfb8aa3b311e7820 */ /* 0x008fe20000410000 */
[----:B-1----:R-:W-:-:S03]  /*3100*/  FADD.FTZ R17, R17, 1 ;  /* 0x3f80000011117421 */ /* 0x002fc60000010000 */
[----:B------:R-:W-:Y:S08]  /*3110*/  MUFU.EX2 R18, R18 ;  /* 0x0000001200127308 */ /* 0x000ff00000000800 */
[----:B------:R-:W0:Y:S08]  /*3120*/  MUFU.EX2 R30, R30 ;  /* 0x0000001e001e7308 */ /* 0x000e300000000800 */
[----:B------:R-:W-:Y:S01]  /*3130*/  MUFU.RCP R31, R17 ;  /* 0x00000011001f7308 */ /* 0x000fe20000001000 */
[----:B------:R-:W-:Y:S01]  /*3140*/  FMUL.FTZ R29, R25, R29 ;  /* 0x0000001d191d7220 */ /* 0x000fe20000410000 */
[----:B------:R-:W-:Y:S04]  /*3150*/  STL [R1+0x8], R13 ;  /* 0x0000080d01007387 */ /* 0x000fe80000100800 */
[----:B------:R1:W-:Y:S04]  /*3160*/  STL [R1+0x90], R28 ;  /* 0x0000901c01007387 */ /* 0x0003e80000100800 */
[----:B------:R-:W-:Y:S01]  /*3170*/  STL [R1+0x94], R26 ;  /* 0x0000941a01007387 */ /* 0x000fe20000100800 */
[----:B0-----:R-:W-:-:S03]  /*3180*/  FADD.FTZ R30, R30, 1 ;  /* 0x3f8000001e1e7421 */ /* 0x001fc60000010000 */
[----:B------:R-:W-:Y:S01]  /*3190*/  STL [R1+0x98], R29 ;  /* 0x0000981d01007387 */ /* 0x000fe20000100800 */
[----:B------:R-:W-:-:S03]  /*31a0*/  FADD.FTZ R18, R18, 1 ;  /* 0x3f80000012127421 */ /* 0x000fc60000010000 */
[----:B------:R-:W3:Y:S04]  /*31b0*/  LDL.LU R42, [R1+0x3c] ;  /* 0x00003c00012a7983 */ /* 0x000ee80000300800 */
[----:B------:R-:W4:Y:S01]  /*31c0*/  LDL.LU R43, [R1+0x40] ;  /* 0x00004000012b7983 */ /* 0x000f220000300800 */
[----:B------:R-:W-:Y:S08]  /*31d0*/  MUFU.RCP R54, R30 ;  /* 0x0000001e00367308 */ /* 0x000ff00000001000 */
[----:B------:R-:W0:Y:S08]  /*31e0*/  MUFU.RCP R9, R9 ;  /* 0x0000000900097308 */ /* 0x000e300000001000 */
[----:B------:R-:W1:Y:S01]  /*31f0*/  MUFU.RCP R30, R18 ;  /* 0x00000012001e7308 */ /* 0x000e620000001000 */
[----:B0-----:R-:W-:Y:S01]  /*3200*/  FMUL.FTZ R52, R52, R9 ;  /* 0x0000000934347220 */ /* 0x001fe20000410000 */
[----:B-1----:R-:W-:-:S04]  /*3210*/  FMUL.FTZ R30, R60, R30 ;  /* 0x0000001e3c1e7220 */ /* 0x002fc80000410000 */
[----:B------:R-:W-:Y:S04]  /*3220*/  STL [R1+0x8c], R52 ;  /* 0x00008c3401007387 */ /* 0x000fe80000100800 */
[----:B------:R-:W-:Y:S01]  /*3230*/  STL [R1+0x88], R30 ;  /* 0x0000881e01007387 */ /* 0x000fe20000100800 */
[----:B--2---:R-:W-:-:S06]  /*3240*/  FMUL.FTZ R17, R39, -1.4426950216293334961 ;  /* 0xbfb8aa3b27117820 */ /* 0x004fcc0000410000 */
[----:B------:R-:W0:Y:S02]  /*3250*/  MUFU.EX2 R17, R17 ;  /* 0x0000001100117308 */ /* 0x000e240000000800 */
[----:B0-----:R-:W-:-:S06]  /*3260*/  FADD.FTZ R17, R17, 1 ;  /* 0x3f80000011117421 */ /* 0x001fcc0000010000 */
[----:B------:R-:W0:Y:S02]  /*3270*/  MUFU.RCP R32, R17 ;  /* 0x0000001100207308 */ /* 0x000e240000001000 */
[----:B0-----:R-:W-:Y:S02]  /*3280*/  FMUL.FTZ R32, R39, R32 ;  /* 0x0000002027207220 */ /* 0x001fe40000410000 */
[----:B------:R-:W2:Y:S04]  /*3290*/  LDL.LU R39, [R1+0x44] ;  /* 0x0000440001277983 */ /* 0x000ea80000300800 */
[----:B------:R-:W2:Y:S01]  /*32a0*/  LDL.LU R28, [R1+0x48] ;  /* 0x00004800011c7983 */ /* 0x000ea20000300800 */
[----:B------:R-:W-:Y:S01]  /*32b0*/  FMUL.FTZ R21, R27, -1.4426950216293334961 ;  /* 0xbfb8aa3b1b157820 */ /* 0x000fe20000410000 */
[----:B------:R-:W-:Y:S01]  /*32c0*/  FMUL.FTZ R13, R53, -1.4426950216293334961 ;  /* 0xbfb8aa3b350d7820 */ /* 0x000fe20000410000 */
[----:B------:R-:W-:Y:S01]  /*32d0*/  FMUL.FTZ R18, R14, -1.4426950216293334961 ;  /* 0xbfb8aa3b0e127820 */ /* 0x000fe20000410000 */
[----:B------:R-:W-:Y:S01]  /*32e0*/  FMUL.FTZ R54, R49, R54 ;  /* 0x0000003631367220 */ /* 0x000fe20000410000 */
[----:B------:R-:W-:Y:S01]  /*32f0*/  FMUL.FTZ R9, R50, -1.4426950216293334961 ;  /* 0xbfb8aa3b32097820 */ /* 0x000fe20000410000 */
[----:B------:R-:W-:Y:S01]  /*3300*/  FMUL.FTZ R31, R22, R31 ;  /* 0x0000001f161f7220 */ /* 0x000fe20000410000 */
[----:B------:R-:W0:Y:S01]  /*3310*/  MUFU.EX2 R21, R21 ;  /* 0x0000001500157308 */ /* 0x000e220000000800 */
[----:B------:R-:W2:Y:S01]  /*3320*/  LDL.LU R38, [R1+0x4c] ;  /* 0x00004c0001267983 */ /* 0x000ea20000300800 */
[----:B0-----:R-:W-:-:S06]  /*3330*/  FADD.FTZ R21, R21, 1 ;  /* 0x3f80000015157421 */ /* 0x001fcc0000010000 */
[----:B------:R-:W0:Y:S08]  /*3340*/  MUFU.RCP R21, R21 ;  /* 0x0000001500157308 */ /* 0x000e300000001000 */
[----:B------:R-:W1:Y:S01]  /*3350*/  MUFU.EX2 R13, R13 ;  /* 0x0000000d000d7308 */ /* 0x000e620000000800 */
[----:B0-----:R-:W-:Y:S01]  /*3360*/  FMUL.FTZ R27, R27, R21 ;  /* 0x000000151b1b7220 */ /* 0x001fe20000410000 */
[----:B------:R-:W-:-:S06]  /*3370*/  FMUL.FTZ R21, R51, -1.4426950216293334961 ;  /* 0xbfb8aa3b33157820 */ /* 0x000fcc0000410000 */
[----:B------:R-:W0:Y:S01]  /*3380*/  MUFU.EX2 R21, R21 ;  /* 0x0000001500157308 */ /* 0x000e220000000800 */
[----:B-1----:R-:W-:-:S07]  /*3390*/  FADD.FTZ R13, R13, 1 ;  /* 0x3f8000000d0d7421 */ /* 0x002fce0000010000 */
[----:B------:R-:W1:Y:S08]  /*33a0*/  MUFU.EX2 R18, R18 ;  /* 0x0000001200127308 */ /* 0x000e700000000800 */
[----:B------:R0:W-:Y:S02]  /*33b0*/  MUFU.RCP R25, R13 ;  /* 0x0000000d00197308 */ /* 0x0001e40000001000 */
[----:B0-----:R-:W-:Y:S01]  /*33c0*/  FADD.FTZ R13, R21, 1 ;  /* 0x3f800000150d7421 */ /* 0x001fe20000010000 */
[----:B-1----:R-:W-:-:S05]  /*33d0*/  FADD.FTZ R18, R18, 1 ;  /* 0x3f80000012127421 */ /* 0x002fca0000010000 */
[----:B------:R-:W0:Y:S08]  /*33e0*/  MUFU.RCP R13, R13 ;  /* 0x0000000d000d7308 */ /* 0x000e300000001000 */
[----:B------:R-:W1:Y:S01]  /*33f0*/  MUFU.RCP R49, R18 ;  /* 0x0000001200317308 */ /* 0x000e620000001000 */
[----:B------:R-:W-:Y:S01]  /*3400*/  FMUL.FTZ R21, R33, -1.4426950216293334961 ;  /* 0xbfb8aa3b21157820 */ /* 0x000fe20000410000 */
[----:B0-----:R-:W-:Y:S01]  /*3410*/  FMUL.FTZ R51, R51, R13 ;  /* 0x0000000d33337220 */ /* 0x001fe20000410000 */
[----:B------:R-:W-:-:S05]  /*3420*/  FMUL.FTZ R13, R48, -1.4426950216293334961 ;  /* 0xbfb8aa3b300d7820 */ /* 0x000fca0000410000 */
[----:B------:R-:W0:Y:S01]  /*3430*/  MUFU.EX2 R9, R9 ;  /* 0x0000000900097308 */ /* 0x000e220000000800 */
[----:B-1----:R-:W-:Y:S01]  /*3440*/  FMUL.FTZ R49, R14, R49 ;  /* 0x000000310e317220 */ /* 0x002fe20000410000 */
[----:B------:R-:W-:-:S06]  /*3450*/  FMUL.FTZ R14, R35, -1.4426950216293334961 ;  /* 0xbfb8aa3b230e7820 */ /* 0x000fcc0000410000 */
[----:B------:R-:W1:Y:S08]  /*3460*/  MUFU.EX2 R13, R13 ;  /* 0x0000000d000d7308 */ /* 0x000e700000000800 */
[----:B------:R-:W3:Y:S08]  /*3470*/  MUFU.EX2 R21, R21 ;  /* 0x0000001500157308 */ /* 0x000ef00000000800 */
[----:B------:R-:W4:Y:S01]  /*3480*/  MUFU.EX2 R14, R14 ;  /* 0x0000000e000e7308 */ /* 0x000f220000000800 */
[----:B0-----:R-:W-:Y:S01]  /*3490*/  FADD.FTZ R9, R9, 1 ;  /* 0x3f80000009097421 */ /* 0x001fe20000010000 */
[----:B-1----:R-:W-:-:S06]  /*34a0*/  FADD.FTZ R13, R13, 1 ;  /* 0x3f8000000d0d7421 */ /* 0x002fcc0000010000 */
[----:B------:R3:W-:Y:S02]  /*34b0*/  MUFU.RCP R22, R9 ;  /* 0x0000000900167308 */ /* 0x0007e40000001000 */
[----:B---3--:R-:W-:-:S06]  /*34c0*/  FADD.FTZ R9, R21, 1 ;  /* 0x3f80000015097421 */ /* 0x008fcc0000010000 */
[----:B------:R4:W-:Y:S02]  /*34d0*/  MUFU.RCP R21, R13 ;  /* 0x0000000d00157308 */ /* 0x0009e40000001000 */
[----:B----4-:R-:W-:Y:S01]  /*34e0*/  FADD.FTZ R13, R14, 1 ;  /* 0x3f8000000e0d7421 */ /* 0x010fe20000010000 */
[----:B------:R-:W-:Y:S01]  /*34f0*/  FMUL.FTZ R14, R43, -1.4426950216293334961 ;  /* 0xbfb8aa3b2b0e7820 */ /* 0x000fe20000410000 */
[----:B------:R-:W-:-:S05]  /*3500*/  FMUL.FTZ R17, R42, -1.4426950216293334961 ;  /* 0xbfb8aa3b2a117820 */ /* 0x000fca0000410000 */
[----:B------:R-:W0:Y:S08]  /*3510*/  MUFU.EX2 R14, R14 ;  /* 0x0000000e000e7308 */ /* 0x000e300000000800 */
[----:B------:R-:W1:Y:S01]  /*3520*/  MUFU.EX2 R17, R17 ;  /* 0x0000001100117308 */ /* 0x000e620000000800 */
[----:B------:R-:W-:Y:S01]  /*3530*/  FMUL.FTZ R18, R47, -1.4426950216293334961 ;  /* 0xbfb8aa3b2f127820 */ /* 0x000fe20000410000 */
[----:B0-----:R-:W-:-:S06]  /*3540*/  FADD.FTZ R14, R14, 1 ;  /* 0x3f8000000e0e7421 */ /* 0x001fcc0000010000 */
[----:B------:R-:W0:Y:S08]  /*3550*/  MUFU.EX2 R18, R18 ;  /* 0x0000001200127308 */ /* 0x000e300000000800 */
[----:B------:R-:W-:Y:S01]  /*3560*/  MUFU.RCP R36, R14 ;  /* 0x0000000e00247308 */ /* 0x000fe20000001000 */
[----:B-1----:R-:W-:-:S07]  /*3570*/  FADD.FTZ R17, R17, 1 ;  /* 0x3f80000011117421 */ /* 0x002fce0000010000 */
[----:B------:R-:W1:Y:S01]  /*3580*/  MUFU.RCP R34, R17 ;  /* 0x0000001100227308 */ /* 0x000e620000001000 */
[----:B0-----:R-:W-:-:S07]  /*3590*/  FADD.FTZ R18, R18, 1 ;  /* 0x3f80000012127421 */ /* 0x001fce0000010000 */
[----:B------:R-:W0:Y:S08]  /*35a0*/  MUFU.RCP R9, R9 ;  /* 0x0000000900097308 */ /* 0x000e300000001000 */
[----:B------:R-:W3:Y:S01]  /*35b0*/  MUFU.RCP R18, R18 ;  /* 0x0000001200127308 */ /* 0x000ee20000001000 */
[----:B-1----:R-:W-:Y:S01]  /*35c0*/  FMUL.FTZ R34, R42, R34 ;  /* 0x000000222a227220 */ /* 0x002fe20000410000 */
[----:B------:R-:W-:Y:S01]  /*35d0*/  FMUL.FTZ R17, R45, -1.4426950216293334961 ;  /* 0xbfb8aa3b2d117820 */ /* 0x000fe20000410000 */
[----:B0-----:R-:W-:Y:S01]  /*35e0*/  FMUL.FTZ R33, R33, R9 ;  /* 0x0000000921217220 */ /* 0x001fe20000410000 */
[----:B------:R-:W-:-:S04]  /*35f0*/  FMUL.FTZ R9, R46, -1.4426950216293334961 ;  /* 0xbfb8aa3b2e097820 */ /* 0x000fc80000410000 */
[----:B------:R-:W-:Y:S01]  /*3600*/  MUFU.RCP R13, R13 ;  /* 0x0000000d000d7308 */ /* 0x000fe20000001000 */
[----:B---3--:R-:W-:Y:S01]  /*3610*/  FMUL.FTZ R47, R47, R18 ;  /* 0x000000122f2f7220 */ /* 0x008fe20000410000 */
[----:B------:R-:W-:-:S06]  /*3620*/  FMUL.FTZ R18, R37, -1.4426950216293334961 ;  /* 0xbfb8aa3b25127820 */ /* 0x000fcc0000410000 */
[----:B------:R-:W-:Y:S08]  /*3630*/  MUFU.EX2 R9, R9 ;  /* 0x0000000900097308 */ /* 0x000ff00000000800 */
[----:B------:R-:W-:Y:S01]  /*3640*/  MUFU.EX2 R18, R18 ;  /* 0x0000001200127308 */ /* 0x000fe20000000800 */
[----:B--2---:R-:W-:-:S07]  /*3650*/  FMUL.FTZ R14, R39, -1.4426950216293334961 ;  /* 0xbfb8aa3b270e7820 */ /* 0x004fce0000410000 */
[----:B------:R-:W0:Y:S02]  /*3660*/  MUFU.EX2 R14, R14 ;  /* 0x0000000e000e7308 */ /* 0x000e240000000800 */
[----:B0-----:R-:W-:-:S06]  /*3670*/  FADD.FTZ R14, R14, 1 ;  /* 0x3f8000000e0e7421 */ /* 0x001fcc0000010000 */
[----:B------:R0:W1:Y:S02]  /*3680*/  MUFU.RCP R42, R14 ;  /* 0x0000000e002a7308 */ /* 0x0000640000001000 */
[----:B0-----:R-:W-:-:S06]  /*3690*/  FMUL.FTZ R14, R28, -1.4426950216293334961 ;  /* 0xbfb8aa3b1c0e7820 */ /* 0x001fcc0000410000 */
[----:B------:R-:W0:Y:S01]  /*36a0*/  MUFU.EX2 R17, R17 ;  /* 0x0000001100117308 */ /* 0x000e220000000800 */
[----:B-1----:R-:W-:Y:S02]  /*36b0*/  FMUL.FTZ R42, R39, R42 ;  /* 0x0000002a272a7220 */ /* 0x002fe40000410000 */
[----:B------:R-:W2:Y:S05]  /*36c0*/  LDL.LU R39, [R1+0x54] ;  /* 0x0000540001277983 */ /* 0x000eaa0000300800 */
[----:B------:R-:W1:Y:S01]  /*36d0*/  MUFU.EX2 R14, R14 ;  /* 0x0000000e000e7308 */ /* 0x000e620000000800 */
[----:B------:R-:W-:Y:S01]  /*36e0*/  FMUL.FTZ R35, R35, R13 ;  /* 0x0000000d23237220 */ /* 0x000fe20000410000 */
[----:B------:R-:W-:Y:S01]  /*36f0*/  FADD.FTZ R9, R9, 1 ;  /* 0x3f80000009097421 */ /* 0x000fe20000010000 */
[----:B------:R-:W-:Y:S01]  /*3700*/  FMUL.FTZ R13, R44, -1.4426950216293334961 ;  /* 0xbfb8aa3b2c0d7820 */ /* 0x000fe20000410000 */
[----:B------:R-:W-:-:S04]  /*3710*/  FMUL.FTZ R50, R50, R22 ;  /* 0x0000001632327220 */ /* 0x000fc80000410000 */
[----:B------:R3:W-:Y:S01]  /*3720*/  MUFU.RCP R22, R9 ;  /* 0x0000000900167308 */ /* 0x0007e20000001000 */
[----:B0-----:R-:W-:Y:S01]  /*3730*/  FADD.FTZ R17, R17, 1 ;  /* 0x3f80000011117421 */ /* 0x001fe20000010000 */
[----:B------:R-:W-:Y:S01]  /*3740*/  FMUL.FTZ R48, R48, R21 ;  /* 0x0000001530307220 */ /* 0x000fe20000410000 */
[----:B---3--:R-:W-:Y:S01]  /*3750*/  FADD.FTZ R9, R18, 1 ;  /* 0x3f80000012097421 */ /* 0x008fe20000010000 */
[----:B------:R-:W-:-:S04]  /*3760*/  FMUL.FTZ R18, R57, -1.4426950216293334961 ;  /* 0xbfb8aa3b39127820 */ /* 0x000fc80000410000 */
[----:B------:R-:W0:Y:S01]  /*3770*/  MUFU.EX2 R13, R13 ;  /* 0x0000000d000d7308 */ /* 0x000e220000000800 */
[----:B-1----:R-:W-:-:S07]  /*3780*/  FADD.FTZ R14, R14, 1 ;  /* 0x3f8000000e0e7421 */ /* 0x002fce0000010000 */
[----:B------:R-:W1:Y:S08]  /*3790*/  MUFU.RCP R21, R17 ;  /* 0x0000001100157308 */ /* 0x000e700000001000 */
[----:B------:R-:W3:Y:S08]  /*37a0*/  MUFU.EX2 R18, R18 ;  /* 0x0000001200127308 */ /* 0x000ef00000000800 */
[----:B------:R-:W4:Y:S01]  /*37b0*/  MUFU.RCP R14, R14 ;  /* 0x0000000e000e7308 */ /* 0x000f220000001000 */
[----:B0-----:R-:W-:Y:S01]  /*37c0*/  FADD.FTZ R13, R13, 1 ;  /* 0x3f8000000d0d7421 */ /* 0x001fe20000010000 */
[----:B-1----:R-:W-:-:S06]  /*37d0*/  FMUL.FTZ R45, R45, R21 ;  /* 0x000000152d2d7220 */ /* 0x002fcc0000410000 */
[----:B------:R3:W-:Y:S02]  /*37e0*/  MUFU.RCP R21, R13 ;  /* 0x0000000d00157308 */ /* 0x0007e40000001000 */
[----:B---3--:R-:W-:Y:S01]  /*37f0*/  FADD.FTZ R13, R18, 1 ;  /* 0x3f800000120d7421 */ /* 0x008fe20000010000 */
[----:B----4-:R-:W-:Y:S02]  /*3800*/  FMUL.FTZ R18, R28, R14 ;  /* 0x0000000e1c127220 */ /* 0x010fe40000410000 */
[----:B------:R-:W3:Y:S01]  /*3810*/  LDL.LU R28, [R1+0x58] ;  /* 0x00005800011c7983 */ /* 0x000ee20000300800 */
[----:B------:R-:W-:Y:S02]  /*3820*/  FMUL.FTZ R17, R5, -1.4426950216293334961 ;  /* 0xbfb8aa3b05117820 */ /* 0x000fe40000410000 */
[----:B------:R-:W0:Y:S08]  /*3830*/  MUFU.RCP R9, R9 ;  /* 0x0000000900097308 */ /* 0x000e300000001000 */
[----:B------:R-:W1:Y:S01]  /*3840*/  MUFU.EX2 R17, R17 ;  /* 0x0000001100117308 */ /* 0x000e620000000800 */
[----:B------:R-:W-:Y:S01]  /*3850*/  FMUL.FTZ R36, R43, R36 ;  /* 0x000000242b247220 */ /* 0x000fe20000410000 */
[----:B0-----:R-:W-:Y:S01]  /*3860*/  FMUL.FTZ R37, R37, R9 ;  /* 0x0000000925257220 */ /* 0x001fe20000410000 */
[----:B------:R-:W-:Y:S01]  /*3870*/  FMUL.FTZ R9, R41, -1.4426950216293334961 ;  /* 0xbfb8aa3b29097820 */ /* 0x000fe20000410000 */
[----:B-1----:R-:W-:-:S05]  /*3880*/  FADD.FTZ R17, R17, 1 ;  /* 0x3f80000011117421 */ /* 0x002fca0000010000 */
[----:B------:R-:W0:Y:S08]  /*3890*/  MUFU.EX2 R9, R9 ;  /* 0x0000000900097308 */ /* 0x000e300000000800 */
[----:B------:R1:W4:Y:S02]  /*38a0*/  MUFU.RCP R43, R17 ;  /* 0x00000011002b7308 */ /* 0x0003240000001000 */
[----:B-1----:R-:W-:-:S06]  /*38b0*/  FMUL.FTZ R17, R0, -1.4426950216293334961 ;  /* 0xbfb8aa3b00117820 */ /* 0x002fcc0000410000 */
[----:B------:R-:W1:Y:S01]  /*38c0*/  MUFU.EX2 R17, R17 ;  /* 0x0000001100117308 */ /* 0x000e620000000800 */
[----:B0-----:R-:W-:Y:S01]  /*38d0*/  FADD.FTZ R9, R9, 1 ;  /* 0x3f80000009097421 */ /* 0x001fe20000010000 */
[----:B----4-:R-:W-:Y:S01]  /*38e0*/  FMUL.FTZ R43, R5, R43 ;  /* 0x0000002b052b7220 */ /* 0x010fe20000410000 */
[----:B------:R-:W-:-:S05]  /*38f0*/  FMUL.FTZ R5, R61, -1.4426950216293334961 ;  /* 0xbfb8aa3b3d057820 */ /* 0x000fca0000410000 */
[----:B------:R-:W0:Y:S01]  /*3900*/  MUFU.RCP R9, R9 ;  /* 0x0000000900097308 */ /* 0x000e220000001000 */
[----:B-1----:R-:W-:-:S07]  /*3910*/  FADD.FTZ R17, R17, 1 ;  /* 0x3f80000011117421 */ /* 0x002fce0000010000 */
[----:B------:R-:W1:Y:S08]  /*3920*/  MUFU.EX2 R5, R5 ;  /* 0x0000000500057308 */ /* 0x000e700000000800 */
[----:B------:R-:W4:Y:S01]  /*3930*/  MUFU.RCP R17, R17 ;  /* 0x0000001100117308 */ /* 0x000f220000001000 */
[----:B0-----:R-:W-:Y:S01]  /*3940*/  FMUL.FTZ R41, R41, R9 ;  /* 0x0000000929297220 */ /* 0x001fe20000410000 */
[----:B------:R-:W-:Y:S01]  /*3950*/  FMUL.FTZ R9, R38, -1.4426950216293334961 ;  /* 0xbfb8aa3b26097820 */ /* 0x000fe20000410000 */
[----:B-1----:R-:W-:-:S05]  /*3960*/  FADD.FTZ R5, R5, 1 ;  /* 0x3f80000005057421 */ /* 0x002fca0000010000 */
[----:B------:R-:W0:Y:S01]  /*3970*/  MUFU.EX2 R9, R9 ;  /* 0x0000000900097308 */ /* 0x000e220000000800 */
[----:B----4-:R-:W-:Y:S01]  /*3980*/  FMUL.FTZ R0, R0, R17 ;  /* 0x0000001100007220 */ /* 0x010fe20000410000 */
[----:B------:R-:W-:-:S06]  /*3990*/  FMUL.FTZ R17, R3, -1.4426950216293334961 ;  /* 0xbfb8aa3b03117820 */ /* 0x000fcc0000410000 */
[----:B------:R-:W1:Y:S08]  /*39a0*/  MUFU.RCP R5, R5 ;  /* 0x0000000500057308 */ /* 0x000e700000001000 */
[----:B------:R-:W4:Y:S01]  /*39b0*/  MUFU.EX2 R17, R17 ;  /* 0x0000001100117308 */ /* 0x000f220000000800 */
[----:B0-----:R-:W-:Y:S01]  /*39c0*/  FADD.FTZ R9, R9, 1 ;  /* 0x3f80000009097421 */ /* 0x001fe20000010000 */
[----:B------:R0:W-:Y:S01]  /*39d0*/  STL [R1+0x4], R18 ;  /* 0x0000041201007387 */ /* 0x0001e20000100800 */
[----:B-1----:R-:W-:Y:S01]  /*39e0*/  FMUL.FTZ R61, R61, R5 ;  /* 0x000000053d3d7220 */ /* 0x002fe20000410000 */
[----:B------:R-:W-:-:S04]  /*39f0*/  FMUL.FTZ R5, R4, -1.4426950216293334961 ;  /* 0xbfb8aa3b04057820 */ /* 0x000fc80000410000 */
[----:B0-----:R4:W0:Y:S02]  /*3a00*/  MUFU.RCP R18, R9 ;  /* 0x0000000900127308 */ /* 0x0018240000001000 */
[----:B----4-:R-:W-:-:S06]  /*3a10*/  FADD.FTZ R9, R17, 1 ;  /* 0x3f80000011097421 */ /* 0x010fcc0000010000 */
[----:B------:R-:W1:Y:S08]  /*3a20*/  MUFU.EX2 R5, R5 ;  /* 0x0000000500057308 */ /* 0x000e700000000800 */
[----:B------:R-:W4:Y:S01]  /*3a30*/  MUFU.RCP R13, R13 ;  /* 0x0000000d000d7308 */ /* 0x000f220000001000 */
[----:B0-----:R-:W-:Y:S02]  /*3a40*/  FMUL.FTZ R18, R38, R18 ;  /* 0x0000001226127220 */ /* 0x001fe40000410000 */
[----:B------:R-:W3:Y:S01]  /*3a50*/  LDL.LU R38, [R1+0x60] ;  /* 0x0000600001267983 */ /* 0x000ee20000300800 */
[----:B-1----:R-:W-:-:S03]  /*3a60*/  FADD.FTZ R5, R5, 1 ;  /* 0x3f80000005057421 */ /* 0x002fc60000010000 */
[----:B------:R0:W-:Y:S01]  /*3a70*/  STL [R1], R18 ;  /* 0x0000001201007387 */ /* 0x0001e20000100800 */
[----:B------:R-:W1:Y:S01]  /*3a80*/  MUFU.RCP R9, R9 ;  /* 0x0000000900097308 */ /* 0x000e620000001000 */
[----:B----4-:R-:W-:Y:S01]  /*3a90*/  FMUL.FTZ R57, R57, R13 ;  /* 0x0000000d39397220 */ /* 0x010fe20000410000 */
[----:B------:R-:W-:-:S06]  /*3aa0*/  FMUL.FTZ R13, R58, -1.4426950216293334961 ;  /* 0xbfb8aa3b3a0d7820 */ /* 0x000fcc0000410000 */
[----:B0-----:R-:W0:Y:S08]  /*3ab0*/  MUFU.RCP R18, R5 ;  /* 0x0000000500127308 */ /* 0x001e300000001000 */
[----:B------:R-:W4:Y:S01]  /*3ac0*/  MUFU.EX2 R13, R13 ;  /* 0x0000000d000d7308 */ /* 0x000f220000000800 */
[----:B-1----:R-:W-:Y:S01]  /*3ad0*/  FMUL.FTZ R3, R3, R9 ;  /* 0x0000000903037220 */ /* 0x002fe20000410000 */
[----:B------:R-:W-:Y:S01]  /*3ae0*/  FMUL.FTZ R9, R8, -1.4426950216293334961 ;  /* 0xbfb8aa3b08097820 */ /* 0x000fe20000410000 */
[----:B------:R-:W-:Y:S01]  /*3af0*/  FMUL.FTZ R44, R44, R21 ;  /* 0x000000152c2c7220 */ /* 0x000fe20000410000 */
[----:B0-----:R-:W-:-:S04]  /*3b00*/  FMUL.FTZ R4, R4, R18 ;  /* 0x0000001204047220 */ /* 0x001fc80000410000 */
[----:B------:R-:W-:Y:S01]  /*3b10*/  MUFU.EX2 R9, R9 ;  /* 0x0000000900097308 */ /* 0x000fe20000000800 */
[----:B----4-:R-:W-:-:S07]  /*3b20*/  FADD.FTZ R13, R13, 1 ;  /* 0x3f8000000d0d7421 */ /* 0x010fce0000010000 */
[----:B------:R-:W-:Y:S01]  /*3b30*/  MUFU.RCP R21, R13 ;  /* 0x0000000d00157308 */ /* 0x000fe20000001000 */
[----:B--2---:R-:W-:-:S07]  /*3b40*/  FMUL.FTZ R17, R39, -1.4426950216293334961 ;  /* 0xbfb8aa3b27117820 */ /* 0x004fce0000410000 */
[----:B------:R-:W0:Y:S02]  /*3b50*/  MUFU.EX2 R17, R17 ;  /* 0x0000001100117308 */ /* 0x000e240000000800 */
[----:B0-----:R-:W-:-:S06]  /*3b60*/  FADD.FTZ R5, R17, 1 ;  /* 0x3f80000011057421 */ /* 0x001fcc0000010000 */
[----:B------:R-:W0:Y:S02]  /*3b70*/  MUFU.RCP R5, R5 ;  /* 0x0000000500057308 */ /* 0x000e240000001000 */
[----:B0-----:R-:W-:Y:S02]  /*3b80*/  FMUL.FTZ R5, R39, R5 ;  /* 0x0000000527057220 */ /* 0x001fe40000410000 */
[----:B------:R-:W2:Y:S01]  /*3b90*/  LDL.LU R39, [R1+0x68] ;  /* 0x0000680001277983 */ /* 0x000ea20000300800 */
[----:B---3--:R-:W-:Y:S01]  /*3ba0*/  FMUL.FTZ R18, R28, -1.4426950216293334961 ;  /* 0xbfb8aa3b1c127820 */ /* 0x008fe20000410000 */
[----:B------:R-:W-:Y:S01]  /*3bb0*/  FADD.FTZ R9, R9, 1 ;  /* 0x3f80000009097421 */ /* 0x000fe20000010000 */
[----:B------:R-:W-:Y:S01]  /*3bc0*/  FMUL.FTZ R58, R58, R21 ;  /* 0x000000153a3a7220 */ /* 0x000fe20000410000 */
[----:B------:R-:W3:Y:S03]  /*3bd0*/  LDL.LU R29, [R1+0x6c] ;  /* 0x00006c00011d7983 */ /* 0x000ee60000300800 */
[----:B------:R-:W0:Y:S01]  /*3be0*/  MUFU.EX2 R18, R18 ;  /* 0x0000001200127308 */ /* 0x000e220000000800 */
[----:B------:R-:W4:Y:S07]  /*3bf0*/  LDL.LU R26, [R1+0x5c] ;  /* 0x00005c00011a7983 */ /* 0x000f2e0000300800 */
[----:B------:R0:W-:Y:S02]  /*3c00*/  MUFU.RCP R21, R9 ;  /* 0x0000000900157308 */ /* 0x0001e40000001000 */
[----:B0-----:R-:W-:-:S06]  /*3c10*/  FADD.FTZ R9, R18, 1 ;  /* 0x3f80000012097421 */ /* 0x001fcc0000010000 */
[----:B------:R-:W0:Y:S02]  /*3c20*/  MUFU.RCP R9, R9 ;  /* 0x0000000900097308 */ /* 0x000e240000001000 */
[----:B0-----:R-:W-:Y:S02]  /*3c30*/  FMUL.FTZ R9, R28, R9 ;  /* 0x000000091c097220 */ /* 0x001fe40000410000 */
[----:B------:R-:W4:Y:S04]  /*3c40*/  LDL.LU R28, [R1+0x70] ;  /* 0x00007000011c7983 */ /* 0x000f280000300800 */
[----:B------:R-:W4:Y:S01]  /*3c50*/  LDL.LU R52, [R1+0x64] ;  /* 0x0000640001347983 */ /* 0x000f220000300800 */
[----:B------:R-:W-:Y:S01]  /*3c60*/  FMUL.FTZ R14, R2, -1.4426950216293334961 ;  /* 0xbfb8aa3b020e7820 */ /* 0x000fe20000410000 */
[----:B------:R-:W-:Y:S01]  /*3c70*/  FMUL.FTZ R17, R10, -1.4426950216293334961 ;  /* 0xbfb8aa3b0a117820 */ /* 0x000fe20000410000 */
[----:B------:R-:W-:Y:S01]  /*3c80*/  FMUL.FTZ R8, R8, R21 ;  /* 0x0000001508087220 */ /* 0x000fe20000410000 */
[----:B------:R-:W-:Y:S01]  /*3c90*/  FMUL.FTZ R46, R46, R22 ;  /* 0x000000162e2e7220 */ /* 0x000fe20000410000 */
[----:B------:R-:W-:Y:S01]  /*3ca0*/  FMUL.FTZ R53, R53, R25 ;  /* 0x0000001935357220 */ /* 0x000fe20000410000 */
[----:B------:R-:W4:Y:S01]  /*3cb0*/  LDL.LU R30, [R1+0x50] ;  /* 0x00005000011e7983 */ /* 0x000f220000300800 */
[----:B------:R-:W0:Y:S02]  /*3cc0*/  MUFU.EX2 R14, R14 ;  /* 0x0000000e000e7308 */ /* 0x000e240000000800 */
[----:B0-----:R-:W-:-:S06]  /*3cd0*/  FADD.FTZ R13, R14, 1 ;  /* 0x3f8000000e0d7421 */ /* 0x001fcc0000010000 */
[----:B------:R-:W0:Y:S01]  /*3ce0*/  MUFU.RCP R13, R13 ;  /* 0x0000000d000d7308 */ /* 0x000e220000001000 */
[----:B------:R-:W-:-:S07]  /*3cf0*/  FMUL.FTZ R14, R6, -1.4426950216293334961 ;  /* 0xbfb8aa3b060e7820 */ /* 0x000fce0000410000 */
[----:B------:R-:W1:Y:S01]  /*3d00*/  MUFU.EX2 R14, R14 ;  /* 0x0000000e000e7308 */ /* 0x000e620000000800 */
[----:B0-----:R-:W-:Y:S01]  /*3d10*/  FMUL.FTZ R2, R2, R13 ;  /* 0x0000000d02027220 */ /* 0x001fe20000410000 */
[----:B------:R-:W-:-:S06]  /*3d20*/  FMUL.FTZ R13, R7, -1.4426950216293334961 ;  /* 0xbfb8aa3b070d7820 */ /* 0x000fcc0000410000 */
[----:B------:R-:W0:Y:S01]  /*3d30*/  MUFU.EX2 R13, R13 ;  /* 0x0000000d000d7308 */ /* 0x000e220000000800 */
[----:B-1----:R-:W-:-:S07]  /*3d40*/  FADD.FTZ R14, R14, 1 ;  /* 0x3f8000000e0e7421 */ /* 0x002fce0000010000 */
[----:B------:R-:W1:Y:S01]  /*3d50*/  MUFU.RCP R14, R14 ;  /* 0x0000000e000e7308 */ /* 0x000e620000001000 */
[----:B0-----:R-:W-:-:S07]  /*3d60*/  FADD.FTZ R13, R13, 1 ;  /* 0x3f8000000d0d7421 */ /* 0x001fce0000010000 */
[----:B------:R-:W0:Y:S01]  /*3d70*/  MUFU.RCP R13, R13 ;  /* 0x0000000d000d7308 */ /* 0x000e220000001000 */
[----:B-1----:R-:W-:Y:S01]  /*3d80*/  FMUL.FTZ R6, R6, R14 ;  /* 0x0000000e06067220 */ /* 0x002fe20000410000 */
[----:B------:R-:W-:-:S06]  /*3d90*/  FMUL.FTZ R14, R11, -1.4426950216293334961 ;  /* 0xbfb8aa3b0b0e7820 */ /* 0x000fcc0000410000 */
[----:B------:R-:W1:Y:S08]  /*3da0*/  MUFU.EX2 R17, R17 ;  /* 0x0000001100117308 */ /* 0x000e700000000800 */
[----:B------:R-:W1:Y:S01]  /*3db0*/  MUFU.EX2 R14, R14 ;  /* 0x0000000e000e7308 */ /* 0x000e620000000800 */
[----:B0-----:R-:W-:Y:S01]  /*3dc0*/  FMUL.FTZ R7, R7, R13 ;  /* 0x0000000d07077220 */ /* 0x001fe20000410000 */
[----:B------:R-:W-:-:S06]  /*3dd0*/  FMUL.FTZ R13, R12, -1.4426950216293334961 ;  /* 0xbfb8aa3b0c0d7820 */ /* 0x000fcc0000410000 */
[----:B------:R-:W0:Y:S01]  /*3de0*/  MUFU.EX2 R13, R13 ;  /* 0x0000000d000d7308 */ /* 0x000e220000000800 */
[----:B-1----:R-:W-:Y:S01]  /*3df0*/  FADD.FTZ R17, R17, 1 ;  /* 0x3f80000011117421 */ /* 0x002fe20000010000 */
[----:B------:R-:W-:Y:S01]  /*3e00*/  FMUL.FTZ R21, R38, -1.4426950216293334961 ;  /* 0xbfb8aa3b26157820 */ /* 0x000fe20000410000 */
[----:B------:R-:W-:-:S05]  /*3e10*/  FADD.FTZ R14, R14, 1 ;  /* 0x3f8000000e0e7421 */ /* 0x000fca0000010000 */
[----:B------:R-:W1:Y:S08]  /*3e20*/  MUFU.RCP R18, R17 ;  /* 0x0000001100127308 */ /* 0x000e700000001000 */
[----:B------:R-:W1:Y:S01]  /*3e30*/  MUFU.RCP R17, R14 ;  /* 0x0000000e00117308 */ /* 0x000e620000001000 */
[----:B0-----:R-:W-:-:S07]  /*3e40*/  FADD.FTZ R13, R13, 1 ;  /* 0x3f8000000d0d7421 */ /* 0x001fce0000010000 */
[----:B------:R-:W0:Y:S01]  /*3e50*/  MUFU.EX2 R21, R21 ;  /* 0x0000001500157308 */ /* 0x000e220000000800 */
[----:B-1----:R-:W-:Y:S01]  /*3e60*/  FMUL.FTZ R10, R10, R18 ;  /* 0x000000120a0a7220 */ /* 0x002fe20000410000 */
[----:B------:R-:W-:-:S06]  /*3e70*/  FMUL.FTZ R18, R15, -1.4426950216293334961 ;  /* 0xbfb8aa3b0f127820 */ /* 0x000fcc0000410000 */
[----:B------:R0:W1:Y:S01]  /*3e80*/  MUFU.RCP R22, R13 ;  /* 0x0000000d00167308 */ /* 0x0000620000001000 */
[----:B------:R-:W-:Y:S01]  /*3e90*/  FMUL.FTZ R11, R11, R17 ;  /* 0x000000110b0b7220 */ /* 0x000fe20000410000 */
[----:B------:R-:W-:Y:S01]  /*3ea0*/  FMUL.FTZ R17, R16, -1.4426950216293334961 ;  /* 0xbfb8aa3b10117820 */ /* 0x000fe20000410000 */
[----:B------:R-:W-:-:S05]  /*3eb0*/  FMUL.FTZ R14, R56, -1.4426950216293334961 ;  /* 0xbfb8aa3b380e7820 */ /* 0x000fca0000410000 */
[----:B------:R-:W1:Y:S01]  /*3ec0*/  MUFU.EX2 R18, R18 ;  /* 0x0000001200127308 */ /* 0x000e620000000800 */
[----:B0-----:R-:W-:-:S07]  /*3ed0*/  FADD.FTZ R13, R21, 1 ;  /* 0x3f800000150d7421 */ /* 0x001fce0000010000 */
[----:B------:R-:W0:Y:S01]  /*3ee0*/  MUFU.EX2 R17, R17 ;  /* 0x0000001100117308 */ /* 0x000e220000000800 */
[----:B-1----:R-:W-:Y:S01]  /*3ef0*/  FMUL.FTZ R12, R12, R22 ;  /* 0x000000160c0c7220 */ /* 0x002fe20000410000 */
[----:B------:R-:W-:-:S06]  /*3f00*/  FMUL.FTZ R22, R19, -1.4426950216293334961 ;  /* 0xbfb8aa3b13167820 */ /* 0x000fcc0000410000 */
[----:B------:R-:W1:Y:S08]  /*3f10*/  MUFU.EX2 R14, R14 ;  /* 0x0000000e000e7308 */ /* 0x000e700000000800 */
[----:B------:R-:W1:Y:S01]  /*3f20*/  MUFU.RCP R13, R13 ;  /* 0x0000000d000d7308 */ /* 0x000e620000001000 */
[----:B------:R-:W-:-:S07]  /*3f30*/  FADD.FTZ R18, R18, 1 ;  /* 0x3f80000012127421 */ /* 0x000fce0000010000 */
[----:B------:R-:W1:Y:S01]  /*3f40*/  MUFU.EX2 R22, R22 ;  /* 0x0000001600167308 */ /* 0x000e620000000800 */
[----:B0-----:R-:W-:Y:S01]  /*3f50*/  FADD.FTZ R17, R17, 1 ;  /* 0x3f80000011117421 */ /* 0x001fe20000010000 */
[----:B-1----:R-:W-:-:S06]  /*3f60*/  FADD.FTZ R14, R14, 1 ;  /* 0x3f8000000e0e7421 */ /* 0x002fcc0000010000 */
[----:B------:R0:W1:Y:S01]  /*3f70*/  MUFU.RCP R21, R18 ;  /* 0x0000001200157308 */ /* 0x0000620000001000 */
[----:B------:R-:W-:-:S07]  /*3f80*/  FMUL.FTZ R13, R38, R13 ;  /* 0x0000000d260d7220 */ /* 0x000fce0000410000 */
[----:B------:R-:W2:Y:S01]  /*3f90*/  MUFU.RCP R38, R17 ;  /* 0x0000001100267308 */ /* 0x000ea20000001000 */
[----:B------:R-:W-:Y:S01]  /*3fa0*/  FADD.FTZ R22, R22, 1 ;  /* 0x3f80000016167421 */ /* 0x000fe20000010000 */
[----:B0-----:R-:W-:-:S06]  /*3fb0*/  FMUL.FTZ R18, R59, -1.4426950216293334961 ;  /* 0xbfb8aa3b3b127820 */ /* 0x001fcc0000410000 */
[----:B------:R-:W-:Y:S01]  /*3fc0*/  MUFU.RCP R14, R14 ;  /* 0x0000000e000e7308 */ /* 0x000fe20000001000 */
[----:B-1----:R-:W-:Y:S01]  /*3fd0*/  FMUL.FTZ R15, R15, R21 ;  /* 0x000000150f0f7220 */ /* 0x002fe20000410000 */
[----:B------:R-:W-:Y:S01]  /*3fe0*/  FMUL.FTZ R21, R20, -1.4426950216293334961 ;  /* 0xbfb8aa3b14157820 */ /* 0x000fe20000410000 */
[----:B--2---:R-:W-:-:S06]  /*3ff0*/  FMUL.FTZ R25, R39, -1.4426950216293334961 ;  /* 0xbfb8aa3b27197820 */ /* 0x004fcc0000410000 */
[----:B------:R-:W0:Y:S01]  /*4000*/  MUFU.EX2 R25, R25 ;  /* 0x0000001900197308 */ /* 0x000e220000000800 */
[----:B------:R-:W-:Y:S01]  /*4010*/  FMUL.FTZ R16, R16, R38 ;  /* 0x0000002610107220 */ /* 0x000fe20000410000 */
[----:B------:R-:W-:-:S06]  /*4020*/  FMUL.FTZ R38, R23, -1.4426950216293334961 ;  /* 0xbfb8aa3b17267820 */ /* 0x000fcc0000410000 */
[----:B------:R-:W-:Y:S01]  /*4030*/  MUFU.EX2 R18, R18 ;  /* 0x0000001200127308 */ /* 0x000fe20000000800 */
[----:B0-----:R-:W-:-:S07]  /*4040*/  FADD.FTZ R17, R25, 1 ;  /* 0x3f80000019117421 */ /* 0x001fce0000010000 */
[----:B------:R4:W0:Y:S01]  /*4050*/  MUFU.RCP R25, R22 ;  /* 0x0000001600197308 */ /* 0x0008220000001000 */
[----:B------:R-:W-:Y:S01]  /*4060*/  FMUL.FTZ R14, R56, R14 ;  /* 0x0000000e380e7220 */ /* 0x000fe20000410000 */
[----:B---3--:R-:W-:-:S06]  /*4070*/  FMUL.FTZ R56, R29, -1.4426950216293334961 ;  /* 0xbfb8aa3b1d387820 */ /* 0x008fcc0000410000 */
[----:B------:R-:W1:Y:S01]  /*4080*/  MUFU.EX2 R21, R21 ;  /* 0x0000001500157308 */ /* 0x000e620000000800 */
[----:B----4-:R-:W-:-:S07]  /*4090*/  FMUL.FTZ R22, R26, -1.4426950216293334961 ;  /* 0xbfb8aa3b1a167820 */ /* 0x010fce0000410000 */
[----:B------:R-:W2:Y:S01]  /*40a0*/  MUFU.EX2 R38, R38 ;  /* 0x0000002600267308 */ /* 0x000ea20000000800 */
[----:B0-----:R-:W-:Y:S01]  /*40b0*/  FMUL.FTZ R19, R19, R25 ;  /* 0x0000001913137220 */ /* 0x001fe20000410000 */
[----:B------:R-:W-:-:S06]  /*40c0*/  FMUL.FTZ R25, R24, -1.4426950216293334961 ;  /* 0xbfb8aa3b18197820 */ /* 0x000fcc0000410000 */
[----:B------:R-:W0:Y:S01]  /*40d0*/  MUFU.RCP R17, R17 ;  /* 0x0000001100117308 */ /* 0x000e220000001000 */
[----:B------:R-:W-:-:S07]  /*40e0*/  FADD.FTZ R18, R18, 1 ;  /* 0x3f80000012127421 */ /* 0x000fce0000010000 */
[----:B------:R-:W-:Y:S01]  /*40f0*/  MUFU.EX2 R56, R56 ;  /* 0x0000003800387308 */ /* 0x000fe20000000800 */
[----:B-1----:R-:W-:Y:S01]  /*4100*/  FADD.FTZ R21, R21, 1 ;  /* 0x3f80000015157421 */ /* 0x002fe20000010000 */
[----:B------:R-:W-:-:S06]  /*4110*/  FMUL.FTZ R60, R28, -1.4426950216293334961 ;  /* 0xbfb8aa3b1c3c7820 */ /* 0x000fcc0000410000 */
[----:B------:R-:W1:Y:S01]  /*4120*/  MUFU.EX2 R25, R25 ;  /* 0x0000001900197308 */ /* 0x000e620000000800 */
[----:B--2---:R-:W-:Y:S01]  /*4130*/  FADD.FTZ R38, R38, 1 ;  /* 0x3f80000026267421 */ /* 0x004fe20000010000 */
[----:B0-----:R-:W-:-:S06]  /*4140*/  FMUL.FTZ R17, R39, R17 ;  /* 0x0000001127117220 */ /* 0x001fcc0000410000 */
[----:B------:R-:W0:Y:S08]  /*4150*/  MUFU.EX2 R22, R22 ;  /* 0x0000001600167308 */ /* 0x000e300000000800 */
[----:B------:R-:W2:Y:S08]  /*4160*/  MUFU.RCP R18, R18 ;  /* 0x0000001200127308 */ /* 0x000eb00000001000 */
[----:B------:R-:W3:Y:S08]  /*4170*/  MUFU.EX2 R60, R60 ;  /* 0x0000003c003c7308 */ /* 0x000ef00000000800 */
[----:B------:R4:W-:Y:S01]  /*4180*/  MUFU.RCP R39, R21 ;  /* 0x0000001500277308 */ /* 0x0009e20000001000 */
[----:B-1----:R-:W-:Y:S01]  /*4190*/  FADD.FTZ R25, R25, 1 ;  /* 0x3f80000019197421 */ /* 0x002fe20000010000 */
[----:B----4-:R-:W-:-:S06]  /*41a0*/  FADD.FTZ R21, R56, 1 ;  /* 0x3f80000038157421 */ /* 0x010fcc0000010000 */
[----:B------:R1:W-:Y:S01]  /*41b0*/  MUFU.RCP R56, R38 ;  /* 0x0000002600387308 */ /* 0x0003e20000001000 */
[----:B0-----:R-:W-:Y:S01]  /*41c0*/  FADD.FTZ R22, R22, 1 ;  /* 0x3f80000016167421 */ /* 0x001fe20000010000 */
[----:B-1----:R-:W-:Y:S01]  /*41d0*/  FMUL.FTZ R38, R52, -1.4426950216293334961 ;  /* 0xbfb8aa3b34267820 */ /* 0x002fe20000410000 */
[----:B--2---:R-:W-:-:S05]  /*41e0*/  FMUL.FTZ R18, R59, R18 ;  /* 0x000000123b127220 */ /* 0x004fca0000410000 */
[----:B------:R3:W-:Y:S08]  /*41f0*/  MUFU.RCP R59, R25 ;  /* 0x00000019003b7308 */ /* 0x0007f00000001000 */
[----:B------:R-:W0:Y:S01]  /*4200*/  MUFU.EX2 R38, R38 ;  /* 0x0000002600267308 */ /* 0x000e220000000800 */
[----:B---3--:R-:W-:-:S07]  /*4210*/  FADD.FTZ R25, R60, 1 ;  /* 0x3f8000003c197421 */ /* 0x008fce0000010000 */
[----:B------:R-:W1:Y:S08]  /*4220*/  MUFU.RCP R21, R21 ;  /* 0x0000001500157308 */ /* 0x000e700000001000 */
[----:B------:R-:W2:Y:S01]  /*4230*/  MUFU.RCP R22, R22 ;  /* 0x0000001600167308 */ /* 0x000ea20000001000 */
[----:B0-----:R-:W-:-:S07]  /*4240*/  FADD.FTZ R38, R38, 1 ;  /* 0x3f80000026267421 */ /* 0x001fce0000010000 */
[----:B------:R-:W0:Y:S01]  /*4250*/  MUFU.RCP R25, R25 ;  /* 0x0000001900197308 */ /* 0x000e220000001000 */
[----:B-1----:R-:W-:Y:S02]  /*4260*/  FMUL.FTZ R21, R29, R21 ;  /* 0x000000151d157220 */ /* 0x002fe40000410000 */
[----:B------:R-:W3:Y:S01]  /*4270*/  LDL.LU R29, [R1+0x98] ;  /* 0x00009800011d7983 */ /* 0x000ee20000300800 */
[----:B------:R-:W-:-:S04]  /*4280*/  FMUL.FTZ R24, R24, R59 ;  /* 0x0000003b18187220 */ /* 0x000fc80000410000 */
[----:B------:R-:W1:Y:S01]  /*4290*/  MUFU.RCP R38, R38 ;  /* 0x0000002600267308 */ /* 0x000e620000001000 */
[----:B--2---:R-:W-:Y:S02]  /*42a0*/  FMUL.FTZ R22, R26, R22 ;  /* 0x000000161a167220 */ /* 0x004fe40000410000 */
[----:B------:R-:W2:Y:S04]  /*42b0*/  LDL.LU R26, [R1+0x94] ;  /* 0x00009400011a7983 */ /* 0x000ea80000300800 */
[----:B------:R-:W4:Y:S01]  /*42c0*/  LDL.LU R60, [R1+0x78] ;  /* 0x00007800013c7983 */ /* 0x000f220000300800 */
[----:B0-----:R-:W-:-:S03]  /*42d0*/  FMUL.FTZ R25, R28, R25 ;  /* 0x000000191c197220 */ /* 0x001fc60000410000 */
[----:B------:R-:W4:Y:S04]  /*42e0*/  LDL.LU R59, [R1+0x74] ;  /* 0x00007400013b7983 */ /* 0x000f280000300800 */
[----:B------:R-:W2:Y:S01]  /*42f0*/  LDL.LU R28, [R1+0x90] ;  /* 0x00009000011c7983 */ /* 0x000ea20000300800 */
[----:B-1----:R-:W-:-:S03]  /*4300*/  FMUL.FTZ R38, R52, R38 ;  /* 0x0000002634267220 */ /* 0x002fc60000410000 */
[----:B------:R-:W4:Y:S01]  /*4310*/  LDL.LU R52, [R1+0x8c] ;  /* 0x00008c0001347983 */ /* 0x000f220000300800 */
[----:B------:R-:W-:Y:S01]  /*4320*/  FMUL.FTZ R20, R20, R39 ;  /* 0x0000002714147220 */ /* 0x000fe20000410000 */
[----:B------:R-:W-:Y:S01]  /*4330*/  FMUL.FTZ R39, R30, -1.4426950216293334961 ;  /* 0xbfb8aa3b1e277820 */ /* 0x000fe20000410000 */
[----:B------:R-:W-:Y:S01]  /*4340*/  FMUL.FTZ R23, R23, R56 ;  /* 0x0000003817177220 */ /* 0x000fe20000410000 */
[----:B------:R-:W-:-:S04]  /*4350*/  FMUL.FTZ R56, R40, -1.4426950216293334961 ;  /* 0xbfb8aa3b28387820 */ /* 0x000fc80000410000 */
[----:B------:R-:W0:Y:S08]  /*4360*/  MUFU.EX2 R39, R39 ;  /* 0x0000002700277308 */ /* 0x000e300000000800 */
[----:B------:R-:W1:Y:S01]  /*4370*/  MUFU.EX2 R56, R56 ;  /* 0x0000003800387308 */ /* 0x000e620000000800 */
[----:B0-----:R-:W-:Y:S01]  /*4380*/  FADD.FTZ R39, R39, 1 ;  /* 0x3f80000027277421 */ /* 0x001fe20000010000 */
[----:B-1----:R-:W-:-:S06]  /*4390*/  FADD.FTZ R56, R56, 1 ;  /* 0x3f80000038387421 */ /* 0x002fcc0000010000 */
[----:B------:R-:W0:Y:S08]  /*43a0*/  MUFU.RCP R39, R39 ;  /* 0x0000002700277308 */ /* 0x000e300000001000 */
[----:B------:R-:W1:Y:S01]  /*43b0*/  MUFU.RCP R56, R56 ;  /* 0x0000003800387308 */ /* 0x000e620000001000 */
[----:B0-----:R-:W-:Y:S02]  /*43c0*/  FMUL.FTZ R39, R30, R39 ;  /* 0x000000271e277220 */ /* 0x001fe40000410000 */
[----:B------:R-:W4:Y:S01]  /*43d0*/  LDL.LU R30, [R1+0x88] ;  /* 0x00008800011e7983 */ /* 0x000f220000300800 */
[----:B-1----:R-:W-:Y:S01]  /*43e0*/  FMUL.FTZ R40, R40, R56 ;  /* 0x0000003828287220 */ /* 0x002fe20000410000 */
[----:B---3--:R-:W-:-:S02]  /*43f0*/  F2FP.F16.F32.PACK_AB R29, R27, R29 ;  /* 0x0000001d1b1d723e */ /* 0x008fc400000000ff */
[----:B--2---:R-:W-:Y:S02]  /*4400*/  F2FP.F16.F32.PACK_AB R28, R26, R28 ;  /* 0x0000001c1a1c723e */ /* 0x004fe400000000ff */
[----:B----4-:R-:W-:Y:S02]  /*4410*/  IADD3 R26, P1, PT, R59, UR6, RZ ;  /* 0x000000063b1a7c10 */ /* 0x010fe4000ff3e0ff */
[----:B------:R-:W2:Y:S02]  /*4420*/  LDL.LU R59, [R1+0x8] ;  /* 0x00000800013b7983 */ /* 0x000ea40000300800 */
[----:B------:R-:W-:Y:S01]  /*4430*/  IADD3.X R27, PT, PT, R60, UR7, RZ, P1, !PT ;  /* 0x000000073c1b7c10 */ /* 0x000fe20008ffe4ff */
[----:B------:R-:W0:Y:S01]  /*4440*/  LDCU.64 UR6, c[0x0][0x3a8] ;  /* 0x00007500ff0677ac */ /* 0x000e220008000a00 */
[----:B------:R-:W2:Y:S04]  /*4450*/  LDL.LU R60, [R1+0xc] ;  /* 0x00000c00013c7983 */ /* 0x000ea80000300800 */
[----:B------:R1:W-:Y:S04]  /*4460*/  STG.E.64 desc[UR12][R26.64], R28 ;  /* 0x0000001c1a007986 */ /* 0x0003e8000c101b0c */
[----:B------:R-:W3:Y:S01]  /*4470*/  LDL.LU R56, [R1+0x14] ;  /* 0x0000140001387983 */ /* 0x000ee20000300800 */
[----:B-1----:R-:W-:-:S03]  /*4480*/  F2FP.F16.F32.PACK_AB R28, R55, R54 ;  /* 0x00000036371c723e */ /* 0x002fc600000000ff */
[----:B------:R-:W4:Y:S01]  /*4490*/  LDL.LU R54, [R1] ;  /* 0x0000000001367983 */ /* 0x000f220000300800 */
[----:B------:R-:W-:-:S03]  /*44a0*/  F2FP.F16.F32.PACK_AB R29, R53, R52 ;  /* 0x00000034351d723e */ /* 0x000fc600000000ff */
[----:B------:R-:W3:Y:S04]  /*44b0*/  LDL.LU R55, [R1+0x10] ;  /* 0x0000100001377983 */ /* 0x000ee80000300800 */
[----:B------:R-:W3:Y:S01]  /*44c0*/  LDL.LU R53, [R1+0x4] ;  /* 0x0000040001357983 */ /* 0x000ee20000300800 */
        /* <DEDUP_REMOVED lines=8> */
[----:B------:R-:W-:Y:S02]  /*4550*/  F2FP.F16.F32.PACK_AB R36, R45, R36 ;  /* 0x000000242d24723e */ /* 0x000fe400000000ff */
[----:B------:R-:W-:Y:S02]  /*4560*/  F2FP.F16.F32.PACK_AB R30, R51, R30 ;  /* 0x0000001e331e723e */ /* 0x000fe400000000ff */
[----:B------:R-:W-:-:S02]  /*4570*/  F2FP.F16.F32.PACK_AB R37, R44, R37 ;  /* 0x000000252c25723e */ /* 0x000fc400000000ff */
[----:B-1----:R-:W-:Y:S01]  /*4580*/  F2FP.F16.F32.PACK_AB R28, R43, R42 ;  /* 0x0000002a2b1c723e */ /* 0x002fe200000000ff */
[----:B------:R1:W-:Y:S01]  /*4590*/  STG.E.64 desc[UR12][R26.64+0x2800], R30 ;  /* 0x0028001e1a007986 */ /* 0x0003e2000c101b0c */
[----:B------:R-:W-:Y:S02]  /*45a0*/  F2FP.F16.F32.PACK_AB R29, R41, R57 ;  /* 0x00000039291d723e */ /* 0x000fe400000000ff */
[----:B------:R-:W-:Y:S02]  /*45b0*/  F2FP.F16.F32.PACK_AB R7, R8, R7 ;  /* 0x000000070807723e */ /* 0x000fe400000000ff */
[----:B------:R-:W-:Y:S02]  /*45c0*/  F2FP.F16.F32.PACK_AB R10, R10, R9 ;  /* 0x000000090a0a723e */ /* 0x000fe400000000ff */
[----:B------:R-:W-:Y:S02]  /*45d0*/  F2FP.F16.F32.PACK_AB R11, R12, R11 ;  /* 0x0000000b0c0b723e */ /* 0x000fe400000000ff */
[----:B------:R-:W-:-:S02]  /*45e0*/  F2FP.F16.F32.PACK_AB R14, R14, R13 ;  /* 0x0000000d0e0e723e */ /* 0x000fc400000000ff */
[----:B------:R-:W-:Y:S02]  /*45f0*/  F2FP.F16.F32.PACK_AB R15, R16, R15 ;  /* 0x0000000f100f723e */ /* 0x000fe400000000ff */
[----:B------:R-:W-:Y:S02]  /*4600*/  F2FP.F16.F32.PACK_AB R18, R18, R17 ;  /* 0x000000111212723e */ /* 0x000fe400000000ff */
[----:B-1----:R-:W-:Y:S02]  /*4610*/  F2FP.F16.F32.PACK_AB R31, R58, R61 ;  /* 0x0000003d3a1f723e */ /* 0x002fe400000000ff */
[----:B------:R-:W-:Y:S02]  /*4620*/  F2FP.F16.F32.PACK_AB R19, R20, R19 ;  /* 0x000000131413723e */ /* 0x000fe400000000ff */
[----:B------:R-:W-:Y:S02]  /*4630*/  F2FP.F16.F32.PACK_AB R22, R22, R21 ;  /* 0x000000151616723e */ /* 0x000fe400000000ff */
[----:B------:R-:W-:-:S02]  /*4640*/  F2FP.F16.F32.PACK_AB R23, R24, R23 ;  /* 0x000000171817723e */ /* 0x000fc400000000ff */
[----:B------:R-:W-:Y:S02]  /*4650*/  F2FP.F16.F32.PACK_AB R38, R38, R25 ;  /* 0x000000192626723e */ /* 0x000fe400000000ff */
[----:B------:R-:W-:Y:S01]  /*4660*/  F2FP.F16.F32.PACK_AB R39, R40, R39 ;  /* 0x000000272827723e */ /* 0x000fe200000000ff */
[----:B------:R1:W-:Y:S01]  /*4670*/  STG.E.64 desc[UR12][R26.64+0x3c00], R32 ;  /* 0x003c00201a007986 */ /* 0x0003e2000c101b0c */
[----:B0-----:R-:W-:-:S03]  /*4680*/  USHF.L.U32 UR9, UR6, 0x1, URZ ;  /* 0x0000000106097899 */ /* 0x001fc600080006ff */
        /* <DEDUP_REMOVED lines=13> */
[----:B--2---:R-:W-:Y:S02]  /*4760*/  F2FP.F16.F32.PACK_AB R5, R59, R60 ;  /* 0x0000003c3b05723e */ /* 0x004fe400000000ff */
[----:B----4-:R-:W-:Y:S02]  /*4770*/  F2FP.F16.F32.PACK_AB R2, R2, R54 ;  /* 0x000000360202723e */ /* 0x010fe400000000ff */
[----:B---3--:R-:W-:Y:S02]  /*4780*/  F2FP.F16.F32.PACK_AB R4, R55, R56 ;  /* 0x000000383704723e */ /* 0x008fe400000000ff */
[----:B------:R-:W-:Y:S01]  /*4790*/  F2FP.F16.F32.PACK_AB R30, R0, R53 ;  /* 0x00000035001e723e */ /* 0x000fe200000000ff */
[----:B------:R1:W-:Y:S04]  /*47a0*/  STG.E.64 desc[UR12][R26.64+0xa000], R2 ;  /* 0x00a000021a007986 */ /* 0x0003e8000c101b0c */
[----:B------:R1:W-:Y:S04]  /*47b0*/  STG.E.64 desc[UR12][R26.64+0x8c00], R30 ;  /* 0x008c001e1a007986 */ /* 0x0003e8000c101b0c */
[----:B------:R1:W-:Y:S01]  /*47c0*/  STG.E.64 desc[UR12][R26.64+0x12c00], R4 ;  /* 0x012c00041a007986 */ /* 0x0003e2000c101b0c */
[----:B------:R-:W-:Y:S05]  /*47d0*/  BRA.U !UP0, `(.L_x_1574) ;  /* 0xffffffb908a87547 */ /* 0x000fea000b83ffff */
[----:B------:R-:W-:Y:S05]  /*47e0*/  EXIT ;  /* 0x000000000000794d */ /* 0x000fea0003800000 */
.L_x_1575:
        /* <DEDUP_REMOVED lines=9> */
.L_x_1652:


//--------------------- .text._ZN13group_norm_v214gn_cuda_kernelI6__halfLi320ELi2ELi16ELi40ELi1024ELb1ELi64ELi320ELi320ELi4ELb1ELi18ELb0ELb0ENS_16CompileConditionILi1000EEEEEvPT_PKS4_S7_S7_flPfS8_Pj --------------------------
	.section	.text._ZN13group_norm_v214gn_cuda_kernelI6__halfLi320ELi2ELi16ELi40ELi1024ELb1ELi64ELi320ELi320ELi4ELb1ELi18ELb0ELb0ENS_16CompileConditionILi1000EEEEEvPT_PKS4_S7_S7_flPfS8_Pj,"ax",@progbits
	.align	128
        .global         _ZN13group_norm_v214gn_cuda_kernelI6__halfLi320ELi2ELi16ELi40ELi1024ELb1ELi64ELi320ELi320ELi4ELb1ELi18ELb0ELb0ENS_16CompileConditionILi1000EEEEEvPT_PKS4_S7_S7_flPfS8_Pj
        .type           _ZN13group_norm_v214gn_cuda_kernelI6__halfLi320ELi2ELi16ELi40ELi1024ELb1ELi64ELi320ELi320ELi4ELb1ELi18ELb0ELb0ENS_16CompileConditionILi1000EEEEEvPT_PKS4_S7_S7_flPfS8_Pj,@function
        .size           _ZN13group_norm_v214gn_cuda_kernelI6__halfLi320ELi2ELi16ELi40ELi1024ELb1ELi64ELi320ELi320ELi4ELb1ELi18ELb0ELb0ENS_16CompileConditionILi1000EEEEEvPT_PKS4_S7_S7_flPfS8_Pj,(.L_x_1653 - _ZN13group_norm_v214gn_cuda_kernelI6__halfLi320ELi2ELi16ELi40ELi1024ELb1ELi64ELi320ELi320ELi4ELb1ELi18ELb0ELb0ENS_16CompileConditionILi1000EEEEEvPT_PKS4_S7_S7_flPfS8_Pj)
        .other          _ZN13group_norm_v214gn_cuda_kernelI6__halfLi320ELi2ELi16ELi40ELi1024ELb1ELi64ELi320ELi320ELi4ELb1ELi18ELb0ELb0ENS_16CompileConditionILi1000EEEEEvPT_PKS4_S7_S7_flPfS8_Pj,@"STO_CUDA_ENTRY STV_DEFAULT"
_ZN13group_norm_v214gn_cuda_kernelI6__halfLi320ELi2ELi16ELi40ELi1024ELb1ELi64ELi320ELi320ELi4ELb1ELi18ELb0ELb0ENS_16CompileConditionILi1000EEEEEvPT_PKS4_S7_S7_flPfS8_Pj:
.text._ZN13group_norm_v214gn_cuda_kernelI6__halfLi320ELi2ELi16ELi40ELi1024ELb1ELi64ELi320ELi320ELi4ELb1ELi18ELb0ELb0ENS_16CompileConditionILi1000EEEEEvPT_PKS4_S7_S7_flPfS8_Pj:
        /* <DEDUP_REMOVED lines=56> */
.L_x_1584:
        /* <DEDUP_REMOVED lines=123> */
[--C-:B------:R-:W-:Y:S02]  /*0b30*/  HADD2.F32 R60, -RZ, R41.reuse.H1_H1 ;  /* 0x30000029ff3c7230 */ /* 0x100fe40000004100 */
[----:B------:R-:W-:Y:S01]  /*0b40*/  FADD.FTZ R63, R59, R58 ;  /* 0x0000003a3b3f7221 */ /* 0x000fe20000010000 */
[----:B------:R-:W-:Y:S01]  /*0b50*/  FFMA.FTZ R61, R58, R58, R61 ;  /* 0x0000003a3a3d7223 */ /* 0x000fe2000001003d */
[----:B------:R-:W-:-:S02]  /*0b60*/  HADD2.F32 R59, -RZ, R41.H0_H0 ;  /* 0x20000029ff3b7230 */ /* 0x000fc40000004100 */
[----:B------:R-:W-:Y:S01]  /*0b70*/  FADD.FTZ R62, R63, R40 ;  /* 0x000000283f3e7221 */ /* 0x000fe20000010000 */
[----:B------:R-:W-:Y:S01]  /*0b80*/  FFMA.FTZ R64, R40, R40, R61 ;  /* 0x0000002828407223 */ /* 0x000fe2000001003d */
[----:B------:R-:W-:Y:S02]  /*0b90*/  HADD2.F32 R41, -RZ, R42.H0_H0 ;  /* 0x2000002aff297230 */ /* 0x000fe40000004100 */
        /* <DEDUP_REMOVED lines=80> */
[----:B------:R-:W-:Y:S01]  /*10a0*/  HADD2.F32 R88, -RZ, R55.H1_H1 ;  /* 0x30000037ff587230 */ /* 0x000fe20000004100 */
[----:B------:R-:W-:Y:S01]  /*10b0*/  CS2R R54, SRZ ;  /* 0x0000000000367805 */ /* 0x000fe2000001ff00 */
        /* <DEDUP_REMOVED lines=102> */
.L_x_1577:
[----:B------:R-:W-:Y:S05]  /*1720*/  BSYNC.RECONVERGENT B0 ;  /* 0x0000000000007941 */ /* 0x000fea0003800200 */
.L_x_1576:
        /* <DEDUP_REMOVED lines=22> */
.L_x_1579:
[----:B------:R-:W-:Y:S05]  /*1890*/  BSYNC.RECONVERGENT B0 ;  /* 0x0000000000007941 */ /* 0x000fea0003800200 */
.L_x_1578:
        /* <DEDUP_REMOVED lines=20> */
.L_x_1581:
        /* <DEDUP_REMOVED lines=8> */
.L_x_1580:
        /* <DEDUP_REMOVED lines=10> */
[----:B------:R-:W1:Y:S01]  /*1b00*/  SHFL.BFLY PT, R43, R42, 0x8, 0x1f ;  /* 0x0d001f002a2b7f89 */ /* 0x000e6200000e0000 */
[----:B0-----:R-:W-:Y:S01]  /*1b10*/  FADD.FTZ R47, R47, R46 ;  /* 0x0000002e2f2f7221 */ /* 0x001fe20000010000 */
[----:B-1----:R-:W-:-:S04]  /*1b20*/  FADD.FTZ R43, R43, R42 ;  /* 0x0000002a2b2b7221 */ /* 0x002fc80000010000 */
[----:B------:R-:W0:Y:S04]  /*1b30*/  SHFL.BFLY PT, R48, R47, 0x4, 0x1f ;  /* 0x0c801f002f307f89 */ /* 0x000e2800000e0000 */
[----:B------:R-:W1:Y:S01]  /*1b40*/  SHFL.BFLY PT, R50, R43, 0x4, 0x1f ;  /* 0x0c801f002b327f89 */ /* 0x000e6200000e0000 */
[----:B0-----:R-:W-:Y:S02]  /*1b50*/  FADD.FTZ R48, R47, R48 ;  /* 0x000000302f307221 */ /* 0x001fe40000010000 */
[----:B------:R-:W0:Y:S01]  /*1b60*/  @!P1 S2R R47, SR_CgaCtaId ;  /* 0x00000000002f9919 */ /* 0x000e220000008800 */
[----:B-1----:R-:W-:Y:S01]  /*1b70*/  FADD.FTZ R50, R43, R50 ;  /* 0x000000322b327221 */ /* 0x002fe20000010000 */
[----:B------:R-:W-:Y:S01]  /*1b80*/  @!P1 MOV R43, 0x400 ;  /* 0x00000400002b9802 */ /* 0x000fe20000000f00 */
[----:B------:R-:W1:Y:S03]  /*1b90*/  SHFL.BFLY PT, R45, R48, 0x2, 0x1f ;  /* 0x0c401f00302d7f89 */ /* 0x000e6600000e0000 */
[----:B------:R-:W-:Y:S01]  /*1ba0*/  @!P1 IADD3 R46, PT, PT, R43, 0xc80, RZ ;  /* 0x00000c802b2e9810 */ /* 0x000fe20007ffe0ff */
[----:B------:R-:W2:Y:S01]  /*1bb0*/  SHFL.BFLY PT, R49, R50, 0x2, 0x1f ;  /* 0x0c401f0032317f89 */ /* 0x000ea200000e0000 */
[----:B-1----:R-:W-:Y:S01]  /*1bc0*/  FADD.FTZ R45, R48, R45 ;  /* 0x0000002d302d7221 */ /* 0x002fe20000010000 */
[----:B--2---:R-:W-:-:S04]  /*1bd0*/  FADD.FTZ R49, R50, R49 ;  /* 0x0000003132317221 */ /* 0x004fc80000010000 */
[----:B------:R-:W1:Y:S01]  /*1be0*/  SHFL.BFLY PT, R42, R45, 0x1, 0x1f ;  /* 0x0c201f002d2a7f89 */ /* 0x000e6200000e0000 */
[----:B0-----:R-:W-:-:S03]  /*1bf0*/  @!P1 LEA R47, R47, R46, 0x18 ;  /* 0x0000002e2f2f9211 */ /* 0x001fc600078ec0ff */
[----:B------:R-:W0:Y:S01]  /*1c00*/  SHFL.BFLY PT, R44, R49, 0x1, 0x1f ;  /* 0x0c201f00312c7f89 */ /* 0x000e2200000e0000 */
[----:B-1----:R-:W-:-:S04]  /*1c10*/  FADD.FTZ R42, R45, R42 ;  /* 0x0000002a2d2a7221 */ /* 0x002fc80000010000 */
[----:B------:R-:W-:Y:S01]  /*1c20*/  @!P1 FMUL.FTZ R42, R42, 2.4414062863797880709e-05 ;  /* 0x37cccccd2a2a9820 */ /* 0x000fe20000410000 */
[----:B0-----:R-:W-:-:S03]  /*1c30*/  FADD.FTZ R44, R49, R44 ;  /* 0x0000002c312c7221 */ /* 0x001fc60000010000 */
[----:B------:R-:W-:-:S04]  /*1c40*/  @!P1 FMUL.FTZ R43, R42, R42 ;  /* 0x0000002a2a2b9220 */ /* 0x000fc80000410000 */
        /* <DEDUP_REMOVED lines=25> */
.L_x_1583:
[----:B------:R-:W-:Y:S05]  /*1de0*/  BSYNC.RECONVERGENT B0 ;  /* 0x0000000000007941 */ /* 0x000fea0003800200 */
.L_x_1582:
[----:B01----:R-:W0:Y:S01]  /*1df0*/  LDS.64 R42, [R5] ;  /* 0x00000000052a7984 */ /* 0x003e220000000a00 */
[----:B------:R-:W0:Y:S01]  /*1e00*/  LDCU UR5, c[0x0][0x3a0] ;  /* 0x00007400ff0577ac */ /* 0x000e220008000800 */
[----:B-----5:R-:W-:Y:S02]  /*1e10*/  HADD2.F32 R53, -RZ, R38.H0_H0 ;  /* 0x20000026ff357230 */ /* 0x020fe40000004100 */
[----:B------:R-:W-:Y:S01]  /*1e20*/  HADD2.F32 R52, -RZ, R36.H0_H0 ;  /* 0x20000024ff347230 */ /* 0x000fe20000004100 */
[----:B------:R-:W1:Y:S01]  /*1e30*/  LDCU.64 UR8, c[0x0][0x380] ;  /* 0x00007000ff0877ac */ /* 0x000e620008000a00 */
        /* <DEDUP_REMOVED lines=153> */
[----:B------:R-:W-:Y:S01]  /*27d0*/  FMUL.FTZ R78, R16, -1.4426950216293334961 ;  /* 0xbfb8aa3b104e7820 */ /* 0x000fe20000410000 */
[----:B------:R-:W-:-:S02]  /*27e0*/  HADD2.F32 R58, -RZ, R39.H1_H1 ;  /* 0x30000027ff3a7230 */ /* 0x000fc40000004100 */
[----:B------:R-:W-:Y:S01]  /*27f0*/  FMUL.FTZ R42, R43, R42 ;  /* 0x0000002a2b2a7220 */ /* 0x000fe20000410000 */
[----:B------:R-:W-:Y:S02]  /*2800*/  HADD2.F32 R71, -RZ, R37.H1_H1 ;  /* 0x30000025ff477230 */ /* 0x000fe40000004100 */
        /* <DEDUP_REMOVED lines=16> */
[----:B------:R-:W-:Y:S01]  /*2910*/  FMUL.FTZ R82, R74, -1.4426950216293334961 ;  /* 0xbfb8aa3b4a527820 */ /* 0x000fe20000410000 */
[----:B------:R-:W-:Y:S01]  /*2920*/  FMUL.FTZ R53, R0, -1.4426950216293334961 ;  /* 0xbfb8aa3b00357820 */ /* 0x000fe20000410000 */
[----:B------:R0:W2:Y:S01]  /*2930*/  MUFU.EX2 R14, R78 ;  /* 0x0000004e000e7308 */ /* 0x0000a20000000800 */
[--C-:B------:R-:W-:Y:S01]  /*2940*/  FFMA.FTZ R11, R11, R58, R71.reuse ;  /* 0x0000003a0b0b7223 */ /* 0x100fe20000010047 */
[C---:B------:R-:W-:Y:S01]  /*2950*/  FMUL.FTZ R76, R43.reuse, R76 ;  /* 0x0000004c2b4c7220 */ /* 0x040fe20000410000 */
[C---:B------:R-:W-:Y:S01]  /*2960*/  FMUL.FTZ R15, R43.reuse, R15 ;  /* 0x0000000f2b0f7220 */ /* 0x040fe20000410000 */
[----:B------:R-:W-:Y:S01]  /*2970*/  FMUL.FTZ R52, R43, R19 ;  /* 0x000000132b347220 */ /* 0x000fe20000410000 */
[----:B------:R-:W-:Y:S01]  /*2980*/  FMUL.FTZ R86, R11, -1.4426950216293334961 ;  /* 0xbfb8aa3b0b567820 */ /* 0x000fe20000410000 */
[C---:B------:R-:W-:Y:S01]  /*2990*/  FMUL.FTZ R23, R43.reuse, R23 ;  /* 0x000000172b177220 */ /* 0x040fe20000410000 */
[C---:B------:R-:W-:Y:S01]  /*29a0*/  FMUL.FTZ R27, R43.reuse, R27 ;  /* 0x0000001b2b1b7220 */ /* 0x040fe20000410000 */
[----:B------:R-:W-:Y:S01]  /*29b0*/  MUFU.EX2 R53, R53 ;  /* 0x0000003500357308 */ /* 0x000fe20000000800 */
[--C-:B0-----:R-:W-:Y:S01]  /*29c0*/  FFMA.FTZ R78, R58, R42, R71.reuse ;  /* 0x0000002a3a4e7223 */ /* 0x101fe20000010047 */
[C---:B------:R-:W-:Y:S01]  /*29d0*/  FMUL.FTZ R31, R43.reuse, R31 ;  /* 0x0000001f2b1f7220 */ /* 0x040fe20000410000 */
[C---:B------:R-:W-:Y:S01]  /*29e0*/  FMUL.FTZ R35, R43.reuse, R35 ;  /* 0x000000232b237220 */ /* 0x040fe20000410000 */
[C---:B------:R-:W-:Y:S01]  /*29f0*/  FMUL.FTZ R60, R43.reuse, R60 ;  /* 0x0000003c2b3c7220 */ /* 0x040fe20000410000 */
[C---:B------:R-:W-:Y:S01]  /*2a00*/  FMUL.FTZ R64, R43.reuse, R64 ;  /* 0x000000402b407220 */ /* 0x040fe20000410000 */
[C---:B------:R-:W-:Y:S01]  /*2a10*/  FMUL.FTZ R68, R43.reuse, R68 ;  /* 0x000000442b447220 */ /* 0x040fe20000410000 */
[C---:B------:R-:W-:Y:S01]  /*2a20*/  FMUL.FTZ R72, R43.reuse, R72 ;  /* 0x000000482b487220 */ /* 0x040fe20000410000 */
[----:B------:R0:W-:Y:S01]  /*2a30*/  MUFU.EX2 R42, R82 ;  /* 0x00000052002a7308 */ /* 0x0001e20000000800 */
[C---:B------:R-:W-:Y:S01]  /*2a40*/  FMUL.FTZ R80, R43.reuse, R80 ;  /* 0x000000502b507220 */ /* 0x040fe20000410000 */
[C---:B------:R-:W-:Y:S01]  /*2a50*/  FMUL.FTZ R84, R43.reuse, R84 ;  /* 0x000000542b547220 */ /* 0x040fe20000410000 */
[----:B------:R-:W-:Y:S01]  /*2a60*/  FMUL.FTZ R88, R43, R88 ;  /* 0x000000582b587220 */ /* 0x000fe20000410000 */
[----:B------:R-:W-:Y:S01]  /*2a70*/  FMUL.FTZ R79, R17, -1.4426950216293334961 ;  /* 0xbfb8aa3b114f7820 */ /* 0x000fe20000410000 */
[----:B--2---:R-:W-:Y:S01]  /*2a80*/  FADD.FTZ R92, R14, 1 ;  /* 0x3f8000000e5c7421 */ /* 0x004fe20000010000 */
[C-C-:B------:R-:W-:Y:S01]  /*2a90*/  FFMA.FTZ R15, R58.reuse, R15, R71.reuse ;  /* 0x0000000f3a0f7223 */ /* 0x140fe20000010047 */
[--C-:B------:R-:W-:Y:S01]  /*2aa0*/  FFMA.FTZ R52, R58, R52, R71.reuse ;  /* 0x000000343a347223 */ /* 0x100fe20000010047 */
[----:B------:R2:W3:Y:S01]  /*2ab0*/  MUFU.EX2 R34, R79 ;  /* 0x0000004f00227308 */ /* 0x0004e20000000800 */
[----:B0-----:R-:W-:Y:S01]  /*2ac0*/  FMUL.FTZ R82, R70, -1.4426950216293334961 ;  /* 0xbfb8aa3b46527820 */ /* 0x001fe20000410000 */
[C-C-:B------:R-:W-:Y:S01]  /*2ad0*/  FFMA.FTZ R23, R58.reuse, R23, R71.reuse ;  /* 0x000000173a177223 */ /* 0x140fe20000010047 */
[C-C-:B------:R-:W-:Y:S01]  /*2ae0*/  FFMA.FTZ R27, R58.reuse, R27, R71.reuse ;  /* 0x0000001b3a1b7223 */ /* 0x140fe20000010047 */
[C-C-:B------:R-:W-:Y:S01]  /*2af0*/  FFMA.FTZ R35, R58.reuse, R35, R71.reuse ;  /* 0x000000233a237223 */ /* 0x140fe20000010047 */
[C-C-:B------:R-:W-:Y:S01]  /*2b00*/  FFMA.FTZ R60, R58.reuse, R60, R71.reuse ;  /* 0x0000003c3a3c7223 */ /* 0x140fe20000010047 */
[C-C-:B------:R-:W-:Y:S01]  /*2b10*/  FFMA.FTZ R64, R58.reuse, R64, R71.reuse ;  /* 0x000000403a407223 */ /* 0x140fe20000010047 */
[--C-:B------:R-:W-:Y:S01]  /*2b20*/  FFMA.FTZ R68, R58, R68, R71.reuse ;  /* 0x000000443a447223 */ /* 0x100fe20000010047 */
[----:B------:R0:W-:Y:S01]  /*2b30*/  MUFU.EX2 R43, R82 ;  /* 0x00000052002b7308 */ /* 0x0001e20000000800 */
[----:B--2---:R-:W-:Y:S01]  /*2b40*/  FMUL.FTZ R79, R78, -1.4426950216293334961 ;  /* 0xbfb8aa3b4e4f7820 */ /* 0x004fe20000410000 */
[C-C-:B------:R-:W-:Y:S01]  /*2b50*/  FFMA.FTZ R72, R58.reuse, R72, R71.reuse ;  /* 0x000000483a487223 */ /* 0x140fe20000010047 */
[C-C-:B------:R-:W-:Y:S01]  /*2b60*/  FFMA.FTZ R80, R58.reuse, R80, R71.reuse ;  /* 0x000000503a507223 */ /* 0x140fe20000010047 */
[C-C-:B------:R-:W-:Y:S01]  /*2b70*/  FFMA.FTZ R84, R58.reuse, R84, R71.reuse ;  /* 0x000000543a547223 */ /* 0x140fe20000010047 */
[C-C-:B------:R-:W-:Y:S01]  /*2b80*/  FFMA.FTZ R88, R58.reuse, R88, R71.reuse ;  /* 0x000000583a587223 */ /* 0x140fe20000010047 */
[----:B------:R-:W-:Y:S01]  /*2b90*/  FMUL.FTZ R87, R49, -1.4426950216293334961 ;  /* 0xbfb8aa3b31577820 */ /* 0x000fe20000410000 */
[----:B------:R-:W-:Y:S01]  /*2ba0*/  FMUL.FTZ R91, R15, -1.4426950216293334961 ;  /* 0xbfb8aa3b0f5b7820 */ /* 0x000fe20000410000 */
[----:B------:R2:W-:Y:S01]  /*2bb0*/  MUFU.EX2 R19, R79 ;  /* 0x0000004f00137308 */ /* 0x0005e20000000800 */
[--C-:B0-----:R-:W-:Y:S01]  /*2bc0*/  FFMA.FTZ R82, R58, R76, R71.reuse ;  /* 0x0000004c3a527223 */ /* 0x101fe20000010047 */
[----:B------:R-:W-:Y:S01]  /*2bd0*/  FMUL.FTZ R89, R61, -1.4426950216293334961 ;  /* 0xbfb8aa3b3d597820 */ /* 0x000fe20000410000 */
[----:B---3--:R-:W-:Y:S01]  /*2be0*/  FADD.FTZ R34, R34, 1 ;  /* 0x3f80000022227421 */ /* 0x008fe20000010000 */
[----:B------:R-:W-:Y:S01]  /*2bf0*/  FMUL.FTZ R83, R10, -1.4426950216293334961 ;  /* 0xbfb8aa3b0a537820 */ /* 0x000fe20000410000 */
[----:B------:R-:W-:Y:S01]  /*2c00*/  FADD.FTZ R42, R42, 1 ;  /* 0x3f8000002a2a7421 */ /* 0x000fe20000010000 */
[----:B------:R-:W-:Y:S01]  /*2c10*/  FMUL.FTZ R14, R18, -1.4426950216293334961 ;  /* 0xbfb8aa3b120e7820 */ /* 0x000fe20000410000 */
[----:B------:R-:W-:Y:S01]  /*2c20*/  UMOV UR5, UR13 ;  /* 0x0000000d00057c82 */ /* 0x000fe20008000000 */
[----:B------:R-:W-:Y:S01]  /*2c30*/  MUFU.EX2 R76, R86 ;  /* 0x00000056004c7308 */ /* 0x000fe20000000800 */
[----:B--2---:R-:W-:Y:S01]  /*2c40*/  FFMA.FTZ R79, R58, R31, R71 ;  /* 0x0000001f3a4f7223 */ /* 0x004fe20000010047 */
[----:B------:R-:W-:Y:S01]  /*2c50*/  FMUL.FTZ R58, R51, -1.4426950216293334961 ;  /* 0xbfb8aa3b333a7820 */ /* 0x000fe20000410000 */
[----:B------:R-:W-:-:S05]  /*2c60*/  FMUL.FTZ R71, R63, -1.4426950216293334961 ;  /* 0xbfb8aa3b3f477820 */ /* 0x000fca0000410000 */
[----:B------:R0:W2:Y:S08]  /*2c70*/  MUFU.RCP R93, R92 ;  /* 0x0000005c005d7308 */ /* 0x0000b00000001000 */
[----:B------:R-:W3:Y:S01]  /*2c80*/  MUFU.EX2 R58, R58 ;  /* 0x0000003a003a7308 */ /* 0x000ee20000000800 */
[----:B0-----:R-:W-:-:S07]  /*2c90*/  FADD.FTZ R92, R53, 1 ;  /* 0x3f800000355c7421 */ /* 0x001fce0000010000 */
[----:B------:R0:W4:Y:S01]  /*2ca0*/  MUFU.RCP R53, R92 ;  /* 0x0000005c00357308 */ /* 0x0001220000001000 */
[----:B--2---:R-:W-:Y:S01]  /*2cb0*/  FMUL.FTZ R90, R16, R93 ;  /* 0x0000005d105a7220 */ /* 0x004fe20000410000 */
[----:B------:R-:W-:-:S06]  /*2cc0*/  FMUL.FTZ R16, R52, -1.4426950216293334961 ;  /* 0xbfb8aa3b34107820 */ /* 0x000fcc0000410000 */
[----:B------:R-:W-:Y:S01]  /*2cd0*/  MUFU.EX2 R87, R87 ;  /* 0x0000005700577308 */ /* 0x000fe20000000800 */
[----:B0-----:R-:W-:Y:S01]  /*2ce0*/  FADD.FTZ R92, R76, 1 ;  /* 0x3f8000004c5c7421 */ /* 0x001fe20000010000 */
[----:B---3--:R-:W-:-:S06]  /*2cf0*/  FADD.FTZ R58, R58, 1 ;  /* 0x3f8000003a3a7421 */ /* 0x008fcc0000010000 */
[----:B------:R-:W0:Y:S01]  /*2d00*/  MUFU.RCP R92, R92 ;  /* 0x0000005c005c7308 */ /* 0x000e220000001000 */
[----:B----4-:R-:W-:Y:S01]  /*2d10*/  FMUL.FTZ R53, R0, R53 ;  /* 0x0000003500357220 */ /* 0x010fe20000410000 */
[----:B------:R-:W-:-:S06]  /*2d20*/  FMUL.FTZ R0, R23, -1.4426950216293334961 ;  /* 0xbfb8aa3b17007820 */ /* 0x000fcc0000410000 */
[----:B------:R0:W2:Y:S08]  /*2d30*/  MUFU.RCP R76, R58 ;  /* 0x0000003a004c7308 */ /* 0x0000b00000001000 */
[----:B------:R3:W4:Y:S01]  /*2d40*/  MUFU.EX2 R86, R91 ;  /* 0x0000005b00567308 */ /* 0x0007220000000800 */
[----:B0-----:R-:W-:Y:S01]  /*2d50*/  FMUL.FTZ R58, R11, R92 ;  /* 0x0000005c0b3a7220 */ /* 0x001fe20000410000 */
[----:B------:R-:W-:Y:S01]  /*2d60*/  FADD.FTZ R92, R87, 1 ;  /* 0x3f800000575c7421 */ /* 0x000fe20000010000 */
[----:B------:R-:W-:-:S05]  /*2d70*/  FMUL.FTZ R11, R26, -1.4426950216293334961 ;  /* 0xbfb8aa3b1a0b7820 */ /* 0x000fca0000410000 */
[----:B------:R-:W0:Y:S01]  /*2d80*/  MUFU.RCP R92, R92 ;  /* 0x0000005c005c7308 */ /* 0x000e220000001000 */
[----:B---3--:R-:W-:Y:S01]  /*2d90*/  FADD.FTZ R91, R19, 1 ;  /* 0x3f800000135b7421 */ /* 0x008fe20000010000 */
[----:B--2---:R-:W-:Y:S01]  /*2da0*/  FMUL.FTZ R76, R51, R76 ;  /* 0x0000004c334c7220 */ /* 0x004fe20000410000 */
[----:B------:R-:W-:-:S05]  /*2db0*/  FMUL.FTZ R51, R27, -1.4426950216293334961 ;  /* 0xbfb8aa3b1b337820 */ /* 0x000fca0000410000 */
[----:B------:R-:W2:Y:S01]  /*2dc0*/  MUFU.EX2 R89, R89 ;  /* 0x0000005900597308 */ /* 0x000ea20000000800 */
[----:B----4-:R-:W-:-:S07]  /*2dd0*/  FADD.FTZ R86, R86, 1 ;  /* 0x3f80000056567421 */ /* 0x010fce0000010000 */
[----:B------:R-:W3:Y:S01]  /*2de0*/  MUFU.RCP R34, R34 ;  /* 0x0000002200227308 */ /* 0x000ee20000001000 */
[----:B0-----:R-:W-:Y:S01]  /*2df0*/  FMUL.FTZ R87, R49, R92 ;  /* 0x0000005c31577220 */ /* 0x001fe20000410000 */
[----:B------:R-:W-:-:S06]  /*2e00*/  FMUL.FTZ R49, R79, -1.4426950216293334961 ;  /* 0xbfb8aa3b4f317820 */ /* 0x000fcc0000410000 */
[----:B------:R-:W0:Y:S01]  /*2e10*/  MUFU.RCP R91, R91 ;  /* 0x0000005b005b7308 */ /* 0x000e220000001000 */
[----:B--2---:R-:W-:-:S07]  /*2e20*/  FADD.FTZ R92, R89, 1 ;  /* 0x3f800000595c7421 */ /* 0x004fce0000010000 */
[----:B------:R-:W2:Y:S01]  /*2e30*/  MUFU.RCP R92, R92 ;  /* 0x0000005c005c7308 */ /* 0x000ea20000001000 */
[----:B---3--:R-:W-:Y:S01]  /*2e40*/  FMUL.FTZ R19, R17, R34 ;  /* 0x0000002211137220 */ /* 0x008fe20000410000 */
[----:B------:R-:W-:Y:S01]  /*2e50*/  FMUL.FTZ R34, R57, -1.4426950216293334961 ;  /* 0xbfb8aa3b39227820 */ /* 0x000fe20000410000 */
[----:B------:R-:W-:-:S03]  /*2e60*/  FMUL.FTZ R17, R48, -1.4426950216293334961 ;  /* 0xbfb8aa3b30117820 */ /* 0x000fc60000410000 */
[----:B------:R-:W-:Y:S02]  /*2e70*/  F2FP.F16.F32.PACK_AB R90, R19, R90 ;  /* 0x0000005a135a723e */ /* 0x000fe400000000ff */
[----:B------:R-:W3:Y:S01]  /*2e80*/  MUFU.EX2 R34, R34 ;  /* 0x0000002200227308 */ /* 0x000ee20000000800 */
[----:B0-----:R-:W-:Y:S01]  /*2e90*/  FMUL.FTZ R78, R78, R91 ;  /* 0x0000005b4e4e7220 */ /* 0x001fe20000410000 */
[----:B------:R-:W-:-:S06]  /*2ea0*/  FADD.FTZ R91, R43, 1 ;  /* 0x3f8000002b5b7421 */ /* 0x000fcc0000010000 */
[----:B------:R-:W0:Y:S01]  /*2eb0*/  MUFU.RCP R91, R91 ;  /* 0x0000005b005b7308 */ /* 0x000e220000001000 */
[----:B--2---:R-:W-:-:S07]  /*2ec0*/  FMUL.FTZ R61, R61, R92 ;  /* 0x0000005c3d3d7220 */ /* 0x004fce0000410000 */
[----:B------:R-:W2:Y:S01]  /*2ed0*/  MUFU.EX2 R71, R71 ;  /* 0x0000004700477308 */ /* 0x000ea20000000800 */
[----:B---3--:R-:W-:-:S07]  /*2ee0*/  FADD.FTZ R92, R34, 1 ;  /* 0x3f800000225c7421 */ /* 0x008fce0000010000 */
[----:B------:R-:W-:Y:S01]  /*2ef0*/  MUFU.EX2 R16, R16 ;  /* 0x0000001000107308 */ /* 0x000fe20000000800 */
[----:B0-----:R-:W-:-:S07]  /*2f00*/  FMUL.FTZ R70, R70, R91 ;  /* 0x0000005b46467220 */ /* 0x001fce0000410000 */
[----:B------:R0:W-:Y:S01]  /*2f10*/  MUFU.EX2 R31, R83 ;  /* 0x00000053001f7308 */ /* 0x0001e20000000800 */
[----:B--2---:R-:W-:-:S07]  /*2f20*/  FADD.FTZ R91, R71, 1 ;  /* 0x3f800000475b7421 */ /* 0x004fce0000010000 */
[----:B------:R2:W3:Y:S01]  /*2f30*/  MUFU.RCP R93, R42 ;  /* 0x0000002a005d7308 */ /* 0x0004e20000001000 */
[----:B0-----:R-:W-:-:S07]  /*2f40*/  FMUL.FTZ R83, R56, -1.4426950216293334961 ;  /* 0xbfb8aa3b38537820 */ /* 0x001fce0000410000 */
[----:B------:R-:W-:Y:S01]  /*2f50*/  MUFU.EX2 R83, R83 ;  /* 0x0000005300537308 */ /* 0x000fe20000000800 */
[----:B--2---:R-:W-:-:S07]  /*2f60*/  FMUL.FTZ R42, R22, -1.4426950216293334961 ;  /* 0xbfb8aa3b162a7820 */ /* 0x004fce0000410000 */
[----:B------:R-:W0:Y:S01]  /*2f70*/  MUFU.EX2 R17, R17 ;  /* 0x0000001100117308 */ /* 0x000e220000000800 */
[----:B---3--:R-:W-:Y:S01]  /*2f80*/  FMUL.FTZ R74, R74, R93 ;  /* 0x0000005d4a4a7220 */ /* 0x008fe20000410000 */
[----:B------:R-:W-:Y:S01]  /*2f90*/  FADD.FTZ R93, R31, 1 ;  /* 0x3f8000001f5d7421 */ /* 0x000fe20000010000 */
[----:B------:R-:W-:-:S05]  /*2fa0*/  FMUL.FTZ R31, R47, -1.4426950216293334961 ;  /* 0xbfb8aa3b2f1f7820 */ /* 0x000fca0000410000 */
[----:B------:R-:W2:Y:S08]  /*2fb0*/  MUFU.RCP R92, R92 ;  /* 0x0000005c005c7308 */ /* 0x000eb00000001000 */
[----:B------:R-:W3:Y:S01]  /*2fc0*/  MUFU.EX2 R51, R51 ;  /* 0x0000003300337308 */ /* 0x000ee20000000800 */
[----:B0-----:R-:W-:-:S07]  /*2fd0*/  FADD.FTZ R17, R17, 1 ;  /* 0x3f80000011117421 */ /* 0x001fce0000010000 */
[----:B------:R0:W4:Y:S01]  /*2fe0*/  MUFU.RCP R71, R91 ;  /* 0x0000005b00477308 */ /* 0x0001220000001000 */
[----:B--2---:R-:W-:-:S07]  /*2ff0*/  FMUL.FTZ R57, R57, R92 ;  /* 0x0000005c39397220 */ /* 0x004fce0000410000 */
[----:B------:R-:W-:Y:S01]  /*3000*/  MUFU.EX2 R42, R42 ;  /* 0x0000002a002a7308 */ /* 0x000fe20000000800 */
[----:B0-----:R-:W-:Y:S01]  /*3010*/  FADD.FTZ R91, R16, 1 ;  /* 0x3f800000105b7421 */ /* 0x001fe20000010000 */
[----:B---3--:R-:W-:Y:S01]  /*3020*/  FADD.FTZ R92, R51, 1 ;  /* 0x3f800000335c7421 */ /* 0x008fe20000010000 */
[----:B------:R-:W-:-:S05]  /*3030*/  FMUL.FTZ R16, R40, -1.4426950216293334961 ;  /* 0xbfb8aa3b28107820 */ /* 0x000fca0000410000 */
[----:B------:R-:W0:Y:S01]  /*3040*/  MUFU.RCP R91, R91 ;  /* 0x0000005b005b7308 */ /* 0x000e220000001000 */
[----:B----4-:R-:W-:Y:S01]  /*3050*/  FMUL.FTZ R71, R63, R71 ;  /* 0x000000473f477220 */ /* 0x010fe20000410000 */
[----:B------:R-:W-:-:S04]  /*3060*/  FMUL.FTZ R63, R46, -1.4426950216293334961 ;  /* 0xbfb8aa3b2e3f7820 */ /* 0x000fc80000410000 */
[----:B------:R-:W-:Y:S02]  /*3070*/  F2FP.F16.F32.PACK_AB R76, R71, R76 ;  /* 0x0000004c474c723e */ /* 0x000fe400000000ff */
[----:B------:R2:W3:Y:S08]  /*3080*/  MUFU.RCP R43, R93 ;  /* 0x0000005d002b7308 */ /* 0x0004f00000001000 */
[----:B------:R-:W4:Y:S01]  /*3090*/  MUFU.EX2 R14, R14 ;  /* 0x0000000e000e7308 */ /* 0x000f220000000800 */
[----:B--2---:R-:W-:Y:S01]  /*30a0*/  FADD.FTZ R93, R83, 1 ;  /* 0x3f800000535d7421 */ /* 0x004fe20000010000 */
[----:B0-----:R-:W-:Y:S01]  /*30b0*/  FMUL.FTZ R52, R52, R91 ;  /* 0x0000005b34347220 */ /* 0x001fe20000410000 */
[----:B------:R-:W-:-:S05]  /*30c0*/  FADD.FTZ R91, R42, 1 ;  /* 0x3f8000002a5b7421 */ /* 0x000fca0000010000 */
[----:B------:R4:W0:Y:S01]  /*30d0*/  MUFU.RCP R83, R93 ;  /* 0x0000005d00537308 */ /* 0x0008220000001000 */
[----:B---3--:R-:W-:Y:S01]  /*30e0*/  FMUL.FTZ R43, R10, R43 ;  /* 0x0000002b0a2b7220 */ /* 0x008fe20000410000 */
[----:B------:R-:W-:-:S04]  /*30f0*/  FMUL.FTZ R10, R55, -1.4426950216293334961 ;  /* 0xbfb8aa3b370a7820 */ /* 0x000fc80000410000 */
[----:B------:R-:W-:Y:S02]  /*3100*/  F2FP.F16.F32.PACK_AB R43, R58, R43 ;  /* 0x0000002b3a2b723e */ /* 0x000fe400000000ff */
[----:B------:R2:W3:Y:S01]  /*3110*/  MUFU.RCP R89, R17 ;  /* 0x0000001100597308 */ /* 0x0004e20000001000 */
[----:B----4-:R-:W-:Y:S01]  /*3120*/  FADD.FTZ R93, R14, 1 ;  /* 0x3f8000000e5d7421 */ /* 0x010fe20000010000 */
[----:B------:R-:W-:-:S06]  /*3130*/  FMUL.FTZ R14, R45, -1.4426950216293334961 ;  /* 0xbfb8aa3b2d0e7820 */ /* 0x000fcc0000410000 */
[----:B------:R-:W4:Y:S01]  /*3140*/  MUFU.EX2 R49, R49 ;  /* 0x0000003100317308 */ /* 0x000f220000000800 */
[----:B0-----:R-:W-:Y:S01]  /*3150*/  FMUL.FTZ R83, R56, R83 ;  /* 0x0000005338537220 */ /* 0x001fe20000410000 */
[----:B------:R-:W-:Y:S01]  /*3160*/  FMUL.FTZ R56, R54, -1.4426950216293334961 ;  /* 0xbfb8aa3b36387820 */ /* 0x000fe20000410000 */
[----:B--2---:R-:W-:-:S05]  /*3170*/  FMUL.FTZ R17, R75, -1.4426950216293334961 ;  /* 0xbfb8aa3b4b117820 */ /* 0x004fca0000410000 */
[----:B------:R-:W0:Y:S01]  /*3180*/  MUFU.RCP R92, R92 ;  /* 0x0000005c005c7308 */ /* 0x000e220000001000 */
[----:B---3--:R-:W-:Y:S01]  /*3190*/  FMUL.FTZ R89, R48, R89 ;  /* 0x0000005930597220 */ /* 0x008fe20000410000 */
[----:B------:R-:W-:-:S06]  /*31a0*/  FMUL.FTZ R48, R35, -1.4426950216293334961 ;  /* 0xbfb8aa3b23307820 */ /* 0x000fcc0000410000 */
[----:B------:R-:W2:Y:S01]  /*31b0*/  MUFU.EX2 R31, R31 ;  /* 0x0000001f001f7308 */ /* 0x000ea20000000800 */
[----:B----4-:R-:W-:-:S07]  /*31c0*/  FADD.FTZ R49, R49, 1 ;  /* 0x3f80000031317421 */ /* 0x010fce0000010000 */
[----:B------:R-:W3:Y:S01]  /*31d0*/  MUFU.RCP R91, R91 ;  /* 0x0000005b005b7308 */ /* 0x000ee20000001000 */
[----:B0-----:R-:W-:Y:S01]  /*31e0*/  FMUL.FTZ R51, R27, R92 ;  /* 0x0000005c1b337220 */ /* 0x001fe20000410000 */
[----:B------:R-:W-:-:S06]  /*31f0*/  FMUL.FTZ R27, R62, -1.4426950216293334961 ;  /* 0xbfb8aa3b3e1b7820 */ /* 0x000fcc0000410000 */
[----:B------:R-:W0:Y:S01]  /*3200*/  MUFU.EX2 R10, R10 ;  /* 0x0000000a000a7308 */ /* 0x000e220000000800 */
[----:B--2---:R-:W-:-:S07]  /*3210*/  FADD.FTZ R42, R31, 1 ;  /* 0x3f8000001f2a7421 */ /* 0x004fce0000010000 */
[----:B------:R-:W-:Y:S01]  /*3220*/  MUFU.EX2 R56, R56 ;  /* 0x0000003800387308 */ /* 0x000fe20000000800 */
[----:B---3--:R-:W-:Y:S01]  /*3230*/  FMUL.FTZ R31, R22, R91 ;  /* 0x0000005b161f7220 */ /* 0x008fe20000410000 */
[----:B------:R-:W-:-:S06]  /*3240*/  FMUL.FTZ R22, R33, -1.4426950216293334961 ;  /* 0xbfb8aa3b21167820 */ /* 0x000fcc0000410000 */
[----:B------:R-:W2:Y:S01]  /*3250*/  MUFU.RCP R93, R93 ;  /* 0x0000005d005d7308 */ /* 0x000ea20000001000 */
[----:B0-----:R-:W-:-:S07]  /*3260*/  FADD.FTZ R91, R10, 1 ;  /* 0x3f8000000a5b7421 */ /* 0x001fce0000010000 */
[----:B------:R-:W0:Y:S08]  /*3270*/  MUFU.EX2 R0, R0 ;  /* 0x0000000000007308 */ /* 0x000e300000000800 */
[----:B------:R3:W4:Y:S01]  /*3280*/  MUFU.RCP R92, R49 ;  /* 0x00000031005c7308 */ /* 0x0007220000001000 */
[----:B--2---:R-:W-:-:S07]  /*3290*/  FMUL.FTZ R18, R18, R93 ;  /* 0x0000005d12127220 */ /* 0x004fce0000410000 */
[----:B------:R-:W2:Y:S01]  /*32a0*/  MUFU.EX2 R48, R48 ;  /* 0x0000003000307308 */ /* 0x000ea20000000800 */
[----:B0-----:R-:W-:Y:S01]  /*32b0*/  FADD.FTZ R93, R0, 1 ;  /* 0x3f800000005d7421 */ /* 0x001fe20000010000 */
[----:B------:R-:W-:Y:S01]  /*32c0*/  FMUL.FTZ R0, R41, -1.4426950216293334961 ;  /* 0xbfb8aa3b29007820 */ /* 0x000fe20000410000 */
[----:B---3--:R-:W-:-:S05]  /*32d0*/  FMUL.FTZ R49, R65, -1.4426950216293334961 ;  /* 0xbfb8aa3b41317820 */ /* 0x008fca0000410000 */
[----:B------:R-:W-:Y:S01]  /*32e0*/  MUFU.EX2 R11, R11 ;  /* 0x0000000b000b7308 */ /* 0x000fe20000000800 */
[----:B----4-:R-:W-:-:S07]  /*32f0*/  FMUL.FTZ R79, R79, R92 ;  /* 0x0000005c4f4f7220 */ /* 0x010fce0000410000 */
[----:B------:R0:W3:Y:S01]  /*3300*/  MUFU.RCP R10, R91 ;  /* 0x0000005b000a7308 */ /* 0x0000e20000001000 */
[----:B--2---:R-:W-:-:S07]  /*3310*/  FADD.FTZ R92, R48, 1 ;  /* 0x3f800000305c7421 */ /* 0x004fce0000010000 */
[----:B------:R-:W2:Y:S01]  /*3320*/  MUFU.RCP R86, R86 ;  /* 0x0000005600567308 */ /* 0x000ea20000001000 */
[----:B0-----:R-:W-:-:S07]  /*3330*/  FADD.FTZ R91, R56, 1 ;  /* 0x3f800000385b7421 */ /* 0x001fce0000010000 */
[----:B------:R0:W4:Y:S01]  /*3340*/  MUFU.RCP R34, R93 ;  /* 0x0000005d00227308 */ /* 0x0001220000001000 */
[----:B---3--:R-:W-:Y:S01]  /*3350*/  FMUL.FTZ R55, R55, R10 ;  /* 0x0000000a37377220 */ /* 0x008fe20000410000 */
[----:B------:R-:W-:-:S06]  /*3360*/  FMUL.FTZ R10, R32, -1.4426950216293334961 ;  /* 0xbfb8aa3b200a7820 */ /* 0x000fcc0000410000 */
        /* <DEDUP_REMOVED lines=8> */
[----:B---3--:R-:W-:-:S07]  /*33f0*/  FMUL.FTZ R54, R54, R91 ;  /* 0x0000005b36367220 */ /* 0x008fce0000410000 */
[----:B------:R-:W3:Y:S01]  /*3400*/  MUFU.EX2 R22, R22 ;  /* 0x0000001600167308 */ /* 0x000ee20000000800 */
[----:B0-----:R-:W-:-:S07]  /*3410*/  FADD.FTZ R91, R16, 1 ;  /* 0x3f800000105b7421 */ /* 0x001fce0000010000 */
[----:B------:R-:W0:Y:S01]  /*3420*/  MUFU.RCP R11, R93 ;  /* 0x0000005d000b7308 */ /* 0x000e220000001000 */
[----:B--2---:R-:W-:-:S07]  /*3430*/  FMUL.FTZ R35, R35, R92 ;  /* 0x0000005c23237220 */ /* 0x004fce0000410000 */
[----:B------:R-:W2:Y:S01]  /*3440*/  MUFU.EX2 R14, R14 ;  /* 0x0000000e000e7308 */ /* 0x000ea20000000800 */
[----:B---3--:R-:W-:-:S07]  /*3450*/  FADD.FTZ R92, R22, 1 ;  /* 0x3f800000165c7421 */ /* 0x008fce0000010000 */
[----:B------:R-:W3:Y:S01]  /*3460*/  MUFU.EX2 R63, R63 ;  /* 0x0000003f003f7308 */ /* 0x000ee20000000800 */
[----:B0-----:R-:W-:Y:S01]  /*3470*/  FMUL.FTZ R26, R26, R11 ;  /* 0x0000000b1a1a7220 */ /* 0x001fe20000410000 */
[----:B------:R-:W-:-:S04]  /*3480*/  FMUL.FTZ R11, R29, -1.4426950216293334961 ;  /* 0xbfb8aa3b1d0b7820 */ /* 0x000fc80000410000 */
[----:B------:R-:W-:Y:S02]  /*3490*/  F2FP.F16.F32.PACK_AB R51, R51, R26 ;  /* 0x0000001a3333723e */ /* 0x000fe400000000ff */
        /* <DEDUP_REMOVED lines=8> */
[----:B------:R-:W-:Y:S01]  /*3520*/  MUFU.EX2 R0, R0 ;  /* 0x0000000000007308 */ /* 0x000fe20000000800 */
[----:B---3--:R-:W-:Y:S01]  /*3530*/  FADD.FTZ R91, R10, 1 ;  /* 0x3f8000000a5b7421 */ /* 0x008fe20000010000 */
[----:B------:R-:W-:-:S06]  /*3540*/  FMUL.FTZ R10, R20, -1.4426950216293334961 ;  /* 0xbfb8aa3b140a7820 */ /* 0x000fcc0000410000 */
[----:B------:R-:W2:Y:S01]  /*3550*/  MUFU.EX2 R11, R11 ;  /* 0x0000000b000b7308 */ /* 0x000ea20000000800 */
[----:B0-----:R-:W-:-:S07]  /*3560*/  FMUL.FTZ R33, R33, R92 ;  /* 0x0000005c21217220 */ /* 0x001fce0000410000 */
[----:B------:R-:W0:Y:S08]  /*3570*/  MUFU.EX2 R17, R17 ;  /* 0x0000001100117308 */ /* 0x000e300000000800 */
[----:B------:R3:W4:Y:S01]  /*3580*/  MUFU.RCP R56, R14 ;  /* 0x0000000e00387308 */ /* 0x0007220000001000 */
[----:B--2---:R-:W-:Y:S01]  /*3590*/  FADD.FTZ R92, R11, 1 ;  /* 0x3f8000000b5c7421 */ /* 0x004fe20000010000 */
[----:B------:R-:W-:-:S06]  /*35a0*/  FMUL.FTZ R11, R12, -1.4426950216293334961 ;  /* 0xbfb8aa3b0c0b7820 */ /* 0x000fcc0000410000 */
[----:B------:R-:W2:Y:S01]  /*35b0*/  MUFU.RCP R63, R63 ;  /* 0x0000003f003f7308 */ /* 0x000ea20000001000 */
[----:B---3--:R-:W-:Y:S01]  /*35c0*/  FMUL.FTZ R14, R28, -1.4426950216293334961 ;  /* 0xbfb8aa3b1c0e7820 */ /* 0x008fe20000410000 */
[----:B0-----:R-:W-:-:S06]  /*35d0*/  FADD.FTZ R17, R17, 1 ;  /* 0x3f80000011117421 */ /* 0x001fcc0000010000 */
[----:B------:R0:W3:Y:S01]  /*35e0*/  MUFU.RCP R15, R93 ;  /* 0x0000005d000f7308 */ /* 0x0000e20000001000 */
[----:B----4-:R-:W-:Y:S01]  /*35f0*/  FMUL.FTZ R56, R45, R56 ;  /* 0x000000382d387220 */ /* 0x010fe20000410000 */
[----:B------:R-:W-:-:S06]  /*3600*/  FMUL.FTZ R45, R68, -1.4426950216293334961 ;  /* 0xbfb8aa3b442d7820 */ /* 0x000fcc0000410000 */
[----:B------:R-:W4:Y:S01]  /*3610*/  MUFU.RCP R91, R91 ;  /* 0x0000005b005b7308 */ /* 0x000f220000001000 */
[----:B0-----:R-:W-:Y:S01]  /*3620*/  FADD.FTZ R93, R0, 1 ;  /* 0x3f800000005d7421 */ /* 0x001fe20000010000 */
[----:B--2---:R-:W-:Y:S01]  /*3630*/  FMUL.FTZ R63, R46, R63 ;  /* 0x0000003f2e3f7220 */ /* 0x004fe20000410000 */
[----:B------:R-:W-:Y:S01]  /*3640*/  FMUL.FTZ R46, R64, -1.4426950216293334961 ;  /* 0xbfb8aa3b402e7820 */ /* 0x000fe20000410000 */
[----:B------:R-:W-:-:S03]  /*3650*/  FMUL.FTZ R0, R24, -1.4426950216293334961 ;  /* 0xbfb8aa3b18007820 */ /* 0x000fc60000410000 */
[----:B------:R-:W-:Y:S01]  /*3660*/  F2FP.F16.F32.PACK_AB R54, R54, R63 ;  /* 0x0000003f3636723e */ /* 0x000fe200000000ff */
[----:B------:R-:W0:Y:S01]  /*3670*/  MUFU.RCP R42, R42 ;  /* 0x0000002a002a7308 */ /* 0x000e220000001000 */
[----:B---3--:R-:W-:Y:S01]  /*3680*/  FMUL.FTZ R30, R30, R15 ;  /* 0x0000000f1e1e7220 */ /* 0x008fe20000410000 */
[----:B------:R-:W-:-:S06]  /*3690*/  FMUL.FTZ R15, R25, -1.4426950216293334961 ;  /* 0xbfb8aa3b190f7820 */ /* 0x000fcc0000410000 */
[----:B------:R-:W2:Y:S01]  /*36a0*/  MUFU.EX2 R14, R14 ;  /* 0x0000000e000e7308 */ /* 0x000ea20000000800 */
[----:B----4-:R-:W-:-:S07]  /*36b0*/  FMUL.FTZ R32, R32, R91 ;  /* 0x0000005b20207220 */ /* 0x010fce0000410000 */
        /* <DEDUP_REMOVED lines=8> */
[----:B------:R-:W-:-:S04]  /*3740*/  FMUL.FTZ R41, R72, -1.4426950216293334961 ;  /* 0xbfb8aa3b48297820 */ /* 0x000fc80000410000 */
[----:B------:R-:W-:Y:S02]  /*3750*/  F2FP.F16.F32.PACK_AB R48, R33, R48 ;  /* 0x000000302130723e */ /* 0x000fe400000000ff */
[----:B------:R3:W4:Y:S01]  /*3760*/  MUFU.RCP R16, R17 ;  /* 0x0000001100107308 */ /* 0x0007220000001000 */
[----:B0-----:R-:W-:-:S05]  /*3770*/  FMUL.FTZ R29, R29, R92 ;  /* 0x0000005c1d1d7220 */ /* 0x001fca0000410000 */
[----:B------:R-:W-:Y:S02]  /*3780*/  F2FP.F16.F32.PACK_AB R32, R29, R32 ;  /* 0x000000201d20723e */ /* 0x000fe400000000ff */
[----:B------:R-:W0:Y:S01]  /*3790*/  MUFU.EX2 R23, R23 ;  /* 0x0000001700177308 */ /* 0x000e220000000800 */
[----:B---3--:R-:W-:Y:S01]  /*37a0*/  FMUL.FTZ R17, R69, -1.4426950216293334961 ;  /* 0xbfb8aa3b45117820 */ /* 0x008fe20000410000 */
[----:B--2---:R-:W-:-:S06]  /*37b0*/  FADD.FTZ R92, R49, 1 ;  /* 0x3f800000315c7421 */ /* 0x004fcc0000010000 */
[----:B------:R-:W-:Y:S01]  /*37c0*/  MUFU.EX2 R27, R27 ;  /* 0x0000001b001b7308 */ /* 0x000fe20000000800 */
[----:B----4-:R-:W-:Y:S01]  /*37d0*/  FMUL.FTZ R75, R75, R16 ;  /* 0x000000104b4b7220 */ /* 0x010fe20000410000 */
[----:B------:R-:W-:-:S04]  /*37e0*/  FMUL.FTZ R16, R21, -1.4426950216293334961 ;  /* 0xbfb8aa3b15107820 */ /* 0x000fc80000410000 */
[----:B------:R-:W-:Y:S02]  /*37f0*/  F2FP.F16.F32.PACK_AB R35, R35, R75 ;  /* 0x0000004b2323723e */ /* 0x000fe400000000ff */
[----:B------:R-:W-:Y:S01]  /*3800*/  MUFU.EX2 R46, R46 ;  /* 0x0000002e002e7308 */ /* 0x000fe20000000800 */
[----:B0-----:R-:W-:-:S07]  /*3810*/  FADD.FTZ R93, R23, 1 ;  /* 0x3f800000175d7421 */ /* 0x001fce0000010000 */
[----:B------:R-:W0:Y:S08]  /*3820*/  MUFU.EX2 R0, R0 ;  /* 0x0000000000007308 */ /* 0x000e300000000800 */
[----:B------:R-:W2:Y:S08]  /*3830*/  MUFU.RCP R91, R91 ;  /* 0x0000005b005b7308 */ /* 0x000eb00000001000 */
[----:B------:R-:W3:Y:S01]  /*3840*/  MUFU.EX2 R42, R42 ;  /* 0x0000002a002a7308 */ /* 0x000ee20000000800 */
[----:B0-----:R-:W-:Y:S01]  /*3850*/  FADD.FTZ R49, R0, 1 ;  /* 0x3f80000000317421 */ /* 0x001fe20000010000 */
[----:B------:R-:W-:-:S06]  /*3860*/  FMUL.FTZ R0, R50, -1.4426950216293334961 ;  /* 0xbfb8aa3b32007820 */ /* 0x000fcc0000410000 */
[----:B------:R-:W0:Y:S01]  /*3870*/  MUFU.EX2 R15, R15 ;  /* 0x0000000f000f7308 */ /* 0x000e220000000800 */
[----:B--2---:R-:W-:-:S07]  /*3880*/  FMUL.FTZ R28, R28, R91 ;  /* 0x0000005b1c1c7220 */ /* 0x004fce0000410000 */
[----:B------:R-:W2:Y:S01]  /*3890*/  MUFU.EX2 R17, R17 ;  /* 0x0000001100117308 */ /* 0x000ea20000000800 */
[----:B---3--:R-:W-:Y:S01]  /*38a0*/  FADD.FTZ R23, R42, 1 ;  /* 0x3f8000002a177421 */ /* 0x008fe20000010000 */
[----:B------:R-:W-:-:S06]  /*38b0*/  FMUL.FTZ R42, R82, -1.4426950216293334961 ;  /* 0xbfb8aa3b522a7820 */ /* 0x000fcc0000410000 */
        /* <DEDUP_REMOVED lines=9> */
[----:B--2---:R-:W-:Y:S01]  /*3950*/  FADD.FTZ R41, R10, 1 ;  /* 0x3f8000000a297421 */ /* 0x004fe20000010000 */
[----:B------:R-:W-:-:S06]  /*3960*/  FMUL.FTZ R10, R44, -1.4426950216293334961 ;  /* 0xbfb8aa3b2c0a7820 */ /* 0x000fcc0000410000 */
[----:B------:R2:W4:Y:S01]  /*3970*/  MUFU.RCP R22, R93 ;  /* 0x0000005d00167308 */ /* 0x0005220000001000 */
[----:B---3--:R-:W-:-:S07]  /*3980*/  FMUL.FTZ R65, R65, R92 ;  /* 0x0000005c41417220 */ /* 0x008fce0000410000 */
[----:B------:R-:W3:Y:S01]  /*3990*/  MUFU.RCP R49, R49 ;  /* 0x0000003100317308 */ /* 0x000ee20000001000 */
[----:B--2---:R-:W-:Y:S01]  /*39a0*/  FADD.FTZ R93, R27, 1 ;  /* 0x3f8000001b5d7421 */ /* 0x004fe20000010000 */
[----:B------:R-:W-:Y:S01]  /*39b0*/  FADD.FTZ R27, R46, 1 ;  /* 0x3f8000002e1b7421 */ /* 0x000fe20000010000 */
[----:B0-----:R-:W-:Y:S01]  /*39c0*/  FADD.FTZ R92, R16, 1 ;  /* 0x3f800000105c7421 */ /* 0x001fe20000010000 */
[----:B------:R-:W-:-:S04]  /*39d0*/  FMUL.FTZ R46, R80, -1.4426950216293334961 ;  /* 0xbfb8aa3b502e7820 */ /* 0x000fc80000410000 */
[----:B------:R-:W0:Y:S01]  /*39e0*/  MUFU.RCP R93, R93 ;  /* 0x0000005d005d7308 */ /* 0x000e220000001000 */
[----:B----4-:R-:W-:Y:S01]  /*39f0*/  FMUL.FTZ R59, R59, R22 ;  /* 0x000000163b3b7220 */ /* 0x010fe20000410000 */
[----:B------:R-:W-:-:S06]  /*3a00*/  FMUL.FTZ R22, R13, -1.4426950216293334961 ;  /* 0xbfb8aa3b0d167820 */ /* 0x000fcc0000410000 */
[----:B------:R-:W2:Y:S01]  /*3a10*/  MUFU.RCP R27, R27 ;  /* 0x0000001b001b7308 */ /* 0x000ea20000001000 */
[----:B---3--:R-:W-:Y:S01]  /*3a20*/  FMUL.FTZ R24, R24, R49 ;  /* 0x0000003118187220 */ /* 0x008fe20000410000 */
[----:B------:R-:W-:-:S06]  /*3a30*/  FMUL.FTZ R49, R84, -1.4426950216293334961 ;  /* 0xbfb8aa3b54317820 */ /* 0x000fcc0000410000 */
[----:B------:R3:W4:Y:S01]  /*3a40*/  MUFU.RCP R16, R91 ;  /* 0x0000005b00107308 */ /* 0x0007220000001000 */
[----:B0-----:R-:W-:Y:S01]  /*3a50*/  FMUL.FTZ R62, R62, R93 ;  /* 0x0000005d3e3e7220 */ /* 0x001fe20000410000 */
[----:B------:R-:W-:-:S06]  /*3a60*/  FMUL.FTZ R93, R77, -1.4426950216293334961 ;  /* 0xbfb8aa3b4d5d7820 */ /* 0x000fcc0000410000 */
[----:B------:R-:W0:Y:S01]  /*3a70*/  MUFU.RCP R23, R23 ;  /* 0x0000001700177308 */ /* 0x000e220000001000 */
[----:B--2---:R-:W-:Y:S01]  /*3a80*/  FMUL.FTZ R64, R64, R27 ;  /* 0x0000001b40407220 */ /* 0x004fe20000410000 */
[----:B---3--:R-:W-:-:S04]  /*3a90*/  FMUL.FTZ R91, R85, -1.4426950216293334961 ;  /* 0xbfb8aa3b555b7820 */ /* 0x008fc80000410000 */
[----:B------:R-:W-:Y:S02]  /*3aa0*/  F2FP.F16.F32.PACK_AB R33, R64, R62 ;  /* 0x0000003e4021723e */ /* 0x000fe400000000ff */
[----:B------:R-:W2:Y:S01]  /*3ab0*/  MUFU.RCP R15, R15 ;  /* 0x0000000f000f7308 */ /* 0x000ea20000001000 */
[----:B----4-:R-:W-:Y:S01]  /*3ac0*/  FMUL.FTZ R69, R69, R16 ;  /* 0x0000001045457220 */ /* 0x010fe20000410000 */
[----:B------:R-:W-:-:S06]  /*3ad0*/  FMUL.FTZ R16, R67, -1.4426950216293334961 ;  /* 0xbfb8aa3b43107820 */ /* 0x000fcc0000410000 */
[----:B------:R-:W3:Y:S01]  /*3ae0*/  MUFU.RCP R45, R45 ;  /* 0x0000002d002d7308 */ /* 0x000ee20000001000 */
[----:B0-----:R-:W-:Y:S01]  /*3af0*/  FMUL.FTZ R60, R60, R23 ;  /* 0x000000173c3c7220 */ /* 0x001fe20000410000 */
[----:B------:R-:W-:-:S06]  /*3b00*/  FMUL.FTZ R23, R73, -1.4426950216293334961 ;  /* 0xbfb8aa3b49177820 */ /* 0x000fcc0000410000 */
[----:B------:R-:W0:Y:S01]  /*3b10*/  MUFU.RCP R41, R41 ;  /* 0x0000002900297308 */ /* 0x000e220000001000 */
[----:B--2---:R-:W-:Y:S01]  /*3b20*/  FMUL.FTZ R25, R25, R15 ;  /* 0x0000000f19197220 */ /* 0x004fe20000410000 */
[----:B------:R-:W-:-:S04]  /*3b30*/  FMUL.FTZ R15, R66, -1.4426950216293334961 ;  /* 0xbfb8aa3b420f7820 */ /* 0x000fc80000410000 */
[----:B------:R-:W-:Y:S02]  /*3b40*/  F2FP.F16.F32.PACK_AB R28, R25, R28 ;  /* 0x0000001c191c723e */ /* 0x000fe400000000ff */
[----:B------:R-:W2:Y:S01]  /*3b50*/  MUFU.EX2 R22, R22 ;  /* 0x0000001600167308 */ /* 0x000ea20000000800 */
[----:B---3--:R-:W-:-:S05]  /*3b60*/  FMUL.FTZ R68, R68, R45 ;  /* 0x0000002d44447220 */ /* 0x008fca0000410000 */
[----:B------:R-:W-:Y:S02]  /*3b70*/  F2FP.F16.F32.PACK_AB R29, R68, R65 ;  /* 0x00000041441d723e */ /* 0x000fe400000000ff */
[----:B------:R-:W3:Y:S01]  /*3b80*/  MUFU.EX2 R11, R11 ;  /* 0x0000000b000b7308 */ /* 0x000ee20000000800 */
[----:B0-----:R-:W-:Y:S01]  /*3b90*/  FMUL.FTZ R20, R20, R41 ;  /* 0x0000002914147220 */ /* 0x001fe20000410000 */
[----:B------:R-:W-:-:S06]  /*3ba0*/  FMUL.FTZ R41, R88, -1.4426950216293334961 ;  /* 0xbfb8aa3b58297820 */ /* 0x000fcc0000410000 */
[----:B------:R-:W0:Y:S01]  /*3bb0*/  MUFU.RCP R17, R17 ;  /* 0x0000001100117308 */ /* 0x000e220000001000 */
[----:B--2---:R-:W-:-:S07]  /*3bc0*/  FADD.FTZ R22, R22, 1 ;  /* 0x3f80000016167421 */ /* 0x004fce0000010000 */
[----:B------:R2:W4:Y:S01]  /*3bd0*/  MUFU.EX2 R27, R93 ;  /* 0x0000005d001b7308 */ /* 0x0005220000000800 */
[----:B---3--:R-:W-:-:S07]  /*3be0*/  FADD.FTZ R11, R11, 1 ;  /* 0x3f8000000b0b7421 */ /* 0x008fce0000010000 */
[----:B------:R-:W3:Y:S01]  /*3bf0*/  MUFU.EX2 R46, R46 ;  /* 0x0000002e002e7308 */ /* 0x000ee20000000800 */
[----:B--2---:R-:W-:Y:S01]  /*3c00*/  FMUL.FTZ R93, R81, -1.4426950216293334961 ;  /* 0xbfb8aa3b515d7820 */ /* 0x004fe20000410000 */
[----:B0-----:R-:W-:-:S05]  /*3c10*/  FMUL.FTZ R72, R72, R17 ;  /* 0x0000001148487220 */ /* 0x001fca0000410000 */
[----:B------:R-:W-:Y:S01]  /*3c20*/  F2FP.F16.F32.PACK_AB R25, R72, R69 ;  /* 0x000000454819723e */ /* 0x000fe200000000ff */
[----:B------:R-:W0:Y:S01]  /*3c30*/  MUFU.EX2 R45, R93 ;  /* 0x0000005d002d7308 */ /* 0x000e220000000800 */
[----:B----4-:R-:W-:-:S07]  /*3c40*/  FADD.FTZ R27, R27, 1 ;  /* 0x3f8000001b1b7421 */ /* 0x010fce0000010000 */
[----:B------:R-:W2:Y:S01]  /*3c50*/  MUFU.EX2 R14, R14 ;  /* 0x0000000e000e7308 */ /* 0x000ea20000000800 */
[----:B---3--:R-:W-:-:S07]  /*3c60*/  FADD.FTZ R46, R46, 1 ;  /* 0x3f8000002e2e7421 */ /* 0x008fce0000010000 */
[----:B------:R-:W3:Y:S01]  /*3c70*/  MUFU.EX2 R49, R49 ;  /* 0x0000003100317308 */ /* 0x000ee20000000800 */
[----:B0-----:R-:W-:-:S07]  /*3c80*/  FADD.FTZ R45, R45, 1 ;  /* 0x3f8000002d2d7421 */ /* 0x001fce0000010000 */
[----:B------:R-:W-:Y:S01]  /*3c90*/  MUFU.EX2 R16, R16 ;  /* 0x0000001000107308 */ /* 0x000fe20000000800 */
[----:B--2---:R-:W-:-:S07]  /*3ca0*/  FADD.FTZ R14, R14, 1 ;  /* 0x3f8000000e0e7421 */ /* 0x004fce0000010000 */
[----:B------:R-:W0:Y:S01]  /*3cb0*/  MUFU.EX2 R23, R23 ;  /* 0x0000001700177308 */ /* 0x000e220000000800 */
[----:B---3--:R-:W-:-:S07]  /*3cc0*/  FADD.FTZ R49, R49, 1 ;  /* 0x3f80000031317421 */ /* 0x008fce0000010000 */
[----:B------:R-:W2:Y:S08]  /*3cd0*/  MUFU.EX2 R42, R42 ;  /* 0x0000002a002a7308 */ /* 0x000eb00000000800 */
[----:B------:R-:W3:Y:S01]  /*3ce0*/  MUFU.EX2 R0, R0 ;  /* 0x0000000000007308 */ /* 0x000ee20000000800 */
[----:B0-----:R-:W-:-:S07]  /*3cf0*/  FADD.FTZ R23, R23, 1 ;  /* 0x3f80000017177421 */ /* 0x001fce0000010000 */
[----:B------:R-:W0:Y:S01]  /*3d00*/  MUFU.EX2 R15, R15 ;  /* 0x0000000f000f7308 */ /* 0x000e220000000800 */
[----:B--2---:R-:W-:-:S07]  /*3d10*/  FADD.FTZ R42, R42, 1 ;  /* 0x3f8000002a2a7421 */ /* 0x004fce0000010000 */
[----:B------:R-:W2:Y:S01]  /*3d20*/  MUFU.EX2 R10, R10 ;  /* 0x0000000a000a7308 */ /* 0x000ea20000000800 */
[----:B---3--:R-:W-:-:S07]  /*3d30*/  FADD.FTZ R0, R0, 1 ;  /* 0x3f80000000007421 */ /* 0x008fce0000010000 */
[----:B------:R3:W4:Y:S01]  /*3d40*/  MUFU.EX2 R17, R91 ;  /* 0x0000005b00117308 */ /* 0x0007220000000800 */
[----:B0-----:R-:W-:-:S07]  /*3d50*/  FADD.FTZ R15, R15, 1 ;  /* 0x3f8000000f0f7421 */ /* 0x001fce0000010000 */
[----:B------:R-:W0:Y:S01]  /*3d60*/  MUFU.EX2 R41, R41 ;  /* 0x0000002900297308 */ /* 0x000e220000000800 */
[----:B---3--:R-:W-:Y:S01]  /*3d70*/  FADD.FTZ R91, R16, 1 ;  /* 0x3f800000105b7421 */ /* 0x008fe20000010000 */
[----:B--2---:R-:W-:-:S06]  /*3d80*/  FADD.FTZ R10, R10, 1 ;  /* 0x3f8000000a0a7421 */ /* 0x004fcc0000010000 */
[----:B------:R-:W2:Y:S01]  /*3d90*/  MUFU.RCP R22, R22 ;  /* 0x0000001600167308 */ /* 0x000ea20000001000 */
[----:B----4-:R-:W-:-:S07]  /*3da0*/  FADD.FTZ R16, R17, 1 ;  /* 0x3f80000011107421 */ /* 0x010fce0000010000 */
[----:B------:R-:W3:Y:S01]  /*3db0*/  MUFU.RCP R11, R11 ;  /* 0x0000000b000b7308 */ /* 0x000ee20000001000 */
[----:B0-----:R-:W-:-:S07]  /*3dc0*/  FADD.FTZ R41, R41, 1 ;  /* 0x3f80000029297421 */ /* 0x001fce0000010000 */
[----:B------:R-:W0:Y:S01]  /*3dd0*/  MUFU.RCP R46, R46 ;  /* 0x0000002e002e7308 */ /* 0x000e220000001000 */
[----:B--2---:R-:W-:-:S05]  /*3de0*/  FMUL.FTZ R22, R13, R22 ;  /* 0x000000160d167220 */ /* 0x004fca0000410000 */
[----:B------:R-:W-:Y:S02]  /*3df0*/  F2FP.F16.F32.PACK_AB R22, R22, R20 ;  /* 0x000000141616723e */ /* 0x000fe400000000ff */
[----:B------:R-:W2:Y:S01]  /*3e00*/  MUFU.RCP R45, R45 ;  /* 0x0000002d002d7308 */ /* 0x000ea20000001000 */
[----:B---3--:R-:W-:-:S07]  /*3e10*/  FMUL.FTZ R12, R12, R11 ;  /* 0x0000000b0c0c7220 */ /* 0x008fce0000410000 */
[----:B------:R-:W3:Y:S01]  /*3e20*/  MUFU.RCP R14, R14 ;  /* 0x0000000e000e7308 */ /* 0x000ee20000001000 */
[----:B0-----:R-:W-:Y:S01]  /*3e30*/  FMUL.FTZ R46, R80, R46 ;  /* 0x0000002e502e7220 */ /* 0x001fe20000410000 */
[----:B-1----:R-:W-:-:S06]  /*3e40*/  IADD3 R80, P1, PT, R7, UR8, RZ ;  /* 0x0000000807507c10 */ /* 0x002fcc000ff3e0ff */
[----:B------:R-:W0:Y:S01]  /*3e50*/  MUFU.RCP R49, R49 ;  /* 0x0000003100317308 */ /* 0x000e220000001000 */
[----:B--2---:R-:W-:Y:S01]  /*3e60*/  FMUL.FTZ R45, R81, R45 ;  /* 0x0000002d512d7220 */ /* 0x004fe20000410000 */
[----:B------:R-:W-:Y:S01]  /*3e70*/  IADD3.X R81, PT, PT, R8, UR9, RZ, P1, !PT ;  /* 0x0000000908517c10 */ /* 0x000fe20008ffe4ff */
[----:B------:R-:W1:Y:S01]  /*3e80*/  LDCU.64 UR8, c[0x0][0x3a8] ;  /* 0x00007500ff0877ac */ /* 0x000e620008000a00 */
[----:B------:R-:W-:-:S03]  /*3e90*/  F2FP.F16.F32.PACK_AB R8, R61, R87 ;  /* 0x000000573d08723e */ /* 0x000fc600000000ff */
[----:B------:R-:W-:Y:S01]  /*3ea0*/  STG.E.64 desc[UR14][R80.64+0xa000], R32 ;  /* 0x00a0002050007986 */ /* 0x000fe2000c101b0e */
[----:B------:R-:W2:Y:S01]  /*3eb0*/  MUFU.RCP R92, R92 ;  /* 0x0000005c005c7308 */ /* 0x000ea20000001000 */
[----:B---3--:R-:W-:Y:S01]  /*3ec0*/  FMUL.FTZ R14, R9, R14 ;  /* 0x0000000e090e7220 */ /* 0x008fe20000410000 */
[----:B------:R-:W-:Y:S01]  /*3ed0*/  F2FP.F16.F32.PACK_AB R9, R52, R18 ;  /* 0x000000123409723e */ /* 0x000fe200000000ff */
[----:B------:R-:W-:Y:S03]  /*3ee0*/  STG.E.64 desc[UR14][R80.64+0xb400], R28 ;  /* 0x00b4001c50007986 */ /* 0x000fe6000c101b0e */
[----:B------:R-:W-:Y:S01]  /*3ef0*/  F2FP.F16.F32.PACK_AB R26, R14, R12 ;  /* 0x0000000c0e1a723e */ /* 0x000fe200000000ff */
[----:B------:R3:W-:Y:S01]  /*3f00*/  STG.E.64 desc[UR14][R80.64+0x2800], R8 ;  /* 0x0028000850007986 */ /* 0x0007e2000c101b0e */
[----:B------:R-:W4:Y:S01]  /*3f10*/  MUFU.RCP R23, R23 ;  /* 0x0000001700177308 */ /* 0x000f220000001000 */
[----:B0-----:R-:W-:Y:S01]  /*3f20*/  FMUL.FTZ R84, R84, R49 ;  /* 0x0000003154547220 */ /* 0x001fe20000410000 */
[----:B------:R-:W-:Y:S01]  /*3f30*/  F2FP.F16.F32.PACK_AB R49, R60, R59 ;  /* 0x0000003b3c31723e */ /* 0x000fe200000000ff */
[----:B-1----:R-:W-:-:S04]  /*3f40*/  UISETP.GE.U32.AND UP0, UPT, UR12, UR8, UPT ;  /* 0x000000080c00728c */ /* 0x002fc8000bf06070 */
[----:B------:R0:W-:Y:S01]  /*3f50*/  STG.E.64 desc[UR14][R80.64+0x8c00], R48 ;  /* 0x008c003050007986 */ /* 0x0001e2000c101b0e */
[----:B------:R-:W1:Y:S01]  /*3f60*/  MUFU.RCP R42, R42 ;  /* 0x0000002a002a7308 */ /* 0x000e620000001000 */
[----:B--2---:R-:W-:Y:S01]  /*3f70*/  FMUL.FTZ R21, R21, R92 ;  /* 0x0000005c15157220 */ /* 0x004fe20000410000 */
[----:B------:R-:W-:Y:S01]  /*3f80*/  UISETP.GE.AND.EX UP0, UPT, UR13, UR9, UPT, UP0 ;  /* 0x000000090d00728c */ /* 0x000fe2000bf06300 */
[----:B---3--:R-:W-:-:S03]  /*3f90*/  F2FP.F16.F32.PACK_AB R9, R84, R45 ;  /* 0x0000002d5409723e */ /* 0x008fc600000000ff */
[----:B------:R-:W-:Y:S02]  /*3fa0*/  F2FP.F16.F32.PACK_AB R24, R21, R24 ;  /* 0x000000181518723e */ /* 0x000fe400000000ff */
[----:B------:R-:W2:Y:S01]  /*3fb0*/  MUFU.RCP R27, R27 ;  /* 0x0000001b001b7308 */ /* 0x000ea20000001000 */
[----:B----4-:R-:W-:Y:S02]  /*3fc0*/  FMUL.FTZ R23, R73, R23 ;  /* 0x0000001749177220 */ /* 0x010fe40000410000 */
[----:B------:R0:W-:Y:S05]  /*3fd0*/  STG.E.64 desc[UR14][R80.64+0xc800], R24 ;  /* 0x00c8001850007986 */ /* 0x0001ea000c101b0e */
[----:B------:R-:W3:Y:S01]  /*3fe0*/  MUFU.RCP R0, R0 ;  /* 0x0000000000007308 */ /* 0x000ee20000001000 */
[----:B-1----:R-:W-:Y:S01]  /*3ff0*/  FMUL.FTZ R82, R82, R42 ;  /* 0x0000002a52527220 */ /* 0x002fe20000410000 */
[----:B------:R-:W-:-:S04]  /*4000*/  F2FP.F16.F32.PACK_AB R42, R70, R53 ;  /* 0x00000035462a723e */ /* 0x000fc800000000ff */
[----:B------:R-:W-:Y:S01]  /*4010*/  F2FP.F16.F32.PACK_AB R23, R82, R23 ;  /* 0x000000175217723e */ /* 0x000fe200000000ff */
[----:B------:R0:W-:Y:S01]  /*4020*/  STG.E.64 desc[UR14][R80.64], R42 ;  /* 0x0000002a50007986 */ /* 0x0001e2000c101b0e */
[----:B------:R-:W1:Y:S01]  /*4030*/  MUFU.RCP R15, R15 ;  /* 0x0000000f000f7308 */ /* 0x000e620000001000 */
[----:B--2---:R-:W-:Y:S01]  /*4040*/  FMUL.FTZ R27, R77, R27 ;  /* 0x0000001b4d1b7220 */ /* 0x004fe20000410000 */
[----:B------:R-:W-:Y:S01]  /*4050*/  F2FP.F16.F32.PACK_AB R77, R86, R83 ;  /* 0x00000053564d723e */ /* 0x000fe200000000ff */
[----:B------:R0:W-:Y:S03]  /*4060*/  STG.E.64 desc[UR14][R80.64+0xdc00], R22 ;  /* 0x00dc001650007986 */ /* 0x0001e6000c101b0e */
[----:B------:R-:W-:Y:S01]  /*4070*/  F2FP.F16.F32.PACK_AB R27, R46, R27 ;  /* 0x0000001b2e1b723e */ /* 0x000fe200000000ff */
[----:B------:R0:W-:Y:S01]  /*4080*/  STG.E.64 desc[UR14][R80.64+0x1400], R76 ;  /* 0x0014004c50007986 */ /* 0x0001e2000c101b0e */
[----:B------:R-:W2:Y:S01]  /*4090*/  MUFU.RCP R10, R10 ;  /* 0x0000000a000a7308 */ /* 0x000ea20000001000 */
[----:B---3--:R-:W-:Y:S01]  /*40a0*/  FMUL.FTZ R0, R50, R0 ;  /* 0x0000000032007220 */ /* 0x008fe20000410000 */
[----:B------:R-:W-:Y:S01]  /*40b0*/  F2FP.F16.F32.PACK_AB R50, R55, R47 ;  /* 0x0000002f3732723e */ /* 0x000fe200000000ff */
[----:B------:R0:W-:Y:S01]  /*40c0*/  STG.E.64 desc[UR14][R80.64+0xf000], R26 ;  /* 0x00f0001a50007986 */ /* 0x0001e2000c101b0e */
[----:B------:R-:W-:-:S03]  /*40d0*/  F2FP.F16.F32.PACK_AB R55, R79, R30 ;  /* 0x0000001e4f37723e */ /* 0x000fc600000000ff */
[----:B------:R0:W-:Y:S01]  /*40e0*/  STG.E.64 desc[UR14][R80.64+0x5000], R50 ;  /* 0x0050003250007986 */ /* 0x0001e2000c101b0e */
[----:B------:R3:W4:Y:S01]  /*40f0*/  MUFU.RCP R13, R91 ;  /* 0x0000005b000d7308 */ /* 0x0007220000001000 */
[----:B-1----:R-:W-:Y:S02]  /*4100*/  FMUL.FTZ R15, R66, R15 ;  /* 0x0000000f420f7220 */ /* 0x002fe40000410000 */
[----:B------:R0:W-:Y:S03]  /*4110*/  STG.E.64 desc[UR14][R80.64+0x6400], R54 ;  /* 0x0064003650007986 */ /* 0x0001e6000c101b0e */
[----:B------:R-:W-:Y:S02]  /*4120*/  F2FP.F16.F32.PACK_AB R8, R15, R0 ;  /* 0x000000000f08723e */ /* 0x000fe400000000ff */
[----:B------:R-:W1:Y:S01]  /*4130*/  MUFU.RCP R16, R16 ;  /* 0x0000001000107308 */ /* 0x000e620000001000 */
[----:B--2---:R-:W-:Y:S01]  /*4140*/  FMUL.FTZ R44, R44, R10 ;  /* 0x0000000a2c2c7220 */ /* 0x004fe20000410000 */
[----:B------:R-:W-:Y:S01]  /*4150*/  F2FP.F16.F32.PACK_AB R10, R57, R89 ;  /* 0x00000059390a723e */ /* 0x000fe200000000ff */
[----:B------:R0:W-:Y:S01]  /*4160*/  STG.E.64 desc[UR14][R80.64+0x10400], R8 ;  /* 0x0104000850007986 */ /* 0x0001e2000c101b0e */
[----:B---3--:R-:W-:-:S04]  /*4170*/  F2FP.F16.F32.PACK_AB R91, R78, R74 ;  /* 0x0000004a4e5b723e */ /* 0x008fc800000000ff */
[----:B------:R-:W2:Y:S01]  /*4180*/  MUFU.RCP R11, R41 ;  /* 0x00000029000b7308 */ /* 0x000ea20000001000 */
[----:B----4-:R-:W-:Y:S01]  /*4190*/  FMUL.FTZ R13, R67, R13 ;  /* 0x0000000d430d7220 */ /* 0x010fe20000410000 */
[----:B------:R0:W-:Y:S04]  /*41a0*/  STG.E.64 desc[UR14][R80.64+0x12c00], R90 ;  /* 0x012c005a50007986 */ /* 0x0001e8000c101b0e */
[----:B------:R-:W-:Y:S01]  /*41b0*/  F2FP.F16.F32.PACK_AB R44, R13, R44 ;  /* 0x0000002c0d2c723e */ /* 0x000fe200000000ff */
[----:B-1----:R-:W-:Y:S01]  /*41c0*/  FMUL.FTZ R16, R85, R16 ;  /* 0x0000001055107220 */ /* 0x002fe20000410000 */
[----:B--2---:R-:W-:Y:S01]  /*41d0*/  FMUL.FTZ R7, R88, R11 ;  /* 0x0000000b58077220 */ /* 0x004fe20000410000 */
[----:B------:R-:W-:Y:S02]  /*41e0*/  F2FP.F16.F32.PACK_AB R11, R34, R31 ;  /* 0x0000001f220b723e */ /* 0x000fe400000000ff */
[----:B------:R-:W-:-:S02]  /*41f0*/  F2FP.F16.F32.PACK_AB R34, R40, R56 ;  /* 0x000000382822723e */ /* 0x000fc400000000ff */
[----:B------:R-:W-:Y:S01]  /*4200*/  F2FP.F16.F32.PACK_AB R45, R7, R16 ;  /* 0x00000010072d723e */ /* 0x000fe200000000ff */
[----:B------:R0:W-:Y:S04]  /*4210*/  STG.E.64 desc[UR14][R80.64+0x3c00], R10 ;  /* 0x003c000a50007986 */ /* 0x0001e8000c101b0e */
[----:B------:R0:W-:Y:S04]  /*4220*/  STG.E.64 desc[UR14][R80.64+0x7800], R34 ;  /* 0x0078002250007986 */ /* 0x0001e8000c101b0e */
[----:B------:R0:W-:Y:S01]  /*4230*/  STG.E.64 desc[UR14][R80.64+0x11800], R44 ;  /* 0x0118002c50007986 */ /* 0x0001e2000c101b0e */
[----:B------:R-:W-:Y:S05]  /*4240*/  BRA.U !UP0, `(.L_x_1584) ;  /* 0xffffffc1084c7547 */ /* 0x000fea000b83ffff */
[----:B------:R-:W-:Y:S05]  /*4250*/  EXIT ;  /* 0x000000000000794d */ /* 0x000fea0003800000 */
.L_x_1585:
        /* <DEDUP_REMOVED lines=10> */
.L_x_1653:


//--------------------- .nv.shared._ZN13group_norm_v218gn_bwd_cuda_kernelI13__nv_bfloat16Li320ELi3ELi32ELi20ELi1024ELb0ELb1ELi8ELi320ELi320ELi4ELb1ELi2ELb0ELb0ELNS_15WgradSyncMethodE3ENS_16CompileConditionILi1000EEEEEvPT_S6_S6_PKS5_S8_S8_S8_PKfflPfPj --------------------------
	.section	.nv.shared._ZN13group_norm_v218gn_bwd_cuda_kernelI13__nv_bfloat16Li320ELi3ELi32ELi20ELi1024ELb0ELb1ELi8ELi320ELi320ELi4ELb1ELi2ELb0ELb0ELNS_15WgradSyncMethodE3ENS_16CompileConditionILi1000EEEEEvPT_S6_S6_PKS5_S8_S8_S8_PKfflPfPj,"aw",@nobits
	.sectionflags	@""
	.align	8
.nv.shared._ZN13group_norm_v218gn_bwd_cuda_kernelI13__nv_bfloat16Li320ELi3ELi32ELi20ELi1024ELb0ELb1ELi8ELi320ELi320ELi4ELb1ELi2ELb0ELb0ELNS_15WgradSyncMethodE3ENS_16CompileConditionILi1000EEEEEvPT_S6_S6_PKS5_S8_S8_S8_PKfflPfPj:
	.zero		14592


//--------------------- .nv.shared.reserved.0     --------------------------
	.section	.nv.shared.reserved.0,"aw",@nobits
	.weak		__nv_reservedSMEM_offset_0_alias
	.size		__nv_reservedSMEM_offset_0_alias, 0, 64
	.other		__nv_reservedSMEM_offset_0_alias,@"STO_CUDA_RESERVED_SHARED STV_DEFAULT"
__nv_reservedSMEM_offset_0_alias:
	.zero		0
	.zero		64


//--------------------- .nv.shared._ZN13group_norm_v218gn_bwd_cuda_kernelI13__nv_bfloat16Li320ELi1ELi32ELi20ELi1024ELb0ELb1ELi16ELi320ELi320ELi4ELb1ELi2ELb0ELb0ELNS_15WgradSyncMethodE3ENS_16CompileConditionILi1000EEEEEvPT_S6_S6_PKS5_S8_S8_S8_PKfflPfPj --------------------------
	.section	.nv.shared._ZN13group_norm_v218gn_bwd_cuda_kernelI13__nv_bfloat16Li320ELi1ELi32ELi20ELi1024ELb0ELb1ELi16ELi320ELi320ELi4ELb1ELi2ELb0ELb0ELNS_15WgradSyncMethodE3ENS_16CompileConditionILi1000EEEEEvPT_S6_S6_PKS5_S8_S8_S8_PKfflPfPj,"aw",@nobits
	.sectionflags	@""
	.align	8
.nv.shared._ZN13group_norm_v218gn_bwd_cuda_kernelI13__nv_bfloat16Li320ELi1ELi32ELi20ELi1024ELb0ELb1ELi16ELi320ELi320ELi4ELb1ELi2ELb0ELb0ELNS_15WgradSyncMethodE3ENS_16CompileConditionILi1000EEEEEvPT_S6_S6_PKS5_S8_S8_S8_PKfflPfPj:
	.zero		14592


//--------------------- .nv.shared._ZN13group_norm_v218gn_bwd_cuda_kernelI13__nv_bfloat16Li320ELi3ELi32ELi20ELi1024ELb0ELb1ELi16ELi320ELi320ELi4ELb1ELi4ELb0ELb0ELNS_15WgradSyncMethodE3ENS_16CompileConditionILi1000EEEEEvPT_S6_S6_PKS5_S8_S8_S8_PKfflPfPj --------------------------
	.section	.nv.shared._ZN13group_norm_v218gn_bwd_cuda_kernelI13__nv_bfloat16Li320ELi3ELi32ELi20ELi1024ELb0ELb1ELi16ELi320ELi320ELi4ELb1ELi4ELb0ELb0ELNS_15WgradSyncMethodE3ENS_16CompileConditionILi1000EEEEEvPT_S6_S6_PKS5_S8_S8_S8_PKfflPfPj,"aw",@nobits
	.sectionflags	@""
	.align	8
.nv.shared._ZN13group_norm_v218gn_bwd_cuda_kernelI13__nv_bfloat16Li320ELi3ELi32ELi20ELi1024ELb0ELb1ELi16ELi320ELi320ELi4ELb1ELi4ELb0ELb0ELNS_15WgradSyncMethodE3ENS_16CompileConditionILi1000EEEEEvPT_S6_S6_PKS5_S8_S8_S8_PKfflPfPj:
	.zero		14592


//--------------------- .nv.shared._ZN13group_norm_v218gn_bwd_cuda_kernelI13__nv_bfloat16Li320ELi1ELi32ELi20ELi1024ELb0ELb1ELi32ELi320ELi320ELi4ELb1ELi4ELb0ELb0ELNS_15WgradSyncMethodE3ENS_16CompileConditionILi1000EEEEEvPT_S6_S6_PKS5_S8_S8_S8_PKfflPfPj --------------------------
	.section	.nv.shared._ZN13group_norm_v218gn_bwd_cuda_kernelI13__nv_bfloat16Li320ELi1ELi32ELi20ELi1024ELb0ELb1ELi32ELi320ELi320ELi4ELb1ELi4ELb0ELb0ELNS_15WgradSyncMethodE3ENS_16CompileConditionILi1000EEEEEvPT_S6_S6_PKS5_S8_S8_S8_PKfflPfPj,"aw",@nobits
	.sectionflags	@""
	.align	8
.nv.shared._ZN13group_norm_v218gn_bwd_cuda_kernelI13__nv_bfloat16Li320ELi1ELi32ELi20ELi1024ELb0ELb1ELi32ELi320ELi320ELi4ELb1ELi4ELb0ELb0ELNS_15WgradSyncMethodE3ENS_16CompileConditionILi1000EEEEEvPT_S6_S6_PKS5_S8_S8_S8_PKfflPfPj:
	.zero		14592


//--------------------- .nv.shared._ZN13group_norm_v218gn_bwd_cuda_kernelI13__nv_bfloat16Li320ELi1ELi32ELi20ELi1024ELb0ELb1ELi64ELi320ELi320ELi4ELb1ELi8ELb0ELb0ELNS_15WgradSyncMethodE3ENS_16CompileConditionILi1000EEEEEvPT_S6_S6_PKS5_S8_S8_S8_PKfflPfPj --------------------------
	.section	.nv.shared._ZN13group_norm_v218gn_bwd_cuda_kernelI13__nv_bfloat16Li320ELi1ELi32ELi20ELi1024ELb0ELb1ELi64ELi320ELi320ELi4ELb1ELi8ELb0ELb0ELNS_15WgradSyncMethodE3ENS_16CompileConditionILi1000EEEEEvPT_S6_S6_PKS5_S8_S8_S8_PKfflPfPj,"aw",@nobits
	.sectionflags	@""
	.align	8
.nv.shared._ZN13group_norm_v218gn_bwd_cuda_kernelI13__nv_bfloat16Li320ELi1ELi32ELi20ELi1024ELb0ELb1ELi64ELi320ELi320ELi4ELb1ELi8ELb0ELb0ELNS_15WgradSyncMethodE3ENS_16CompileConditionILi1000EEEEEvPT_S6_S6_PKS5_S8_S8_S8_PKfflPfPj:
	.zero		14592


//--------------------- .nv.shared._ZN13group_norm_v218gn_bwd_cuda_kernelI13__nv_bfloat16Li320ELi2ELi32ELi20ELi1024ELb0ELb1ELi32ELi320ELi320ELi4ELb1ELi8ELb0ELb0ELNS_15WgradSyncMethodE3ENS_16CompileConditionILi1000EEEEEvPT_S6_S6_PKS5_S8_S8_S8_PKfflPfPj --------------------------
	.section	.nv.shared._ZN13group_norm_v218gn_bwd_cuda_kernelI13__nv_bfloat16Li320ELi2ELi32ELi20ELi1024ELb0ELb1ELi32ELi320ELi320ELi4ELb1ELi8ELb0ELb0ELNS_15WgradSyncMethodE3ENS_16CompileConditionILi1000EEEEEvPT_S6_S6_PKS5_S8_S8_S8_PKfflPfPj,"aw",@nobits
	.sectionflags	@""
	.align	8
.nv.shared._ZN13group_norm_v218gn_bwd_cuda_kernelI13__nv_bfloat16Li320ELi2ELi32ELi20ELi1024ELb0ELb1ELi32ELi320ELi320ELi4ELb1ELi8ELb0ELb0ELNS_15WgradSyncMethodE3ENS_16CompileConditionILi1000EEEEEvPT_S6_S6_PKS5_S8_S8_S8_PKfflPfPj:
	.zero		14592


//--------------------- .nv.shared._ZN13group_norm_v218gn_bwd_cuda_kernelI13__nv_bfloat16Li320ELi3ELi32ELi20ELi1024ELb0ELb1ELi32ELi320ELi320ELi4ELb1ELi10ELb0ELb0ELNS_15WgradSyncMethodE3ENS_16CompileConditionILi1000EEEEEvPT_S6_S6_PKS5_S8_S8_S8_PKfflPfPj --------------------------
	.section	.nv.shared._ZN13group_norm_v218gn_bwd_cuda_kernelI13__nv_bfloat16Li320ELi3ELi32ELi20ELi1024ELb0ELb1ELi32ELi320ELi320ELi4ELb1ELi10ELb0ELb0ELNS_15WgradSyncMethodE3ENS_16CompileConditionILi1000EEEEEvPT_S6_S6_PKS5_S8_S8_S8_PKfflPfPj,"aw",@nobits
	.sectionflags	@""
	.align	8
.nv.shared._ZN13group_norm_v218gn_bwd_cuda_kernelI13__nv_bfloat16Li320ELi3ELi32ELi20ELi1024ELb0ELb1ELi32ELi320ELi320ELi4ELb1ELi10ELb0ELb0ELNS_15WgradSyncMethodE3ENS_16CompileConditionILi1000EEEEEvPT_S6_S6_PKS5_S8_S8_S8_PKfflPfPj:
	.zero		14592


//--------------------- .nv.shared._ZN13group_norm_v218gn_bwd_cuda_kernelI13__nv_bfloat16Li320ELi3ELi32ELi20ELi1024ELb0ELb1ELi32ELi320ELi320ELi4ELb1ELi12ELb0ELb0ELNS_15WgradSyncMethodE3ENS_16CompileConditionILi1000EEEEEvPT_S6_S6_PKS5_S8_S8_S8_PKfflPfPj --------------------------
	.section	.nv.shared._ZN13group_norm_v218gn_bwd_cuda_kernelI13__nv_bfloat16Li320ELi3ELi32ELi20ELi1024ELb0ELb1ELi32ELi320ELi320ELi4ELb1ELi12ELb0ELb0ELNS_15WgradSyncMethodE3ENS_16CompileConditionILi1000EEEEEvPT_S6_S6_PKS5_S8_S8_S8_PKfflPfPj,"aw",@nobits
	.sectionflags	@""
	.align	8
.nv.shared._ZN13group_norm_v218gn_bwd_cuda_kernelI13__nv_bfloat16Li320ELi3ELi32ELi20ELi1024ELb0ELb1ELi32ELi320ELi320ELi4ELb1ELi12ELb0ELb0ELNS_15WgradSyncMethodE3ENS_16CompileConditionILi1000EEEEEvPT_S6_S6_PKS5_S8_S8_S8_PKfflPfPj:
	.zero		14592


//--------------------- .nv.shared._ZN13group_norm_v218gn_bwd_cuda_kernelI13__nv_bfloat16Li320ELi3ELi16ELi40ELi1024ELb1ELb1ELi8ELi320ELi320ELi4ELb1ELi2ELb0ELb0ELNS_15WgradSyncMethodE3ENS_16CompileConditionILi1000EEEEEvPT_S6_S6_PKS5_S8_S8_S8_PKfflPfPj --------------------------
	.section	.nv.shared._ZN13group_norm_v218gn_bwd_cuda_kernelI13__nv_bfloat16Li320ELi3ELi16ELi40ELi1024ELb1ELb1ELi8ELi320ELi320ELi4ELb1ELi2ELb0ELb0ELNS_15WgradSyncMethodE3ENS_16CompileConditionILi1000EEEEEvPT_S6_S6_PKS5_S8_S8_S8_PKfflPfPj,"aw",@nobits
	.sectionflags	@""
	.align	8
.nv.shared._ZN13group_norm_v218gn_bwd_cuda_kernelI13__nv_bfloat16Li320ELi3ELi16ELi40ELi1024ELb1ELb1ELi8ELi320ELi320ELi4ELb1ELi2ELb0ELb0ELNS_15WgradSyncMethodE3ENS_16CompileConditionILi1000EEEEEvPT_S6_S6_PKS5_S8_S8_S8_PKfflPfPj:
	.zero		14528


//--------------------- .nv.shared._ZN13group_norm_v218gn_bwd_cuda_kernelI13__nv_bfloat16Li320ELi1ELi16ELi40ELi1024ELb1ELb1ELi16ELi320ELi320ELi4ELb1ELi2ELb0ELb0ELNS_15WgradSyncMethodE3ENS_16CompileConditionILi1000EEEEEvPT_S6_S6_PKS5_S8_S8_S8_PKfflPfPj --------------------------
	.section	.nv.shared._ZN13group_norm_v218gn_bwd_cuda_kernelI13__nv_bfloat16Li320ELi1ELi16ELi40ELi1024ELb1ELb1ELi16ELi320ELi320ELi4ELb1ELi2ELb0ELb0ELNS_15WgradSyncMethodE3ENS_16CompileConditionILi1000EEEEEvPT_S6_S6_PKS5_S8_S8_S8_PKfflPfPj,"aw",@nobits
	.sectionflags	@""
	.align	8
.nv.shared._ZN13group_norm_v218gn_bwd_cuda_kernelI13__nv_bfloat16Li320ELi1ELi16ELi40ELi1024ELb1ELb1ELi16ELi320ELi320ELi4ELb1ELi2ELb0ELb0ELNS_15WgradSyncMethodE3ENS_16CompileConditionILi1000EEEEEvPT_S6_S6_PKS5_S8_S8_S8_PKfflPfPj:
	.zero		14528


//--------------------- .nv.shared._ZN13group_norm_v218gn_bwd_cuda_kernelI13__nv_bfloat16Li320ELi3ELi16ELi40ELi1024ELb1ELb1ELi16ELi320ELi320ELi4ELb1ELi4ELb0ELb0ELNS_15WgradSyncMethodE3ENS_16CompileConditionILi1000EEEEEvPT_S6_S6_PKS5_S8_S8_S8_PKfflPfPj --------------------------
	.section	.nv.shared._ZN13group_norm_v218gn_bwd_cuda_kernelI13__nv_bfloat16Li320ELi3ELi16ELi40ELi1024ELb1ELb1ELi16ELi320ELi320ELi4ELb1ELi4ELb0ELb0ELNS_15WgradSyncMethodE3ENS_16CompileConditionILi1000EEEEEvPT_S6_S6_PKS5_S8_S8_S8_PKfflPfPj,"aw",@nobits
	.sectionflags	@""
	.align	8
.nv.shared._ZN13group_norm_v218gn_bwd_cuda_kernelI13__nv_bfloat16Li320ELi3ELi16ELi40ELi1024ELb1ELb1ELi16ELi320ELi320ELi4ELb1ELi4ELb0ELb0ELNS_15WgradSyncMethodE3ENS_16CompileConditionILi1000EEEEEvPT_S6_S6_PKS5_S8_S8_S8_PKfflPfPj:
	.zero		14528


//--------------------- .nv.shared._ZN13group_norm_v218gn_bwd_cuda_kernelI13__nv_bfloat16Li320ELi1ELi16ELi40ELi1024ELb1ELb1ELi32ELi320ELi320ELi4ELb1ELi4ELb0ELb0ELNS_15WgradSyncMethodE3ENS_16CompileConditionILi1000EEEEEvPT_S6_S6_PKS5_S8_S8_S8_PKfflPfPj --------------------------
	.section	.nv.shared._ZN13group_norm_v218gn_bwd_cuda_kernelI13__nv_bfloat16Li320ELi1ELi16ELi40ELi1024ELb1ELb1ELi32ELi320ELi320ELi4ELb1ELi4ELb0ELb0ELNS_15WgradSyncMethodE3ENS_16CompileConditionILi1000EEEEEvPT_S6_S6_PKS5_S8_S8_S8_PKfflPfPj,"aw",@nobits
	.sectionflags	@""
	.align	8
.nv.shared._ZN13group_norm_v218gn_bwd_cuda_kernelI13__nv_bfloat16Li320ELi1ELi16ELi40ELi1024ELb1ELb1ELi32ELi320ELi320ELi4ELb1ELi4ELb0ELb0ELNS_15WgradSyncMethodE3ENS_16CompileConditionILi1000EEEEEvPT_S6_S6_PKS5_S8_S8_S8_PKfflPfPj:
	.zero		14528


//--------------------- .nv.shared._ZN13group_norm_v218gn_bwd_cuda_kernelI13__nv_bfloat16Li320ELi1ELi16ELi40ELi1024ELb1ELb1ELi64ELi320ELi320ELi4ELb1ELi8ELb0ELb0ELNS_15WgradSyncMethodE3ENS_16CompileConditionILi1000EEEEEvPT_S6_S6_PKS5_S8_S8_S8_PKfflPfPj --------------------------
	.section	.nv.shared._ZN13group_norm_v218gn_bwd_cuda_kernelI13__nv_bfloat16Li320ELi1ELi16ELi40ELi1024ELb1ELb1ELi64ELi320ELi320ELi4ELb1ELi8ELb0ELb0ELNS_15WgradSyncMethodE3ENS_16CompileConditionILi1000EEEEEvPT_S6_S6_PKS5_S8_S8_S8_PKfflPfPj,"aw",@nobits
	.sectionflags	@""
	.align	8
.nv.shared._ZN13group_norm_v218gn_bwd_cuda_kernelI13__nv_bfloat16Li320ELi1ELi16ELi40ELi1024ELb1ELb1ELi64ELi320ELi320ELi4ELb1ELi8ELb0ELb0ELNS_15WgradSyncMethodE3ENS_16CompileConditionILi1000EEEEEvPT_S6_S6_PKS5_S8_S8_S8_PKfflPfPj:
	.zero		14528


//--------------------- .nv.shared._ZN13group_norm_v218gn_bwd_cuda_kernelI13__nv_bfloat16Li320ELi2ELi16ELi40ELi1024ELb1ELb1ELi32ELi320ELi320ELi4ELb1ELi8ELb0ELb0ELNS_15WgradSyncMethodE3ENS_16CompileConditionILi1000EEEEEvPT_S6_S6_PKS5_S8_S8_S8_PKfflPfPj --------------------------
	.section	.nv.shared._ZN13group_norm_v218gn_bwd_cuda_kernelI13__nv_bfloat16Li320ELi2ELi16ELi40ELi1024ELb1ELb1ELi32ELi320ELi320ELi4ELb1ELi8ELb0ELb0ELNS_15WgradSyncMethodE3ENS_16CompileConditionILi1000EEEEEvPT_S6_S6_PKS5_S8_S8_S8_PKfflPfPj,"aw",@nobits
	.sectionflags	@""
	.align	8
.nv.shared._ZN13group_norm_v218gn_bwd_cuda_kernelI13__nv_bfloat16Li320ELi2ELi16ELi40ELi1024ELb1ELb1ELi32ELi320ELi320ELi4ELb1ELi8ELb0ELb0ELNS_15WgradSyncMethodE3ENS_16CompileConditionILi1000EEEEEvPT_S6_S6_PKS5_S8_S8_S8_PKfflPfPj:
	.zero		14528


//--------------------- .nv.shared._ZN13group_norm_v218gn_bwd_cuda_kernelI13__nv_bfloat16Li320ELi3ELi16ELi40ELi1024ELb1ELb1ELi32ELi320ELi320ELi4ELb1ELi10ELb0ELb0ELNS_15WgradSyncMethodE3ENS_16CompileConditionILi1000EEEEEvPT_S6_S6_PKS5_S8_S8_S8_PKfflPfPj --------------------------
	.section	.nv.shared._ZN13group_norm_v218gn_bwd_cuda_kernelI13__nv_bfloat16Li320ELi3ELi16ELi40ELi1024ELb1ELb1ELi32ELi320ELi320ELi4ELb1ELi10ELb0ELb0ELNS_15WgradSyncMethodE3ENS_16CompileConditionILi1000EEEEEvPT_S6_S6_PKS5_S8_S8_S8_PKfflPfPj,"aw",@nobits
	.sectionflags	@""
	.align	8
.nv.shared._ZN13group_norm_v218gn_bwd_cuda_kernelI13__nv_bfloat16Li320ELi3ELi16ELi40ELi1024ELb1ELb1ELi32ELi320ELi320ELi4ELb1ELi10ELb0ELb0ELNS_15WgradSyncMethodE3ENS_16CompileConditionILi1000EEEEEvPT_S6_S6_PKS5_S8_S8_S8_PKfflPfPj:
	.zero		14528


//--------------------- .nv.shared._ZN13group_norm_v218gn_bwd_cuda_kernelI13__nv_bfloat16Li320ELi3ELi16ELi40ELi1024ELb1ELb1ELi32ELi320ELi320ELi4ELb1ELi12ELb0ELb0ELNS_15WgradSyncMethodE3ENS_16CompileConditionILi1000EEEEEvPT_S6_S6_PKS5_S8_S8_S8_PKfflPfPj --------------------------
	.section	.nv.shared._ZN13group_norm_v218gn_bwd_cuda_kernelI13__nv_bfloat16Li320ELi3ELi16ELi40ELi1024ELb1ELb1ELi32ELi320ELi320ELi4ELb1ELi12ELb0ELb0ELNS_15WgradSyncMethodE3ENS_16CompileConditionILi1000EEEEEvPT_S6_S6_PKS5_S8_S8_S8_PKfflPfPj,"aw",@nobits
	.sectionflags	@""
	.align	8
.nv.shared._ZN13group_norm_v218gn_bwd_cuda_kernelI13__nv_bfloat16Li320ELi3ELi16ELi40ELi1024ELb1ELb1ELi32ELi320ELi320ELi4ELb1ELi12ELb0ELb0ELNS_15WgradSyncMethodE3ENS_16CompileConditionILi1000EEEEEvPT_S6_S6_PKS5_S8_S8_S8_PKfflPfPj:
	.zero		14528


//--------------------- .nv.shared._ZN13group_norm_v214gn_cuda_kernelI13__nv_bfloat16Li320ELi3ELi32ELi20ELi1024ELb0ELi8ELi320ELi320ELi4ELb1ELi2ELb0ELb0ENS_16CompileConditionILi1000EEEEEvPT_PKS4_S7_S7_flPfS8_Pj --------------------------
	.section	.nv.shared._ZN13group_norm_v214gn_cuda_kernelI13__nv_bfloat16Li320ELi3ELi32ELi20ELi1024ELb0ELi8ELi320ELi320ELi4ELb1ELi2ELb0ELb0ENS_16CompileConditionILi1000EEEEEvPT_PKS4_S7_S7_flPfS8_Pj,"aw",@nobits
	.sectionflags	@""
	.align	8
.nv.shared._ZN13group_norm_v214gn_cuda_kernelI13__nv_bfloat16Li320ELi3ELi32ELi20ELi1024ELb0ELi8ELi320ELi320ELi4ELb1ELi2ELb0ELb0ENS_16CompileConditionILi1000EEEEEvPT_PKS4_S7_S7_flPfS8_Pj:
	.zero		4352


//--------------------- .nv.shared._ZN13group_norm_v214gn_cuda_kernelI13__nv_bfloat16Li320ELi1ELi32ELi20ELi1024ELb0ELi16ELi320ELi320ELi4ELb1ELi2ELb0ELb0ENS_16CompileConditionILi1000EEEEEvPT_PKS4_S7_S7_flPfS8_Pj --------------------------
	.section	.nv.shared._ZN13group_norm_v214gn_cuda_kernelI13__nv_bfloat16Li320ELi1ELi32ELi20ELi1024ELb0ELi16ELi320ELi320ELi4ELb1ELi2ELb0ELb0ENS_16CompileConditionILi1000EEEEEvPT_PKS4_S7_S7_flPfS8_Pj,"aw",@nobits
	.sectionflags	@""
	.align	8
.nv.shared._ZN13group_norm_v214gn_cuda_kernelI13__nv_bfloat16Li320ELi1ELi32ELi20ELi1024ELb0ELi16ELi320ELi320ELi4ELb1ELi2ELb0ELb0ENS_16CompileConditionILi1000EEEEEvPT_PKS4_S7_S7_flPfS8_Pj:
	.zero		4352


//--------------------- .nv.shared._ZN13group_norm_v214gn_cuda_kernelI13__nv_bfloat16Li320ELi3ELi32ELi20ELi1024ELb0ELi16ELi320ELi320ELi4ELb1ELi5ELb0ELb0ENS_16CompileConditionILi1000EEEEEvPT_PKS4_S7_S7_flPfS8_Pj --------------------------
	.section	.nv.shared._ZN13group_norm_v214gn_cuda_kernelI13__nv_bfloat16Li320ELi3ELi32ELi20ELi1024ELb0ELi16ELi320ELi320ELi4ELb1ELi5ELb0ELb0ENS_16CompileConditionILi1000EEEEEvPT_PKS4_S7_S7_flPfS8_Pj,"aw",@nobits
	.sectionflags	@""
	.align	8
.nv.shared._ZN13group_norm_v214gn_cuda_kernelI13__nv_bfloat16Li320ELi3ELi32ELi20ELi1024ELb0ELi16ELi320ELi320ELi4ELb1ELi5ELb0ELb0ENS_16CompileConditionILi1000EEEEEvPT_PKS4_S7_S7_flPfS8_Pj:
	.zero		4352


//--------------------- .nv.shared._ZN13group_norm_v214gn_cuda_kernelI13__nv_bfloat16Li320ELi1ELi32ELi20ELi1024ELb0ELi32ELi320ELi320ELi4ELb1ELi4ELb0ELb0ENS_16CompileConditionILi1000EEEEEvPT_PKS4_S7_S7_flPfS8_Pj --------------------------
	.section	.nv.shared._ZN13group_norm_v214gn_cuda_kernelI13__nv_bfloat16Li320ELi1ELi32ELi20ELi1024ELb0ELi32ELi320ELi320ELi4ELb1ELi4ELb0ELb0ENS_16CompileConditionILi1000EEEEEvPT_PKS4_S7_S7_flPfS8_Pj,"aw",@nobits
	.sectionflags	@""
	.align	8
.nv.shared._ZN13group_norm_v214gn_cuda_kernelI13__nv_bfloat16Li320ELi1ELi32ELi20ELi1024ELb0ELi32ELi320ELi320ELi4ELb1ELi4ELb0ELb0ENS_16CompileConditionILi1000EEEEEvPT_PKS4_S7_S7_flPfS8_Pj:
	.zero		4352


//--------------------- .nv.shared._ZN13group_norm_v214gn_cuda_kernelI13__nv_bfloat16Li320ELi3ELi32ELi20ELi1024ELb0ELi32ELi320ELi320ELi4ELb1ELi10ELb0ELb0ENS_16CompileConditionILi1000EEEEEvPT_PKS4_S7_S7_flPfS8_Pj --------------------------
	.section	.nv.shared._ZN13group_norm_v214gn_cuda_kernelI13__nv_bfloat16Li320ELi3ELi32ELi20ELi1024ELb0ELi32ELi320ELi320ELi4ELb1ELi10ELb0ELb0ENS_16CompileConditionILi1000EEEEEvPT_PKS4_S7_S7_flPfS8_Pj,"aw",@nobits
	.sectionflags	@""
	.align	8
.nv.shared._ZN13group_norm_v214gn_cuda_kernelI13__nv_bfloat16Li320ELi3ELi32ELi20ELi1024ELb0ELi32ELi320ELi320ELi4ELb1ELi10ELb0ELb0ENS_16CompileConditionILi1000EEEEEvPT_PKS4_S7_S7_flPfS8_Pj:
	.zero		4352


//--------------------- .nv.shared._ZN13group_norm_v214gn_cuda_kernelI13__nv_bfloat16Li320ELi1ELi32ELi20ELi1024ELb0ELi64ELi320ELi320ELi4ELb1ELi9ELb0ELb0ENS_16CompileConditionILi1000EEEEEvPT_PKS4_S7_S7_flPfS8_Pj --------------------------
	.section	.nv.shared._ZN13group_norm_v214gn_cuda_kernelI13__nv_bfloat16Li320ELi1ELi32ELi20ELi1024ELb0ELi64ELi320ELi320ELi4ELb1ELi9ELb0ELb0ENS_16CompileConditionILi1000EEEEEvPT_PKS4_S7_S7_flPfS8_Pj,"aw",@nobits
	.sectionflags	@""
	.align	8
.nv.shared._ZN13group_norm_v214gn_cuda_kernelI13__nv_bfloat16Li320ELi1ELi32ELi20ELi1024ELb0ELi64ELi320ELi320ELi4ELb1ELi9ELb0ELb0ENS_16CompileConditionILi1000EEEEEvPT_PKS4_S7_S7_flPfS8_Pj:
	.zero		4352


//--------------------- .nv.shared._ZN13group_norm_v214gn_cuda_kernelI13__nv_bfloat16Li320ELi1ELi32ELi20ELi1024ELb0ELi128ELi320ELi320ELi4ELb1ELi18ELb0ELb0ENS_16CompileConditionILi1000EEEEEvPT_PKS4_S7_S7_flPfS8_Pj --------------------------
	.section	.nv.shared._ZN13group_norm_v214gn_cuda_kernelI13__nv_bfloat16Li320ELi1ELi32ELi20ELi1024ELb0ELi128ELi320ELi320ELi4ELb1ELi18ELb0ELb0ENS_16CompileConditionILi1000EEEEEvPT_PKS4_S7_S7_flPfS8_Pj,"aw",@nobits
	.sectionflags	@""
	.align	8
.nv.shared._ZN13group_norm_v214gn_cuda_kernelI13__nv_bfloat16Li320ELi1ELi32ELi20ELi1024ELb0ELi128ELi320ELi320ELi4ELb1ELi18ELb0ELb0ENS_16CompileConditionILi1000EEEEEvPT_PKS4_S7_S7_flPfS8_Pj:
	.zero		4352


//--------------------- .nv.shared._ZN13group_norm_v214gn_cuda_kernelI13__nv_bfloat16Li320ELi3ELi32ELi20ELi1024ELb0ELi64ELi320ELi320ELi4ELb1ELi21ELb0ELb0ENS_16CompileConditionILi1000EEEEEvPT_PKS4_S7_S7_flPfS8_Pj --------------------------
	.section	.nv.shared._ZN13group_norm_v214gn_cuda_kernelI13__nv_bfloat16Li320ELi3ELi32ELi20ELi1024ELb0ELi64ELi320ELi320ELi4ELb1ELi21ELb0ELb0ENS_16CompileConditionILi1000EEEEEvPT_PKS4_S7_S7_flPfS8_Pj,"aw",@nobits
	.sectionflags	@""
	.align	8
.nv.shared._ZN13group_norm_v214gn_cuda_kernelI13__nv_bfloat16Li320ELi3ELi32ELi20ELi1024ELb0ELi64ELi320ELi320ELi4ELb1ELi21ELb0ELb0ENS_16CompileConditionILi1000EEEEEvPT_PKS4_S7_S7_flPfS8_Pj:
	.zero		4352


//--------------------- .nv.shared._ZN13group_norm_v214gn_cuda_kernelI13__nv_bfloat16Li320ELi2ELi32ELi20ELi1024ELb0ELi64ELi320ELi320ELi4ELb1ELi18ELb0ELb0ENS_16CompileConditionILi1000EEEEEvPT_PKS4_S7_S7_flPfS8_Pj --------------------------
	.section	.nv.shared._ZN13group_norm_v214gn_cuda_kernelI13__nv_bfloat16Li320ELi2ELi32ELi20ELi1024ELb0ELi64ELi320ELi320ELi4ELb1ELi18ELb0ELb0ENS_16CompileConditionILi1000EEEEEvPT_PKS4_S7_S7_flPfS8_Pj,"aw",@nobits
	.sectionflags	@""
	.align	8
.nv.shared._ZN13group_norm_v214gn_cuda_kernelI13__nv_bfloat16Li320ELi2ELi32ELi20ELi1024ELb0ELi64ELi320ELi320ELi4ELb1ELi18ELb0ELb0ENS_16CompileConditionILi1000EEEEEvPT_PKS4_S7_S7_flPfS8_Pj:
	.zero		4352


//--------------------- .nv.shared._ZN13group_norm_v214gn_cuda_kernelI13__nv_bfloat16Li320ELi3ELi16ELi40ELi1024ELb1ELi8ELi320ELi320ELi4ELb1ELi2ELb0ELb0ENS_16CompileConditionILi1000EEEEEvPT_PKS4_S7_S7_flPfS8_Pj --------------------------
	.section	.nv.shared._ZN13group_norm_v214gn_cuda_kernelI13__nv_bfloat16Li320ELi3ELi16ELi40ELi1024ELb1ELi8ELi320ELi320ELi4ELb1ELi2ELb0ELb0ENS_16CompileConditionILi1000EEEEEvPT_PKS4_S7_S7_flPfS8_Pj,"aw",@nobits
	.sectionflags	@""
	.align	8
.nv.shared._ZN13group_norm_v214gn_cuda_kernelI13__nv_bfloat16Li320ELi3ELi16ELi40ELi1024ELb1ELi8ELi320ELi320ELi4ELb1ELi2ELb0ELb0ENS_16CompileConditionILi1000EEEEEvPT_PKS4_S7_S7_flPfS8_Pj:
	.zero		4288


//--------------------- .nv.shared._ZN13group_norm_v214gn_cuda_kernelI13__nv_bfloat16Li320ELi1ELi16ELi40ELi1024ELb1ELi16ELi320ELi320ELi4ELb1ELi2ELb0ELb0ENS_16CompileConditionILi1000EEEEEvPT_PKS4_S7_S7_flPfS8_Pj --------------------------
	.section	.nv.shared._ZN13group_norm_v214gn_cuda_kernelI13__nv_bfloat16Li320ELi1ELi16ELi40ELi1024ELb1ELi16ELi320ELi320ELi4ELb1ELi2ELb0ELb0ENS_16CompileConditionILi1000EEEEEvPT_PKS4_S7_S7_flPfS8_Pj,"aw",@nobits
	.sectionflags	@""
	.align	8
.nv.shared._ZN13group_norm_v214gn_cuda_kernelI13__nv_bfloat16Li320ELi1ELi16ELi40ELi1024ELb1ELi16ELi320ELi320ELi4ELb1ELi2ELb0ELb0ENS_16CompileConditionILi1000EEEEEvPT_PKS4_S7_S7_flPfS8_Pj:
	.zero		4288


//--------------------- .nv.shared._ZN13group_norm_v214gn_cuda_kernelI13__nv_bfloat16Li320ELi3ELi16ELi40ELi1024ELb1ELi16ELi320ELi320ELi4ELb1ELi5ELb0ELb0ENS_16CompileConditionILi1000EEEEEvPT_PKS4_S7_S7_flPfS8_Pj --------------------------
	.section	.nv.shared._ZN13group_norm_v214gn_cuda_kernelI13__nv_bfloat16Li320ELi3ELi16ELi40ELi1024ELb1ELi16ELi320ELi320ELi4ELb1ELi5ELb0ELb0ENS_16CompileConditionILi1000EEEEEvPT_PKS4_S7_S7_flPfS8_Pj,"aw",@nobits
	.sectionflags	@""
	.align	8
.nv.shared._ZN13group_norm_v214gn_cuda_kernelI13__nv_bfloat16Li320ELi3ELi16ELi40ELi1024ELb1ELi16ELi320ELi320ELi4ELb1ELi5ELb0ELb0ENS_16CompileConditionILi1000EEEEEvPT_PKS4_S7_S7_flPfS8_Pj:
	.zero		4288


//--------------------- .nv.shared._ZN13group_norm_v214gn_cuda_kernelI13__nv_bfloat16Li320ELi1ELi16ELi40ELi1024ELb1ELi32ELi320ELi320ELi4ELb1ELi4ELb0ELb0ENS_16CompileConditionILi1000EEEEEvPT_PKS4_S7_S7_flPfS8_Pj --------------------------
	.section	.nv.shared._ZN13group_norm_v214gn_cuda_kernelI13__nv_bfloat16Li320ELi1ELi16ELi40ELi1024ELb1ELi32ELi320ELi320ELi4ELb1ELi4ELb0ELb0ENS_16CompileConditionILi1000EEEEEvPT_PKS4_S7_S7_flPfS8_Pj,"aw",@nobits
	.sectionflags	@""
	.align	8
.nv.shared._ZN13group_norm_v214gn_cuda_kernelI13__nv_bfloat16Li320ELi1ELi16ELi40ELi1024ELb1ELi32ELi320ELi320ELi4ELb1ELi4ELb0ELb0ENS_16CompileConditionILi1000EEEEEvPT_PKS4_S7_S7_flPfS8_Pj:
	.zero		4288


//--------------------- .nv.shared._ZN13group_norm_v214gn_cuda_kernelI13__nv_bfloat16Li320ELi3ELi16ELi40ELi1024ELb1ELi32ELi320ELi320ELi4ELb1ELi10ELb0ELb0ENS_16CompileConditionILi1000EEEEEvPT_PKS4_S7_S7_flPfS8_Pj --------------------------
	.section	.nv.shared._ZN13group_norm_v214gn_cuda_kernelI13__nv_bfloat16Li320ELi3ELi16ELi40ELi1024ELb1ELi32ELi320ELi320ELi4ELb1ELi10ELb0ELb0ENS_16CompileConditionILi1000EEEEEvPT_PKS4_S7_S7_flPfS8_Pj,"aw",@nobits
	.sectionflags	@""
	.align	8
.nv.shared._ZN13group_norm_v214gn_cuda_kernelI13__nv_bfloat16Li320ELi3ELi16ELi40ELi1024ELb1ELi32ELi320ELi320ELi4ELb1ELi10ELb0ELb0ENS_16CompileConditionILi1000EEEEEvPT_PKS4_S7_S7_flPfS8_Pj:
	.zero		4288


//--------------------- .nv.shared._ZN13group_norm_v214gn_cuda_kernelI13__nv_bfloat16Li320ELi1ELi16ELi40ELi1024ELb1ELi64ELi320ELi320ELi4ELb1ELi9ELb0ELb0ENS_16CompileConditionILi1000EEEEEvPT_PKS4_S7_S7_flPfS8_Pj --------------------------
	.section	.nv.shared._ZN13group_norm_v214gn_cuda_kernelI13__nv_bfloat16Li320ELi1ELi16ELi40ELi1024ELb1ELi64ELi320ELi320ELi4ELb1ELi9ELb0ELb0ENS_16CompileConditionILi1000EEEEEvPT_PKS4_S7_S7_flPfS8_Pj,"aw",@nobits
	.sectionflags	@""
	.align	8
.nv.shared._ZN13group_norm_v214gn_cuda_kernelI13__nv_bfloat16Li320ELi1ELi16ELi40ELi1024ELb1ELi64ELi320ELi320ELi4ELb1ELi9ELb0ELb0ENS_16CompileConditionILi1000EEEEEvPT_PKS4_S7_S7_flPfS8_Pj:
	.zero		4288


//--------------------- .nv.shared._ZN13group_norm_v214gn_cuda_kernelI13__nv_bfloat16Li320ELi1ELi16ELi40ELi1024ELb1ELi128ELi320ELi320ELi4ELb1ELi18ELb0ELb0ENS_16CompileConditionILi1000EEEEEvPT_PKS4_S7_S7_flPfS8_Pj --------------------------
	.section	.nv.shared._ZN13group_norm_v214gn_cuda_kernelI13__nv_bfloat16Li320ELi1ELi16ELi40ELi1024ELb1ELi128ELi320ELi320ELi4ELb1ELi18ELb0ELb0ENS_16CompileConditionILi1000EEEEEvPT_PKS4_S7_S7_flPfS8_Pj,"aw",@nobits
	.sectionflags	@""
	.align	8
.nv.shared._ZN13group_norm_v214gn_cuda_kernelI13__nv_bfloat16Li320ELi1ELi16ELi40ELi1024ELb1ELi128ELi320ELi320ELi4ELb1ELi18ELb0ELb0ENS_16CompileConditionILi1000EEEEEvPT_PKS4_S7_S7_flPfS8_Pj:
	.zero		4288


//--------------------- .nv.shared._ZN13group_norm_v214gn_cuda_kernelI13__nv_bfloat16Li320ELi3ELi16ELi40ELi1024ELb1ELi64ELi320ELi320ELi4ELb1ELi21ELb0ELb0ENS_16CompileConditionILi1000EEEEEvPT_PKS4_S7_S7_flPfS8_Pj --------------------------
	.section	.nv.shared._ZN13group_norm_v214gn_cuda_kernelI13__nv_bfloat16Li320ELi3ELi16ELi40ELi1024ELb1ELi64ELi320ELi320ELi4ELb1ELi21ELb0ELb0ENS_16CompileConditionILi1000EEEEEvPT_PKS4_S7_S7_flPfS8_Pj,"aw",@nobits
	.sectionflags	@""
	.align	8
.nv.shared._ZN13group_norm_v214gn_cuda_kernelI13__nv_bfloat16Li320ELi3ELi16ELi40ELi1024ELb1ELi64ELi320ELi320ELi4ELb1ELi21ELb0ELb0ENS_16CompileConditionILi1000EEEEEvPT_PKS4_S7_S7_flPfS8_Pj:
	.zero		4288


//--------------------- .nv.shared._ZN13group_norm_v214gn_cuda_kernelI13__nv_bfloat16Li320ELi2ELi16ELi40ELi1024ELb1ELi64ELi320ELi320ELi4ELb1ELi18ELb0ELb0ENS_16CompileConditionILi1000EEEEEvPT_PKS4_S7_S7_flPfS8_Pj --------------------------
	.section	.nv.shared._ZN13group_norm_v214gn_cuda_kernelI13__nv_bfloat16Li320ELi2ELi16ELi40ELi1024ELb1ELi64ELi320ELi320ELi4ELb1ELi18ELb0ELb0ENS_16CompileConditionILi1000EEEEEvPT_PKS4_S7_S7_flPfS8_Pj,"aw",@nobits
	.sectionflags	@""
	.align	8
.nv.shared._ZN13group_norm_v214gn_cuda_kernelI13__nv_bfloat16Li320ELi2ELi16ELi40ELi1024ELb1ELi64ELi320ELi320ELi4ELb1ELi18ELb0ELb0ENS_16CompileConditionILi1000EEEEEvPT_PKS4_S7_S7_flPfS8_Pj:
	.zero		4288


//--------------------- .nv.shared._ZN13group_norm_v218gn_bwd_cuda_kernelI6__halfLi320ELi3ELi32ELi20ELi1024ELb0ELb1ELi8ELi320ELi320ELi4ELb1ELi2ELb0ELb0ELNS_15WgradSyncMethodE3ENS_16CompileConditionILi1000EEEEEvPT_S6_S6_PKS5_S8_S8_S8_PKfflPfPj --------------------------
	.section	.nv.shared._ZN13group_norm_v218gn_bwd_cuda_kernelI6__halfLi320ELi3ELi32ELi20ELi1024ELb0ELb1ELi8ELi320ELi320ELi4ELb1ELi2ELb0ELb0ELNS_15WgradSyncMethodE3ENS_16CompileConditionILi1000EEEEEvPT_S6_S6_PKS5_S8_S8_S8_PKfflPfPj,"aw",@nobits
	.sectionflags	@""
	.align	8
.nv.shared._ZN13group_norm_v218gn_bwd_cuda_kernelI6__halfLi320ELi3ELi32ELi20ELi1024ELb0ELb1ELi8ELi320ELi320ELi4ELb1ELi2ELb0ELb0ELNS_15WgradSyncMethodE3ENS_16CompileConditionILi1000EEEEEvPT_S6_S6_PKS5_S8_S8_S8_PKfflPfPj:
	.zero		14592


//--------------------- .nv.shared._ZN13group_norm_v218gn_bwd_cuda_kernelI6__halfLi320ELi1ELi32ELi20ELi1024ELb0ELb1ELi16ELi320ELi320ELi4ELb1ELi2ELb0ELb0ELNS_15WgradSyncMethodE3ENS_16CompileConditionILi1000EEEEEvPT_S6_S6_PKS5_S8_S8_S8_PKfflPfPj --------------------------
	.section	.nv.shared._ZN13group_norm_v218gn_bwd_cuda_kernelI6__halfLi320ELi1ELi32ELi20ELi1024ELb0ELb1ELi16ELi320ELi320ELi4ELb1ELi2ELb0ELb0ELNS_15WgradSyncMethodE3ENS_16CompileConditionILi1000EEEEEvPT_S6_S6_PKS5_S8_S8_S8_PKfflPfPj,"aw",@nobits
	.sectionflags	@""
	.align	8
.nv.shared._ZN13group_norm_v218gn_bwd_cuda_kernelI6__halfLi320ELi1ELi32ELi20ELi1024ELb0ELb1ELi16ELi320ELi320ELi4ELb1ELi2ELb0ELb0ELNS_15WgradSyncMethodE3ENS_16CompileConditionILi1000EEEEEvPT_S6_S6_PKS5_S8_S8_S8_PKfflPfPj:
	.zero		14592


//--------------------- .nv.shared._ZN13group_norm_v218gn_bwd_cuda_kernelI6__halfLi320ELi3ELi32ELi20ELi1024ELb0ELb1ELi16ELi320ELi320ELi4ELb1ELi4ELb0ELb0ELNS_15WgradSyncMethodE3ENS_16CompileConditionILi1000EEEEEvPT_S6_S6_PKS5_S8_S8_S8_PKfflPfPj --------------------------
	.section	.nv.shared._ZN13group_norm_v218gn_bwd_cuda_kernelI6__halfLi320ELi3ELi32ELi20ELi1024ELb0ELb1ELi16ELi320ELi320ELi4ELb1ELi4ELb0ELb0ELNS_15WgradSyncMethodE3ENS_16CompileConditionILi1000EEEEEvPT_S6_S6_PKS5_S8_S8_S8_PKfflPfPj,"aw",@nobits
	.sectionflags	@""
	.align	8
.nv.shared._ZN13group_norm_v218gn_bwd_cuda_kernelI6__halfLi320ELi3ELi32ELi20ELi1024ELb0ELb1ELi16ELi320ELi320ELi4ELb1ELi4ELb0ELb0ELNS_15WgradSyncMethodE3ENS_16CompileConditionILi1000EEEEEvPT_S6_S6_PKS5_S8_S8_S8_PKfflPfPj:
	.zero		14592


//--------------------- .nv.shared._ZN13group_norm_v218gn_bwd_cuda_kernelI6__halfLi320ELi1ELi32ELi20ELi1024ELb0ELb1ELi32ELi320ELi320ELi4ELb1ELi4ELb0ELb0ELNS_15WgradSyncMethodE3ENS_16CompileConditionILi1000EEEEEvPT_S6_S6_PKS5_S8_S8_S8_PKfflPfPj --------------------------
	.section	.nv.shared._ZN13group_norm_v218gn_bwd_cuda_kernelI6__halfLi320ELi1ELi32ELi20ELi1024ELb0ELb1ELi32ELi320ELi320ELi4ELb1ELi4ELb0ELb0ELNS_15WgradSyncMethodE3ENS_16CompileConditionILi1000EEEEEvPT_S6_S6_PKS5_S8_S8_S8_PKfflPfPj,"aw",@nobits
	.sectionflags	@""
	.align	8
.nv.shared._ZN13group_norm_v218gn_bwd_cuda_kernelI6__halfLi320ELi1ELi32ELi20ELi1024ELb0ELb1ELi32ELi320ELi320ELi4ELb1ELi4ELb0ELb0ELNS_15WgradSyncMethodE3ENS_16CompileConditionILi1000EEEEEvPT_S6_S6_PKS5_S8_S8_S8_PKfflPfPj:
	.zero		14592


//--------------------- .nv.shared._ZN13group_norm_v218gn_bwd_cuda_kernelI6__halfLi320ELi1ELi32ELi20ELi1024ELb0ELb1ELi64ELi320ELi320ELi4ELb1ELi8ELb0ELb0ELNS_15WgradSyncMethodE3ENS_16CompileConditionILi1000EEEEEvPT_S6_S6_PKS5_S8_S8_S8_PKfflPfPj --------------------------
	.section	.nv.shared._ZN13group_norm_v218gn_bwd_cuda_kernelI6__halfLi320ELi1ELi32ELi20ELi1024ELb0ELb1ELi64ELi320ELi320ELi4ELb1ELi8ELb0ELb0ELNS_15WgradSyncMethodE3ENS_16CompileConditionILi1000EEEEEvPT_S6_S6_PKS5_S8_S8_S8_PKfflPfPj,"aw",@nobits
	.sectionflags	@""
	.align	8
.nv.shared._ZN13group_norm_v218gn_bwd_cuda_kernelI6__halfLi320ELi1ELi32ELi20ELi1024ELb0ELb1ELi64ELi320ELi320ELi4ELb1ELi8ELb0ELb0ELNS_15WgradSyncMethodE3ENS_16CompileConditionILi1000EEEEEvPT_S6_S6_PKS5_S8_S8_S8_PKfflPfPj:
	.zero		14592


//--------------------- .nv.shared._ZN13group_norm_v218gn_bwd_cuda_kernelI6__halfLi320ELi2ELi32ELi20ELi1024ELb0ELb1ELi32ELi320ELi320ELi4ELb1ELi8ELb0ELb0ELNS_15WgradSyncMethodE3ENS_16CompileConditionILi1000EEEEEvPT_S6_S6_PKS5_S8_S8_S8_PKfflPfPj --------------------------
	.section	.nv.shared._ZN13group_norm_v218gn_bwd_cuda_kernelI6__halfLi320ELi2ELi32ELi20ELi1024ELb0ELb1ELi32ELi320ELi320ELi4ELb1ELi8ELb0ELb0ELNS_15WgradSyncMethodE3ENS_16CompileConditionILi1000EEEEEvPT_S6_S6_PKS5_S8_S8_S8_PKfflPfPj,"aw",@nobits
	.sectionflags	@""
	.align	8
.nv.shared._ZN13group_norm_v218gn_bwd_cuda_kernelI6__halfLi320ELi2ELi32ELi20ELi1024ELb0ELb1ELi32ELi320ELi320ELi4ELb1ELi8ELb0ELb0ELNS_15WgradSyncMethodE3ENS_16CompileConditionILi1000EEEEEvPT_S6_S6_PKS5_S8_S8_S8_PKfflPfPj:
	.zero		14592


//--------------------- .nv.shared._ZN13group_norm_v218gn_bwd_cuda_kernelI6__halfLi320ELi3ELi32ELi20ELi1024ELb0ELb1ELi32ELi320ELi320ELi4ELb1ELi10ELb0ELb0ELNS_15WgradSyncMethodE3ENS_16CompileConditionILi1000EEEEEvPT_S6_S6_PKS5_S8_S8_S8_PKfflPfPj --------------------------
	.section	.nv.shared._ZN13group_norm_v218gn_bwd_cuda_kernelI6__halfLi320ELi3ELi32ELi20ELi1024ELb0ELb1ELi32ELi320ELi320ELi4ELb1ELi10ELb0ELb0ELNS_15WgradSyncMethodE3ENS_16CompileConditionILi1000EEEEEvPT_S6_S6_PKS5_S8_S8_S8_PKfflPfPj,"aw",@nobits
	.sectionflags	@""
	.align	8
.nv.shared._ZN13group_norm_v218gn_bwd_cuda_kernelI6__halfLi320ELi3ELi32ELi20ELi1024ELb0ELb1ELi32ELi320ELi320ELi4ELb1ELi10ELb0ELb0ELNS_15WgradSyncMethodE3ENS_16CompileConditionILi1000EEEEEvPT_S6_S6_PKS5_S8_S8_S8_PKfflPfPj:
	.zero		14592


//--------------------- .nv.shared._ZN13group_norm_v218gn_bwd_cuda_kernelI6__halfLi320ELi3ELi32ELi20ELi1024ELb0ELb1ELi32ELi320ELi320ELi4ELb1ELi12ELb0ELb0ELNS_15WgradSyncMethodE3ENS_16CompileConditionILi1000EEEEEvPT_S6_S6_PKS5_S8_S8_S8_PKfflPfPj --------------------------
	.section	.nv.shared._ZN13group_norm_v218gn_bwd_cuda_kernelI6__halfLi320ELi3ELi32ELi20ELi1024ELb0ELb1ELi32ELi320ELi320ELi4ELb1ELi12ELb0ELb0ELNS_15WgradSyncMethodE3ENS_16CompileConditionILi1000EEEEEvPT_S6_S6_PKS5_S8_S8_S8_PKfflPfPj,"aw",@nobits
	.sectionflags	@""
	.align	8
.nv.shared._ZN13group_norm_v218gn_bwd_cuda_kernelI6__halfLi320ELi3ELi32ELi20ELi1024ELb0ELb1ELi32ELi320ELi320ELi4ELb1ELi12ELb0ELb0ELNS_15WgradSyncMethodE3ENS_16CompileConditionILi1000EEEEEvPT_S6_S6_PKS5_S8_S8_S8_PKfflPfPj:
	.zero		14592


//--------------------- .nv.shared._ZN13group_norm_v218gn_bwd_cuda_kernelI6__halfLi320ELi3ELi16ELi40ELi1024ELb1ELb1ELi8ELi320ELi320ELi4ELb1ELi2ELb0ELb0ELNS_15WgradSyncMethodE3ENS_16CompileConditionILi1000EEEEEvPT_S6_S6_PKS5_S8_S8_S8_PKfflPfPj --------------------------
	.section	.nv.shared._ZN13group_norm_v218gn_bwd_cuda_kernelI6__halfLi320ELi3ELi16ELi40ELi1024ELb1ELb1ELi8ELi320ELi320ELi4ELb1ELi2ELb0ELb0ELNS_15WgradSyncMethodE3ENS_16CompileConditionILi1000EEEEEvPT_S6_S6_PKS5_S8_S8_S8_PKfflPfPj,"aw",@nobits
	.sectionflags	@""
	.align	8
.nv.shared._ZN13group_norm_v218gn_bwd_cuda_kernelI6__halfLi320ELi3ELi16ELi40ELi1024ELb1ELb1ELi8ELi320ELi320ELi4ELb1ELi2ELb0ELb0ELNS_15WgradSyncMethodE3ENS_16CompileConditionILi1000EEEEEvPT_S6_S6_PKS5_S8_S8_S8_PKfflPfPj:
	.zero		14528


//--------------------- .nv.shared._ZN13group_norm_v218gn_bwd_cuda_kernelI6__halfLi320ELi1ELi16ELi40ELi1024ELb1ELb1ELi16ELi320ELi320ELi4ELb1ELi2ELb0ELb0ELNS_15WgradSyncMethodE3ENS_16CompileConditionILi1000EEEEEvPT_S6_S6_PKS5_S8_S8_S8_PKfflPfPj --------------------------
	.section	.nv.shared._ZN13group_norm_v218gn_bwd_cuda_kernelI6__halfLi320ELi1ELi16ELi40ELi1024ELb1ELb1ELi16ELi320ELi320ELi4ELb1ELi2ELb0ELb0ELNS_15WgradSyncMethodE3ENS_16CompileConditionILi1000EEEEEvPT_S6_S6_PKS5_S8_S8_S8_PKfflPfPj,"aw",@nobits
	.sectionflags	@""
	.align	8
.nv.shared._ZN13group_norm_v218gn_bwd_cuda_kernelI6__halfLi320ELi1ELi16ELi40ELi1024ELb1ELb1ELi16ELi320ELi320ELi4ELb1ELi2ELb0ELb0ELNS_15WgradSyncMethodE3ENS_16CompileConditionILi1000EEEEEvPT_S6_S6_PKS5_S8_S8_S8_PKfflPfPj:
	.zero		14528


//--------------------- .nv.shared._ZN13group_norm_v218gn_bwd_cuda_kernelI6__halfLi320ELi3ELi16ELi40ELi1024ELb1ELb1ELi16ELi320ELi320ELi4ELb1ELi4ELb0ELb0ELNS_15WgradSyncMethodE3ENS_16CompileConditionILi1000EEEEEvPT_S6_S6_PKS5_S8_S8_S8_PKfflPfPj --------------------------
	.section	.nv.shared._ZN13group_norm_v218gn_bwd_cuda_kernelI6__halfLi320ELi3ELi16ELi40ELi1024ELb1ELb1ELi16ELi320ELi320ELi4ELb1ELi4ELb0ELb0ELNS_15WgradSyncMethodE3ENS_16CompileConditionILi1000EEEEEvPT_S6_S6_PKS5_S8_S8_S8_PKfflPfPj,"aw",@nobits
	.sectionflags	@""
	.align	8
.nv.shared._ZN13group_norm_v218gn_bwd_cuda_kernelI6__halfLi320ELi3ELi16ELi40ELi1024ELb1ELb1ELi16ELi320ELi320ELi4ELb1ELi4ELb0ELb0ELNS_15WgradSyncMethodE3ENS_16CompileConditionILi1000EEEEEvPT_S6_S6_PKS5_S8_S8_S8_PKfflPfPj:
	.zero		14528


//--------------------- .nv.shared._ZN13group_norm_v218gn_bwd_cuda_kernelI6__halfLi320ELi1ELi16ELi40ELi1024ELb1ELb1ELi32ELi320ELi320ELi4ELb1ELi4ELb0ELb0ELNS_15WgradSyncMethodE3ENS_16CompileConditionILi1000EEEEEvPT_S6_S6_PKS5_S8_S8_S8_PKfflPfPj --------------------------
	.section	.nv.shared._ZN13group_norm_v218gn_bwd_cuda_kernelI6__halfLi320ELi1ELi16ELi40ELi1024ELb1ELb1ELi32ELi320ELi320ELi4ELb1ELi4ELb0ELb0ELNS_15WgradSyncMethodE3ENS_16CompileConditionILi1000EEEEEvPT_S6_S6_PKS5_S8_S8_S8_PKfflPfPj,"aw",@nobits
	.sectionflags	@""
	.align	8
.nv.shared._ZN13group_norm_v218gn_bwd_cuda_kernelI6__halfLi320ELi1ELi16ELi40ELi1024ELb1ELb1ELi32ELi320ELi320ELi4ELb1ELi4ELb0ELb0ELNS_15WgradSyncMethodE3ENS_16CompileConditionILi1000EEEEEvPT_S6_S6_PKS5_S8_S8_S8_PKfflPfPj:
	.zero		14528


//--------------------- .nv.shared._ZN13group_norm_v218gn_bwd_cuda_kernelI6__halfLi320ELi1ELi16ELi40ELi1024ELb1ELb1ELi64ELi320ELi320ELi4ELb1ELi8ELb0ELb0ELNS_15WgradSyncMethodE3ENS_16CompileConditionILi1000EEEEEvPT_S6_S6_PKS5_S8_S8_S8_PKfflPfPj --------------------------
	.section	.nv.shared._ZN13group_norm_v218gn_bwd_cuda_kernelI6__halfLi320ELi1ELi16ELi40ELi1024ELb1ELb1ELi64ELi320ELi320ELi4ELb1ELi8ELb0ELb0ELNS_15WgradSyncMethodE3ENS_16CompileConditionILi1000EEEEEvPT_S6_S6_PKS5_S8_S8_S8_PKfflPfPj,"aw",@nobits
	.sectionflags	@""
	.align	8
.nv.shared._ZN13group_norm_v218gn_bwd_cuda_kernelI6__halfLi320ELi1ELi16ELi40ELi1024ELb1ELb1ELi64ELi320ELi320ELi4ELb1ELi8ELb0ELb0ELNS_15WgradSyncMethodE3ENS_16CompileConditionILi1000EEEEEvPT_S6_S6_PKS5_S8_S8_S8_PKfflPfPj:
	.zero		14528


//--------------------- .nv.shared._ZN13group_norm_v218gn_bwd_cuda_kernelI6__halfLi320ELi2ELi16ELi40ELi1024ELb1ELb1ELi32ELi320ELi320ELi4ELb1ELi8ELb0ELb0ELNS_15WgradSyncMethodE3ENS_16CompileConditionILi1000EEEEEvPT_S6_S6_PKS5_S8_S8_S8_PKfflPfPj --------------------------
	.section	.nv.shared._ZN13group_norm_v218gn_bwd_cuda_kernelI6__halfLi320ELi2ELi16ELi40ELi1024ELb1ELb1ELi32ELi320ELi320ELi4ELb1ELi8ELb0ELb0ELNS_15WgradSyncMethodE3ENS_16CompileConditionILi1000EEEEEvPT_S6_S6_PKS5_S8_S8_S8_PKfflPfPj,"aw",@nobits
	.sectionflags	@""
	.align	8
.nv.shared._ZN13group_norm_v218gn_bwd_cuda_kernelI6__halfLi320ELi2ELi16ELi40ELi1024ELb1ELb1ELi32ELi320ELi320ELi4ELb1ELi8ELb0ELb0ELNS_15WgradSyncMethodE3ENS_16CompileConditionILi1000EEEEEvPT_S6_S6_PKS5_S8_S8_S8_PKfflPfPj:
	.zero		14528


//--------------------- .nv.shared._ZN13group_norm_v218gn_bwd_cuda_kernelI6__halfLi320ELi3ELi16ELi40ELi1024ELb1ELb1ELi32ELi320ELi320ELi4ELb1ELi10ELb0ELb0ELNS_15WgradSyncMethodE3ENS_16CompileConditionILi1000EEEEEvPT_S6_S6_PKS5_S8_S8_S8_PKfflPfPj --------------------------
	.section	.nv.shared._ZN13group_norm_v218gn_bwd_cuda_kernelI6__halfLi320ELi3ELi16ELi40ELi1024ELb1ELb1ELi32ELi320ELi320ELi4ELb1ELi10ELb0ELb0ELNS_15WgradSyncMethodE3ENS_16CompileConditionILi1000EEEEEvPT_S6_S6_PKS5_S8_S8_S8_PKfflPfPj,"aw",@nobits
	.sectionflags	@""
	.align	8
.nv.shared._ZN13group_norm_v218gn_bwd_cuda_kernelI6__halfLi320ELi3ELi16ELi40ELi1024ELb1ELb1ELi32ELi320ELi320ELi4ELb1ELi10ELb0ELb0ELNS_15WgradSyncMethodE3ENS_16CompileConditionILi1000EEEEEvPT_S6_S6_PKS5_S8_S8_S8_PKfflPfPj:
	.zero		14528


//--------------------- .nv.shared._ZN13group_norm_v218gn_bwd_cuda_kernelI6__halfLi320ELi3ELi16ELi40ELi1024ELb1ELb1ELi32ELi320ELi320ELi4ELb1ELi12ELb0ELb0ELNS_15WgradSyncMethodE3ENS_16CompileConditionILi1000EEEEEvPT_S6_S6_PKS5_S8_S8_S8_PKfflPfPj --------------------------
	.section	.nv.shared._ZN13group_norm_v218gn_bwd_cuda_kernelI6__halfLi320ELi3ELi16ELi40ELi1024ELb1ELb1ELi32ELi320ELi320ELi4ELb1ELi12ELb0ELb0ELNS_15WgradSyncMethodE3ENS_16CompileConditionILi1000EEEEEvPT_S6_S6_PKS5_S8_S8_S8_PKfflPfPj,"aw",@nobits
	.sectionflags	@""
	.align	8
.nv.shared._ZN13group_norm_v218gn_bwd_cuda_kernelI6__halfLi320ELi3ELi16ELi40ELi1024ELb1ELb1ELi32ELi320ELi320ELi4ELb1ELi12ELb0ELb0ELNS_15WgradSyncMethodE3ENS_16CompileConditionILi1000EEEEEvPT_S6_S6_PKS5_S8_S8_S8_PKfflPfPj:
	.zero		14528


//--------------------- .nv.shared._ZN13group_norm_v214gn_cuda_kernelI6__halfLi320ELi3ELi32ELi20ELi1024ELb0ELi8ELi320ELi320ELi4ELb1ELi2ELb0ELb0ENS_16CompileConditionILi1000EEEEEvPT_PKS4_S7_S7_flPfS8_Pj --------------------------
	.section	.nv.shared._ZN13group_norm_v214gn_cuda_kernelI6__halfLi320ELi3ELi32ELi20ELi1024ELb0ELi8ELi320ELi320ELi4ELb1ELi2ELb0ELb0ENS_16CompileConditionILi1000EEEEEvPT_PKS4_S7_S7_flPfS8_Pj,"aw",@nobits
	.sectionflags	@""
	.align	8
.nv.shared._ZN13group_norm_v214gn_cuda_kernelI6__halfLi320ELi3ELi32ELi20ELi1024ELb0ELi8ELi320ELi320ELi4ELb1ELi2ELb0ELb0ENS_16CompileConditionILi1000EEEEEvPT_PKS4_S7_S7_flPfS8_Pj:
	.zero		4352


//--------------------- .nv.shared._ZN13group_norm_v214gn_cuda_kernelI6__halfLi320ELi1ELi32ELi20ELi1024ELb0ELi16ELi320ELi320ELi4ELb1ELi2ELb0ELb0ENS_16CompileConditionILi1000EEEEEvPT_PKS4_S7_S7_flPfS8_Pj --------------------------
	.section	.nv.shared._ZN13group_norm_v214gn_cuda_kernelI6__halfLi320ELi1ELi32ELi20ELi1024ELb0ELi16ELi320ELi320ELi4ELb1ELi2ELb0ELb0ENS_16CompileConditionILi1000EEEEEvPT_PKS4_S7_S7_flPfS8_Pj,"aw",@nobits
	.sectionflags	@""
	.align	8
.nv.shared._ZN13group_norm_v214gn_cuda_kernelI6__halfLi320ELi1ELi32ELi20ELi1024ELb0ELi16ELi320ELi320ELi4ELb1ELi2ELb0ELb0ENS_16CompileConditionILi1000EEEEEvPT_PKS4_S7_S7_flPfS8_Pj:
	.zero		4352


//--------------------- .nv.shared._ZN13group_norm_v214gn_cuda_kernelI6__halfLi320ELi3ELi32ELi20ELi1024ELb0ELi16ELi320ELi320ELi4ELb1ELi5ELb0ELb0ENS_16CompileConditionILi1000EEEEEvPT_PKS4_S7_S7_flPfS8_Pj --------------------------
	.section	.nv.shared._ZN13group_norm_v214gn_cuda_kernelI6__halfLi320ELi3ELi32ELi20ELi1024ELb0ELi16ELi320ELi320ELi4ELb1ELi5ELb0ELb0ENS_16CompileConditionILi1000EEEEEvPT_PKS4_S7_S7_flPfS8_Pj,"aw",@nobits
	.sectionflags	@""
	.align	8
.nv.shared._ZN13group_norm_v214gn_cuda_kernelI6__halfLi320ELi3ELi32ELi20ELi1024ELb0ELi16ELi320ELi320ELi4ELb1ELi5ELb0ELb0ENS_16CompileConditionILi1000EEEEEvPT_PKS4_S7_S7_flPfS8_Pj:
	.zero		4352


//--------------------- .nv.shared._ZN13group_norm_v214gn_cuda_kernelI6__halfLi320ELi1ELi32ELi20ELi1024ELb0ELi32ELi320ELi320ELi4ELb1ELi4ELb0ELb0ENS_16CompileConditionILi1000EEEEEvPT_PKS4_S7_S7_flPfS8_Pj --------------------------
	.section	.nv.shared._ZN13group_norm_v214gn_cuda_kernelI6__halfLi320ELi1ELi32ELi20ELi1024ELb0ELi32ELi320ELi320ELi4ELb1ELi4ELb0ELb0ENS_16CompileConditionILi1000EEEEEvPT_PKS4_S7_S7_flPfS8_Pj,"aw",@nobits
	.sectionflags	@""
	.align	8
.nv.shared._ZN13group_norm_v214gn_cuda_kernelI6__halfLi320ELi1ELi32ELi20ELi1024ELb0ELi32ELi320ELi320ELi4ELb1ELi4ELb0ELb0ENS_16CompileConditionILi1000EEEEEvPT_PKS4_S7_S7_flPfS8_Pj:
	.zero		4352


//--------------------- .nv.shared._ZN13group_norm_v214gn_cuda_kernelI6__halfLi320ELi3ELi32ELi20ELi1024ELb0ELi32ELi320ELi320ELi4ELb1ELi10ELb0ELb0ENS_16CompileConditionILi1000EEEEEvPT_PKS4_S7_S7_flPfS8_Pj --------------------------
	.section	.nv.shared._ZN13group_norm_v214gn_cuda_kernelI6__halfLi320ELi3ELi32ELi20ELi1024ELb0ELi32ELi320ELi320ELi4ELb1ELi10ELb0ELb0ENS_16CompileConditionILi1000EEEEEvPT_PKS4_S7_S7_flPfS8_Pj,"aw",@nobits
	.sectionflags	@""
	.align	8
.nv.shared._ZN13group_norm_v214gn_cuda_kernelI6__halfLi320ELi3ELi32ELi20ELi1024ELb0ELi32ELi320ELi320ELi4ELb1ELi10ELb0ELb0ENS_16CompileConditionILi1000EEEEEvPT_PKS4_S7_S7_flPfS8_Pj:
	.zero		4352


//--------------------- .nv.shared._ZN13group_norm_v214gn_cuda_kernelI6__halfLi320ELi1ELi32ELi20ELi1024ELb0ELi64ELi320ELi320ELi4ELb1ELi9ELb0ELb0ENS_16CompileConditionILi1000EEEEEvPT_PKS4_S7_S7_flPfS8_Pj --------------------------
	.section	.nv.shared._ZN13group_norm_v214gn_cuda_kernelI6__halfLi320ELi1ELi32ELi20ELi1024ELb0ELi64ELi320ELi320ELi4ELb1ELi9ELb0ELb0ENS_16CompileConditionILi1000EEEEEvPT_PKS4_S7_S7_flPfS8_Pj,"aw",@nobits
	.sectionflags	@""
	.align	8
.nv.shared._ZN13group_norm_v214gn_cuda_kernelI6__halfLi320ELi1ELi32ELi20ELi1024ELb0ELi64ELi320ELi320ELi4ELb1ELi9ELb0ELb0ENS_16CompileConditionILi1000EEEEEvPT_PKS4_S7_S7_flPfS8_Pj:
	.zero		4352


//--------------------- .nv.shared._ZN13group_norm_v214gn_cuda_kernelI6__halfLi320ELi1ELi32ELi20ELi1024ELb0ELi128ELi320ELi320ELi4ELb1ELi18ELb0ELb0ENS_16CompileConditionILi1000EEEEEvPT_PKS4_S7_S7_flPfS8_Pj --------------------------
	.section	.nv.shared._ZN13group_norm_v214gn_cuda_kernelI6__halfLi320ELi1ELi32ELi20ELi1024ELb0ELi128ELi320ELi320ELi4ELb1ELi18ELb0ELb0ENS_16CompileConditionILi1000EEEEEvPT_PKS4_S7_S7_flPfS8_Pj,"aw",@nobits
	.sectionflags	@""
	.align	8
.nv.shared._ZN13group_norm_v214gn_cuda_kernelI6__halfLi320ELi1ELi32ELi20ELi1024ELb0ELi128ELi320ELi320ELi4ELb1ELi18ELb0ELb0ENS_16CompileConditionILi1000EEEEEvPT_PKS4_S7_S7_flPfS8_Pj:
	.zero		4352


//--------------------- .nv.shared._ZN13group_norm_v214gn_cuda_kernelI6__halfLi320ELi3ELi32ELi20ELi1024ELb0ELi64ELi320ELi320ELi4ELb1ELi21ELb0ELb0ENS_16CompileConditionILi1000EEEEEvPT_PKS4_S7_S7_flPfS8_Pj --------------------------
	.section	.nv.shared._ZN13group_norm_v214gn_cuda_kernelI6__halfLi320ELi3ELi32ELi20ELi1024ELb0ELi64ELi320ELi320ELi4ELb1ELi21ELb0ELb0ENS_16CompileConditionILi1000EEEEEvPT_PKS4_S7_S7_flPfS8_Pj,"aw",@nobits
	.sectionflags	@""
	.align	8
.nv.shared._ZN13group_norm_v214gn_cuda_kernelI6__halfLi320ELi3ELi32ELi20ELi1024ELb0ELi64ELi320ELi320ELi4ELb1ELi21ELb0ELb0ENS_16CompileConditionILi1000EEEEEvPT_PKS4_S7_S7_flPfS8_Pj:
	.zero		4352


//--------------------- .nv.shared._ZN13group_norm_v214gn_cuda_kernelI6__halfLi320ELi2ELi32ELi20ELi1024ELb0ELi64ELi320ELi320ELi4ELb1ELi18ELb0ELb0ENS_16CompileConditionILi1000EEEEEvPT_PKS4_S7_S7_flPfS8_Pj --------------------------
	.section	.nv.shared._ZN13group_norm_v214gn_cuda_kernelI6__halfLi320ELi2ELi32ELi20ELi1024ELb0ELi64ELi320ELi320ELi4ELb1ELi18ELb0ELb0ENS_16CompileConditionILi1000EEEEEvPT_PKS4_S7_S7_flPfS8_Pj,"aw",@nobits
	.sectionflags	@""
	.align	8
.nv.shared._ZN13group_norm_v214gn_cuda_kernelI6__halfLi320ELi2ELi32ELi20ELi1024ELb0ELi64ELi320ELi320ELi4ELb1ELi18ELb0ELb0ENS_16CompileConditionILi1000EEEEEvPT_PKS4_S7_S7_flPfS8_Pj:
	.zero		4352


//--------------------- .nv.shared._ZN13group_norm_v214gn_cuda_kernelI6__halfLi320ELi3ELi16ELi40ELi1024ELb1ELi8ELi320ELi320ELi4ELb1ELi2ELb0ELb0ENS_16CompileConditionILi1000EEEEEvPT_PKS4_S7_S7_flPfS8_Pj --------------------------
	.section	.nv.shared._ZN13group_norm_v214gn_cuda_kernelI6__halfLi320ELi3ELi16ELi40ELi1024ELb1ELi8ELi320ELi320ELi4ELb1ELi2ELb0ELb0ENS_16CompileConditionILi1000EEEEEvPT_PKS4_S7_S7_flPfS8_Pj,"aw",@nobits
	.sectionflags	@""
	.align	8
.nv.shared._ZN13group_norm_v214gn_cuda_kernelI6__halfLi320ELi3ELi16ELi40ELi1024ELb1ELi8ELi320ELi320ELi4ELb1ELi2ELb0ELb0ENS_16CompileConditionILi1000EEEEEvPT_PKS4_S7_S7_flPfS8_Pj:
	.zero		4288


//--------------------- .nv.shared._ZN13group_norm_v214gn_cuda_kernelI6__halfLi320ELi1ELi16ELi40ELi1024ELb1ELi16ELi320ELi320ELi4ELb1ELi2ELb0ELb0ENS_16CompileConditionILi1000EEEEEvPT_PKS4_S7_S7_flPfS8_Pj --------------------------
	.section	.nv.shared._ZN13group_norm_v214gn_cuda_kernelI6__halfLi320ELi1ELi16ELi40ELi1024ELb1ELi16ELi320ELi320ELi4ELb1ELi2ELb0ELb0ENS_16CompileConditionILi1000EEEEEvPT_PKS4_S7_S7_flPfS8_Pj,"aw",@nobits
	.sectionflags	@""
	.align	8
.nv.shared._ZN13group_norm_v214gn_cuda_kernelI6__halfLi320ELi1ELi16ELi40ELi1024ELb1ELi16ELi320ELi320ELi4ELb1ELi2ELb0ELb0ENS_16CompileConditionILi1000EEEEEvPT_PKS4_S7_S7_flPfS8_Pj:
	.zero		4288


//--------------------- .nv.shared._ZN13group_norm_v214gn_cuda_kernelI6__halfLi320ELi3ELi16ELi40ELi1024ELb1ELi16ELi320ELi320ELi4ELb1ELi5ELb0ELb0ENS_16CompileConditionILi1000EEEEEvPT_PKS4_S7_S7_flPfS8_Pj --------------------------
	.section	.nv.shared._ZN13group_norm_v214gn_cuda_kernelI6__halfLi320ELi3ELi16ELi40ELi1024ELb1ELi16ELi320ELi320ELi4ELb1ELi5ELb0ELb0ENS_16CompileConditionILi1000EEEEEvPT_PKS4_S7_S7_flPfS8_Pj,"aw",@nobits
	.sectionflags	@""
	.align	8
.nv.shared._ZN13group_norm_v214gn_cuda_kernelI6__halfLi320ELi3ELi16ELi40ELi1024ELb1ELi16ELi320ELi320ELi4ELb1ELi5ELb0ELb0ENS_16CompileConditionILi1000EEEEEvPT_PKS4_S7_S7_flPfS8_Pj:
	.zero		4288


//--------------------- .nv.shared._ZN13group_norm_v214gn_cuda_kernelI6__halfLi320ELi1ELi16ELi40ELi1024ELb1ELi32ELi320ELi320ELi4ELb1ELi4ELb0ELb0ENS_16CompileConditionILi1000EEEEEvPT_PKS4_S7_S7_flPfS8_Pj --------------------------
	.section	.nv.shared._ZN13group_norm_v214gn_cuda_kernelI6__halfLi320ELi1ELi16ELi40ELi1024ELb1ELi32ELi320ELi320ELi4ELb1ELi4ELb0ELb0ENS_16CompileConditionILi1000EEEEEvPT_PKS4_S7_S7_flPfS8_Pj,"aw",@nobits
	.sectionflags	@""
	.align	8
.nv.shared._ZN13group_norm_v214gn_cuda_kernelI6__halfLi320ELi1ELi16ELi40ELi1024ELb1ELi32ELi320ELi320ELi4ELb1ELi4ELb0ELb0ENS_16CompileConditionILi1000EEEEEvPT_PKS4_S7_S7_flPfS8_Pj:
	.zero		4288


//--------------------- .nv.shared._ZN13group_norm_v214gn_cuda_kernelI6__halfLi320ELi3ELi16ELi40ELi1024ELb1ELi32ELi320ELi320ELi4ELb1ELi10ELb0ELb0ENS_16CompileConditionILi1000EEEEEvPT_PKS4_S7_S7_flPfS8_Pj --------------------------
	.section	.nv.shared._ZN13group_norm_v214gn_cuda_kernelI6__halfLi320ELi3ELi16ELi40ELi1024ELb1ELi32ELi320ELi320ELi4ELb1ELi10ELb0ELb0ENS_16CompileConditionILi1000EEEEEvPT_PKS4_S7_S7_flPfS8_Pj,"aw",@nobits
	.sectionflags	@""
	.align	8
.nv.shared._ZN13group_norm_v214gn_cuda_kernelI6__halfLi320ELi3ELi16ELi40ELi1024ELb1ELi32ELi320ELi320ELi4ELb1ELi10ELb0ELb0ENS_16CompileConditionILi1000EEEEEvPT_PKS4_S7_S7_flPfS8_Pj:
	.zero		4288


//--------------------- .nv.shared._ZN13group_norm_v214gn_cuda_kernelI6__halfLi320ELi1ELi16ELi40ELi1024ELb1ELi64ELi320ELi320ELi4ELb1ELi9ELb0ELb0ENS_16CompileConditionILi1000EEEEEvPT_PKS4_S7_S7_flPfS8_Pj --------------------------
	.section	.nv.shared._ZN13group_norm_v214gn_cuda_kernelI6__halfLi320ELi1ELi16ELi40ELi1024ELb1ELi64ELi320ELi320ELi4ELb1ELi9ELb0ELb0ENS_16CompileConditionILi1000EEEEEvPT_PKS4_S7_S7_flPfS8_Pj,"aw",@nobits
	.sectionflags	@""
	.align	8
.nv.shared._ZN13group_norm_v214gn_cuda_kernelI6__halfLi320ELi1ELi16ELi40ELi1024ELb1ELi64ELi320ELi320ELi4ELb1ELi9ELb0ELb0ENS_16CompileConditionILi1000EEEEEvPT_PKS4_S7_S7_flPfS8_Pj:
	.zero		4288


//--------------------- .nv.shared._ZN13group_norm_v214gn_cuda_kernelI6__halfLi320ELi1ELi16ELi40ELi1024ELb1ELi128ELi320ELi320ELi4ELb1ELi18ELb0ELb0ENS_16CompileConditionILi1000EEEEEvPT_PKS4_S7_S7_flPfS8_Pj --------------------------
	.section	.nv.shared._ZN13group_norm_v214gn_cuda_kernelI6__halfLi320ELi1ELi16ELi40ELi1024ELb1ELi128ELi320ELi320ELi4ELb1ELi18ELb0ELb0ENS_16CompileConditionILi1000EEEEEvPT_PKS4_S7_S7_flPfS8_Pj,"aw",@nobits
	.sectionflags	@""
	.align	8
.nv.shared._ZN13group_norm_v214gn_cuda_kernelI6__halfLi320ELi1ELi16ELi40ELi1024ELb1ELi128ELi320ELi320ELi4ELb1ELi18ELb0ELb0ENS_16CompileConditionILi1000EEEEEvPT_PKS4_S7_S7_flPfS8_Pj:
	.zero		4288


//--------------------- .nv.shared._ZN13group_norm_v214gn_cuda_kernelI6__halfLi320ELi3ELi16ELi40ELi1024ELb1ELi64ELi320ELi320ELi4ELb1ELi21ELb0ELb0ENS_16CompileConditionILi1000EEEEEvPT_PKS4_S7_S7_flPfS8_Pj --------------------------
	.section	.nv.shared._ZN13group_norm_v214gn_cuda_kernelI6__halfLi320ELi3ELi16ELi40ELi1024ELb1ELi64ELi320ELi320ELi4ELb1ELi21ELb0ELb0ENS_16CompileConditionILi1000EEEEEvPT_PKS4_S7_S7_flPfS8_Pj,"aw",@nobits
	.sectionflags	@""
	.align	8
.nv.shared._ZN13group_norm_v214gn_cuda_kernelI6__halfLi320ELi3ELi16ELi40ELi1024ELb1ELi64ELi320ELi320ELi4ELb1ELi21ELb0ELb0ENS_16CompileConditionILi1000EEEEEvPT_PKS4_S7_S7_flPfS8_Pj:
	.zero		4288


//--------------------- .nv.shared._ZN13group_norm_v214gn_cuda_kernelI6__halfLi320ELi2ELi16ELi40ELi1024ELb1ELi64ELi320ELi320ELi4ELb1ELi18ELb0ELb0ENS_16CompileConditionILi1000EEEEEvPT_PKS4_S7_S7_flPfS8_Pj --------------------------
	.section	.nv.shared._ZN13group_norm_v214gn_cuda_kernelI6__halfLi320ELi2ELi16ELi40ELi1024ELb1ELi64ELi320ELi320ELi4ELb1ELi18ELb0ELb0ENS_16CompileConditionILi1000EEEEEvPT_PKS4_S7_S7_flPfS8_Pj,"aw",@nobits
	.sectionflags	@""
	.align	8
.nv.shared._ZN13group_norm_v214gn_cuda_kernelI6__halfLi320ELi2ELi16ELi40ELi1024ELb1ELi64ELi320ELi320ELi4ELb1ELi18ELb0ELb0ENS_16CompileConditionILi1000EEEEEvPT_PKS4_S7_S7_flPfS8_Pj:
	.zero		4288


//--------------------- .nv.constant0._ZN13group_norm_v218gn_bwd_cuda_kernelI13__nv_bfloat16Li320ELi3ELi32ELi20ELi1024ELb0ELb1ELi8ELi320ELi320ELi4ELb1ELi2ELb0ELb0ELNS_15WgradSyncMethodE3ENS_16CompileConditionILi1000EEEEEvPT_S6_S6_PKS5_S8_S8_S8_PKfflPfPj --------------------------
	.section	.nv.constant0._ZN13group_norm_v218gn_bwd_cuda_kernelI13__nv_bfloat16Li320ELi3ELi32ELi20ELi1024ELb0ELb1ELi8ELi320ELi320ELi4ELb1ELi2ELb0ELb0ELNS_15WgradSyncMethodE3ENS_16CompileConditionILi1000EEEEEvPT_S6_S6_PKS5_S8_S8_S8_PKfflPfPj,"a",@progbits
	.sectionflags	@""
	.align	4
.nv.constant0._ZN13group_norm_v218gn_bwd_cuda_kernelI13__nv_bfloat16Li320ELi3ELi32ELi20ELi1024ELb0ELb1ELi8ELi320ELi320ELi4ELb1ELi2ELb0ELb0ELNS_15WgradSyncMethodE3ENS_16CompileConditionILi1000EEEEEvPT_S6_S6_PKS5_S8_S8_S8_PKfflPfPj:
	.zero		992


//--------------------- .nv.constant0._ZN13group_norm_v218gn_bwd_cuda_kernelI13__nv_bfloat16Li320ELi1ELi32ELi20ELi1024ELb0ELb1ELi16ELi320ELi320ELi4ELb1ELi2ELb0ELb0ELNS_15WgradSyncMethodE3ENS_16CompileConditionILi1000EEEEEvPT_S6_S6_PKS5_S8_S8_S8_PKfflPfPj --------------------------
	.section	.nv.constant0._ZN13group_norm_v218gn_bwd_cuda_kernelI13__nv_bfloat16Li320ELi1ELi32ELi20ELi1024ELb0ELb1ELi16ELi320ELi320ELi4ELb1ELi2ELb0ELb0ELNS_15WgradSyncMethodE3ENS_16CompileConditionILi1000EEEEEvPT_S6_S6_PKS5_S8_S8_S8_PKfflPfPj,"a",@progbits
	.sectionflags	@""
	.align	4
.nv.constant0._ZN13group_norm_v218gn_bwd_cuda_kernelI13__nv_bfloat16Li320ELi1ELi32ELi20ELi1024ELb0ELb1ELi16ELi320ELi320ELi4ELb1ELi2ELb0ELb0ELNS_15WgradSyncMethodE3ENS_16CompileConditionILi1000EEEEEvPT_S6_S6_PKS5_S8_S8_S8_PKfflPfPj:
	.zero		992


//--------------------- .nv.constant0._ZN13group_norm_v218gn_bwd_cuda_kernelI13__nv_bfloat16Li320ELi3ELi32ELi20ELi1024ELb0ELb1ELi16ELi320ELi320ELi4ELb1ELi4ELb0ELb0ELNS_15WgradSyncMethodE3ENS_16CompileConditionILi1000EEEEEvPT_S6_S6_PKS5_S8_S8_S8_PKfflPfPj --------------------------
	.section	.nv.constant0._ZN13group_norm_v218gn_bwd_cuda_kernelI13__nv_bfloat16Li320ELi3ELi32ELi20ELi1024ELb0ELb1ELi16ELi320ELi320ELi4ELb1ELi4ELb0ELb0ELNS_15WgradSyncMethodE3ENS_16CompileConditionILi1000EEEEEvPT_S6_S6_PKS5_S8_S8_S8_PKfflPfPj,"a",@progbits
	.sectionflags	@""
	.align	4
.nv.constant0._ZN13group_norm_v218gn_bwd_cuda_kernelI13__nv_bfloat16Li320ELi3ELi32ELi20ELi1024ELb0ELb1ELi16ELi320ELi320ELi4ELb1ELi4ELb0ELb0ELNS_15WgradSyncMethodE3ENS_16CompileConditionILi1000EEEEEvPT_S6_S6_PKS5_S8_S8_S8_PKfflPfPj:
	.zero		992


//--------------------- .nv.constant0._ZN13group_norm_v218gn_bwd_cuda_kernelI13__nv_bfloat16Li320ELi1ELi32ELi20ELi1024ELb0ELb1ELi32ELi320ELi320ELi4ELb1ELi4ELb0ELb0ELNS_15WgradSyncMethodE3ENS_16CompileConditionILi1000EEEEEvPT_S6_S6_PKS5_S8_S8_S8_PKfflPfPj --------------------------
	.section	.nv.constant0._ZN13group_norm_v218gn_bwd_cuda_kernelI13__nv_bfloat16Li320ELi1ELi32ELi20ELi1024ELb0ELb1ELi32ELi320ELi320ELi4ELb1ELi4ELb0ELb0ELNS_15WgradSyncMethodE3ENS_16CompileConditionILi1000EEEEEvPT_S6_S6_PKS5_S8_S8_S8_PKfflPfPj,"a",@progbits
	.sectionflags	@""
	.align	4
.nv.constant0._ZN13group_norm_v218gn_bwd_cuda_kernelI13__nv_bfloat16Li320ELi1ELi32ELi20ELi1024ELb0ELb1ELi32ELi320ELi320ELi4ELb1ELi4ELb0ELb0ELNS_15WgradSyncMethodE3ENS_16CompileConditionILi1000EEEEEvPT_S6_S6_PKS5_S8_S8_S8_PKfflPfPj:
	.zero		992


//--------------------- .nv.constant0._ZN13group_norm_v218gn_bwd_cuda_kernelI13__nv_bfloat16Li320ELi1ELi32ELi20ELi1024ELb0ELb1ELi64ELi320ELi320ELi4ELb1ELi8ELb0ELb0ELNS_15WgradSyncMethodE3ENS_16CompileConditionILi1000EEEEEvPT_S6_S6_PKS5_S8_S8_S8_PKfflPfPj --------------------------
	.section	.nv.constant0._ZN13group_norm_v218gn_bwd_cuda_kernelI13__nv_bfloat16Li320ELi1ELi32ELi20ELi1024ELb0ELb1ELi64ELi320ELi320ELi4ELb1ELi8ELb0ELb0ELNS_15WgradSyncMethodE3ENS_16CompileConditionILi1000EEEEEvPT_S6_S6_PKS5_S8_S8_S8_PKfflPfPj,"a",@progbits
	.sectionflags	@""
	.align	4
.nv.constant0._ZN13group_norm_v218gn_bwd_cuda_kernelI13__nv_bfloat16Li320ELi1ELi32ELi20ELi1024ELb0ELb1ELi64ELi320ELi320ELi4ELb1ELi8ELb0ELb0ELNS_15WgradSyncMethodE3ENS_16CompileConditionILi1000EEEEEvPT_S6_S6_PKS5_S8_S8_S8_PKfflPfPj:
	.zero		992


//--------------------- .nv.constant0._ZN13group_norm_v218gn_bwd_cuda_kernelI13__nv_bfloat16Li320ELi2ELi32ELi20ELi1024ELb0ELb1ELi32ELi320ELi320ELi4ELb1ELi8ELb0ELb0ELNS_15WgradSyncMethodE3ENS_16CompileConditionILi1000EEEEEvPT_S6_S6_PKS5_S8_S8_S8_PKfflPfPj --------------------------
	.section	.nv.constant0._ZN13group_norm_v218gn_bwd_cuda_kernelI13__nv_bfloat16Li320ELi2ELi32ELi20ELi1024ELb0ELb1ELi32ELi320ELi320ELi4ELb1ELi8ELb0ELb0ELNS_15WgradSyncMethodE3ENS_16CompileConditionILi1000EEEEEvPT_S6_S6_PKS5_S8_S8_S8_PKfflPfPj,"a",@progbits
	.sectionflags	@""
	.align	4
.nv.constant0._ZN13group_norm_v218gn_bwd_cuda_kernelI13__nv_bfloat16Li320ELi2ELi32ELi20ELi1024ELb0ELb1ELi32ELi320ELi320ELi4ELb1ELi8ELb0ELb0ELNS_15WgradSyncMethodE3ENS_16CompileConditionILi1000EEEEEvPT_S6_S6_PKS5_S8_S8_S8_PKfflPfPj:
	.zero		992


//--------------------- .nv.constant0._ZN13group_norm_v218gn_bwd_cuda_kernelI13__nv_bfloat16Li320ELi3ELi32ELi20ELi1024ELb0ELb1ELi32ELi320ELi320ELi4ELb1ELi10ELb0ELb0ELNS_15WgradSyncMethodE3ENS_16CompileConditionILi1000EEEEEvPT_S6_S6_PKS5_S8_S8_S8_PKfflPfPj --------------------------
	.section	.nv.constant0._ZN13group_norm_v218gn_bwd_cuda_kernelI13__nv_bfloat16Li320ELi3ELi32ELi20ELi1024ELb0ELb1ELi32ELi320ELi320ELi4ELb1ELi10ELb0ELb0ELNS_15WgradSyncMethodE3ENS_16CompileConditionILi1000EEEEEvPT_S6_S6_PKS5_S8_S8_S8_PKfflPfPj,"a",@progbits
	.sectionflags	@""
	.align	4
.nv.constant0._ZN13group_norm_v218gn_bwd_cuda_kernelI13__nv_bfloat16Li320ELi3ELi32ELi20ELi1024ELb0ELb1ELi32ELi320ELi320ELi4ELb1ELi10ELb0ELb0ELNS_15WgradSyncMethodE3ENS_16CompileConditionILi1000EEEEEvPT_S6_S6_PKS5_S8_S8_S8_PKfflPfPj:
	.zero		992


//--------------------- .nv.constant0._ZN13group_norm_v218gn_bwd_cuda_kernelI13__nv_bfloat16Li320ELi3ELi32ELi20ELi1024ELb0ELb1ELi32ELi320ELi320ELi4ELb1ELi12ELb0ELb0ELNS_15WgradSyncMethodE3ENS_16CompileConditionILi1000EEEEEvPT_S6_S6_PKS5_S8_S8_S8_PKfflPfPj --------------------------
	.section	.nv.constant0._ZN13group_norm_v218gn_bwd_cuda_kernelI13__nv_bfloat16Li320ELi3ELi32ELi20ELi1024ELb0ELb1ELi32ELi320ELi320ELi4ELb1ELi12ELb0ELb0ELNS_15WgradSyncMethodE3ENS_16CompileConditionILi1000EEEEEvPT_S6_S6_PKS5_S8_S8_S8_PKfflPfPj,"a",@progbits
	.sectionflags	@""
	.align	4
.nv.constant0._ZN13group_norm_v218gn_bwd_cuda_kernelI13__nv_bfloat16Li320ELi3ELi32ELi20ELi1024ELb0ELb1ELi32ELi320ELi320ELi4ELb1ELi12ELb0ELb0ELNS_15WgradSyncMethodE3ENS_16CompileConditionILi1000EEEEEvPT_S6_S6_PKS5_S8_S8_S8_PKfflPfPj:
	.zero		992


//--------------------- .nv.constant0._ZN13group_norm_v218gn_bwd_cuda_kernelI13__nv_bfloat16Li320ELi3ELi16ELi40ELi1024ELb1ELb1ELi8ELi320ELi320ELi4ELb1ELi2ELb0ELb0ELNS_15WgradSyncMethodE3ENS_16CompileConditionILi1000EEEEEvPT_S6_S6_PKS5_S8_S8_S8_PKfflPfPj --------------------------
	.section	.nv.constant0._ZN13group_norm_v218gn_bwd_cuda_kernelI13__nv_bfloat16Li320ELi3ELi16ELi40ELi1024ELb1ELb1ELi8ELi320ELi320ELi4ELb1ELi2ELb0ELb0ELNS_15WgradSyncMethodE3ENS_16CompileConditionILi1000EEEEEvPT_S6_S6_PKS5_S8_S8_S8_PKfflPfPj,"a",@progbits
	.sectionflags	@""
	.align	4
.nv.constant0._ZN13group_norm_v218gn_bwd_cuda_kernelI13__nv_bfloat16Li320ELi3ELi16ELi40ELi1024ELb1ELb1ELi8ELi320ELi320ELi4ELb1ELi2ELb0ELb0ELNS_15WgradSyncMethodE3ENS_16CompileConditionILi1000EEEEEvPT_S6_S6_PKS5_S8_S8_S8_PKfflPfPj:
	.zero		992


//--------------------- .nv.constant0._ZN13group_norm_v218gn_bwd_cuda_kernelI13__nv_bfloat16Li320ELi1ELi16ELi40ELi1024ELb1ELb1ELi16ELi320ELi320ELi4ELb1ELi2ELb0ELb0ELNS_15WgradSyncMethodE3ENS_16CompileConditionILi1000EEEEEvPT_S6_S6_PKS5_S8_S8_S8_PKfflPfPj --------------------------
	.section	.nv.constant0._ZN13group_norm_v218gn_bwd_cuda_kernelI13__nv_bfloat16Li320ELi1ELi16ELi40ELi1024ELb1ELb1ELi16ELi320ELi320ELi4ELb1ELi2ELb0ELb0ELNS_15WgradSyncMethodE3ENS_16CompileConditionILi1000EEEEEvPT_S6_S6_PKS5_S8_S8_S8_PKfflPfPj,"a",@progbits
	.sectionflags	@""
	.align	4
.nv.constant0._ZN13group_norm_v218gn_bwd_cuda_kernelI13__nv_bfloat16Li320ELi1ELi16ELi40ELi1024ELb1ELb1ELi16ELi320ELi320ELi4ELb1ELi2ELb0ELb0ELNS_15WgradSyncMethodE3ENS_16CompileConditionILi1000EEEEEvPT_S6_S6_PKS5_S8_S8_S8_PKfflPfPj:
	.zero		992


//--------------------- .nv.constant0._ZN13group_norm_v218gn_bwd_cuda_kernelI13__nv_bfloat16Li320ELi3ELi16ELi40ELi1024ELb1ELb1ELi16ELi320ELi320ELi4ELb1ELi4ELb0ELb0ELNS_15WgradSyncMethodE3ENS_16CompileConditionILi1000EEEEEvPT_S6_S6_PKS5_S8_S8_S8_PKfflPfPj --------------------------
	.section	.nv.constant0._ZN13group_norm_v218gn_bwd_cuda_kernelI13__nv_bfloat16Li320ELi3ELi16ELi40ELi1024ELb1ELb1ELi16ELi320ELi320ELi4ELb1ELi4ELb0ELb0ELNS_15WgradSyncMethodE3ENS_16CompileConditionILi1000EEEEEvPT_S6_S6_PKS5_S8_S8_S8_PKfflPfPj,"a",@progbits
	.sectionflags	@""
	.align	4
.nv.constant0._ZN13group_norm_v218gn_bwd_cuda_kernelI13__nv_bfloat16Li320ELi3ELi16ELi40ELi1024ELb1ELb1ELi16ELi320ELi320ELi4ELb1ELi4ELb0ELb0ELNS_15WgradSyncMethodE3ENS_16CompileConditionILi1000EEEEEvPT_S6_S6_PKS5_S8_S8_S8_PKfflPfPj:
	.zero		992


//--------------------- .nv.constant0._ZN13group_norm_v218gn_bwd_cuda_kernelI13__nv_bfloat16Li320ELi1ELi16ELi40ELi1024ELb1ELb1ELi32ELi320ELi320ELi4ELb1ELi4ELb0ELb0ELNS_15WgradSyncMethodE3ENS_16CompileConditionILi1000EEEEEvPT_S6_S6_PKS5_S8_S8_S8_PKfflPfPj --------------------------
	.section	.nv.constant0._ZN13group_norm_v218gn_bwd_cuda_kernelI13__nv_bfloat16Li320ELi1ELi16ELi40ELi1024ELb1ELb1ELi32ELi320ELi320ELi4ELb1ELi4ELb0ELb0ELNS_15WgradSyncMethodE3ENS_16CompileConditionILi1000EEEEEvPT_S6_S6_PKS5_S8_S8_S8_PKfflPfPj,"a",@progbits
	.sectionflags	@""
	.align	4
.nv.constant0._ZN13group_norm_v218gn_bwd_cuda_kernelI13__nv_bfloat16Li320ELi1ELi16ELi40ELi1024ELb1ELb1ELi32ELi320ELi320ELi4ELb1ELi4ELb0ELb0ELNS_15WgradSyncMethodE3ENS_16CompileConditionILi1000EEEEEvPT_S6_S6_PKS5_S8_S8_S8_PKfflPfPj:
	.zero		992


//--------------------- .nv.constant0._ZN13group_norm_v218gn_bwd_cuda_kernelI13__nv_bfloat16Li320ELi1ELi16ELi40ELi1024ELb1ELb1ELi64ELi320ELi320ELi4ELb1ELi8ELb0ELb0ELNS_15WgradSyncMethodE3ENS_16CompileConditionILi1000EEEEEvPT_S6_S6_PKS5_S8_S8_S8_PKfflPfPj --------------------------
	.section	.nv.constant0._ZN13group_norm_v218gn_bwd_cuda_kernelI13__nv_bfloat16Li320ELi1ELi16ELi40ELi1024ELb1ELb1ELi64ELi320ELi320ELi4ELb1ELi8ELb0ELb0ELNS_15WgradSyncMethodE3ENS_16CompileConditionILi1000EEEEEvPT_S6_S6_PKS5_S8_S8_S8_PKfflPfPj,"a",@progbits
	.sectionflags	@""
	.align	4
.nv.constant0._ZN13group_norm_v218gn_bwd_cuda_kernelI13__nv_bfloat16Li320ELi1ELi16ELi40ELi1024ELb1ELb1ELi64ELi320ELi320ELi4ELb1ELi8ELb0ELb0ELNS_15WgradSyncMethodE3ENS_16CompileConditionILi1000EEEEEvPT_S6_S6_PKS5_S8_S8_S8_PKfflPfPj:
	.zero		992


//--------------------- .nv.constant0._ZN13group_norm_v218gn_bwd_cuda_kernelI13__nv_bfloat16Li320ELi2ELi16ELi40ELi1024ELb1ELb1ELi32ELi320ELi320ELi4ELb1ELi8ELb0ELb0ELNS_15WgradSyncMethodE3ENS_16CompileConditionILi1000EEEEEvPT_S6_S6_PKS5_S8_S8_S8_PKfflPfPj --------------------------
	.section	.nv.constant0._ZN13group_norm_v218gn_bwd_cuda_kernelI13__nv_bfloat16Li320ELi2ELi16ELi40ELi1024ELb1ELb1ELi32ELi320ELi320ELi4ELb1ELi8ELb0ELb0ELNS_15WgradSyncMethodE3ENS_16CompileConditionILi1000EEEEEvPT_S6_S6_PKS5_S8_S8_S8_PKfflPfPj,"a",@progbits
	.sectionflags	@""
	.align	4
.nv.constant0._ZN13group_norm_v218gn_bwd_cuda_kernelI13__nv_bfloat16Li320ELi2ELi16ELi40ELi1024ELb1ELb1ELi32ELi320ELi320ELi4ELb1ELi8ELb0ELb0ELNS_15WgradSyncMethodE3ENS_16CompileConditionILi1000EEEEEvPT_S6_S6_PKS5_S8_S8_S8_PKfflPfPj:
	.zero		992


//--------------------- .nv.constant0._ZN13group_norm_v218gn_bwd_cuda_kernelI13__nv_bfloat16Li320ELi3ELi16ELi40ELi1024ELb1ELb1ELi32ELi320ELi320ELi4ELb1ELi10ELb0ELb0ELNS_15WgradSyncMethodE3ENS_16CompileConditionILi1000EEEEEvPT_S6_S6_PKS5_S8_S8_S8_PKfflPfPj --------------------------
	.section	.nv.constant0._ZN13group_norm_v218gn_bwd_cuda_kernelI13__nv_bfloat16Li320ELi3ELi16ELi40ELi1024ELb1ELb1ELi32ELi320ELi320ELi4ELb1ELi10ELb0ELb0ELNS_15WgradSyncMethodE3ENS_16CompileConditionILi1000EEEEEvPT_S6_S6_PKS5_S8_S8_S8_PKfflPfPj,"a",@progbits
	.sectionflags	@""
	.align	4
.nv.constant0._ZN13group_norm_v218gn_bwd_cuda_kernelI13__nv_bfloat16Li320ELi3ELi16ELi40ELi1024ELb1ELb1ELi32ELi320ELi320ELi4ELb1ELi10ELb0ELb0ELNS_15WgradSyncMethodE3ENS_16CompileConditionILi1000EEEEEvPT_S6_S6_PKS5_S8_S8_S8_PKfflPfPj:
	.zero		992


//--------------------- .nv.constant0._ZN13group_norm_v218gn_bwd_cuda_kernelI13__nv_bfloat16Li320ELi3ELi16ELi40ELi1024ELb1ELb1ELi32ELi320ELi320ELi4ELb1ELi12ELb0ELb0ELNS_15WgradSyncMethodE3ENS_16CompileConditionILi1000EEEEEvPT_S6_S6_PKS5_S8_S8_S8_PKfflPfPj --------------------------
	.section	.nv.constant0._ZN13group_norm_v218gn_bwd_cuda_kernelI13__nv_bfloat16Li320ELi3ELi16ELi40ELi1024ELb1ELb1ELi32ELi320ELi320ELi4ELb1ELi12ELb0ELb0ELNS_15WgradSyncMethodE3ENS_16CompileConditionILi1000EEEEEvPT_S6_S6_PKS5_S8_S8_S8_PKfflPfPj,"a",@progbits
	.sectionflags	@""
	.align	4
.nv.constant0._ZN13group_norm_v218gn_bwd_cuda_kernelI13__nv_bfloat16Li320ELi3ELi16ELi40ELi1024ELb1ELb1ELi32ELi320ELi320ELi4ELb1ELi12ELb0ELb0ELNS_15WgradSyncMethodE3ENS_16CompileConditionILi1000EEEEEvPT_S6_S6_PKS5_S8_S8_S8_PKfflPfPj:
	.zero		992


//--------------------- .nv.constant0._ZN13group_norm_v214gn_cuda_kernelI13__nv_bfloat16Li320ELi3ELi32ELi20ELi1024ELb0ELi8ELi320ELi320ELi4ELb1ELi2ELb0ELb0ENS_16CompileConditionILi1000EEEEEvPT_PKS4_S7_S7_flPfS8_Pj --------------------------
	.section	.nv.constant0._ZN13group_norm_v214gn_cuda_kernelI13__nv_bfloat16Li320ELi3ELi32ELi20ELi1024ELb0ELi8ELi320ELi320ELi4ELb1ELi2ELb0ELb0ENS_16CompileConditionILi1000EEEEEvPT_PKS4_S7_S7_flPfS8_Pj,"a",@progbits
	.sectionflags	@""
	.align	4
.nv.constant0._ZN13group_norm_v214gn_cuda_kernelI13__nv_bfloat16Li320ELi3ELi32ELi20ELi1024ELb0ELi8ELi320ELi320ELi4ELb1ELi2ELb0ELb0ENS_16CompileConditionILi1000EEEEEvPT_PKS4_S7_S7_flPfS8_Pj:
	.zero		968


//--------------------- .nv.constant0._ZN13group_norm_v214gn_cuda_kernelI13__nv_bfloat16Li320ELi1ELi32ELi20ELi1024ELb0ELi16ELi320ELi320ELi4ELb1ELi2ELb0ELb0ENS_16CompileConditionILi1000EEEEEvPT_PKS4_S7_S7_flPfS8_Pj --------------------------
	.section	.nv.constant0._ZN13group_norm_v214gn_cuda_kernelI13__nv_bfloat16Li320ELi1ELi32ELi20ELi1024ELb0ELi16ELi320ELi320ELi4ELb1ELi2ELb0ELb0ENS_16CompileConditionILi1000EEEEEvPT_PKS4_S7_S7_flPfS8_Pj,"a",@progbits
	.sectionflags	@""
	.align	4
.nv.constant0._ZN13group_norm_v214gn_cuda_kernelI13__nv_bfloat16Li320ELi1ELi32ELi20ELi1024ELb0ELi16ELi320ELi320ELi4ELb1ELi2ELb0ELb0ENS_16CompileConditionILi1000EEEEEvPT_PKS4_S7_S7_flPfS8_Pj:
	.zero		968


//--------------------- .nv.constant0._ZN13group_norm_v214gn_cuda_kernelI13__nv_bfloat16Li320ELi3ELi32ELi20ELi1024ELb0ELi16ELi320ELi320ELi4ELb1ELi5ELb0ELb0ENS_16CompileConditionILi1000EEEEEvPT_PKS4_S7_S7_flPfS8_Pj --------------------------
	.section	.nv.constant0._ZN13group_norm_v214gn_cuda_kernelI13__nv_bfloat16Li320ELi3ELi32ELi20ELi1024ELb0ELi16ELi320ELi320ELi4ELb1ELi5ELb0ELb0ENS_16CompileConditionILi1000EEEEEvPT_PKS4_S7_S7_flPfS8_Pj,"a",@progbits
	.sectionflags	@""
	.align	4
.nv.constant0._ZN13group_norm_v214gn_cuda_kernelI13__nv_bfloat16Li320ELi3ELi32ELi20ELi1024ELb0ELi16ELi320ELi320ELi4ELb1ELi5ELb0ELb0ENS_16CompileConditionILi1000EEEEEvPT_PKS4_S7_S7_flPfS8_Pj:
	.zero		968


//--------------------- .nv.constant0._ZN13group_norm_v214gn_cuda_kernelI13__nv_bfloat16Li320ELi1ELi32ELi20ELi1024ELb0ELi32ELi320ELi320ELi4ELb1ELi4ELb0ELb0ENS_16CompileConditionILi1000EEEEEvPT_PKS4_S7_S7_flPfS8_Pj --------------------------
	.section	.nv.constant0._ZN13group_norm_v214gn_cuda_kernelI13__nv_bfloat16Li320ELi1ELi32ELi20ELi1024ELb0ELi32ELi320ELi320ELi4ELb1ELi4ELb0ELb0ENS_16CompileConditionILi1000EEEEEvPT_PKS4_S7_S7_flPfS8_Pj,"a",@progbits
	.sectionflags	@""
	.align	4
.nv.constant0._ZN13group_norm_v214gn_cuda_kernelI13__nv_bfloat16Li320ELi1ELi32ELi20ELi1024ELb0ELi32ELi320ELi320ELi4ELb1ELi4ELb0ELb0ENS_16CompileConditionILi1000EEEEEvPT_PKS4_S7_S7_flPfS8_Pj:
	.zero		968


//--------------------- .nv.constant0._ZN13group_norm_v214gn_cuda_kernelI13__nv_bfloat16Li320ELi3ELi32ELi20ELi1024ELb0ELi32ELi320ELi320ELi4ELb1ELi10ELb0ELb0ENS_16CompileConditionILi1000EEEEEvPT_PKS4_S7_S7_flPfS8_Pj --------------------------
	.section	.nv.constant0._ZN13group_norm_v214gn_cuda_kernelI13__nv_bfloat16Li320ELi3ELi32ELi20ELi1024ELb0ELi32ELi320ELi320ELi4ELb1ELi10ELb0ELb0ENS_16CompileConditionILi1000EEEEEvPT_PKS4_S7_S7_flPfS8_Pj,"a",@progbits
	.sectionflags	@""
	.align	4
.nv.constant0._ZN13group_norm_v214gn_cuda_kernelI13__nv_bfloat16Li320ELi3ELi32ELi20ELi1024ELb0ELi32ELi320ELi320ELi4ELb1ELi10ELb0ELb0ENS_16CompileConditionILi1000EEEEEvPT_PKS4_S7_S7_flPfS8_Pj:
	.zero		968


//--------------------- .nv.constant0._ZN13group_norm_v214gn_cuda_kernelI13__nv_bfloat16Li320ELi1ELi32ELi20ELi1024ELb0ELi64ELi320ELi320ELi4ELb1ELi9ELb0ELb0ENS_16CompileConditionILi1000EEEEEvPT_PKS4_S7_S7_flPfS8_Pj --------------------------
	.section	.nv.constant0._ZN13group_norm_v214gn_cuda_kernelI13__nv_bfloat16Li320ELi1ELi32ELi20ELi1024ELb0ELi64ELi320ELi320ELi4ELb1ELi9ELb0ELb0ENS_16CompileConditionILi1000EEEEEvPT_PKS4_S7_S7_flPfS8_Pj,"a",@progbits
	.sectionflags	@""
	.align	4
.nv.constant0._ZN13group_norm_v214gn_cuda_kernelI13__nv_bfloat16Li320ELi1ELi32ELi20ELi1024ELb0ELi64ELi320ELi320ELi4ELb1ELi9ELb0ELb0ENS_16CompileConditionILi1000EEEEEvPT_PKS4_S7_S7_flPfS8_Pj:
	.zero		968


//--------------------- .nv.constant0._ZN13group_norm_v214gn_cuda_kernelI13__nv_bfloat16Li320ELi1ELi32ELi20ELi1024ELb0ELi128ELi320ELi320ELi4ELb1ELi18ELb0ELb0ENS_16CompileConditionILi1000EEEEEvPT_PKS4_S7_S7_flPfS8_Pj --------------------------
	.section	.nv.constant0._ZN13group_norm_v214gn_cuda_kernelI13__nv_bfloat16Li320ELi1ELi32ELi20ELi1024ELb0ELi128ELi320ELi320ELi4ELb1ELi18ELb0ELb0ENS_16CompileConditionILi1000EEEEEvPT_PKS4_S7_S7_flPfS8_Pj,"a",@progbits
	.sectionflags	@""
	.align	4
.nv.constant0._ZN13group_norm_v214gn_cuda_kernelI13__nv_bfloat16Li320ELi1ELi32ELi20ELi1024ELb0ELi128ELi320ELi320ELi4ELb1ELi18ELb0ELb0ENS_16CompileConditionILi1000EEEEEvPT_PKS4_S7_S7_flPfS8_Pj:
	.zero		968


//--------------------- .nv.constant0._ZN13group_norm_v214gn_cuda_kernelI13__nv_bfloat16Li320ELi3ELi32ELi20ELi1024ELb0ELi64ELi320ELi320ELi4ELb1ELi21ELb0ELb0ENS_16CompileConditionILi1000EEEEEvPT_PKS4_S7_S7_flPfS8_Pj --------------------------
	.section	.nv.constant0._ZN13group_norm_v214gn_cuda_kernelI13__nv_bfloat16Li320ELi3ELi32ELi20ELi1024ELb0ELi64ELi320ELi320ELi4ELb1ELi21ELb0ELb0ENS_16CompileConditionILi1000EEEEEvPT_PKS4_S7_S7_flPfS8_Pj,"a",@progbits
	.sectionflags	@""
	.align	4
.nv.constant0._ZN13group_norm_v214gn_cuda_kernelI13__nv_bfloat16Li320ELi3ELi32ELi20ELi1024ELb0ELi64ELi320ELi320ELi4ELb1ELi21ELb0ELb0ENS_16CompileConditionILi1000EEEEEvPT_PKS4_S7_S7_flPfS8_Pj:
	.zero		968


//--------------------- .nv.constant0._ZN13group_norm_v214gn_cuda_kernelI13__nv_bfloat16Li320ELi2ELi32ELi20ELi1024ELb0ELi64ELi320ELi320ELi4ELb1ELi18ELb0ELb0ENS_16CompileConditionILi1000EEEEEvPT_PKS4_S7_S7_flPfS8_Pj --------------------------
	.section	.nv.constant0._ZN13group_norm_v214gn_cuda_kernelI13__nv_bfloat16Li320ELi2ELi32ELi20ELi1024ELb0ELi64ELi320ELi320ELi4ELb1ELi18ELb0ELb0ENS_16CompileConditionILi1000EEEEEvPT_PKS4_S7_S7_flPfS8_Pj,"a",@progbits
	.sectionflags	@""
	.align	4
.nv.constant0._ZN13group_norm_v214gn_cuda_kernelI13__nv_bfloat16Li320ELi2ELi32ELi20ELi1024ELb0ELi64ELi320ELi320ELi4ELb1ELi18ELb0ELb0ENS_16CompileConditionILi1000EEEEEvPT_PKS4_S7_S7_flPfS8_Pj:
	.zero		968


//--------------------- .nv.constant0._ZN13group_norm_v214gn_cuda_kernelI13__nv_bfloat16Li320ELi3ELi16ELi40ELi1024ELb1ELi8ELi320ELi320ELi4ELb1ELi2ELb0ELb0ENS_16CompileConditionILi1000EEEEEvPT_PKS4_S7_S7_flPfS8_Pj --------------------------
	.section	.nv.constant0._ZN13group_norm_v214gn_cuda_kernelI13__nv_bfloat16Li320ELi3ELi16ELi40ELi1024ELb1ELi8ELi320ELi320ELi4ELb1ELi2ELb0ELb0ENS_16CompileConditionILi1000EEEEEvPT_PKS4_S7_S7_flPfS8_Pj,"a",@progbits
	.sectionflags	@""
	.align	4
.nv.constant0._ZN13group_norm_v214gn_cuda_kernelI13__nv_bfloat16Li320ELi3ELi16ELi40ELi1024ELb1ELi8ELi320ELi320ELi4ELb1ELi2ELb0ELb0ENS_16CompileConditionILi1000EEEEEvPT_PKS4_S7_S7_flPfS8_Pj:
	.zero		968


//--------------------- .nv.constant0._ZN13group_norm_v214gn_cuda_kernelI13__nv_bfloat16Li320ELi1ELi16ELi40ELi1024ELb1ELi16ELi320ELi320ELi4ELb1ELi2ELb0ELb0ENS_16CompileConditionILi1000EEEEEvPT_PKS4_S7_S7_flPfS8_Pj --------------------------
	.section	.nv.constant0._ZN13group_norm_v214gn_cuda_kernelI13__nv_bfloat16Li320ELi1ELi16ELi40ELi1024ELb1ELi16ELi320ELi320ELi4ELb1ELi2ELb0ELb0ENS_16CompileConditionILi1000EEEEEvPT_PKS4_S7_S7_flPfS8_Pj,"a",@progbits
	.sectionflags	@""
	.align	4
.nv.constant0._ZN13group_norm_v214gn_cuda_kernelI13__nv_bfloat16Li320ELi1ELi16ELi40ELi1024ELb1ELi16ELi320ELi320ELi4ELb1ELi2ELb0ELb0ENS_16CompileConditionILi1000EEEEEvPT_PKS4_S7_S7_flPfS8_Pj:
	.zero		968


//--------------------- .nv.constant0._ZN13group_norm_v214gn_cuda_kernelI13__nv_bfloat16Li320ELi3ELi16ELi40ELi1024ELb1ELi16ELi320ELi320ELi4ELb1ELi5ELb0ELb0ENS_16CompileConditionILi1000EEEEEvPT_PKS4_S7_S7_flPfS8_Pj --------------------------
	.section	.nv.constant0._ZN13group_norm_v214gn_cuda_kernelI13__nv_bfloat16Li320ELi3ELi16ELi40ELi1024ELb1ELi16ELi320ELi320ELi4ELb1ELi5ELb0ELb0ENS_16CompileConditionILi1000EEEEEvPT_PKS4_S7_S7_flPfS8_Pj,"a",@progbits
	.sectionflags	@""
	.align	4
.nv.constant0._ZN13group_norm_v214gn_cuda_kernelI13__nv_bfloat16Li320ELi3ELi16ELi40ELi1024ELb1ELi16ELi320ELi320ELi4ELb1ELi5ELb0ELb0ENS_16CompileConditionILi1000EEEEEvPT_PKS4_S7_S7_flPfS8_Pj:
	.zero		968


//--------------------- .nv.constant0._ZN13group_norm_v214gn_cuda_kernelI13__nv_bfloat16Li320ELi1ELi16ELi40ELi1024ELb1ELi32ELi320ELi320ELi4ELb1ELi4ELb0ELb0ENS_16CompileConditionILi1000EEEEEvPT_PKS4_S7_S7_flPfS8_Pj --------------------------
	.section	.nv.constant0._ZN13group_norm_v214gn_cuda_kernelI13__nv_bfloat16Li320ELi1ELi16ELi40ELi1024ELb1ELi32ELi320ELi320ELi4ELb1ELi4ELb0ELb0ENS_16CompileConditionILi1000EEEEEvPT_PKS4_S7_S7_flPfS8_Pj,"a",@progbits
	.sectionflags	@""
	.align	4
.nv.constant0._ZN13group_norm_v214gn_cuda_kernelI13__nv_bfloat16Li320ELi1ELi16ELi40ELi1024ELb1ELi32ELi320ELi320ELi4ELb1ELi4ELb0ELb0ENS_16CompileConditionILi1000EEEEEvPT_PKS4_S7_S7_flPfS8_Pj:
	.zero		968


//--------------------- .nv.constant0._ZN13group_norm_v214gn_cuda_kernelI13__nv_bfloat16Li320ELi3ELi16ELi40ELi1024ELb1ELi32ELi320ELi320ELi4ELb1ELi10ELb0ELb0ENS_16CompileConditionILi1000EEEEEvPT_PKS4_S7_S7_flPfS8_Pj --------------------------
	.section	.nv.constant0._ZN13group_norm_v214gn_cuda_kernelI13__nv_bfloat16Li320ELi3ELi16ELi40ELi1024ELb1ELi32ELi320ELi320ELi4ELb1ELi10ELb0ELb0ENS_16CompileConditionILi1000EEEEEvPT_PKS4_S7_S7_flPfS8_Pj,"a",@progbits
	.sectionflags	@""
	.align	4
.nv.constant0._ZN13group_norm_v214gn_cuda_kernelI13__nv_bfloat16Li320ELi3ELi16ELi40ELi1024ELb1ELi32ELi320ELi320ELi4ELb1ELi10ELb0ELb0ENS_16CompileConditionILi1000EEEEEvPT_PKS4_S7_S7_flPfS8_Pj:
	.zero		968


//--------------------- .nv.constant0._ZN13group_norm_v214gn_cuda_kernelI13__nv_bfloat16Li320ELi1ELi16ELi40ELi1024ELb1ELi64ELi320ELi320ELi4ELb1ELi9ELb0ELb0ENS_16CompileConditionILi1000EEEEEvPT_PKS4_S7_S7_flPfS8_Pj --------------------------
	.section	.nv.constant0._ZN13group_norm_v214gn_cuda_kernelI13__nv_bfloat16Li320ELi1ELi16ELi40ELi1024ELb1ELi64ELi320ELi320ELi4ELb1ELi9ELb0ELb0ENS_16CompileConditionILi1000EEEEEvPT_PKS4_S7_S7_flPfS8_Pj,"a",@progbits
	.sectionflags	@""
	.align	4
.nv.constant0._ZN13group_norm_v214gn_cuda_kernelI13__nv_bfloat16Li320ELi1ELi16ELi40ELi1024ELb1ELi64ELi320ELi320ELi4ELb1ELi9ELb0ELb0ENS_16CompileConditionILi1000EEEEEvPT_PKS4_S7_S7_flPfS8_Pj:
	.zero		968


//--------------------- .nv.constant0._ZN13group_norm_v214gn_cuda_kernelI13__nv_bfloat16Li320ELi1ELi16ELi40ELi1024ELb1ELi128ELi320ELi320ELi4ELb1ELi18ELb0ELb0ENS_16CompileConditionILi1000EEEEEvPT_PKS4_S7_S7_flPfS8_Pj --------------------------
	.section	.nv.constant0._ZN13group_norm_v214gn_cuda_kernelI13__nv_bfloat16Li320ELi1ELi16ELi40ELi1024ELb1ELi128ELi320ELi320ELi4ELb1ELi18ELb0ELb0ENS_16CompileConditionILi1000EEEEEvPT_PKS4_S7_S7_flPfS8_Pj,"a",@progbits
	.sectionflags	@""
	.align	4
.nv.constant0._ZN13group_norm_v214gn_cuda_kernelI13__nv_bfloat16Li320ELi1ELi16ELi40ELi1024ELb1ELi128ELi320ELi320ELi4ELb1ELi18ELb0ELb0ENS_16CompileConditionILi1000EEEEEvPT_PKS4_S7_S7_flPfS8_Pj:
	.zero		968


//--------------------- .nv.constant0._ZN13group_norm_v214gn_cuda_kernelI13__nv_bfloat16Li320ELi3ELi16ELi40ELi1024ELb1ELi64ELi320ELi320ELi4ELb1ELi21ELb0ELb0ENS_16CompileConditionILi1000EEEEEvPT_PKS4_S7_S7_flPfS8_Pj --------------------------
	.section	.nv.constant0._ZN13group_norm_v214gn_cuda_kernelI13__nv_bfloat16Li320ELi3ELi16ELi40ELi1024ELb1ELi64ELi320ELi320ELi4ELb1ELi21ELb0ELb0ENS_16CompileConditionILi1000EEEEEvPT_PKS4_S7_S7_flPfS8_Pj,"a",@progbits
	.sectionflags	@""
	.align	4
.nv.constant0._ZN13group_norm_v214gn_cuda_kernelI13__nv_bfloat16Li320ELi3ELi16ELi40ELi1024ELb1ELi64ELi320ELi320ELi4ELb1ELi21ELb0ELb0ENS_16CompileConditionILi1000EEEEEvPT_PKS4_S7_S7_flPfS8_Pj:
	.zero		968


//--------------------- .nv.constant0._ZN13group_norm_v214gn_cuda_kernelI13__nv_bfloat16Li320ELi2ELi16ELi40ELi1024ELb1ELi64ELi320ELi320ELi4ELb1ELi18ELb0ELb0ENS_16CompileConditionILi1000EEEEEvPT_PKS4_S7_S7_flPfS8_Pj --------------------------
	.section	.nv.constant0._ZN13group_norm_v214gn_cuda_kernelI13__nv_bfloat16Li320ELi2ELi16ELi40ELi1024ELb1ELi64ELi320ELi320ELi4ELb1ELi18ELb0ELb0ENS_16CompileConditionILi1000EEEEEvPT_PKS4_S7_S7_flPfS8_Pj,"a",@progbits
	.sectionflags	@""
	.align	4
.nv.constant0._ZN13group_norm_v214gn_cuda_kernelI13__nv_bfloat16Li320ELi2ELi16ELi40ELi1024ELb1ELi64ELi320ELi320ELi4ELb1ELi18ELb0ELb0ENS_16CompileConditionILi1000EEEEEvPT_PKS4_S7_S7_flPfS8_Pj:
	.zero		968


//--------------------- .nv.constant0._ZN13group_norm_v218gn_bwd_cuda_kernelI6__halfLi320ELi3ELi32ELi20ELi1024ELb0ELb1ELi8ELi320ELi320ELi4ELb1ELi2ELb0ELb0ELNS_15WgradSyncMethodE3ENS_16CompileConditionILi1000EEEEEvPT_S6_S6_PKS5_S8_S8_S8_PKfflPfPj --------------------------
	.section	.nv.constant0._ZN13group_norm_v218gn_bwd_cuda_kernelI6__halfLi320ELi3ELi32ELi20ELi1024ELb0ELb1ELi8ELi320ELi320ELi4ELb1ELi2ELb0ELb0ELNS_15WgradSyncMethodE3ENS_16CompileConditionILi1000EEEEEvPT_S6_S6_PKS5_S8_S8_S8_PKfflPfPj,"a",@progbits
	.sectionflags	@""
	.align	4
.nv.constant0._ZN13group_norm_v218gn_bwd_cuda_kernelI6__halfLi320ELi3ELi32ELi20ELi1024ELb0ELb1ELi8ELi320ELi320ELi4ELb1ELi2ELb0ELb0ELNS_15WgradSyncMethodE3ENS_16CompileConditionILi1000EEEEEvPT_S6_S6_PKS5_S8_S8_S8_PKfflPfPj:
	.zero		992


//--------------------- .nv.constant0._ZN13group_norm_v218gn_bwd_cuda_kernelI6__halfLi320ELi1ELi32ELi20ELi1024ELb0ELb1ELi16ELi320ELi320ELi4ELb1ELi2ELb0ELb0ELNS_15WgradSyncMethodE3ENS_16CompileConditionILi1000EEEEEvPT_S6_S6_PKS5_S8_S8_S8_PKfflPfPj --------------------------
	.section	.nv.constant0._ZN13group_norm_v218gn_bwd_cuda_kernelI6__halfLi320ELi1ELi32ELi20ELi1024ELb0ELb1ELi16ELi320ELi320ELi4ELb1ELi2ELb0ELb0ELNS_15WgradSyncMethodE3ENS_16CompileConditionILi1000EEEEEvPT_S6_S6_PKS5_S8_S8_S8_PKfflPfPj,"a",@progbits
	.sectionflags	@""
	.align	4
.nv.constant0._ZN13group_norm_v218gn_bwd_cuda_kernelI6__halfLi320ELi1ELi32ELi20ELi1024ELb0ELb1ELi16ELi320ELi320ELi4ELb1ELi2ELb0ELb0ELNS_15WgradSyncMethodE3ENS_16CompileConditionILi1000EEEEEvPT_S6_S6_PKS5_S8_S8_S8_PKfflPfPj:
	.zero		992


//--------------------- .nv.constant0._ZN13group_norm_v218gn_bwd_cuda_kernelI6__halfLi320ELi3ELi32ELi20ELi1024ELb0ELb1ELi16ELi320ELi320ELi4ELb1ELi4ELb0ELb0ELNS_15WgradSyncMethodE3ENS_16CompileConditionILi1000EEEEEvPT_S6_S6_PKS5_S8_S8_S8_PKfflPfPj --------------------------
	.section	.nv.constant0._ZN13group_norm_v218gn_bwd_cuda_kernelI6__halfLi320ELi3ELi32ELi20ELi1024ELb0ELb1ELi16ELi320ELi320ELi4ELb1ELi4ELb0ELb0ELNS_15WgradSyncMethodE3ENS_16CompileConditionILi1000EEEEEvPT_S6_S6_PKS5_S8_S8_S8_PKfflPfPj,"a",@progbits
	.sectionflags	@""
	.align	4
.nv.constant0._ZN13group_norm_v218gn_bwd_cuda_kernelI6__halfLi320ELi3ELi32ELi20ELi1024ELb0ELb1ELi16ELi320ELi320ELi4ELb1ELi4ELb0ELb0ELNS_15WgradSyncMethodE3ENS_16CompileConditionILi1000EEEEEvPT_S6_S6_PKS5_S8_S8_S8_PKfflPfPj:
	.zero		992


//--------------------- .nv.constant0._ZN13group_norm_v218gn_bwd_cuda_kernelI6__halfLi320ELi1ELi32ELi20ELi1024ELb0ELb1ELi32ELi320ELi320ELi4ELb1ELi4ELb0ELb0ELNS_15WgradSyncMethodE3ENS_16CompileConditionILi1000EEEEEvPT_S6_S6_PKS5_S8_S8_S8_PKfflPfPj --------------------------
	.section	.nv.constant0._ZN13group_norm_v218gn_bwd_cuda_kernelI6__halfLi320ELi1ELi32ELi20ELi1024ELb0ELb1ELi32ELi320ELi320ELi4ELb1ELi4ELb0ELb0ELNS_15WgradSyncMethodE3ENS_16CompileConditionILi1000EEEEEvPT_S6_S6_PKS5_S8_S8_S8_PKfflPfPj,"a",@progbits
	.sectionflags	@""
	.align	4
.nv.constant0._ZN13group_norm_v218gn_bwd_cuda_kernelI6__halfLi320ELi1ELi32ELi20ELi1024ELb0ELb1ELi32ELi320ELi320ELi4ELb1ELi4ELb0ELb0ELNS_15WgradSyncMethodE3ENS_16CompileConditionILi1000EEEEEvPT_S6_S6_PKS5_S8_S8_S8_PKfflPfPj:
	.zero		992


//--------------------- .nv.constant0._ZN13group_norm_v218gn_bwd_cuda_kernelI6__halfLi320ELi1ELi32ELi20ELi1024ELb0ELb1ELi64ELi320ELi320ELi4ELb1ELi8ELb0ELb0ELNS_15WgradSyncMethodE3ENS_16CompileConditionILi1000EEEEEvPT_S6_S6_PKS5_S8_S8_S8_PKfflPfPj --------------------------
	.section	.nv.constant0._ZN13group_norm_v218gn_bwd_cuda_kernelI6__halfLi320ELi1ELi32ELi20ELi1024ELb0ELb1ELi64ELi320ELi320ELi4ELb1ELi8ELb0ELb0ELNS_15WgradSyncMethodE3ENS_16CompileConditionILi1000EEEEEvPT_S6_S6_PKS5_S8_S8_S8_PKfflPfPj,"a",@progbits
	.sectionflags	@""
	.align	4
.nv.constant0._ZN13group_norm_v218gn_bwd_cuda_kernelI6__halfLi320ELi1ELi32ELi20ELi1024ELb0ELb1ELi64ELi320ELi320ELi4ELb1ELi8ELb0ELb0ELNS_15WgradSyncMethodE3ENS_16CompileConditionILi1000EEEEEvPT_S6_S6_PKS5_S8_S8_S8_PKfflPfPj:
	.zero		992


//--------------------- .nv.constant0._ZN13group_norm_v218gn_bwd_cuda_kernelI6__halfLi320ELi2ELi32ELi20ELi1024ELb0ELb1ELi32ELi320ELi320ELi4ELb1ELi8ELb0ELb0ELNS_15WgradSyncMethodE3ENS_16CompileConditionILi1000EEEEEvPT_S6_S6_PKS5_S8_S8_S8_PKfflPfPj --------------------------
	.section	.nv.constant0._ZN13group_norm_v218gn_bwd_cuda_kernelI6__halfLi320ELi2ELi32ELi20ELi1024ELb0ELb1ELi32ELi320ELi320ELi4ELb1ELi8ELb0ELb0ELNS_15WgradSyncMethodE3ENS_16CompileConditionILi1000EEEEEvPT_S6_S6_PKS5_S8_S8_S8_PKfflPfPj,"a",@progbits
	.sectionflags	@""
	.align	4
.nv.constant0._ZN13group_norm_v218gn_bwd_cuda_kernelI6__halfLi320ELi2ELi32ELi20ELi1024ELb0ELb1ELi32ELi320ELi320ELi4ELb1ELi8ELb0ELb0ELNS_15WgradSyncMethodE3ENS_16CompileConditionILi1000EEEEEvPT_S6_S6_PKS5_S8_S8_S8_PKfflPfPj:
	.zero		992


//--------------------- .nv.constant0._ZN13group_norm_v218gn_bwd_cuda_kernelI6__halfLi320ELi3ELi32ELi20ELi1024ELb0ELb1ELi32ELi320ELi320ELi4ELb1ELi10ELb0ELb0ELNS_15WgradSyncMethodE3ENS_16CompileConditionILi1000EEEEEvPT_S6_S6_PKS5_S8_S8_S8_PKfflPfPj --------------------------
	.section	.nv.constant0._ZN13group_norm_v218gn_bwd_cuda_kernelI6__halfLi320ELi3ELi32ELi20ELi1024ELb0ELb1ELi32ELi320ELi320ELi4ELb1ELi10ELb0ELb0ELNS_15WgradSyncMethodE3ENS_16CompileConditionILi1000EEEEEvPT_S6_S6_PKS5_S8_S8_S8_PKfflPfPj,"a",@progbits
	.sectionflags	@""
	.align	4
.nv.constant0._ZN13group_norm_v218gn_bwd_cuda_kernelI6__halfLi320ELi3ELi32ELi20ELi1024ELb0ELb1ELi32ELi320ELi320ELi4ELb1ELi10ELb0ELb0ELNS_15WgradSyncMethodE3ENS_16CompileConditionILi1000EEEEEvPT_S6_S6_PKS5_S8_S8_S8_PKfflPfPj:
	.zero		992


//--------------------- .nv.constant0._ZN13group_norm_v218gn_bwd_cuda_kernelI6__halfLi320ELi3ELi32ELi20ELi1024ELb0ELb1ELi32ELi320ELi320ELi4ELb1ELi12ELb0ELb0ELNS_15WgradSyncMethodE3ENS_16CompileConditionILi1000EEEEEvPT_S6_S6_PKS5_S8_S8_S8_PKfflPfPj --------------------------
	.section	.nv.constant0._ZN13group_norm_v218gn_bwd_cuda_kernelI6__halfLi320ELi3ELi32ELi20ELi1024ELb0ELb1ELi32ELi320ELi320ELi4ELb1ELi12ELb0ELb0ELNS_15WgradSyncMethodE3ENS_16CompileConditionILi1000EEEEEvPT_S6_S6_PKS5_S8_S8_S8_PKfflPfPj,"a",@progbits
	.sectionflags	@""
	.align	4
.nv.constant0._ZN13group_norm_v218gn_bwd_cuda_kernelI6__halfLi320ELi3ELi32ELi20ELi1024ELb0ELb1ELi32ELi320ELi320ELi4ELb1ELi12ELb0ELb0ELNS_15WgradSyncMethodE3ENS_16CompileConditionILi1000EEEEEvPT_S6_S6_PKS5_S8_S8_S8_PKfflPfPj:
	.zero		992


//--------------------- .nv.constant0._ZN13group_norm_v218gn_bwd_cuda_kernelI6__halfLi320ELi3ELi16ELi40ELi1024ELb1ELb1ELi8ELi320ELi320ELi4ELb1ELi2ELb0ELb0ELNS_15WgradSyncMethodE3ENS_16CompileConditionILi1000EEEEEvPT_S6_S6_PKS5_S8_S8_S8_PKfflPfPj --------------------------
	.section	.nv.constant0._ZN13group_norm_v218gn_bwd_cuda_kernelI6__halfLi320ELi3ELi16ELi40ELi1024ELb1ELb1ELi8ELi320ELi320ELi4ELb1ELi2ELb0ELb0ELNS_15WgradSyncMethodE3ENS_16CompileConditionILi1000EEEEEvPT_S6_S6_PKS5_S8_S8_S8_PKfflPfPj,"a",@progbits
	.sectionflags	@""
	.align	4
.nv.constant0._ZN13group_norm_v218gn_bwd_cuda_kernelI6__halfLi320ELi3ELi16ELi40ELi1024ELb1ELb1ELi8ELi320ELi320ELi4ELb1ELi2ELb0ELb0ELNS_15WgradSyncMethodE3ENS_16CompileConditionILi1000EEEEEvPT_S6_S6_PKS5_S8_S8_S8_PKfflPfPj:
	.zero		992


//--------------------- .nv.constant0._ZN13group_norm_v218gn_bwd_cuda_kernelI6__halfLi320ELi1ELi16ELi40ELi1024ELb1ELb1ELi16ELi320ELi320ELi4ELb1ELi2ELb0ELb0ELNS_15WgradSyncMethodE3ENS_16CompileConditionILi1000EEEEEvPT_S6_S6_PKS5_S8_S8_S8_PKfflPfPj --------------------------
	.section	.nv.constant0._ZN13group_norm_v218gn_bwd_cuda_kernelI6__halfLi320ELi1ELi16ELi40ELi1024ELb1ELb1ELi16ELi320ELi320ELi4ELb1ELi2ELb0ELb0ELNS_15WgradSyncMethodE3ENS_16CompileConditionILi1000EEEEEvPT_S6_S6_PKS5_S8_S8_S8_PKfflPfPj,"a",@progbits
	.sectionflags	@""
	.align	4
.nv.constant0._ZN13group_norm_v218gn_bwd_cuda_kernelI6__halfLi320ELi1ELi16ELi40ELi1024ELb1ELb1ELi16ELi320ELi320ELi4ELb1ELi2ELb0ELb0ELNS_15WgradSyncMethodE3ENS_16CompileConditionILi1000EEEEEvPT_S6_S6_PKS5_S8_S8_S8_PKfflPfPj:
	.zero		992


//--------------------- .nv.constant0._ZN13group_norm_v218gn_bwd_cuda_kernelI6__halfLi320ELi3ELi16ELi40ELi1024ELb1ELb1ELi16ELi320ELi320ELi4ELb1ELi4ELb0ELb0ELNS_15WgradSyncMethodE3ENS_16CompileConditionILi1000EEEEEvPT_S6_S6_PKS5_S8_S8_S8_PKfflPfPj --------------------------
	.section	.nv.constant0._ZN13group_norm_v218gn_bwd_cuda_kernelI6__halfLi320ELi3ELi16ELi40ELi1024ELb1ELb1ELi16ELi320ELi320ELi4ELb1ELi4ELb0ELb0ELNS_15WgradSyncMethodE3ENS_16CompileConditionILi1000EEEEEvPT_S6_S6_PKS5_S8_S8_S8_PKfflPfPj,"a",@progbits
	.sectionflags	@""
	.align	4
.nv.constant0._ZN13group_norm_v218gn_bwd_cuda_kernelI6__halfLi320ELi3ELi16ELi40ELi1024ELb1ELb1ELi16ELi320ELi320ELi4ELb1ELi4ELb0ELb0ELNS_15WgradSyncMethodE3ENS_16CompileConditionILi1000EEEEEvPT_S6_S6_PKS5_S8_S8_S8_PKfflPfPj:
	.zero		992


//--------------------- .nv.constant0._ZN13group_norm_v218gn_bwd_cuda_kernelI6__halfLi320ELi1ELi16ELi40ELi1024ELb1ELb1ELi32ELi320ELi320ELi4ELb1ELi4ELb0ELb0ELNS_15WgradSyncMethodE3ENS_16CompileConditionILi1000EEEEEvPT_S6_S6_PKS5_S8_S8_S8_PKfflPfPj --------------------------
	.section	.nv.constant0._ZN13group_norm_v218gn_bwd_cuda_kernelI6__halfLi320ELi1ELi16ELi40ELi1024ELb1ELb1ELi32ELi320ELi320ELi4ELb1ELi4ELb0ELb0ELNS_15WgradSyncMethodE3ENS_16CompileConditionILi1000EEEEEvPT_S6_S6_PKS5_S8_S8_S8_PKfflPfPj,"a",@progbits
	.sectionflags	@""
	.align	4
.nv.constant0._ZN13group_norm_v218gn_bwd_cuda_kernelI6__halfLi320ELi1ELi16ELi40ELi1024ELb1ELb1ELi32ELi320ELi320ELi4ELb1ELi4ELb0ELb0ELNS_15WgradSyncMethodE3ENS_16CompileConditionILi1000EEEEEvPT_S6_S6_PKS5_S8_S8_S8_PKfflPfPj:
	.zero		992


//--------------------- .nv.constant0._ZN13group_norm_v218gn_bwd_cuda_kernelI6__halfLi320ELi1ELi16ELi40ELi1024ELb1ELb1ELi64ELi320ELi320ELi4ELb1ELi8ELb0ELb0ELNS_15WgradSyncMethodE3ENS_16CompileConditionILi1000EEEEEvPT_S6_S6_PKS5_S8_S8_S8_PKfflPfPj --------------------------
	.section	.nv.constant0._ZN13group_norm_v218gn_bwd_cuda_kernelI6__halfLi320ELi1ELi16ELi40ELi1024ELb1ELb1ELi64ELi320ELi320ELi4ELb1ELi8ELb0ELb0ELNS_15WgradSyncMethodE3ENS_16CompileConditionILi1000EEEEEvPT_S6_S6_PKS5_S8_S8_S8_PKfflPfPj,"a",@progbits
	.sectionflags	@""
	.align	4
.nv.constant0._ZN13group_norm_v218gn_bwd_cuda_kernelI6__halfLi320ELi1ELi16ELi40ELi1024ELb1ELb1ELi64ELi320ELi320ELi4ELb1ELi8ELb0ELb0ELNS_15WgradSyncMethodE3ENS_16CompileConditionILi1000EEEEEvPT_S6_S6_PKS5_S8_S8_S8_PKfflPfPj:
	.zero		992


//--------------------- .nv.constant0._ZN13group_norm_v218gn_bwd_cuda_kernelI6__halfLi320ELi2ELi16ELi40ELi1024ELb1ELb1ELi32ELi320ELi320ELi4ELb1ELi8ELb0ELb0ELNS_15WgradSyncMethodE3ENS_16CompileConditionILi1000EEEEEvPT_S6_S6_PKS5_S8_S8_S8_PKfflPfPj --------------------------
	.section	.nv.constant0._ZN13group_norm_v218gn_bwd_cuda_kernelI6__halfLi320ELi2ELi16ELi40ELi1024ELb1ELb1ELi32ELi320ELi320ELi4ELb1ELi8ELb0ELb0ELNS_15WgradSyncMethodE3ENS_16CompileConditionILi1000EEEEEvPT_S6_S6_PKS5_S8_S8_S8_PKfflPfPj,"a",@progbits
	.sectionflags	@""
	.align	4
.nv.constant0._ZN13group_norm_v218gn_bwd_cuda_kernelI6__halfLi320ELi2ELi16ELi40ELi1024ELb1ELb1ELi32ELi320ELi320ELi4ELb1ELi8ELb0ELb0ELNS_15WgradSyncMethodE3ENS_16CompileConditionILi1000EEEEEvPT_S6_S6_PKS5_S8_S8_S8_PKfflPfPj:
	.zero		992


//--------------------- .nv.constant0._ZN13group_norm_v218gn_bwd_cuda_kernelI6__halfLi320ELi3ELi16ELi40ELi1024ELb1ELb1ELi32ELi320ELi320ELi4ELb1ELi10ELb0ELb0ELNS_15WgradSyncMethodE3ENS_16CompileConditionILi1000EEEEEvPT_S6_S6_PKS5_S8_S8_S8_PKfflPfPj --------------------------
	.section	.nv.constant0._ZN13group_norm_v218gn_bwd_cuda_kernelI6__halfLi320ELi3ELi16ELi40ELi1024ELb1ELb1ELi32ELi320ELi320ELi4ELb1ELi10ELb0ELb0ELNS_15WgradSyncMethodE3ENS_16CompileConditionILi1000EEEEEvPT_S6_S6_PKS5_S8_S8_S8_PKfflPfPj,"a",@progbits
	.sectionflags	@""
	.align	4
.nv.constant0._ZN13group_norm_v218gn_bwd_cuda_kernelI6__halfLi320ELi3ELi16ELi40ELi1024ELb1ELb1ELi32ELi320ELi320ELi4ELb1ELi10ELb0ELb0ELNS_15WgradSyncMethodE3ENS_16CompileConditionILi1000EEEEEvPT_S6_S6_PKS5_S8_S8_S8_PKfflPfPj:
	.zero		992


//--------------------- .nv.constant0._ZN13group_norm_v218gn_bwd_cuda_kernelI6__halfLi320ELi3ELi16ELi40ELi1024ELb1ELb1ELi32ELi320ELi320ELi4ELb1ELi12ELb0ELb0ELNS_15WgradSyncMethodE3ENS_16CompileConditionILi1000EEEEEvPT_S6_S6_PKS5_S8_S8_S8_PKfflPfPj --------------------------
	.section	.nv.constant0._ZN13group_norm_v218gn_bwd_cuda_kernelI6__halfLi320ELi3ELi16ELi40ELi1024ELb1ELb1ELi32ELi320ELi320ELi4ELb1ELi12ELb0ELb0ELNS_15WgradSyncMethodE3ENS_16CompileConditionILi1000EEEEEvPT_S6_S6_PKS5_S8_S8_S8_PKfflPfPj,"a",@progbits
	.sectionflags	@""
	.align	4
.nv.constant0._ZN13group_norm_v218gn_bwd_cuda_kernelI6__halfLi320ELi3ELi16ELi40ELi1024ELb1ELb1ELi32ELi320ELi320ELi4ELb1ELi12ELb0ELb0ELNS_15WgradSyncMethodE3ENS_16CompileConditionILi1000EEEEEvPT_S6_S6_PKS5_S8_S8_S8_PKfflPfPj:
	.zero		992


//--------------------- .nv.constant0._ZN13group_norm_v214gn_cuda_kernelI6__halfLi320ELi3ELi32ELi20ELi1024ELb0ELi8ELi320ELi320ELi4ELb1ELi2ELb0ELb0ENS_16CompileConditionILi1000EEEEEvPT_PKS4_S7_S7_flPfS8_Pj --------------------------
	.section	.nv.constant0._ZN13group_norm_v214gn_cuda_kernelI6__halfLi320ELi3ELi32ELi20ELi1024ELb0ELi8ELi320ELi320ELi4ELb1ELi2ELb0ELb0ENS_16CompileConditionILi1000EEEEEvPT_PKS4_S7_S7_flPfS8_Pj,"a",@progbits
	.sectionflags	@""
	.align	4
.nv.constant0._ZN13group_norm_v214gn_cuda_kernelI6__halfLi320ELi3ELi32ELi20ELi1024ELb0ELi8ELi320ELi320ELi4ELb1ELi2ELb0ELb0ENS_16CompileConditionILi1000EEEEEvPT_PKS4_S7_S7_flPfS8_Pj:
	.zero		968


//--------------------- .nv.constant0._ZN13group_norm_v214gn_cuda_kernelI6__halfLi320ELi1ELi32ELi20ELi1024ELb0ELi16ELi320ELi320ELi4ELb1ELi2ELb0ELb0ENS_16CompileConditionILi1000EEEEEvPT_PKS4_S7_S7_flPfS8_Pj --------------------------
	.section	.nv.constant0._ZN13group_norm_v214gn_cuda_kernelI6__halfLi320ELi1ELi32ELi20ELi1024ELb0ELi16ELi320ELi320ELi4ELb1ELi2ELb0ELb0ENS_16CompileConditionILi1000EEEEEvPT_PKS4_S7_S7_flPfS8_Pj,"a",@progbits
	.sectionflags	@""
	.align	4
.nv.constant0._ZN13group_norm_v214gn_cuda_kernelI6__halfLi320ELi1ELi32ELi20ELi1024ELb0ELi16ELi320ELi320ELi4ELb1ELi2ELb0ELb0ENS_16CompileConditionILi1000EEEEEvPT_PKS4_S7_S7_flPfS8_Pj:
	.zero		968


//--------------------- .nv.constant0._ZN13group_norm_v214gn_cuda_kernelI6__halfLi320ELi3ELi32ELi20ELi1024ELb0ELi16ELi320ELi320ELi4ELb1ELi5ELb0ELb0ENS_16CompileConditionILi1000EEEEEvPT_PKS4_S7_S7_flPfS8_Pj --------------------------
	.section	.nv.constant0._ZN13group_norm_v214gn_cuda_kernelI6__halfLi320ELi3ELi32ELi20ELi1024ELb0ELi16ELi320ELi320ELi4ELb1ELi5ELb0ELb0ENS_16CompileConditionILi1000EEEEEvPT_PKS4_S7_S7_flPfS8_Pj,"a",@progbits
	.sectionflags	@""
	.align	4
.nv.constant0._ZN13group_norm_v214gn_cuda_kernelI6__halfLi320ELi3ELi32ELi20ELi1024ELb0ELi16ELi320ELi320ELi4ELb1ELi5ELb0ELb0ENS_16CompileConditionILi1000EEEEEvPT_PKS4_S7_S7_flPfS8_Pj:
	.zero		968


//--------------------- .nv.constant0._ZN13group_norm_v214gn_cuda_kernelI6__halfLi320ELi1ELi32ELi20ELi1024ELb0ELi32ELi320ELi320ELi4ELb1ELi4ELb0ELb0ENS_16CompileConditionILi1000EEEEEvPT_PKS4_S7_S7_flPfS8_Pj --------------------------
	.section	.nv.constant0._ZN13group_norm_v214gn_cuda_kernelI6__halfLi320ELi1ELi32ELi20ELi1024ELb0ELi32ELi320ELi320ELi4ELb1ELi4ELb0ELb0ENS_16CompileConditionILi1000EEEEEvPT_PKS4_S7_S7_flPfS8_Pj,"a",@progbits
	.sectionflags	@""
	.align	4
.nv.constant0._ZN13group_norm_v214gn_cuda_kernelI6__halfLi320ELi1ELi32ELi20ELi1024ELb0ELi32ELi320ELi320ELi4ELb1ELi4ELb0ELb0ENS_16CompileConditionILi1000EEEEEvPT_PKS4_S7_S7_flPfS8_Pj:
	.zero		968


//--------------------- .nv.constant0._ZN13group_norm_v214gn_cuda_kernelI6__halfLi320ELi3ELi32ELi20ELi1024ELb0ELi32ELi320ELi320ELi4ELb1ELi10ELb0ELb0ENS_16CompileConditionILi1000EEEEEvPT_PKS4_S7_S7_flPfS8_Pj --------------------------
	.section	.nv.constant0._ZN13group_norm_v214gn_cuda_kernelI6__halfLi320ELi3ELi32ELi20ELi1024ELb0ELi32ELi320ELi320ELi4ELb1ELi10ELb0ELb0ENS_16CompileConditionILi1000EEEEEvPT_PKS4_S7_S7_flPfS8_Pj,"a",@progbits
	.sectionflags	@""
	.align	4
.nv.constant0._ZN13group_norm_v214gn_cuda_kernelI6__halfLi320ELi3ELi32ELi20ELi1024ELb0ELi32ELi320ELi320ELi4ELb1ELi10ELb0ELb0ENS_16CompileConditionILi1000EEEEEvPT_PKS4_S7_S7_flPfS8_Pj:
	.zero		968


//--------------------- .nv.constant0._ZN13group_norm_v214gn_cuda_kernelI6__halfLi320ELi1ELi32ELi20ELi1024ELb0ELi64ELi320ELi320ELi4ELb1ELi9ELb0ELb0ENS_16CompileConditionILi1000EEEEEvPT_PKS4_S7_S7_flPfS8_Pj --------------------------
	.section	.nv.constant0._ZN13group_norm_v214gn_cuda_kernelI6__halfLi320ELi1ELi32ELi20ELi1024ELb0ELi64ELi320ELi320ELi4ELb1ELi9ELb0ELb0ENS_16CompileConditionILi1000EEEEEvPT_PKS4_S7_S7_flPfS8_Pj,"a",@progbits
	.sectionflags	@""
	.align	4
.nv.constant0._ZN13group_norm_v214gn_cuda_kernelI6__halfLi320ELi1ELi32ELi20ELi1024ELb0ELi64ELi320ELi320ELi4ELb1ELi9ELb0ELb0ENS_16CompileConditionILi1000EEEEEvPT_PKS4_S7_S7_flPfS8_Pj:
	.zero		968


//--------------------- .nv.constant0._ZN13group_norm_v214gn_cuda_kernelI6__halfLi320ELi1ELi32ELi20ELi1024ELb0ELi128ELi320ELi320ELi4ELb1ELi18ELb0ELb0ENS_16CompileConditionILi1000EEEEEvPT_PKS4_S7_S7_flPfS8_Pj --------------------------
	.section	.nv.constant0._ZN13group_norm_v214gn_cuda_kernelI6__halfLi320ELi1ELi32ELi20ELi1024ELb0ELi128ELi320ELi320ELi4ELb1ELi18ELb0ELb0ENS_16CompileConditionILi1000EEEEEvPT_PKS4_S7_S7_flPfS8_Pj,"a",@progbits
	.sectionflags	@""
	.align	4
.nv.constant0._ZN13group_norm_v214gn_cuda_kernelI6__halfLi320ELi1ELi32ELi20ELi1024ELb0ELi128ELi320ELi320ELi4ELb1ELi18ELb0ELb0ENS_16CompileConditionILi1000EEEEEvPT_PKS4_S7_S7_flPfS8_Pj:
	.zero		968


//--------------------- .nv.constant0._ZN13group_norm_v214gn_cuda_kernelI6__halfLi320ELi3ELi32ELi20ELi1024ELb0ELi64ELi320ELi320ELi4ELb1ELi21ELb0ELb0ENS_16CompileConditionILi1000EEEEEvPT_PKS4_S7_S7_flPfS8_Pj --------------------------
	.section	.nv.constant0._ZN13group_norm_v214gn_cuda_kernelI6__halfLi320ELi3ELi32ELi20ELi1024ELb0ELi64ELi320ELi320ELi4ELb1ELi21ELb0ELb0ENS_16CompileConditionILi1000EEEEEvPT_PKS4_S7_S7_flPfS8_Pj,"a",@progbits
	.sectionflags	@""
	.align	4
.nv.constant0._ZN13group_norm_v214gn_cuda_kernelI6__halfLi320ELi3ELi32ELi20ELi1024ELb0ELi64ELi320ELi320ELi4ELb1ELi21ELb0ELb0ENS_16CompileConditionILi1000EEEEEvPT_PKS4_S7_S7_flPfS8_Pj:
	.zero		968


//--------------------- .nv.constant0._ZN13group_norm_v214gn_cuda_kernelI6__halfLi320ELi2ELi32ELi20ELi1024ELb0ELi64ELi320ELi320ELi4ELb1ELi18ELb0ELb0ENS_16CompileConditionILi1000EEEEEvPT_PKS4_S7_S7_flPfS8_Pj --------------------------
	.section	.nv.constant0._ZN13group_norm_v214gn_cuda_kernelI6__halfLi320ELi2ELi32ELi20ELi1024ELb0ELi64ELi320ELi320ELi4ELb1ELi18ELb0ELb0ENS_16CompileConditionILi1000EEEEEvPT_PKS4_S7_S7_flPfS8_Pj,"a",@progbits
	.sectionflags	@""
	.align	4
.nv.constant0._ZN13group_norm_v214gn_cuda_kernelI6__halfLi320ELi2ELi32ELi20ELi1024ELb0ELi64ELi320ELi320ELi4ELb1ELi18ELb0ELb0ENS_16CompileConditionILi1000EEEEEvPT_PKS4_S7_S7_flPfS8_Pj:
	.zero		968


//--------------------- .nv.constant0._ZN13group_norm_v214gn_cuda_kernelI6__halfLi320ELi3ELi16ELi40ELi1024ELb1ELi8ELi320ELi320ELi4ELb1ELi2ELb0ELb0ENS_16CompileConditionILi1000EEEEEvPT_PKS4_S7_S7_flPfS8_Pj --------------------------
	.section	.nv.constant0._ZN13group_norm_v214gn_cuda_kernelI6__halfLi320ELi3ELi16ELi40ELi1024ELb1ELi8ELi320ELi320ELi4ELb1ELi2ELb0ELb0ENS_16CompileConditionILi1000EEEEEvPT_PKS4_S7_S7_flPfS8_Pj,"a",@progbits
	.sectionflags	@""
	.align	4
.nv.constant0._ZN13group_norm_v214gn_cuda_kernelI6__halfLi320ELi3ELi16ELi40ELi1024ELb1ELi8ELi320ELi320ELi4ELb1ELi2ELb0ELb0ENS_16CompileConditionILi1000EEEEEvPT_PKS4_S7_S7_flPfS8_Pj:
	.zero		968


//--------------------- .nv.constant0._ZN13group_norm_v214gn_cuda_kernelI6__halfLi320ELi1ELi16ELi40ELi1024ELb1ELi16ELi320ELi320ELi4ELb1ELi2ELb0ELb0ENS_16CompileConditionILi1000EEEEEvPT_PKS4_S7_S7_flPfS8_Pj --------------------------
	.section	.nv.constant0._ZN13group_norm_v214gn_cuda_kernelI6__halfLi320ELi1ELi16ELi40ELi1024ELb1ELi16ELi320ELi320ELi4ELb1ELi2ELb0ELb0ENS_16CompileConditionILi1000EEEEEvPT_PKS4_S7_S7_flPfS8_Pj,"a",@progbits
	.sectionflags	@""
	.align	4
.nv.constant0._ZN13group_norm_v214gn_cuda_kernelI6__halfLi320ELi1ELi16ELi40ELi1024ELb1ELi16ELi320ELi320ELi4ELb1ELi2ELb0ELb0ENS_16CompileConditionILi1000EEEEEvPT_PKS4_S7_S7_flPfS8_Pj:
	.zero		968


//--------------------- .nv.constant0._ZN13group_norm_v214gn_cuda_kernelI6__halfLi320ELi3ELi16ELi40ELi1024ELb1ELi16ELi320ELi320ELi4ELb1ELi5ELb0ELb0ENS_16CompileConditionILi1000EEEEEvPT_PKS4_S7_S7_flPfS8_Pj --------------------------
	.section	.nv.constant0._ZN13group_norm_v214gn_cuda_kernelI6__halfLi320ELi3ELi16ELi40ELi1024ELb1ELi16ELi320ELi320ELi4ELb1ELi5ELb0ELb0ENS_16CompileConditionILi1000EEEEEvPT_PKS4_S7_S7_flPfS8_Pj,"a",@progbits
	.sectionflags	@""
	.align	4
.nv.constant0._ZN13group_norm_v214gn_cuda_kernelI6__halfLi320ELi3ELi16ELi40ELi1024ELb1ELi16ELi320ELi320ELi4ELb1ELi5ELb0ELb0ENS_16CompileConditionILi1000EEEEEvPT_PKS4_S7_S7_flPfS8_Pj:
	.zero		968


//--------------------- .nv.constant0._ZN13group_norm_v214gn_cuda_kernelI6__halfLi320ELi1ELi16ELi40ELi1024ELb1ELi32ELi320ELi320ELi4ELb1ELi4ELb0ELb0ENS_16CompileConditionILi1000EEEEEvPT_PKS4_S7_S7_flPfS8_Pj --------------------------
	.section	.nv.constant0._ZN13group_norm_v214gn_cuda_kernelI6__halfLi320ELi1ELi16ELi40ELi1024ELb1ELi32ELi320ELi320ELi4ELb1ELi4ELb0ELb0ENS_16CompileConditionILi1000EEEEEvPT_PKS4_S7_S7_flPfS8_Pj,"a",@progbits
	.sectionflags	@""
	.align	4
.nv.constant0._ZN13group_norm_v214gn_cuda_kernelI6__halfLi320ELi1ELi16ELi40ELi1024ELb1ELi32ELi320ELi320ELi4ELb1ELi4ELb0ELb0ENS_16CompileConditionILi1000EEEEEvPT_PKS4_S7_S7_flPfS8_Pj:
	.zero		968


//--------------------- .nv.constant0._ZN13group_norm_v214gn_cuda_kernelI6__halfLi320ELi3ELi16ELi40ELi1024ELb1ELi32ELi320ELi320ELi4ELb1ELi10ELb0ELb0ENS_16CompileConditionILi1000EEEEEvPT_PKS4_S7_S7_flPfS8_Pj --------------------------
	.section	.nv.constant0._ZN13group_norm_v214gn_cuda_kernelI6__halfLi320ELi3ELi16ELi40ELi1024ELb1ELi32ELi320ELi320ELi4ELb1ELi10ELb0ELb0ENS_16CompileConditionILi1000EEEEEvPT_PKS4_S7_S7_flPfS8_Pj,"a",@progbits
	.sectionflags	@""
	.align	4
.nv.constant0._ZN13group_norm_v214gn_cuda_kernelI6__halfLi320ELi3ELi16ELi40ELi1024ELb1ELi32ELi320ELi320ELi4ELb1ELi10ELb0ELb0ENS_16CompileConditionILi1000EEEEEvPT_PKS4_S7_S7_flPfS8_Pj:
	.zero		968


//--------------------- .nv.constant0._ZN13group_norm_v214gn_cuda_kernelI6__halfLi320ELi1ELi16ELi40ELi1024ELb1ELi64ELi320ELi320ELi4ELb1ELi9ELb0ELb0ENS_16CompileConditionILi1000EEEEEvPT_PKS4_S7_S7_flPfS8_Pj --------------------------
	.section	.nv.constant0._ZN13group_norm_v214gn_cuda_kernelI6__halfLi320ELi1ELi16ELi40ELi1024ELb1ELi64ELi320ELi320ELi4ELb1ELi9ELb0ELb0ENS_16CompileConditionILi1000EEEEEvPT_PKS4_S7_S7_flPfS8_Pj,"a",@progbits
	.sectionflags	@""
	.align	4
.nv.constant0._ZN13group_norm_v214gn_cuda_kernelI6__halfLi320ELi1ELi16ELi40ELi1024ELb1ELi64ELi320ELi320ELi4ELb1ELi9ELb0ELb0ENS_16CompileConditionILi1000EEEEEvPT_PKS4_S7_S7_flPfS8_Pj:
	.zero		968


//--------------------- .nv.constant0._ZN13group_norm_v214gn_cuda_kernelI6__halfLi320ELi1ELi16ELi40ELi1024ELb1ELi128ELi320ELi320ELi4ELb1ELi18ELb0ELb0ENS_16CompileConditionILi1000EEEEEvPT_PKS4_S7_S7_flPfS8_Pj --------------------------
	.section	.nv.constant0._ZN13group_norm_v214gn_cuda_kernelI6__halfLi320ELi1ELi16ELi40ELi1024ELb1ELi128ELi320ELi320ELi4ELb1ELi18ELb0ELb0ENS_16CompileConditionILi1000EEEEEvPT_PKS4_S7_S7_flPfS8_Pj,"a",@progbits
	.sectionflags	@""
	.align	4
.nv.constant0._ZN13group_norm_v214gn_cuda_kernelI6__halfLi320ELi1ELi16ELi40ELi1024ELb1ELi128ELi320ELi320ELi4ELb1ELi18ELb0ELb0ENS_16CompileConditionILi1000EEEEEvPT_PKS4_S7_S7_flPfS8_Pj:
	.zero		968


//--------------------- .nv.constant0._ZN13group_norm_v214gn_cuda_kernelI6__halfLi320ELi3ELi16ELi40ELi1024ELb1ELi64ELi320ELi320ELi4ELb1ELi21ELb0ELb0ENS_16CompileConditionILi1000EEEEEvPT_PKS4_S7_S7_flPfS8_Pj --------------------------
	.section	.nv.constant0._ZN13group_norm_v214gn_cuda_kernelI6__halfLi320ELi3ELi16ELi40ELi1024ELb1ELi64ELi320ELi320ELi4ELb1ELi21ELb0ELb0ENS_16CompileConditionILi1000EEEEEvPT_PKS4_S7_S7_flPfS8_Pj,"a",@progbits
	.sectionflags	@""
	.align	4
.nv.constant0._ZN13group_norm_v214gn_cuda_kernelI6__halfLi320ELi3ELi16ELi40ELi1024ELb1ELi64ELi320ELi320ELi4ELb1ELi21ELb0ELb0ENS_16CompileConditionILi1000EEEEEvPT_PKS4_S7_S7_flPfS8_Pj:
	.zero		968


//--------------------- .nv.constant0._ZN13group_norm_v214gn_cuda_kernelI6__halfLi320ELi2ELi16ELi40ELi1024ELb1ELi64ELi320ELi320ELi4ELb1ELi18ELb0ELb0ENS_16CompileConditionILi1000EEEEEvPT_PKS4_S7_S7_flPfS8_Pj --------------------------
	.section	.nv.constant0._ZN13group_norm_v214gn_cuda_kernelI6__halfLi320ELi2ELi16ELi40ELi1024ELb1ELi64ELi320ELi320ELi4ELb1ELi18ELb0ELb0ENS_16CompileConditionILi1000EEEEEvPT_PKS4_S7_S7_flPfS8_Pj,"a",@progbits
	.sectionflags	@""
	.align	4
.nv.constant0._ZN13group_norm_v214gn_cuda_kernelI6__halfLi320ELi2ELi16ELi40ELi1024ELb1ELi64ELi320ELi320ELi4ELb1ELi18ELb0ELb0ENS_16CompileConditionILi1000EEEEEvPT_PKS4_S7_S7_flPfS8_Pj:
	.zero		968


//--------------------- SYMBOLS --------------------------

	.type		.nv.reservedSmem.offset0,@object
	.size		.nv.reservedSmem.offset0,0x4
	.type		.nv.reservedSmem.cap,@object
	.size		.nv.reservedSmem.cap,0x4
